	.target	sm_90a

	.elftype	@"ET_EXEC"


//--------------------- .note.nv.tkinfo           --------------------------
	.section	.note.nv.tkinfo,"",@"SHT_NOTE"
	.sectionflags	@"SHF_NOTE_NV_TKINFO"
	.tkinfo
        /*0018*/ 	.word	0x00000002
        /*0030*/ 	.string	""
        /*0030*/ 	.string	"ptxas"
        /*0030*/ 	.string	"Cuda compilation tools, release 13.0, V13.0.88"
        /*0030*/ 	.string	"Build cuda_13.0.r13.0/compiler.36424714_0"
        /*0030*/ 	.string	"-arch sm_90a -m 64 "



//--------------------- .note.nv.cuinfo           --------------------------
	.section	.note.nv.cuinfo,"",@"SHT_NOTE"
	.sectionflags	@"SHF_NOTE_NV_CUINFO"
        /*0018*/ 	.short	0x0002
        /*001a*/ 	.short	0x005a
        /*001c*/ 	.short	0x0082
	.zero		2


//--------------------- .nv.info                  --------------------------
	.section	.nv.info,"",@"SHT_CUDA_INFO"
	.align	4


	//----- nvinfo : EIATTR_REGCOUNT
	.align		4
        /*0000*/ 	.byte	0x04, 0x2f
        /*0002*/ 	.short	(.L_124 - .L_123)
	.align		4
.L_123:
        /*0004*/ 	.word	index@(_ZN2at6native13reduce_kernelILi128ELi4ENS0_8ReduceOpIN3c104HalfENS0_9ArgMinOpsIfEEjlLi4ELi4EEEEEvT1_)
        /*0008*/ 	.word	0x0000004e


	//----- nvinfo : EIATTR_FRAME_SIZE
	.align		4
.L_124:
        /*000c*/ 	.byte	0x04, 0x11
        /*000e*/ 	.short	(.L_126 - .L_125)
	.align		4
.L_125:
        /*0010*/ 	.word	index@($__internal_53_$__cuda_sm20_rem_u64)
        /*0014*/ 	.word	0x00000000


	//----- nvinfo : EIATTR_FRAME_SIZE
	.align		4
.L_126:
        /*0018*/ 	.byte	0x04, 0x11
        /*001a*/ 	.short	(.L_128 - .L_127)
	.align		4
.L_127:
        /*001c*/ 	.word	index@($__internal_52_$__cuda_sm20_div_u64)
        /*0020*/ 	.word	0x00000000


	//----- nvinfo : EIATTR_FRAME_SIZE
	.align		4
.L_128:
        /*0024*/ 	.byte	0x04, 0x11
        /*0026*/ 	.short	(.L_130 - .L_129)
	.align		4
.L_129:
        /*0028*/ 	.word	index@(_ZN2at6native13reduce_kernelILi128ELi4ENS0_8ReduceOpIN3c104HalfENS0_9ArgMinOpsIfEEjlLi4ELi4EEEEEvT1_)
        /*002c*/ 	.word	0x00000000


	//----- nvinfo : EIATTR_REGCOUNT
	.align		4
.L_130:
        /*0030*/ 	.byte	0x04, 0x2f
        /*0032*/ 	.short	(.L_132 - .L_131)
	.align		4
.L_131:
        /*0034*/ 	.word	index@(_ZN2at6native13reduce_kernelILi256ELi2ENS0_8ReduceOpIN3c104HalfENS0_9ArgMinOpsIfEEjlLi4ELi4EEEEEvT1_)
        /*0038*/ 	.word	0x00000036


	//----- nvinfo : EIATTR_FRAME_SIZE
	.align		4
.L_132:
        /*003c*/ 	.byte	0x04, 0x11
        /*003e*/ 	.short	(.L_134 - .L_133)
	.align		4
.L_133:
        /*0040*/ 	.word	index@($__internal_51_$__cuda_sm20_rem_u64)
        /*0044*/ 	.word	0x00000000


	//----- nvinfo : EIATTR_FRAME_SIZE
	.align		4
.L_134:
        /*0048*/ 	.byte	0x04, 0x11
        /*004a*/ 	.short	(.L_136 - .L_135)
	.align		4
.L_135:
        /*004c*/ 	.word	index@($__internal_50_$__cuda_sm20_div_u64)
        /*0050*/ 	.word	0x00000000


	//----- nvinfo : EIATTR_FRAME_SIZE
	.align		4
.L_136:
        /*0054*/ 	.byte	0x04, 0x11
        /*0056*/ 	.short	(.L_138 - .L_137)
	.align		4
.L_137:
        /*0058*/ 	.word	index@(_ZN2at6native13reduce_kernelILi256ELi2ENS0_8ReduceOpIN3c104HalfENS0_9ArgMinOpsIfEEjlLi4ELi4EEEEEvT1_)
        /*005c*/ 	.word	0x00000000


	//----- nvinfo : EIATTR_REGCOUNT
	.align		4
.L_138:
        /*0060*/ 	.byte	0x04, 0x2f
        /*0062*/ 	.short	(.L_140 - .L_139)
	.align		4
.L_139:
        /*0064*/ 	.word	index@(_ZN2at6native13reduce_kernelILi512ELi1ENS0_8ReduceOpIN3c104HalfENS0_9ArgMinOpsIfEEjlLi4ELi4EEEEEvT1_)
        /*0068*/ 	.word	0x00000020


	//----- nvinfo : EIATTR_FRAME_SIZE
	.align		4
.L_140:
        /*006c*/ 	.byte	0x04, 0x11
        /*006e*/ 	.short	(.L_142 - .L_141)
	.align		4
.L_141:
        /*0070*/ 	.word	index@($__internal_49_$__cuda_sm20_rem_u64)
        /*0074*/ 	.word	0x00000000


	//----- nvinfo : EIATTR_FRAME_SIZE
	.align		4
.L_142:
        /*0078*/ 	.byte	0x04, 0x11
        /*007a*/ 	.short	(.L_144 - .L_143)
	.align		4
.L_143:
        /*007c*/ 	.word	index@($__internal_48_$__cuda_sm20_div_u64)
        /*0080*/ 	.word	0x00000000


	//----- nvinfo : EIATTR_FRAME_SIZE
	.align		4
.L_144:
        /*0084*/ 	.byte	0x04, 0x11
        /*0086*/ 	.short	(.L_146 - .L_145)
	.align		4
.L_145:
        /*0088*/ 	.word	index@(_ZN2at6native13reduce_kernelILi512ELi1ENS0_8ReduceOpIN3c104HalfENS0_9ArgMinOpsIfEEjlLi4ELi4EEEEEvT1_)
        /*008c*/ 	.word	0x00000000


	//----- nvinfo : EIATTR_REGCOUNT
	.align		4
.L_146:
        /*0090*/ 	.byte	0x04, 0x2f
        /*0092*/ 	.short	(.L_148 - .L_147)
	.align		4
.L_147:
        /*0094*/ 	.word	index@(_ZN2at6native13reduce_kernelILi128ELi4ENS0_8ReduceOpIN3c108BFloat16ENS0_9ArgMinOpsIfEEjlLi4ELi4EEEEEvT1_)
        /*0098*/ 	.word	0x00000053


	//----- nvinfo : EIATTR_FRAME_SIZE
	.align		4
.L_148:
        /*009c*/ 	.byte	0x04, 0x11
        /*009e*/ 	.short	(.L_150 - .L_149)
	.align		4
.L_149:
        /*00a0*/ 	.word	index@($__internal_47_$__cuda_sm20_rem_u64)
        /*00a4*/ 	.word	0x00000000


	//----- nvinfo : EIATTR_FRAME_SIZE
	.align		4
.L_150:
        /*00a8*/ 	.byte	0x04, 0x11
        /*00aa*/ 	.short	(.L_152 - .L_151)
	.align		4
.L_151:
        /*00ac*/ 	.word	index@($__internal_46_$__cuda_sm20_div_u64)
        /*00b0*/ 	.word	0x00000000


	//----- nvinfo : EIATTR_FRAME_SIZE
	.align		4
.L_152:
        /*00b4*/ 	.byte	0x04, 0x11
        /*00b6*/ 	.short	(.L_154 - .L_153)
	.align		4
.L_153:
        /*00b8*/ 	.word	index@(_ZN2at6native13reduce_kernelILi128ELi4ENS0_8ReduceOpIN3c108BFloat16ENS0_9ArgMinOpsIfEEjlLi4ELi4EEEEEvT1_)
        /*00bc*/ 	.word	0x00000000


	//----- nvinfo : EIATTR_REGCOUNT
	.align		4
.L_154:
        /*00c0*/ 	.byte	0x04, 0x2f
        /*00c2*/ 	.short	(.L_156 - .L_155)
	.align		4
.L_155:
        /*00c4*/ 	.word	index@(_ZN2at6native13reduce_kernelILi256ELi2ENS0_8ReduceOpIN3c108BFloat16ENS0_9ArgMinOpsIfEEjlLi4ELi4EEEEEvT1_)
        /*00c8*/ 	.word	0x00000038


	//----- nvinfo : EIATTR_FRAME_SIZE
	.align		4
.L_156:
        /*00cc*/ 	.byte	0x04, 0x11
        /*00ce*/ 	.short	(.L_158 - .L_157)
	.align		4
.L_157:
        /*00d0*/ 	.word	index@($__internal_45_$__cuda_sm20_rem_u64)
        /*00d4*/ 	.word	0x00000000


	//----- nvinfo : EIATTR_FRAME_SIZE
	.align		4
.L_158:
        /*00d8*/ 	.byte	0x04, 0x11
        /*00da*/ 	.short	(.L_160 - .L_159)
	.align		4
.L_159:
        /*00dc*/ 	.word	index@($__internal_44_$__cuda_sm20_div_u64)
        /*00e0*/ 	.word	0x00000000


	//----- nvinfo : EIATTR_FRAME_SIZE
	.align		4
.L_160:
        /*00e4*/ 	.byte	0x04, 0x11
        /*00e6*/ 	.short	(.L_162 - .L_161)
	.align		4
.L_161:
        /*00e8*/ 	.word	index@(_ZN2at6native13reduce_kernelILi256ELi2ENS0_8ReduceOpIN3c108BFloat16ENS0_9ArgMinOpsIfEEjlLi4ELi4EEEEEvT1_)
        /*00ec*/ 	.word	0x00000000


	//----- nvinfo : EIATTR_REGCOUNT
	.align		4
.L_162:
        /*00f0*/ 	.byte	0x04, 0x2f
        /*00f2*/ 	.short	(.L_164 - .L_163)
	.align		4
.L_163:
        /*00f4*/ 	.word	index@(_ZN2at6native13reduce_kernelILi512ELi1ENS0_8ReduceOpIN3c108BFloat16ENS0_9ArgMinOpsIfEEjlLi4ELi4EEEEEvT1_)
        /*00f8*/ 	.word	0x00000020


	//----- nvinfo : EIATTR_FRAME_SIZE
	.align		4
.L_164:
        /*00fc*/ 	.byte	0x04, 0x11
        /*00fe*/ 	.short	(.L_166 - .L_165)
	.align		4
.L_165:
        /*0100*/ 	.word	index@($__internal_43_$__cuda_sm20_rem_u64)
        /*0104*/ 	.word	0x00000000


	//----- nvinfo : EIATTR_FRAME_SIZE
	.align		4
.L_166:
        /*0108*/ 	.byte	0x04, 0x11
        /*010a*/ 	.short	(.L_168 - .L_167)
	.align		4
.L_167:
        /*010c*/ 	.word	index@($__internal_42_$__cuda_sm20_div_u64)
        /*0110*/ 	.word	0x00000000


	//----- nvinfo : EIATTR_FRAME_SIZE
	.align		4
.L_168:
        /*0114*/ 	.byte	0x04, 0x11
        /*0116*/ 	.short	(.L_170 - .L_169)
	.align		4
.L_169:
        /*0118*/ 	.word	index@(_ZN2at6native13reduce_kernelILi512ELi1ENS0_8ReduceOpIN3c108BFloat16ENS0_9ArgMinOpsIfEEjlLi4ELi4EEEEEvT1_)
        /*011c*/ 	.word	0x00000000


	//----- nvinfo : EIATTR_REGCOUNT
	.align		4
.L_170:
        /*0120*/ 	.byte	0x04, 0x2f
        /*0122*/ 	.short	(.L_172 - .L_171)
	.align		4
.L_171:
        /*0124*/ 	.word	index@(_ZN2at6native13reduce_kernelILi128ELi4ENS0_8ReduceOpIhNS0_9ArgMinOpsIhEEjlLi4ELi4EEEEEvT1_)
        /*0128*/ 	.word	0x00000060


	//----- nvinfo : EIATTR_FRAME_SIZE
	.align		4
.L_172:
        /*012c*/ 	.byte	0x04, 0x11
        /*012e*/ 	.short	(.L_174 - .L_173)
	.align		4
.L_173:
        /*0130*/ 	.word	index@($__internal_41_$__cuda_sm20_rem_u64)
        /*0134*/ 	.word	0x00000000


	//----- nvinfo : EIATTR_FRAME_SIZE
	.align		4
.L_174:
        /*0138*/ 	.byte	0x04, 0x11
        /*013a*/ 	.short	(.L_176 - .L_175)
	.align		4
.L_175:
        /*013c*/ 	.word	index@($__internal_40_$__cuda_sm20_div_u64)
        /*0140*/ 	.word	0x00000000


	//----- nvinfo : EIATTR_FRAME_SIZE
	.align		4
.L_176:
        /*0144*/ 	.byte	0x04, 0x11
        /*0146*/ 	.short	(.L_178 - .L_177)
	.align		4
.L_177:
        /*0148*/ 	.word	index@(_ZN2at6native13reduce_kernelILi128ELi4ENS0_8ReduceOpIhNS0_9ArgMinOpsIhEEjlLi4ELi4EEEEEvT1_)
        /*014c*/ 	.word	0x00000000


	//----- nvinfo : EIATTR_REGCOUNT
	.align		4
.L_178:
        /*0150*/ 	.byte	0x04, 0x2f
        /*0152*/ 	.short	(.L_180 - .L_179)
	.align		4
.L_179:
        /*0154*/ 	.word	index@(_ZN2at6native13reduce_kernelILi256ELi2ENS0_8ReduceOpIhNS0_9ArgMinOpsIhEEjlLi4ELi4EEEEEvT1_)
        /*0158*/ 	.word	0x00000038


	//----- nvinfo : EIATTR_FRAME_SIZE
	.align		4
.L_180:
        /*015c*/ 	.byte	0x04, 0x11
        /*015e*/ 	.short	(.L_182 - .L_181)
	.align		4
.L_181:
        /*0160*/ 	.word	index@($__internal_39_$__cuda_sm20_rem_u64)
        /*0164*/ 	.word	0x00000000


	//----- nvinfo : EIATTR_FRAME_SIZE
	.align		4
.L_182:
        /*0168*/ 	.byte	0x04, 0x11
        /*016a*/ 	.short	(.L_184 - .L_183)
	.align		4
.L_183:
        /*016c*/ 	.word	index@($__internal_38_$__cuda_sm20_div_u64)
        /*0170*/ 	.word	0x00000000


	//----- nvinfo : EIATTR_FRAME_SIZE
	.align		4
.L_184:
        /*0174*/ 	.byte	0x04, 0x11
        /*0176*/ 	.short	(.L_186 - .L_185)
	.align		4
.L_185:
        /*0178*/ 	.word	index@(_ZN2at6native13reduce_kernelILi256ELi2ENS0_8ReduceOpIhNS0_9ArgMinOpsIhEEjlLi4ELi4EEEEEvT1_)
        /*017c*/ 	.word	0x00000000


	//----- nvinfo : EIATTR_REGCOUNT
	.align		4
.L_186:
        /*0180*/ 	.byte	0x04, 0x2f
        /*0182*/ 	.short	(.L_188 - .L_187)
	.align		4
.L_187:
        /*0184*/ 	.word	index@(_ZN2at6native13reduce_kernelILi512ELi1ENS0_8ReduceOpIhNS0_9ArgMinOpsIhEEjlLi4ELi4EEEEEvT1_)
        /*0188*/ 	.word	0x00000020


	//----- nvinfo : EIATTR_FRAME_SIZE
	.align		4
.L_188:
        /*018c*/ 	.byte	0x04, 0x11
        /*018e*/ 	.short	(.L_190 - .L_189)
	.align		4
.L_189:
        /*0190*/ 	.word	index@($__internal_37_$__cuda_sm20_rem_u64)
        /*0194*/ 	.word	0x00000008


	//----- nvinfo : EIATTR_FRAME_SIZE
	.align		4
.L_190:
        /*0198*/ 	.byte	0x04, 0x11
        /*019a*/ 	.short	(.L_192 - .L_191)
	.align		4
.L_191:
        /*019c*/ 	.word	index@($__internal_36_$__cuda_sm20_div_u64)
        /*01a0*/ 	.word	0x00000008


	//----- nvinfo : EIATTR_FRAME_SIZE
	.align		4
.L_192:
        /*01a4*/ 	.byte	0x04, 0x11
        /*01a6*/ 	.short	(.L_194 - .L_193)
	.align		4
.L_193:
        /*01a8*/ 	.word	index@(_ZN2at6native13reduce_kernelILi512ELi1ENS0_8ReduceOpIhNS0_9ArgMinOpsIhEEjlLi4ELi4EEEEEvT1_)
        /*01ac*/ 	.word	0x00000008


	//----- nvinfo : EIATTR_REGCOUNT
	.align		4
.L_194:
        /*01b0*/ 	.byte	0x04, 0x2f
        /*01b2*/ 	.short	(.L_196 - .L_195)
	.align		4
.L_195:
        /*01b4*/ 	.word	index@(_ZN2at6native13reduce_kernelILi128ELi4ENS0_8ReduceOpIaNS0_9ArgMinOpsIaEEjlLi4ELi4EEEEEvT1_)
        /*01b8*/ 	.word	0x00000060


	//----- nvinfo : EIATTR_FRAME_SIZE
	.align		4
.L_196:
        /*01bc*/ 	.byte	0x04, 0x11
        /*01be*/ 	.short	(.L_198 - .L_197)
	.align		4
.L_197:
        /*01c0*/ 	.word	index@($__internal_35_$__cuda_sm20_rem_u64)
        /*01c4*/ 	.word	0x00000000


	//----- nvinfo : EIATTR_FRAME_SIZE
	.align		4
.L_198:
        /*01c8*/ 	.byte	0x04, 0x11
        /*01ca*/ 	.short	(.L_200 - .L_199)
	.align		4
.L_199:
        /*01cc*/ 	.word	index@($__internal_34_$__cuda_sm20_div_u64)
        /*01d0*/ 	.word	0x00000000


	//----- nvinfo : EIATTR_FRAME_SIZE
	.align		4
.L_200:
        /*01d4*/ 	.byte	0x04, 0x11
        /*01d6*/ 	.short	(.L_202 - .L_201)
	.align		4
.L_201:
        /*01d8*/ 	.word	index@(_ZN2at6native13reduce_kernelILi128ELi4ENS0_8ReduceOpIaNS0_9ArgMinOpsIaEEjlLi4ELi4EEEEEvT1_)
        /*01dc*/ 	.word	0x00000000


	//----- nvinfo : EIATTR_REGCOUNT
	.align		4
.L_202:
        /*01e0*/ 	.byte	0x04, 0x2f
        /*01e2*/ 	.short	(.L_204 - .L_203)
	.align		4
.L_203:
        /*01e4*/ 	.word	index@(_ZN2at6native13reduce_kernelILi256ELi2ENS0_8ReduceOpIaNS0_9ArgMinOpsIaEEjlLi4ELi4EEEEEvT1_)
        /*01e8*/ 	.word	0x00000038


	//----- nvinfo : EIATTR_FRAME_SIZE
	.align		4
.L_204:
        /*01ec*/ 	.byte	0x04, 0x11
        /*01ee*/ 	.short	(.L_206 - .L_205)
	.align		4
.L_205:
        /*01f0*/ 	.word	index@($__internal_33_$__cuda_sm20_rem_u64)
        /*01f4*/ 	.word	0x00000000


	//----- nvinfo : EIATTR_FRAME_SIZE
	.align		4
.L_206:
        /*01f8*/ 	.byte	0x04, 0x11
        /*01fa*/ 	.short	(.L_208 - .L_207)
	.align		4
.L_207:
        /*01fc*/ 	.word	index@($__internal_32_$__cuda_sm20_div_u64)
        /*0200*/ 	.word	0x00000000


	//----- nvinfo : EIATTR_FRAME_SIZE
	.align		4
.L_208:
        /*0204*/ 	.byte	0x04, 0x11
        /*0206*/ 	.short	(.L_210 - .L_209)
	.align		4
.L_209:
        /*0208*/ 	.word	index@(_ZN2at6native13reduce_kernelILi256ELi2ENS0_8ReduceOpIaNS0_9ArgMinOpsIaEEjlLi4ELi4EEEEEvT1_)
        /*020c*/ 	.word	0x00000000


	//----- nvinfo : EIATTR_REGCOUNT
	.align		4
.L_210:
        /*0210*/ 	.byte	0x04, 0x2f
        /*0212*/ 	.short	(.L_212 - .L_211)
	.align		4
.L_211:
        /*0214*/ 	.word	index@(_ZN2at6native13reduce_kernelILi512ELi1ENS0_8ReduceOpIaNS0_9ArgMinOpsIaEEjlLi4ELi4EEEEEvT1_)
        /*0218*/ 	.word	0x00000020


	//----- nvinfo : EIATTR_FRAME_SIZE
	.align		4
.L_212:
        /*021c*/ 	.byte	0x04, 0x11
        /*021e*/ 	.short	(.L_214 - .L_213)
	.align		4
.L_213:
        /*0220*/ 	.word	index@($__internal_31_$__cuda_sm20_rem_u64)
        /*0224*/ 	.word	0x00000008


	//----- nvinfo : EIATTR_FRAME_SIZE
	.align		4
.L_214:
        /*0228*/ 	.byte	0x04, 0x11
        /*022a*/ 	.short	(.L_216 - .L_215)
	.align		4
.L_215:
        /*022c*/ 	.word	index@($__internal_30_$__cuda_sm20_div_u64)
        /*0230*/ 	.word	0x00000008


	//----- nvinfo : EIATTR_FRAME_SIZE
	.align		4
.L_216:
        /*0234*/ 	.byte	0x04, 0x11
        /*0236*/ 	.short	(.L_218 - .L_217)
	.align		4
.L_217:
        /*0238*/ 	.word	index@(_ZN2at6native13reduce_kernelILi512ELi1ENS0_8ReduceOpIaNS0_9ArgMinOpsIaEEjlLi4ELi4EEEEEvT1_)
        /*023c*/ 	.word	0x00000008


	//----- nvinfo : EIATTR_REGCOUNT
	.align		4
.L_218:
        /*0240*/ 	.byte	0x04, 0x2f
        /*0242*/ 	.short	(.L_220 - .L_219)
	.align		4
.L_219:
        /*0244*/ 	.word	index@(_ZN2at6native13reduce_kernelILi128ELi4ENS0_8ReduceOpIiNS0_9ArgMinOpsIiEEjlLi4ELi4EEEEEvT1_)
        /*0248*/ 	.word	0x0000005e


	//----- nvinfo : EIATTR_FRAME_SIZE
	.align		4
.L_220:
        /*024c*/ 	.byte	0x04, 0x11
        /*024e*/ 	.short	(.L_222 - .L_221)
	.align		4
.L_221:
        /*0250*/ 	.word	index@($__internal_29_$__cuda_sm20_rem_u64)
        /*0254*/ 	.word	0x00000000


	//----- nvinfo : EIATTR_FRAME_SIZE
	.align		4
.L_222:
        /*0258*/ 	.byte	0x04, 0x11
        /*025a*/ 	.short	(.L_224 - .L_223)
	.align		4
.L_223:
        /*025c*/ 	.word	index@($__internal_28_$__cuda_sm20_div_u64)
        /*0260*/ 	.word	0x00000000


	//----- nvinfo : EIATTR_FRAME_SIZE
	.align		4
.L_224:
        /*0264*/ 	.byte	0x04, 0x11
        /*0266*/ 	.short	(.L_226 - .L_225)
	.align		4
.L_225:
        /*0268*/ 	.word	index@(_ZN2at6native13reduce_kernelILi128ELi4ENS0_8ReduceOpIiNS0_9ArgMinOpsIiEEjlLi4ELi4EEEEEvT1_)
        /*026c*/ 	.word	0x00000000


	//----- nvinfo : EIATTR_REGCOUNT
	.align		4
.L_226:
        /*0270*/ 	.byte	0x04, 0x2f
        /*0272*/ 	.short	(.L_228 - .L_227)
	.align		4
.L_227:
        /*0274*/ 	.word	index@(_ZN2at6native13reduce_kernelILi256ELi2ENS0_8ReduceOpIiNS0_9ArgMinOpsIiEEjlLi4ELi4EEEEEvT1_)
        /*0278*/ 	.word	0x00000038


	//----- nvinfo : EIATTR_FRAME_SIZE
	.align		4
.L_228:
        /*027c*/ 	.byte	0x04, 0x11
        /*027e*/ 	.short	(.L_230 - .L_229)
	.align		4
.L_229:
        /*0280*/ 	.word	index@($__internal_27_$__cuda_sm20_rem_u64)
        /*0284*/ 	.word	0x00000000


	//----- nvinfo : EIATTR_FRAME_SIZE
	.align		4
.L_230:
        /*0288*/ 	.byte	0x04, 0x11
        /*028a*/ 	.short	(.L_232 - .L_231)
	.align		4
.L_231:
        /*028c*/ 	.word	index@($__internal_26_$__cuda_sm20_div_u64)
        /*0290*/ 	.word	0x00000000


	//----- nvinfo : EIATTR_FRAME_SIZE
	.align		4
.L_232:
        /*0294*/ 	.byte	0x04, 0x11
        /*0296*/ 	.short	(.L_234 - .L_233)
	.align		4
.L_233:
        /*0298*/ 	.word	index@(_ZN2at6native13reduce_kernelILi256ELi2ENS0_8ReduceOpIiNS0_9ArgMinOpsIiEEjlLi4ELi4EEEEEvT1_)
        /*029c*/ 	.word	0x00000000


	//----- nvinfo : EIATTR_REGCOUNT
	.align		4
.L_234:
        /*02a0*/ 	.byte	0x04, 0x2f
        /*02a2*/ 	.short	(.L_236 - .L_235)
	.align		4
.L_235:
        /*02a4*/ 	.word	index@(_ZN2at6native13reduce_kernelILi512ELi1ENS0_8ReduceOpIiNS0_9ArgMinOpsIiEEjlLi4ELi4EEEEEvT1_)
        /*02a8*/ 	.word	0x00000020


	//----- nvinfo : EIATTR_FRAME_SIZE
	.align		4
.L_236:
        /*02ac*/ 	.byte	0x04, 0x11
        /*02ae*/ 	.short	(.L_238 - .L_237)
	.align		4
.L_237:
        /*02b0*/ 	.word	index@($__internal_25_$__cuda_sm20_rem_u64)
        /*02b4*/ 	.word	0x00000000


	//----- nvinfo : EIATTR_FRAME_SIZE
	.align		4
.L_238:
        /*02b8*/ 	.byte	0x04, 0x11
        /*02ba*/ 	.short	(.L_240 - .L_239)
	.align		4
.L_239:
        /*02bc*/ 	.word	index@($__internal_24_$__cuda_sm20_div_u64)
        /*02c0*/ 	.word	0x00000000


	//----- nvinfo : EIATTR_FRAME_SIZE
	.align		4
.L_240:
        /*02c4*/ 	.byte	0x04, 0x11
        /*02c6*/ 	.short	(.L_242 - .L_241)
	.align		4
.L_241:
        /*02c8*/ 	.word	index@(_ZN2at6native13reduce_kernelILi512ELi1ENS0_8ReduceOpIiNS0_9ArgMinOpsIiEEjlLi4ELi4EEEEEvT1_)
        /*02cc*/ 	.word	0x00000000


	//----- nvinfo : EIATTR_REGCOUNT
	.align		4
.L_242:
        /*02d0*/ 	.byte	0x04, 0x2f
        /*02d2*/ 	.short	(.L_244 - .L_243)
	.align		4
.L_243:
        /*02d4*/ 	.word	index@(_ZN2at6native13reduce_kernelILi128ELi4ENS0_8ReduceOpIlNS0_9ArgMinOpsIlEEjlLi4ELi4EEEEEvT1_)
        /*02d8*/ 	.word	0x0000007b


	//----- nvinfo : EIATTR_FRAME_SIZE
	.align		4
.L_244:
        /*02dc*/ 	.byte	0x04, 0x11
        /*02de*/ 	.short	(.L_246 - .L_245)
	.align		4
.L_245:
        /*02e0*/ 	.word	index@($__internal_23_$__cuda_sm20_rem_u64)
        /*02e4*/ 	.word	0x00000000


	//----- nvinfo : EIATTR_FRAME_SIZE
	.align		4
.L_246:
        /*02e8*/ 	.byte	0x04, 0x11
        /*02ea*/ 	.short	(.L_248 - .L_247)
	.align		4
.L_247:
        /*02ec*/ 	.word	index@($__internal_22_$__cuda_sm20_div_u64)
        /*02f0*/ 	.word	0x00000000


	//----- nvinfo : EIATTR_FRAME_SIZE
	.align		4
.L_248:
        /*02f4*/ 	.byte	0x04, 0x11
        /*02f6*/ 	.short	(.L_250 - .L_249)
	.align		4
.L_249:
        /*02f8*/ 	.word	index@(_ZN2at6native13reduce_kernelILi128ELi4ENS0_8ReduceOpIlNS0_9ArgMinOpsIlEEjlLi4ELi4EEEEEvT1_)
        /*02fc*/ 	.word	0x00000000


	//----- nvinfo : EIATTR_REGCOUNT
	.align		4
.L_250:
        /*0300*/ 	.byte	0x04, 0x2f
        /*0302*/ 	.short	(.L_252 - .L_251)
	.align		4
.L_251:
        /*0304*/ 	.word	index@(_ZN2at6native13reduce_kernelILi256ELi2ENS0_8ReduceOpIlNS0_9ArgMinOpsIlEEjlLi4ELi4EEEEEvT1_)
        /*0308*/ 	.word	0x00000040


	//----- nvinfo : EIATTR_FRAME_SIZE
	.align		4
.L_252:
        /*030c*/ 	.byte	0x04, 0x11
        /*030e*/ 	.short	(.L_254 - .L_253)
	.align		4
.L_253:
        /*0310*/ 	.word	index@($__internal_21_$__cuda_sm20_rem_u64)
        /*0314*/ 	.word	0x00000010


	//----- nvinfo : EIATTR_FRAME_SIZE
	.align		4
.L_254:
        /*0318*/ 	.byte	0x04, 0x11
        /*031a*/ 	.short	(.L_256 - .L_255)
	.align		4
.L_255:
        /*031c*/ 	.word	index@($__internal_20_$__cuda_sm20_div_u64)
        /*0320*/ 	.word	0x00000010


	//----- nvinfo : EIATTR_FRAME_SIZE
	.align		4
.L_256:
        /*0324*/ 	.byte	0x04, 0x11
        /*0326*/ 	.short	(.L_258 - .L_257)
	.align		4
.L_257:
        /*0328*/ 	.word	index@(_ZN2at6native13reduce_kernelILi256ELi2ENS0_8ReduceOpIlNS0_9ArgMinOpsIlEEjlLi4ELi4EEEEEvT1_)
        /*032c*/ 	.word	0x00000010


	//----- nvinfo : EIATTR_REGCOUNT
	.align		4
.L_258:
        /*0330*/ 	.byte	0x04, 0x2f
        /*0332*/ 	.short	(.L_260 - .L_259)
	.align		4
.L_259:
        /*0334*/ 	.word	index@(_ZN2at6native13reduce_kernelILi512ELi1ENS0_8ReduceOpIlNS0_9ArgMinOpsIlEEjlLi4ELi4EEEEEvT1_)
        /*0338*/ 	.word	0x00000020


	//----- nvinfo : EIATTR_FRAME_SIZE
	.align		4
.L_260:
        /*033c*/ 	.byte	0x04, 0x11
        /*033e*/ 	.short	(.L_262 - .L_261)
	.align		4
.L_261:
        /*0340*/ 	.word	index@($__internal_19_$__cuda_sm20_rem_u64)
        /*0344*/ 	.word	0x00000018


	//----- nvinfo : EIATTR_FRAME_SIZE
	.align		4
.L_262:
        /*0348*/ 	.byte	0x04, 0x11
        /*034a*/ 	.short	(.L_264 - .L_263)
	.align		4
.L_263:
        /*034c*/ 	.word	index@($__internal_18_$__cuda_sm20_div_u64)
        /*0350*/ 	.word	0x00000018


	//----- nvinfo : EIATTR_FRAME_SIZE
	.align		4
.L_264:
        /*0354*/ 	.byte	0x04, 0x11
        /*0356*/ 	.short	(.L_266 - .L_265)
	.align		4
.L_265:
        /*0358*/ 	.word	index@(_ZN2at6native13reduce_kernelILi512ELi1ENS0_8ReduceOpIlNS0_9ArgMinOpsIlEEjlLi4ELi4EEEEEvT1_)
        /*035c*/ 	.word	0x00000018


	//----- nvinfo : EIATTR_REGCOUNT
	.align		4
.L_266:
        /*0360*/ 	.byte	0x04, 0x2f
        /*0362*/ 	.short	(.L_268 - .L_267)
	.align		4
.L_267:
        /*0364*/ 	.word	index@(_ZN2at6native13reduce_kernelILi128ELi4ENS0_8ReduceOpIsNS0_9ArgMinOpsIsEEjlLi4ELi4EEEEEvT1_)
        /*0368*/ 	.word	0x0000005f


	//----- nvinfo : EIATTR_FRAME_SIZE
	.align		4
.L_268:
        /*036c*/ 	.byte	0x04, 0x11
        /*036e*/ 	.short	(.L_270 - .L_269)
	.align		4
.L_269:
        /*0370*/ 	.word	index@($__internal_17_$__cuda_sm20_rem_u64)
        /*0374*/ 	.word	0x00000000


	//----- nvinfo : EIATTR_FRAME_SIZE
	.align		4
.L_270:
        /*0378*/ 	.byte	0x04, 0x11
        /*037a*/ 	.short	(.L_272 - .L_271)
	.align		4
.L_271:
        /*037c*/ 	.word	index@($__internal_16_$__cuda_sm20_div_u64)
        /*0380*/ 	.word	0x00000000


	//----- nvinfo : EIATTR_FRAME_SIZE
	.align		4
.L_272:
        /*0384*/ 	.byte	0x04, 0x11
        /*0386*/ 	.short	(.L_274 - .L_273)
	.align		4
.L_273:
        /*0388*/ 	.word	index@(_ZN2at6native13reduce_kernelILi128ELi4ENS0_8ReduceOpIsNS0_9ArgMinOpsIsEEjlLi4ELi4EEEEEvT1_)
        /*038c*/ 	.word	0x00000000


	//----- nvinfo : EIATTR_REGCOUNT
	.align		4
.L_274:
        /*0390*/ 	.byte	0x04, 0x2f
        /*0392*/ 	.short	(.L_276 - .L_275)
	.align		4
.L_275:
        /*0394*/ 	.word	index@(_ZN2at6native13reduce_kernelILi256ELi2ENS0_8ReduceOpIsNS0_9ArgMinOpsIsEEjlLi4ELi4EEEEEvT1_)
        /*0398*/ 	.word	0x00000038


	//----- nvinfo : EIATTR_FRAME_SIZE
	.align		4
.L_276:
        /*039c*/ 	.byte	0x04, 0x11
        /*039e*/ 	.short	(.L_278 - .L_277)
	.align		4
.L_277:
        /*03a0*/ 	.word	index@($__internal_15_$__cuda_sm20_rem_u64)
        /*03a4*/ 	.word	0x00000000


	//----- nvinfo : EIATTR_FRAME_SIZE
	.align		4
.L_278:
        /*03a8*/ 	.byte	0x04, 0x11
        /*03aa*/ 	.short	(.L_280 - .L_279)
	.align		4
.L_279:
        /*03ac*/ 	.word	index@($__internal_14_$__cuda_sm20_div_u64)
        /*03b0*/ 	.word	0x00000000


	//----- nvinfo : EIATTR_FRAME_SIZE
	.align		4
.L_280:
        /*03b4*/ 	.byte	0x04, 0x11
        /*03b6*/ 	.short	(.L_282 - .L_281)
	.align		4
.L_281:
        /*03b8*/ 	.word	index@(_ZN2at6native13reduce_kernelILi256ELi2ENS0_8ReduceOpIsNS0_9ArgMinOpsIsEEjlLi4ELi4EEEEEvT1_)
        /*03bc*/ 	.word	0x00000000


	//----- nvinfo : EIATTR_REGCOUNT
	.align		4
.L_282:
        /*03c0*/ 	.byte	0x04, 0x2f
        /*03c2*/ 	.short	(.L_284 - .L_283)
	.align		4
.L_283:
        /*03c4*/ 	.word	index@(_ZN2at6native13reduce_kernelILi512ELi1ENS0_8ReduceOpIsNS0_9ArgMinOpsIsEEjlLi4ELi4EEEEEvT1_)
        /*03c8*/ 	.word	0x00000020


	//----- nvinfo : EIATTR_FRAME_SIZE
	.align		4
.L_284:
        /*03cc*/ 	.byte	0x04, 0x11
        /*03ce*/ 	.short	(.L_286 - .L_285)
	.align		4
.L_285:
        /*03d0*/ 	.word	index@($__internal_13_$__cuda_sm20_rem_u64)
        /*03d4*/ 	.word	0x00000000


	//----- nvinfo : EIATTR_FRAME_SIZE
	.align		4
.L_286:
        /*03d8*/ 	.byte	0x04, 0x11
        /*03da*/ 	.short	(.L_288 - .L_287)
	.align		4
.L_287:
        /*03dc*/ 	.word	index@($__internal_12_$__cuda_sm20_div_u64)
        /*03e0*/ 	.word	0x00000000


	//----- nvinfo : EIATTR_FRAME_SIZE
	.align		4
.L_288:
        /*03e4*/ 	.byte	0x04, 0x11
        /*03e6*/ 	.short	(.L_290 - .L_289)
	.align		4
.L_289:
        /*03e8*/ 	.word	index@(_ZN2at6native13reduce_kernelILi512ELi1ENS0_8ReduceOpIsNS0_9ArgMinOpsIsEEjlLi4ELi4EEEEEvT1_)
        /*03ec*/ 	.word	0x00000000


	//----- nvinfo : EIATTR_REGCOUNT
	.align		4
.L_290:
        /*03f0*/ 	.byte	0x04, 0x2f
        /*03f2*/ 	.short	(.L_292 - .L_291)
	.align		4
.L_291:
        /*03f4*/ 	.word	index@(_ZN2at6native13reduce_kernelILi128ELi4ENS0_8ReduceOpIdNS0_9ArgMinOpsIdEEjlLi4ELi4EEEEEvT1_)
        /*03f8*/ 	.word	0x00000077


	//----- nvinfo : EIATTR_FRAME_SIZE
	.align		4
.L_292:
        /*03fc*/ 	.byte	0x04, 0x11
        /*03fe*/ 	.short	(.L_294 - .L_293)
	.align		4
.L_293:
        /*0400*/ 	.word	index@($__internal_11_$__cuda_sm20_rem_u64)
        /*0404*/ 	.word	0x00000000


	//----- nvinfo : EIATTR_FRAME_SIZE
	.align		4
.L_294:
        /*0408*/ 	.byte	0x04, 0x11
        /*040a*/ 	.short	(.L_296 - .L_295)
	.align		4
.L_295:
        /*040c*/ 	.word	index@($__internal_10_$__cuda_sm20_div_u64)
        /*0410*/ 	.word	0x00000000


	//----- nvinfo : EIATTR_FRAME_SIZE
	.align		4
.L_296:
        /*0414*/ 	.byte	0x04, 0x11
        /*0416*/ 	.short	(.L_298 - .L_297)
	.align		4
.L_297:
        /*0418*/ 	.word	index@(_ZN2at6native13reduce_kernelILi128ELi4ENS0_8ReduceOpIdNS0_9ArgMinOpsIdEEjlLi4ELi4EEEEEvT1_)
        /*041c*/ 	.word	0x00000000


	//----- nvinfo : EIATTR_REGCOUNT
	.align		4
.L_298:
        /*0420*/ 	.byte	0x04, 0x2f
        /*0422*/ 	.short	(.L_300 - .L_299)
	.align		4
.L_299:
        /*0424*/ 	.word	index@(_ZN2at6native13reduce_kernelILi256ELi2ENS0_8ReduceOpIdNS0_9ArgMinOpsIdEEjlLi4ELi4EEEEEvT1_)
        /*0428*/ 	.word	0x00000040


	//----- nvinfo : EIATTR_FRAME_SIZE
	.align		4
.L_300:
        /*042c*/ 	.byte	0x04, 0x11
        /*042e*/ 	.short	(.L_302 - .L_301)
	.align		4
.L_301:
        /*0430*/ 	.word	index@($__internal_9_$__cuda_sm20_rem_u64)
        /*0434*/ 	.word	0x00000000


	//----- nvinfo : EIATTR_FRAME_SIZE
	.align		4
.L_302:
        /*0438*/ 	.byte	0x04, 0x11
        /*043a*/ 	.short	(.L_304 - .L_303)
	.align		4
.L_303:
        /*043c*/ 	.word	index@($__internal_8_$__cuda_sm20_div_u64)
        /*0440*/ 	.word	0x00000000


	//----- nvinfo : EIATTR_FRAME_SIZE
	.align		4
.L_304:
        /*0444*/ 	.byte	0x04, 0x11
        /*0446*/ 	.short	(.L_306 - .L_305)
	.align		4
.L_305:
        /*0448*/ 	.word	index@(_ZN2at6native13reduce_kernelILi256ELi2ENS0_8ReduceOpIdNS0_9ArgMinOpsIdEEjlLi4ELi4EEEEEvT1_)
        /*044c*/ 	.word	0x00000000


	//----- nvinfo : EIATTR_REGCOUNT
	.align		4
.L_306:
        /*0450*/ 	.byte	0x04, 0x2f
        /*0452*/ 	.short	(.L_308 - .L_307)
	.align		4
.L_307:
        /*0454*/ 	.word	index@(_ZN2at6native13reduce_kernelILi512ELi1ENS0_8ReduceOpIdNS0_9ArgMinOpsIdEEjlLi4ELi4EEEEEvT1_)
        /*0458*/ 	.word	0x00000020


	//----- nvinfo : EIATTR_FRAME_SIZE
	.align		4
.L_308:
        /*045c*/ 	.byte	0x04, 0x11
        /*045e*/ 	.short	(.L_310 - .L_309)
	.align		4
.L_309:
        /*0460*/ 	.word	index@($__internal_7_$__cuda_sm20_rem_u64)
        /*0464*/ 	.word	0x00000020


	//----- nvinfo : EIATTR_FRAME_SIZE
	.align		4
.L_310:
        /*0468*/ 	.byte	0x04, 0x11
        /*046a*/ 	.short	(.L_312 - .L_311)
	.align		4
.L_311:
        /*046c*/ 	.word	index@($__internal_6_$__cuda_sm20_div_u64)
        /*0470*/ 	.word	0x00000020


	//----- nvinfo : EIATTR_FRAME_SIZE
	.align		4
.L_312:
        /*0474*/ 	.byte	0x04, 0x11
        /*0476*/ 	.short	(.L_314 - .L_313)
	.align		4
.L_313:
        /*0478*/ 	.word	index@(_ZN2at6native13reduce_kernelILi512ELi1ENS0_8ReduceOpIdNS0_9ArgMinOpsIdEEjlLi4ELi4EEEEEvT1_)
        /*047c*/ 	.word	0x00000020


	//----- nvinfo : EIATTR_REGCOUNT
	.align		4
.L_314:
        /*0480*/ 	.byte	0x04, 0x2f
        /*0482*/ 	.short	(.L_316 - .L_315)
	.align		4
.L_315:
        /*0484*/ 	.word	index@(_ZN2at6native13reduce_kernelILi128ELi4ENS0_8ReduceOpIfNS0_9ArgMinOpsIfEEjlLi4ELi4EEEEEvT1_)
        /*0488*/ 	.word	0x00000053


	//----- nvinfo : EIATTR_FRAME_SIZE
	.align		4
.L_316:
        /*048c*/ 	.byte	0x04, 0x11
        /*048e*/ 	.short	(.L_318 - .L_317)
	.align		4
.L_317:
        /*0490*/ 	.word	index@($__internal_5_$__cuda_sm20_rem_u64)
        /*0494*/ 	.word	0x00000000


	//----- nvinfo : EIATTR_FRAME_SIZE
	.align		4
.L_318:
        /*0498*/ 	.byte	0x04, 0x11
        /*049a*/ 	.short	(.L_320 - .L_319)
	.align		4
.L_319:
        /*049c*/ 	.word	index@($__internal_4_$__cuda_sm20_div_u64)
        /*04a0*/ 	.word	0x00000000


	//----- nvinfo : EIATTR_FRAME_SIZE
	.align		4
.L_320:
        /*04a4*/ 	.byte	0x04, 0x11
        /*04a6*/ 	.short	(.L_322 - .L_321)
	.align		4
.L_321:
        /*04a8*/ 	.word	index@(_ZN2at6native13reduce_kernelILi128ELi4ENS0_8ReduceOpIfNS0_9ArgMinOpsIfEEjlLi4ELi4EEEEEvT1_)
        /*04ac*/ 	.word	0x00000000


	//----- nvinfo : EIATTR_REGCOUNT
	.align		4
.L_322:
        /*04b0*/ 	.byte	0x04, 0x2f
        /*04b2*/ 	.short	(.L_324 - .L_323)
	.align		4
.L_323:
        /*04b4*/ 	.word	index@(_ZN2at6native13reduce_kernelILi256ELi2ENS0_8ReduceOpIfNS0_9ArgMinOpsIfEEjlLi4ELi4EEEEEvT1_)
        /*04b8*/ 	.word	0x00000036


	//----- nvinfo : EIATTR_FRAME_SIZE
	.align		4
.L_324:
        /*04bc*/ 	.byte	0x04, 0x11
        /*04be*/ 	.short	(.L_326 - .L_325)
	.align		4
.L_325:
        /*04c0*/ 	.word	index@($__internal_3_$__cuda_sm20_rem_u64)
        /*04c4*/ 	.word	0x00000000


	//----- nvinfo : EIATTR_FRAME_SIZE
	.align		4
.L_326:
        /*04c8*/ 	.byte	0x04, 0x11
        /*04ca*/ 	.short	(.L_328 - .L_327)
	.align		4
.L_327:
        /*04cc*/ 	.word	index@($__internal_2_$__cuda_sm20_div_u64)
        /*04d0*/ 	.word	0x00000000


	//----- nvinfo : EIATTR_FRAME_SIZE
	.align		4
.L_328:
        /*04d4*/ 	.byte	0x04, 0x11
        /*04d6*/ 	.short	(.L_330 - .L_329)
	.align		4
.L_329:
        /*04d8*/ 	.word	index@(_ZN2at6native13reduce_kernelILi256ELi2ENS0_8ReduceOpIfNS0_9ArgMinOpsIfEEjlLi4ELi4EEEEEvT1_)
        /*04dc*/ 	.word	0x00000000


	//----- nvinfo : EIATTR_REGCOUNT
	.align		4
.L_330:
        /*04e0*/ 	.byte	0x04, 0x2f
        /*04e2*/ 	.short	(.L_332 - .L_331)
	.align		4
.L_331:
        /*04e4*/ 	.word	index@(_ZN2at6native13reduce_kernelILi512ELi1ENS0_8ReduceOpIfNS0_9ArgMinOpsIfEEjlLi4ELi4EEEEEvT1_)
        /*04e8*/ 	.word	0x00000020


	//----- nvinfo : EIATTR_FRAME_SIZE
	.align		4
.L_332:
        /*04ec*/ 	.byte	0x04, 0x11
        /*04ee*/ 	.short	(.L_334 - .L_333)
	.align		4
.L_333:
        /*04f0*/ 	.word	index@($__internal_1_$__cuda_sm20_rem_u64)
        /*04f4*/ 	.word	0x00000000


	//----- nvinfo : EIATTR_FRAME_SIZE
	.align		4
.L_334:
        /*04f8*/ 	.byte	0x04, 0x11
        /*04fa*/ 	.short	(.L_336 - .L_335)
	.align		4
.L_335:
        /*04fc*/ 	.word	index@($__internal_0_$__cuda_sm20_div_u64)
        /*0500*/ 	.word	0x00000000


	//----- nvinfo : EIATTR_FRAME_SIZE
	.align		4
.L_336:
        /*0504*/ 	.byte	0x04, 0x11
        /*0506*/ 	.short	(.L_338 - .L_337)
	.align		4
.L_337:
        /*0508*/ 	.word	index@(_ZN2at6native13reduce_kernelILi512ELi1ENS0_8ReduceOpIfNS0_9ArgMinOpsIfEEjlLi4ELi4EEEEEvT1_)
        /*050c*/ 	.word	0x00000000


	//----- nvinfo : EIATTR_MIN_STACK_SIZE
	.align		4
.L_338:
        /*0510*/ 	.byte	0x04, 0x12
        /*0512*/ 	.short	(.L_340 - .L_339)
	.align		4
.L_339:
        /*0514*/ 	.word	index@(_ZN2at6native13reduce_kernelILi512ELi1ENS0_8ReduceOpIfNS0_9ArgMinOpsIfEEjlLi4ELi4EEEEEvT1_)
        /*0518*/ 	.word	0x00000000


	//----- nvinfo : EIATTR_MIN_STACK_SIZE
	.align		4
.L_340:
        /*051c*/ 	.byte	0x04, 0x12
        /*051e*/ 	.short	(.L_342 - .L_341)
	.align		4
.L_341:
        /*0520*/ 	.word	index@(_ZN2at6native13reduce_kernelILi256ELi2ENS0_8ReduceOpIfNS0_9ArgMinOpsIfEEjlLi4ELi4EEEEEvT1_)
        /*0524*/ 	.word	0x00000000


	//----- nvinfo : EIATTR_MIN_STACK_SIZE
	.align		4
.L_342:
        /*0528*/ 	.byte	0x04, 0x12
        /*052a*/ 	.short	(.L_344 - .L_343)
	.align		4
.L_343:
        /*052c*/ 	.word	index@(_ZN2at6native13reduce_kernelILi128ELi4ENS0_8ReduceOpIfNS0_9ArgMinOpsIfEEjlLi4ELi4EEEEEvT1_)
        /*0530*/ 	.word	0x00000000


	//----- nvinfo : EIATTR_MIN_STACK_SIZE
	.align		4
.L_344:
        /*0534*/ 	.byte	0x04, 0x12
        /*0536*/ 	.short	(.L_346 - .L_345)
	.align		4
.L_345:
        /*0538*/ 	.word	index@(_ZN2at6native13reduce_kernelILi512ELi1ENS0_8ReduceOpIdNS0_9ArgMinOpsIdEEjlLi4ELi4EEEEEvT1_)
        /*053c*/ 	.word	0x00000020


	//----- nvinfo : EIATTR_MIN_STACK_SIZE
	.align		4
.L_346:
        /*0540*/ 	.byte	0x04, 0x12
        /*0542*/ 	.short	(.L_348 - .L_347)
	.align		4
.L_347:
        /*0544*/ 	.word	index@(_ZN2at6native13reduce_kernelILi256ELi2ENS0_8ReduceOpIdNS0_9ArgMinOpsIdEEjlLi4ELi4EEEEEvT1_)
        /*0548*/ 	.word	0x00000000


	//----- nvinfo : EIATTR_MIN_STACK_SIZE
	.align		4
.L_348:
        /*054c*/ 	.byte	0x04, 0x12
        /*054e*/ 	.short	(.L_350 - .L_349)
	.align		4
.L_349:
        /*0550*/ 	.word	index@(_ZN2at6native13reduce_kernelILi128ELi4ENS0_8ReduceOpIdNS0_9ArgMinOpsIdEEjlLi4ELi4EEEEEvT1_)
        /*0554*/ 	.word	0x00000000


	//----- nvinfo : EIATTR_MIN_STACK_SIZE
	.align		4
.L_350:
        /*0558*/ 	.byte	0x04, 0x12
        /*055a*/ 	.short	(.L_352 - .L_351)
	.align		4
.L_351:
        /*055c*/ 	.word	index@(_ZN2at6native13reduce_kernelILi512ELi1ENS0_8ReduceOpIsNS0_9ArgMinOpsIsEEjlLi4ELi4EEEEEvT1_)
        /*0560*/ 	.word	0x00000000


	//----- nvinfo : EIATTR_MIN_STACK_SIZE
	.align		4
.L_352:
        /*0564*/ 	.byte	0x04, 0x12
        /*0566*/ 	.short	(.L_354 - .L_353)
	.align		4
.L_353:
        /*0568*/ 	.word	index@(_ZN2at6native13reduce_kernelILi256ELi2ENS0_8ReduceOpIsNS0_9ArgMinOpsIsEEjlLi4ELi4EEEEEvT1_)
        /*056c*/ 	.word	0x00000000


	//----- nvinfo : EIATTR_MIN_STACK_SIZE
	.align		4
.L_354:
        /*0570*/ 	.byte	0x04, 0x12
        /*0572*/ 	.short	(.L_356 - .L_355)
	.align		4
.L_355:
        /*0574*/ 	.word	index@(_ZN2at6native13reduce_kernelILi128ELi4ENS0_8ReduceOpIsNS0_9ArgMinOpsIsEEjlLi4ELi4EEEEEvT1_)
        /*0578*/ 	.word	0x00000000


	//----- nvinfo : EIATTR_MIN_STACK_SIZE
	.align		4
.L_356:
        /*057c*/ 	.byte	0x04, 0x12
        /*057e*/ 	.short	(.L_358 - .L_357)
	.align		4
.L_357:
        /*0580*/ 	.word	index@(_ZN2at6native13reduce_kernelILi512ELi1ENS0_8ReduceOpIlNS0_9ArgMinOpsIlEEjlLi4ELi4EEEEEvT1_)
        /*0584*/ 	.word	0x00000018


	//----- nvinfo : EIATTR_MIN_STACK_SIZE
	.align		4
.L_358:
        /*0588*/ 	.byte	0x04, 0x12
        /*058a*/ 	.short	(.L_360 - .L_359)
	.align		4
.L_359:
        /*058c*/ 	.word	index@(_ZN2at6native13reduce_kernelILi256ELi2ENS0_8ReduceOpIlNS0_9ArgMinOpsIlEEjlLi4ELi4EEEEEvT1_)
        /*0590*/ 	.word	0x00000010


	//----- nvinfo : EIATTR_MIN_STACK_SIZE
	.align		4
.L_360:
        /*0594*/ 	.byte	0x04, 0x12
        /*0596*/ 	.short	(.L_362 - .L_361)
	.align		4
.L_361:
        /*0598*/ 	.word	index@(_ZN2at6native13reduce_kernelILi128ELi4ENS0_8ReduceOpIlNS0_9ArgMinOpsIlEEjlLi4ELi4EEEEEvT1_)
        /*059c*/ 	.word	0x00000000


	//----- nvinfo : EIATTR_MIN_STACK_SIZE
	.align		4
.L_362:
        /*05a0*/ 	.byte	0x04, 0x12
        /*05a2*/ 	.short	(.L_364 - .L_363)
	.align		4
.L_363:
        /*05a4*/ 	.word	index@(_ZN2at6native13reduce_kernelILi512ELi1ENS0_8ReduceOpIiNS0_9ArgMinOpsIiEEjlLi4ELi4EEEEEvT1_)
        /*05a8*/ 	.word	0x00000000


	//----- nvinfo : EIATTR_MIN_STACK_SIZE
	.align		4
.L_364:
        /*05ac*/ 	.byte	0x04, 0x12
        /*05ae*/ 	.short	(.L_366 - .L_365)
	.align		4
.L_365:
        /*05b0*/ 	.word	index@(_ZN2at6native13reduce_kernelILi256ELi2ENS0_8ReduceOpIiNS0_9ArgMinOpsIiEEjlLi4ELi4EEEEEvT1_)
        /*05b4*/ 	.word	0x00000000


	//----- nvinfo : EIATTR_MIN_STACK_SIZE
	.align		4
.L_366:
        /*05b8*/ 	.byte	0x04, 0x12
        /*05ba*/ 	.short	(.L_368 - .L_367)
	.align		4
.L_367:
        /*05bc*/ 	.word	index@(_ZN2at6native13reduce_kernelILi128ELi4ENS0_8ReduceOpIiNS0_9ArgMinOpsIiEEjlLi4ELi4EEEEEvT1_)
        /*05c0*/ 	.word	0x00000000


	//----- nvinfo : EIATTR_MIN_STACK_SIZE
	.align		4
.L_368:
        /*05c4*/ 	.byte	0x04, 0x12
        /*05c6*/ 	.short	(.L_370 - .L_369)
	.align		4
.L_369:
        /*05c8*/ 	.word	index@(_ZN2at6native13reduce_kernelILi512ELi1ENS0_8ReduceOpIaNS0_9ArgMinOpsIaEEjlLi4ELi4EEEEEvT1_)
        /*05cc*/ 	.word	0x00000008


	//----- nvinfo : EIATTR_MIN_STACK_SIZE
	.align		4
.L_370:
        /*05d0*/ 	.byte	0x04, 0x12
        /*05d2*/ 	.short	(.L_372 - .L_371)
	.align		4
.L_371:
        /*05d4*/ 	.word	index@(_ZN2at6native13reduce_kernelILi256ELi2ENS0_8ReduceOpIaNS0_9ArgMinOpsIaEEjlLi4ELi4EEEEEvT1_)
        /*05d8*/ 	.word	0x00000000


	//----- nvinfo : EIATTR_MIN_STACK_SIZE
	.align		4
.L_372:
        /*05dc*/ 	.byte	0x04, 0x12
        /*05de*/ 	.short	(.L_374 - .L_373)
	.align		4
.L_373:
        /*05e0*/ 	.word	index@(_ZN2at6native13reduce_kernelILi128ELi4ENS0_8ReduceOpIaNS0_9ArgMinOpsIaEEjlLi4ELi4EEEEEvT1_)
        /*05e4*/ 	.word	0x00000000


	//----- nvinfo : EIATTR_MIN_STACK_SIZE
	.align		4
.L_374:
        /*05e8*/ 	.byte	0x04, 0x12
        /*05ea*/ 	.short	(.L_376 - .L_375)
	.align		4
.L_375:
        /*05ec*/ 	.word	index@(_ZN2at6native13reduce_kernelILi512ELi1ENS0_8ReduceOpIhNS0_9ArgMinOpsIhEEjlLi4ELi4EEEEEvT1_)
        /*05f0*/ 	.word	0x00000008


	//----- nvinfo : EIATTR_MIN_STACK_SIZE
	.align		4
.L_376:
        /*05f4*/ 	.byte	0x04, 0x12
        /*05f6*/ 	.short	(.L_378 - .L_377)
	.align		4
.L_377:
        /*05f8*/ 	.word	index@(_ZN2at6native13reduce_kernelILi256ELi2ENS0_8ReduceOpIhNS0_9ArgMinOpsIhEEjlLi4ELi4EEEEEvT1_)
        /*05fc*/ 	.word	0x00000000


	//----- nvinfo : EIATTR_MIN_STACK_SIZE
	.align		4
.L_378:
        /*0600*/ 	.byte	0x04, 0x12
        /*0602*/ 	.short	(.L_380 - .L_379)
	.align		4
.L_379:
        /*0604*/ 	.word	index@(_ZN2at6native13reduce_kernelILi128ELi4ENS0_8ReduceOpIhNS0_9ArgMinOpsIhEEjlLi4ELi4EEEEEvT1_)
        /*0608*/ 	.word	0x00000000


	//----- nvinfo : EIATTR_MIN_STACK_SIZE
	.align		4
.L_380:
        /*060c*/ 	.byte	0x04, 0x12
        /*060e*/ 	.short	(.L_382 - .L_381)
	.align		4
.L_381:
        /*0610*/ 	.word	index@(_ZN2at6native13reduce_kernelILi512ELi1ENS0_8ReduceOpIN3c108BFloat16ENS0_9ArgMinOpsIfEEjlLi4ELi4EEEEEvT1_)
        /*0614*/ 	.word	0x00000000


	//----- nvinfo : EIATTR_MIN_STACK_SIZE
	.align		4
.L_382:
        /*0618*/ 	.byte	0x04, 0x12
        /*061a*/ 	.short	(.L_384 - .L_383)
	.align		4
.L_383:
        /*061c*/ 	.word	index@(_ZN2at6native13reduce_kernelILi256ELi2ENS0_8ReduceOpIN3c108BFloat16ENS0_9ArgMinOpsIfEEjlLi4ELi4EEEEEvT1_)
        /*0620*/ 	.word	0x00000000


	//----- nvinfo : EIATTR_MIN_STACK_SIZE
	.align		4
.L_384:
        /*0624*/ 	.byte	0x04, 0x12
        /*0626*/ 	.short	(.L_386 - .L_385)
	.align		4
.L_385:
        /*0628*/ 	.word	index@(_ZN2at6native13reduce_kernelILi128ELi4ENS0_8ReduceOpIN3c108BFloat16ENS0_9ArgMinOpsIfEEjlLi4ELi4EEEEEvT1_)
        /*062c*/ 	.word	0x00000000


	//----- nvinfo : EIATTR_MIN_STACK_SIZE
	.align		4
.L_386:
        /*0630*/ 	.byte	0x04, 0x12
        /*0632*/ 	.short	(.L_388 - .L_387)
	.align		4
.L_387:
        /*0634*/ 	.word	index@(_ZN2at6native13reduce_kernelILi512ELi1ENS0_8ReduceOpIN3c104HalfENS0_9ArgMinOpsIfEEjlLi4ELi4EEEEEvT1_)
        /*0638*/ 	.word	0x00000000


	//----- nvinfo : EIATTR_MIN_STACK_SIZE
	.align		4
.L_388:
        /*063c*/ 	.byte	0x04, 0x12
        /*063e*/ 	.short	(.L_390 - .L_389)
	.align		4
.L_389:
        /*0640*/ 	.word	index@(_ZN2at6native13reduce_kernelILi256ELi2ENS0_8ReduceOpIN3c104HalfENS0_9ArgMinOpsIfEEjlLi4ELi4EEEEEvT1_)
        /*0644*/ 	.word	0x00000000


	//----- nvinfo : EIATTR_MIN_STACK_SIZE
	.align		4
.L_390:
        /*0648*/ 	.byte	0x04, 0x12
        /*064a*/ 	.short	(.L_392 - .L_391)
	.align		4
.L_391:
        /*064c*/ 	.word	index@(_ZN2at6native13reduce_kernelILi128ELi4ENS0_8ReduceOpIN3c104HalfENS0_9ArgMinOpsIfEEjlLi4ELi4EEEEEvT1_)
        /*0650*/ 	.word	0x00000000
.L_392:


//--------------------- .nv.compat                --------------------------
	.section	.nv.compat,"",@"SHT_CUDA_COMPAT_INFO"
	.align	4
        /*0000*/ 	.byte	0x02, 0x09, 0x01, 0x00, 0x02, 0x02, 0x01, 0x00, 0x02, 0x05, 0x05, 0x00, 0x03, 0x07, 0x01, 0x01
        /*0010*/ 	.byte	0x02, 0x03, 0x00, 0x00, 0x02, 0x06, 0x01, 0x00, 0x04, 0x0b, 0x08, 0x00, 0x00, 0x00, 0x00, 0x00
        /*0020*/ 	.byte	0x00, 0x00, 0x00, 0x00


//--------------------- .nv.info._ZN2at6native13reduce_kernelILi512ELi1ENS0_8ReduceOpIfNS0_9ArgMinOpsIfEEjlLi4ELi4EEEEEvT1_ --------------------------
	.section	.nv.info._ZN2at6native13reduce_kernelILi512ELi1ENS0_8ReduceOpIfNS0_9ArgMinOpsIfEEjlLi4ELi4EEEEEvT1_,"",@"SHT_CUDA_INFO"
	.sectionflags	@""
	.align	4


	//----- nvinfo : EIATTR_CUDA_API_VERSION
	.align		4
        /*0000*/ 	.byte	0x04, 0x37
        /*0002*/ 	.short	(.L_394 - .L_393)
.L_393:
        /*0004*/ 	.word	0x00000082


	//----- nvinfo : EIATTR_KPARAM_INFO
	.align		4
.L_394:
        /*0008*/ 	.byte	0x04, 0x17
        /*000a*/ 	.short	(.L_396 - .L_395)
.L_395:
        /*000c*/ 	.word	0x00000000
        /*0010*/ 	.short	0x0000
        /*0012*/ 	.short	0x0000
        /*0014*/ 	.byte	0x00, 0xf0, 0xa1, 0x10


	//----- nvinfo : EIATTR_SPARSE_MMA_MASK
	.align		4
.L_396:
        /*0018*/ 	.byte	0x03, 0x50
        /*001a*/ 	.short	0x0000


	//----- nvinfo : EIATTR_MAXREG_COUNT
	.align		4
        /*001c*/ 	.byte	0x03, 0x1b
        /*001e*/ 	.short	0x0020


	//----- nvinfo : EIATTR_NUM_BARRIERS
	.align		4
        /*0020*/ 	.byte	0x02, 0x4c
        /*0022*/ 	.byte	0x01
	.zero		1


	//----- nvinfo : EIATTR_EXTERNS
	.align		4
        /*0024*/ 	.byte	0x04, 0x0f
        /*0026*/ 	.short	(.L_398 - .L_397)


	//   ....[0]....
	.align		4
.L_397:
        /*0028*/ 	.word	index@(__assertfail)


	//----- nvinfo : EIATTR_MERCURY_ISA_VERSION
	.align		4
.L_398:
        /*002c*/ 	.byte	0x03, 0x5f
        /*002e*/ 	.short	0x0101


	//----- nvinfo : EIATTR_INT_WARP_WIDE_INSTR_OFFSETS
	.align		4
        /*0030*/ 	.byte	0x04, 0x31
        /*0032*/ 	.short	(.L_400 - .L_399)


	//   ....[0]....
.L_399:
        /*0034*/ 	.word	0x000115e0


	//   ....[1]....
        /*0038*/ 	.word	0x000116d0


	//----- nvinfo : EIATTR_COOP_GROUP_MASK_REGIDS
	.align		4
.L_400:
        /*003c*/ 	.byte	0x04, 0x29
        /*003e*/ 	.short	(.L_402 - .L_401)


	//   ....[0]....
.L_401:
        /*0040*/ 	.word	0xffffffff


	//   ....[1]....
        /*0044*/ 	.word	0xffffffff


	//   ....[2]....
        /*0048*/ 	.word	0xffffffff


	//   ....[3]....
        /*004c*/ 	.word	0xffffffff


	//   ....[4]....
        /*0050*/ 	.word	0xffffffff


	//   ....[5]....
        /*0054*/ 	.word	0xffffffff


	//----- nvinfo : EIATTR_COOP_GROUP_INSTR_OFFSETS
	.align		4
.L_402:
        /*0058*/ 	.byte	0x04, 0x28
        /*005a*/ 	.short	(.L_404 - .L_403)


	//   ....[0]....
.L_403:
        /*005c*/ 	.word	0x0000e530


	//   ....[1]....
        /*0060*/ 	.word	0x0000e550


	//   ....[2]....
        /*0064*/ 	.word	0x0000e560


	//   ....[3]....
        /*0068*/ 	.word	0x000123f0


	//   ....[4]....
        /*006c*/ 	.word	0x00012410


	//   ....[5]....
        /*0070*/ 	.word	0x00012420


	//----- nvinfo : EIATTR_SYSCALL_OFFSETS
	.align		4
.L_404:
        /*0074*/ 	.byte	0x04, 0x46
        /*0076*/ 	.short	(.L_406 - .L_405)


	//   ....[0]....
.L_405:
        /*0078*/ 	.word	0x00012890


	//   ....[1]....
        /*007c*/ 	.word	0x00012a20


	//   ....[2]....
        /*0080*/ 	.word	0x00012b90


	//   ....[3]....
        /*0084*/ 	.word	0x00012ce0


	//   ....[4]....
        /*0088*/ 	.word	0x00013120


	//   ....[5]....
        /*008c*/ 	.word	0x000132b0


	//   ....[6]....
        /*0090*/ 	.word	0x00013420


	//   ....[7]....
        /*0094*/ 	.word	0x00013570


	//----- nvinfo : EIATTR_EXIT_INSTR_OFFSETS
	.align		4
.L_406:
        /*0098*/ 	.byte	0x04, 0x1c
        /*009a*/ 	.short	(.L_408 - .L_407)


	//   ....[0]....
.L_407:
        /*009c*/ 	.word	0x00011790


	//   ....[1]....
        /*00a0*/ 	.word	0x00012570


	//   ....[2]....
        /*00a4*/ 	.word	0x000128e0


	//   ....[3]....
        /*00a8*/ 	.word	0x00012910


	//   ....[4]....
        /*00ac*/ 	.word	0x00012be0


	//   ....[5]....
        /*00b0*/ 	.word	0x00012cf0


	//   ....[6]....
        /*00b4*/ 	.word	0x00012d80


	//   ....[7]....
        /*00b8*/ 	.word	0x00012dc0


	//   ....[8]....
        /*00bc*/ 	.word	0x00012e00


	//   ....[9]....
        /*00c0*/ 	.word	0x00013170


	//   ....[10]....
        /*00c4*/ 	.word	0x000131a0


	//   ....[11]....
        /*00c8*/ 	.word	0x00013470


	//   ....[12]....
        /*00cc*/ 	.word	0x00013580


	//----- nvinfo : EIATTR_MAX_THREADS
	.align		4
.L_408:
        /*00d0*/ 	.byte	0x04, 0x05
        /*00d2*/ 	.short	(.L_410 - .L_409)
.L_409:
        /*00d4*/ 	.word	0x00000200
        /*00d8*/ 	.word	0x00000001
        /*00dc*/ 	.word	0x00000001


	//----- nvinfo : EIATTR_CRS_STACK_SIZE
	.align		4
.L_410:
        /*00e0*/ 	.byte	0x04, 0x1e
        /*00e2*/ 	.short	(.L_412 - .L_411)
.L_411:
        /*00e4*/ 	.word	0x00000000


	//----- nvinfo : EIATTR_CBANK_PARAM_SIZE
	.align		4
.L_412:
        /*00e8*/ 	.byte	0x03, 0x19
        /*00ea*/ 	.short	0x0428


	//----- nvinfo : EIATTR_PARAM_CBANK
	.align		4
        /*00ec*/ 	.byte	0x04, 0x0a
        /*00ee*/ 	.short	(.L_414 - .L_413)
	.align		4
.L_413:
        /*00f0*/ 	.word	index@(.nv.constant0._ZN2at6native13reduce_kernelILi512ELi1ENS0_8ReduceOpIfNS0_9ArgMinOpsIfEEjlLi4ELi4EEEEEvT1_)
        /*00f4*/ 	.short	0x0210
        /*00f6*/ 	.short	0x0428


	//----- nvinfo : EIATTR_SW_WAR
	.align		4
.L_414:
        /*00f8*/ 	.byte	0x04, 0x36
        /*00fa*/ 	.short	(.L_416 - .L_415)
.L_415:
        /*00fc*/ 	.word	0x00000008
.L_416:


//--------------------- .nv.info._ZN2at6native13reduce_kernelILi256ELi2ENS0_8ReduceOpIfNS0_9ArgMinOpsIfEEjlLi4ELi4EEEEEvT1_ --------------------------
	.section	.nv.info._ZN2at6native13reduce_kernelILi256ELi2ENS0_8ReduceOpIfNS0_9ArgMinOpsIfEEjlLi4ELi4EEEEEvT1_,"",@"SHT_CUDA_INFO"
	.sectionflags	@""
	.align	4


	//----- nvinfo : EIATTR_CUDA_API_VERSION
	.align		4
        /*0000*/ 	.byte	0x04, 0x37
        /*0002*/ 	.short	(.L_418 - .L_417)
.L_417:
        /*0004*/ 	.word	0x00000082


	//----- nvinfo : EIATTR_KPARAM_INFO
	.align		4
.L_418:
        /*0008*/ 	.byte	0x04, 0x17
        /*000a*/ 	.short	(.L_420 - .L_419)
.L_419:
        /*000c*/ 	.word	0x00000000
        /*0010*/ 	.short	0x0000
        /*0012*/ 	.short	0x0000
        /*0014*/ 	.byte	0x00, 0xf0, 0xa1, 0x10


	//----- nvinfo : EIATTR_SPARSE_MMA_MASK
	.align		4
.L_420:
        /*0018*/ 	.byte	0x03, 0x50
        /*001a*/ 	.short	0x0000


	//----- nvinfo : EIATTR_MAXREG_COUNT
	.align		4
        /*001c*/ 	.byte	0x03, 0x1b
        /*001e*/ 	.short	0x0040


	//----- nvinfo : EIATTR_NUM_BARRIERS
	.align		4
        /*0020*/ 	.byte	0x02, 0x4c
        /*0022*/ 	.byte	0x01
	.zero		1


	//----- nvinfo : EIATTR_EXTERNS
	.align		4
        /*0024*/ 	.byte	0x04, 0x0f
        /*0026*/ 	.short	(.L_422 - .L_421)


	//   ....[0]....
	.align		4
.L_421:
        /*0028*/ 	.word	index@(__assertfail)


	//----- nvinfo : EIATTR_MERCURY_ISA_VERSION
	.align		4
.L_422:
        /*002c*/ 	.byte	0x03, 0x5f
        /*002e*/ 	.short	0x0101


	//----- nvinfo : EIATTR_INT_WARP_WIDE_INSTR_OFFSETS
	.align		4
        /*0030*/ 	.byte	0x04, 0x31
        /*0032*/ 	.short	(.L_424 - .L_423)


	//   ....[0]....
.L_423:
        /*0034*/ 	.word	0x00016fc0


	//   ....[1]....
        /*0038*/ 	.word	0x000170b0


	//----- nvinfo : EIATTR_COOP_GROUP_MASK_REGIDS
	.align		4
.L_424:
        /*003c*/ 	.byte	0x04, 0x29
        /*003e*/ 	.short	(.L_426 - .L_425)


	//   ....[0]....
.L_425:
        /*0040*/ 	.word	0xffffffff


	//   ....[1]....
        /*0044*/ 	.word	0xffffffff


	//   ....[2]....
        /*0048*/ 	.word	0xffffffff


	//   ....[3]....
        /*004c*/ 	.word	0xffffffff


	//   ....[4]....
        /*0050*/ 	.word	0xffffffff


	//   ....[5]....
        /*0054*/ 	.word	0xffffffff


	//   ....[6]....
        /*0058*/ 	.word	0xffffffff


	//   ....[7]....
        /*005c*/ 	.word	0xffffffff


	//   ....[8]....
        /*0060*/ 	.word	0xffffffff


	//   ....[9]....
        /*0064*/ 	.word	0xffffffff


	//   ....[10]....
        /*0068*/ 	.word	0xffffffff


	//   ....[11]....
        /*006c*/ 	.word	0xffffffff


	//----- nvinfo : EIATTR_COOP_GROUP_INSTR_OFFSETS
	.align		4
.L_426:
        /*0070*/ 	.byte	0x04, 0x28
        /*0072*/ 	.short	(.L_428 - .L_427)


	//   ....[0]....
.L_427:
        /*0074*/ 	.word	0x000119f0


	//   ....[1]....
        /*0078*/ 	.word	0x00011a10


	//   ....[2]....
        /*007c*/ 	.word	0x00011a20


	//   ....[3]....
        /*0080*/ 	.word	0x00011b20


	//   ....[4]....
        /*0084*/ 	.word	0x00011b50


	//   ....[5]....
        /*0088*/ 	.word	0x00011b80


	//   ....[6]....
        /*008c*/ 	.word	0x00018490


	//   ....[7]....
        /*0090*/ 	.word	0x000184b0


	//   ....[8]....
        /*0094*/ 	.word	0x000184c0


	//   ....[9]....
        /*0098*/ 	.word	0x000185c0


	//   ....[10]....
        /*009c*/ 	.word	0x000185f0


	//   ....[11]....
        /*00a0*/ 	.word	0x00018620


	//----- nvinfo : EIATTR_SYSCALL_OFFSETS
	.align		4
.L_428:
        /*00a4*/ 	.byte	0x04, 0x46
        /*00a6*/ 	.short	(.L_430 - .L_429)


	//   ....[0]....
.L_429:
        /*00a8*/ 	.word	0x00001480


	//   ....[1]....
        /*00ac*/ 	.word	0x00018bd0


	//   ....[2]....
        /*00b0*/ 	.word	0x00018d30


	//   ....[3]....
        /*00b4*/ 	.word	0x00018ee0


	//   ....[4]....
        /*00b8*/ 	.word	0x00019070


	//   ....[5]....
        /*00bc*/ 	.word	0x000191d0


	//   ....[6]....
        /*00c0*/ 	.word	0x00019320


	//   ....[7]....
        /*00c4*/ 	.word	0x00019410


	//   ....[8]....
        /*00c8*/ 	.word	0x00019940


	//   ....[9]....
        /*00cc*/ 	.word	0x00019aa0


	//   ....[10]....
        /*00d0*/ 	.word	0x00019c50


	//   ....[11]....
        /*00d4*/ 	.word	0x00019de0


	//   ....[12]....
        /*00d8*/ 	.word	0x00019f40


	//   ....[13]....
        /*00dc*/ 	.word	0x0001a090


	//   ....[14]....
        /*00e0*/ 	.word	0x0001a180


	//----- nvinfo : EIATTR_EXIT_INSTR_OFFSETS
	.align		4
.L_430:
        /*00e4*/ 	.byte	0x04, 0x1c
        /*00e6*/ 	.short	(.L_432 - .L_431)


	//   ....[0]....
.L_431:
        /*00e8*/ 	.word	0x00017170


	//   ....[1]....
        /*00ec*/ 	.word	0x00018770


	//   ....[2]....
        /*00f0*/ 	.word	0x00018d80


	//   ....[3]....
        /*00f4*/ 	.word	0x00018dd0


	//   ....[4]....
        /*00f8*/ 	.word	0x00019220


	//   ....[5]....
        /*00fc*/ 	.word	0x00019420


	//   ....[6]....
        /*0100*/ 	.word	0x00019460


	//   ....[7]....
        /*0104*/ 	.word	0x000194a0


	//   ....[8]....
        /*0108*/ 	.word	0x000194e0


	//   ....[9]....
        /*010c*/ 	.word	0x00019af0


	//   ....[10]....
        /*0110*/ 	.word	0x00019b40


	//   ....[11]....
        /*0114*/ 	.word	0x00019f90


	//   ....[12]....
        /*0118*/ 	.word	0x0001a190


	//----- nvinfo : EIATTR_MAX_THREADS
	.align		4
.L_432:
        /*011c*/ 	.byte	0x04, 0x05
        /*011e*/ 	.short	(.L_434 - .L_433)
.L_433:
        /*0120*/ 	.word	0x00000100
        /*0124*/ 	.word	0x00000001
        /*0128*/ 	.word	0x00000001


	//----- nvinfo : EIATTR_CRS_STACK_SIZE
	.align		4
.L_434:
        /*012c*/ 	.byte	0x04, 0x1e
        /*012e*/ 	.short	(.L_436 - .L_435)
.L_435:
        /*0130*/ 	.word	0x00000000


	//----- nvinfo : EIATTR_CBANK_PARAM_SIZE
	.align		4
.L_436:
        /*0134*/ 	.byte	0x03, 0x19
        /*0136*/ 	.short	0x0428


	//----- nvinfo : EIATTR_PARAM_CBANK
	.align		4
        /*0138*/ 	.byte	0x04, 0x0a
        /*013a*/ 	.short	(.L_438 - .L_437)
	.align		4
.L_437:
        /*013c*/ 	.word	index@(.nv.constant0._ZN2at6native13reduce_kernelILi256ELi2ENS0_8ReduceOpIfNS0_9ArgMinOpsIfEEjlLi4ELi4EEEEEvT1_)
        /*0140*/ 	.short	0x0210
        /*0142*/ 	.short	0x0428


	//----- nvinfo : EIATTR_SW_WAR
	.align		4
.L_438:
        /*0144*/ 	.byte	0x04, 0x36
        /*0146*/ 	.short	(.L_440 - .L_439)
.L_439:
        /*0148*/ 	.word	0x00000008
.L_440:


//--------------------- .nv.info._ZN2at6native13reduce_kernelILi128ELi4ENS0_8ReduceOpIfNS0_9ArgMinOpsIfEEjlLi4ELi4EEEEEvT1_ --------------------------
	.section	.nv.info._ZN2at6native13reduce_kernelILi128ELi4ENS0_8ReduceOpIfNS0_9ArgMinOpsIfEEjlLi4ELi4EEEEEvT1_,"",@"SHT_CUDA_INFO"
	.sectionflags	@""
	.align	4


	//----- nvinfo : EIATTR_CUDA_API_VERSION
	.align		4
        /*0000*/ 	.byte	0x04, 0x37
        /*0002*/ 	.short	(.L_442 - .L_441)
.L_441:
        /*0004*/ 	.word	0x00000082


	//----- nvinfo : EIATTR_KPARAM_INFO
	.align		4
.L_442:
        /*0008*/ 	.byte	0x04, 0x17
        /*000a*/ 	.short	(.L_444 - .L_443)
.L_443:
        /*000c*/ 	.word	0x00000000
        /*0010*/ 	.short	0x0000
        /*0012*/ 	.short	0x0000
        /*0014*/ 	.byte	0x00, 0xf0, 0xa1, 0x10


	//----- nvinfo : EIATTR_SPARSE_MMA_MASK
	.align		4
.L_444:
        /*0018*/ 	.byte	0x03, 0x50
        /*001a*/ 	.short	0x0000


	//----- nvinfo : EIATTR_MAXREG_COUNT
	.align		4
        /*001c*/ 	.byte	0x03, 0x1b
        /*001e*/ 	.short	0x0080


	//----- nvinfo : EIATTR_NUM_BARRIERS
	.align		4
        /*0020*/ 	.byte	0x02, 0x4c
        /*0022*/ 	.byte	0x01
	.zero		1


	//----- nvinfo : EIATTR_EXTERNS
	.align		4
        /*0024*/ 	.byte	0x04, 0x0f
        /*0026*/ 	.short	(.L_446 - .L_445)


	//   ....[0]....
	.align		4
.L_445:
        /*0028*/ 	.word	index@(__assertfail)


	//----- nvinfo : EIATTR_MERCURY_ISA_VERSION
	.align		4
.L_446:
        /*002c*/ 	.byte	0x03, 0x5f
        /*002e*/ 	.short	0x0101


	//----- nvinfo : EIATTR_INT_WARP_WIDE_INSTR_OFFSETS
	.align		4
        /*0030*/ 	.byte	0x04, 0x31
        /*0032*/ 	.short	(.L_448 - .L_447)


	//   ....[0]....
.L_447:
        /*0034*/ 	.word	0x000215a0


	//   ....[1]....
        /*0038*/ 	.word	0x00021690


	//----- nvinfo : EIATTR_COOP_GROUP_MASK_REGIDS
	.align		4
.L_448:
        /*003c*/ 	.byte	0x04, 0x29
        /*003e*/ 	.short	(.L_450 - .L_449)


	//   ....[0]....
.L_449:
        /*0040*/ 	.word	0xffffffff


	//   ....[1]....
        /*0044*/ 	.word	0xffffffff


	//   ....[2]....
        /*0048*/ 	.word	0xffffffff


	//   ....[3]....
        /*004c*/ 	.word	0xffffffff


	//   ....[4]....
        /*0050*/ 	.word	0xffffffff


	//   ....[5]....
        /*0054*/ 	.word	0xffffffff


	//   ....[6]....
        /*0058*/ 	.word	0xffffffff


	//   ....[7]....
        /*005c*/ 	.word	0xffffffff


	//   ....[8]....
        /*0060*/ 	.word	0xffffffff


	//   ....[9]....
        /*0064*/ 	.word	0xffffffff


	//   ....[10]....
        /*0068*/ 	.word	0xffffffff


	//   ....[11]....
        /*006c*/ 	.word	0xffffffff


	//   ....[12]....
        /*0070*/ 	.word	0xffffffff


	//   ....[13]....
        /*0074*/ 	.word	0xffffffff


	//   ....[14]....
        /*0078*/ 	.word	0xffffffff


	//   ....[15]....
        /*007c*/ 	.word	0xffffffff


	//   ....[16]....
        /*0080*/ 	.word	0xffffffff


	//   ....[17]....
        /*0084*/ 	.word	0xffffffff


	//   ....[18]....
        /*0088*/ 	.word	0xffffffff


	//   ....[19]....
        /*008c*/ 	.word	0xffffffff


	//   ....[20]....
        /*0090*/ 	.word	0xffffffff


	//   ....[21]....
        /*0094*/ 	.word	0xffffffff


	//   ....[22]....
        /*0098*/ 	.word	0xffffffff


	//   ....[23]....
        /*009c*/ 	.word	0xffffffff


	//----- nvinfo : EIATTR_COOP_GROUP_INSTR_OFFSETS
	.align		4
.L_450:
        /*00a0*/ 	.byte	0x04, 0x28
        /*00a2*/ 	.short	(.L_452 - .L_451)


	//   ....[0]....
.L_451:
        /*00a4*/ 	.word	0x000177c0


	//   ....[1]....
        /*00a8*/ 	.word	0x000177e0


	//   ....[2]....
        /*00ac*/ 	.word	0x000177f0


	//   ....[3]....
        /*00b0*/ 	.word	0x000178f0


	//   ....[4]....
        /*00b4*/ 	.word	0x00017920


	//   ....[5]....
        /*00b8*/ 	.word	0x00017950


	//   ....[6]....
        /*00bc*/ 	.word	0x00017a50


	//   ....[7]....
        /*00c0*/ 	.word	0x00017a80


	//   ....[8]....
        /*00c4*/ 	.word	0x00017ab0


	//   ....[9]....
        /*00c8*/ 	.word	0x00017bb0


	//   ....[10]....
        /*00cc*/ 	.word	0x00017be0


	//   ....[11]....
        /*00d0*/ 	.word	0x00017c10


	//   ....[12]....
        /*00d4*/ 	.word	0x00023810


	//   ....[13]....
        /*00d8*/ 	.word	0x00023830


	//   ....[14]....
        /*00dc*/ 	.word	0x00023840


	//   ....[15]....
        /*00e0*/ 	.word	0x00023940


	//   ....[16]....
        /*00e4*/ 	.word	0x00023970


	//   ....[17]....
        /*00e8*/ 	.word	0x000239a0


	//   ....[18]....
        /*00ec*/ 	.word	0x00023aa0


	//   ....[19]....
        /*00f0*/ 	.word	0x00023ad0


	//   ....[20]....
        /*00f4*/ 	.word	0x00023b00


	//   ....[21]....
        /*00f8*/ 	.word	0x00023c00


	//   ....[22]....
        /*00fc*/ 	.word	0x00023c30


	//   ....[23]....
        /*0100*/ 	.word	0x00023c60


	//----- nvinfo : EIATTR_SYSCALL_OFFSETS
	.align		4
.L_452:
        /*0104*/ 	.byte	0x04, 0x46
        /*0106*/ 	.short	(.L_454 - .L_453)


	//   ....[0]....
.L_453:
        /*0108*/ 	.word	0x000014c0


	//   ....[1]....
        /*010c*/ 	.word	0x000244d0


	//   ....[2]....
        /*0110*/ 	.word	0x00024630


	//   ....[3]....
        /*0114*/ 	.word	0x00024790


	//   ....[4]....
        /*0118*/ 	.word	0x000248f0


	//   ....[5]....
        /*011c*/ 	.word	0x00024ae0


	//   ....[6]....
        /*0120*/ 	.word	0x00024d30


	//   ....[7]....
        /*0124*/ 	.word	0x00024e90


	//   ....[8]....
        /*0128*/ 	.word	0x00024ff0


	//   ....[9]....
        /*012c*/ 	.word	0x00025150


	//   ....[10]....
        /*0130*/ 	.word	0x000252a0


	//   ....[11]....
        /*0134*/ 	.word	0x00025390


	//   ....[12]....
        /*0138*/ 	.word	0x00025480


	//   ....[13]....
        /*013c*/ 	.word	0x00025570


	//   ....[14]....
        /*0140*/ 	.word	0x00025d20


	//   ....[15]....
        /*0144*/ 	.word	0x00025e80


	//   ....[16]....
        /*0148*/ 	.word	0x00025fe0


	//   ....[17]....
        /*014c*/ 	.word	0x00026140


	//   ....[18]....
        /*0150*/ 	.word	0x00026330


	//   ....[19]....
        /*0154*/ 	.word	0x00026540


	//   ....[20]....
        /*0158*/ 	.word	0x000266a0


	//   ....[21]....
        /*015c*/ 	.word	0x00026800


	//   ....[22]....
        /*0160*/ 	.word	0x00026960


	//   ....[23]....
        /*0164*/ 	.word	0x00026ab0


	//   ....[24]....
        /*0168*/ 	.word	0x00026ba0


	//   ....[25]....
        /*016c*/ 	.word	0x00026c90


	//   ....[26]....
        /*0170*/ 	.word	0x00026d80


	//----- nvinfo : EIATTR_EXIT_INSTR_OFFSETS
	.align		4
.L_454:
        /*0174*/ 	.byte	0x04, 0x1c
        /*0176*/ 	.short	(.L_456 - .L_455)


	//   ....[0]....
.L_455:
        /*0178*/ 	.word	0x00021750


	//   ....[1]....
        /*017c*/ 	.word	0x00023db0


	//   ....[2]....
        /*0180*/ 	.word	0x00024940


	//   ....[3]....
        /*0184*/ 	.word	0x000249d0


	//   ....[4]....
        /*0188*/ 	.word	0x000251a0


	//   ....[5]....
        /*018c*/ 	.word	0x00025580


	//   ....[6]....
        /*0190*/ 	.word	0x000255c0


	//   ....[7]....
        /*0194*/ 	.word	0x00025600


	//   ....[8]....
        /*0198*/ 	.word	0x00025640


	//   ....[9]....
        /*019c*/ 	.word	0x00026190


	//   ....[10]....
        /*01a0*/ 	.word	0x00026220


	//   ....[11]....
        /*01a4*/ 	.word	0x000269b0


	//   ....[12]....
        /*01a8*/ 	.word	0x00026d90


	//----- nvinfo : EIATTR_MAX_THREADS
	.align		4
.L_456:
        /*01ac*/ 	.byte	0x04, 0x05
        /*01ae*/ 	.short	(.L_458 - .L_457)
.L_457:
        /*01b0*/ 	.word	0x00000080
        /*01b4*/ 	.word	0x00000001
        /*01b8*/ 	.word	0x00000001


	//----- nvinfo : EIATTR_CRS_STACK_SIZE
	.align		4
.L_458:
        /*01bc*/ 	.byte	0x04, 0x1e
        /*01be*/ 	.short	(.L_460 - .L_459)
.L_459:
        /*01c0*/ 	.word	0x00000000


	//----- nvinfo : EIATTR_CBANK_PARAM_SIZE
	.align		4
.L_460:
        /*01c4*/ 	.byte	0x03, 0x19
        /*01c6*/ 	.short	0x0428


	//----- nvinfo : EIATTR_PARAM_CBANK
	.align		4
        /*01c8*/ 	.byte	0x04, 0x0a
        /*01ca*/ 	.short	(.L_462 - .L_461)
	.align		4
.L_461:
        /*01cc*/ 	.word	index@(.nv.constant0._ZN2at6native13reduce_kernelILi128ELi4ENS0_8ReduceOpIfNS0_9ArgMinOpsIfEEjlLi4ELi4EEEEEvT1_)
        /*01d0*/ 	.short	0x0210
        /*01d2*/ 	.short	0x0428


	//----- nvinfo : EIATTR_SW_WAR
	.align		4
.L_462:
        /*01d4*/ 	.byte	0x04, 0x36
        /*01d6*/ 	.short	(.L_464 - .L_463)
.L_463:
        /*01d8*/ 	.word	0x00000008
.L_464:


//--------------------- .nv.info._ZN2at6native13reduce_kernelILi512ELi1ENS0_8ReduceOpIdNS0_9ArgMinOpsIdEEjlLi4ELi4EEEEEvT1_ --------------------------
	.section	.nv.info._ZN2at6native13reduce_kernelILi512ELi1ENS0_8ReduceOpIdNS0_9ArgMinOpsIdEEjlLi4ELi4EEEEEvT1_,"",@"SHT_CUDA_INFO"
	.sectionflags	@""
	.align	4


	//----- nvinfo : EIATTR_CUDA_API_VERSION
	.align		4
        /*0000*/ 	.byte	0x04, 0x37
        /*0002*/ 	.short	(.L_466 - .L_465)
.L_465:
        /*0004*/ 	.word	0x00000082


	//----- nvinfo : EIATTR_KPARAM_INFO
	.align		4
.L_466:
        /*0008*/ 	.byte	0x04, 0x17
        /*000a*/ 	.short	(.L_468 - .L_467)
.L_467:
        /*000c*/ 	.word	0x00000000
        /*0010*/ 	.short	0x0000
        /*0012*/ 	.short	0x0000
        /*0014*/ 	.byte	0x00, 0xf0, 0xa1, 0x10


	//----- nvinfo : EIATTR_SPARSE_MMA_MASK
	.align		4
.L_468:
        /*0018*/ 	.byte	0x03, 0x50
        /*001a*/ 	.short	0x0000


	//----- nvinfo : EIATTR_MAXREG_COUNT
	.align		4
        /*001c*/ 	.byte	0x03, 0x1b
        /*001e*/ 	.short	0x0020


	//----- nvinfo : EIATTR_NUM_BARRIERS
	.align		4
        /*0020*/ 	.byte	0x02, 0x4c
        /*0022*/ 	.byte	0x01
	.zero		1


	//----- nvinfo : EIATTR_EXTERNS
	.align		4
        /*0024*/ 	.byte	0x04, 0x0f
        /*0026*/ 	.short	(.L_470 - .L_469)


	//   ....[0]....
	.align		4
.L_469:
        /*0028*/ 	.word	index@(__assertfail)


	//----- nvinfo : EIATTR_ANNOTATIONS
	.align		4
.L_470:
        /*002c*/ 	.byte	0x04, 0x55
        /*002e*/ 	.short	(.L_472 - .L_471)


	//   ....[0]....
.L_471:
        /*0030*/ 	.word	0x00000001
        /*0034*/ 	.byte	0xc0, 0x13, 0x00, 0x00, 0x01, 0x00, 0x00, 0x00, 0xf0, 0x13, 0x00, 0x00, 0x01, 0x00, 0x00, 0x00
        /* <DEDUP_REMOVED lines=78> */
        /*0524*/ 	.byte	0x10, 0xed, 0x00, 0x00, 0x01, 0x00, 0x00, 0x00, 0x60, 0xef, 0x00, 0x00


	//----- nvinfo : EIATTR_MERCURY_ISA_VERSION
	.align		4
.L_472:
        /*0530*/ 	.byte	0x03, 0x5f
        /*0532*/ 	.short	0x0101


	//----- nvinfo : EIATTR_INT_WARP_WIDE_INSTR_OFFSETS
	.align		4
        /*0534*/ 	.byte	0x04, 0x31
        /*0536*/ 	.short	(.L_474 - .L_473)


	//   ....[0]....
.L_473:
        /*0538*/ 	.word	0x00012960


	//   ....[1]....
        /*053c*/ 	.word	0x00012a50


	//----- nvinfo : EIATTR_COOP_GROUP_MASK_REGIDS
	.align		4
.L_474:
        /*0540*/ 	.byte	0x04, 0x29
        /*0542*/ 	.short	(.L_476 - .L_475)


	//   ....[0]....
.L_475:
        /*0544*/ 	.word	0xffffffff


	//   ....[1]....
        /*0548*/ 	.word	0xffffffff


	//   ....[2]....
        /*054c*/ 	.word	0xffffffff


	//   ....[3]....
        /*0550*/ 	.word	0xffffffff


	//   ....[4]....
        /*0554*/ 	.word	0xffffffff


	//   ....[5]....
        /*0558*/ 	.word	0xffffffff


	//   ....[6]....
        /*055c*/ 	.word	0xffffffff


	//   ....[7]....
        /*0560*/ 	.word	0xffffffff


	//----- nvinfo : EIATTR_COOP_GROUP_INSTR_OFFSETS
	.align		4
.L_476:
        /*0564*/ 	.byte	0x04, 0x28
        /*0566*/ 	.short	(.L_478 - .L_477)


	//   ....[0]....
.L_477:
        /*0568*/ 	.word	0x0000f880


	//   ....[1]....
        /*056c*/ 	.word	0x0000f8a0


	//   ....[2]....
        /*0570*/ 	.word	0x0000f8b0


	//   ....[3]....
        /*0574*/ 	.word	0x0000f8c0


	//   ....[4]....
        /*0578*/ 	.word	0x000137e0


	//   ....[5]....
        /*057c*/ 	.word	0x00013800


	//   ....[6]....
        /*0580*/ 	.word	0x00013810


	//   ....[7]....
        /*0584*/ 	.word	0x00013820


	//----- nvinfo : EIATTR_SYSCALL_OFFSETS
	.align		4
.L_478:
        /*0588*/ 	.byte	0x04, 0x46
        /*058a*/ 	.short	(.L_480 - .L_479)


	//   ....[0]....
.L_479:
        /*058c*/ 	.word	0x00013cd0


	//   ....[1]....
        /*0590*/ 	.word	0x00013e60


	//   ....[2]....
        /*0594*/ 	.word	0x00013fd0


	//   ....[3]....
        /*0598*/ 	.word	0x00014120


	//   ....[4]....
        /*059c*/ 	.word	0x00014590


	//   ....[5]....
        /*05a0*/ 	.word	0x00014720


	//   ....[6]....
        /*05a4*/ 	.word	0x00014890


	//   ....[7]....
        /*05a8*/ 	.word	0x000149e0


	//----- nvinfo : EIATTR_EXIT_INSTR_OFFSETS
	.align		4
.L_480:
        /*05ac*/ 	.byte	0x04, 0x1c
        /*05ae*/ 	.short	(.L_482 - .L_481)


	//   ....[0]....
.L_481:
        /*05b0*/ 	.word	0x00012b10


	//   ....[1]....
        /*05b4*/ 	.word	0x00013980


	//   ....[2]....
        /*05b8*/ 	.word	0x00013d20


	//   ....[3]....
        /*05bc*/ 	.word	0x00013d50


	//   ....[4]....
        /*05c0*/ 	.word	0x00014020


	//   ....[5]....
        /*05c4*/ 	.word	0x00014130


	//   ....[6]....
        /*05c8*/ 	.word	0x000141c0


	//   ....[7]....
        /*05cc*/ 	.word	0x00014200


	//   ....[8]....
        /*05d0*/ 	.word	0x00014240


	//   ....[9]....
        /*05d4*/ 	.word	0x000145e0


	//   ....[10]....
        /*05d8*/ 	.word	0x00014610


	//   ....[11]....
        /*05dc*/ 	.word	0x000148e0


	//   ....[12]....
        /*05e0*/ 	.word	0x000149f0


	//----- nvinfo : EIATTR_MAX_THREADS
	.align		4
.L_482:
        /*05e4*/ 	.byte	0x04, 0x05
        /*05e6*/ 	.short	(.L_484 - .L_483)
.L_483:
        /*05e8*/ 	.word	0x00000200
        /*05ec*/ 	.word	0x00000001
        /*05f0*/ 	.word	0x00000001


	//----- nvinfo : EIATTR_CRS_STACK_SIZE
	.align		4
.L_484:
        /*05f4*/ 	.byte	0x04, 0x1e
        /*05f6*/ 	.short	(.L_486 - .L_485)
.L_485:
        /*05f8*/ 	.word	0x00000000


	//----- nvinfo : EIATTR_CBANK_PARAM_SIZE
	.align		4
.L_486:
        /*05fc*/ 	.byte	0x03, 0x19
        /*05fe*/ 	.short	0x0428


	//----- nvinfo : EIATTR_PARAM_CBANK
	.align		4
        /*0600*/ 	.byte	0x04, 0x0a
        /*0602*/ 	.short	(.L_488 - .L_487)
	.align		4
.L_487:
        /*0604*/ 	.word	index@(.nv.constant0._ZN2at6native13reduce_kernelILi512ELi1ENS0_8ReduceOpIdNS0_9ArgMinOpsIdEEjlLi4ELi4EEEEEvT1_)
        /*0608*/ 	.short	0x0210
        /*060a*/ 	.short	0x0428


	//----- nvinfo : EIATTR_SW_WAR
	.align		4
.L_488:
        /*060c*/ 	.byte	0x04, 0x36
        /*060e*/ 	.short	(.L_490 - .L_489)
.L_489:
        /*0610*/ 	.word	0x00000008
.L_490:


//--------------------- .nv.info._ZN2at6native13reduce_kernelILi256ELi2ENS0_8ReduceOpIdNS0_9ArgMinOpsIdEEjlLi4ELi4EEEEEvT1_ --------------------------
	.section	.nv.info._ZN2at6native13reduce_kernelILi256ELi2ENS0_8ReduceOpIdNS0_9ArgMinOpsIdEEjlLi4ELi4EEEEEvT1_,"",@"SHT_CUDA_INFO"
	.sectionflags	@""
	.align	4


	//----- nvinfo : EIATTR_CUDA_API_VERSION
	.align		4
        /*0000*/ 	.byte	0x04, 0x37
        /*0002*/ 	.short	(.L_492 - .L_491)
.L_491:
        /*0004*/ 	.word	0x00000082


	//----- nvinfo : EIATTR_KPARAM_INFO
	.align		4
.L_492:
        /*0008*/ 	.byte	0x04, 0x17
        /*000a*/ 	.short	(.L_494 - .L_493)
.L_493:
        /*000c*/ 	.word	0x00000000
        /*0010*/ 	.short	0x0000
        /*0012*/ 	.short	0x0000
        /*0014*/ 	.byte	0x00, 0xf0, 0xa1, 0x10


	//----- nvinfo : EIATTR_SPARSE_MMA_MASK
	.align		4
.L_494:
        /*0018*/ 	.byte	0x03, 0x50
        /*001a*/ 	.short	0x0000


	//----- nvinfo : EIATTR_MAXREG_COUNT
	.align		4
        /*001c*/ 	.byte	0x03, 0x1b
        /*001e*/ 	.short	0x0040


	//----- nvinfo : EIATTR_NUM_BARRIERS
	.align		4
        /*0020*/ 	.byte	0x02, 0x4c
        /*0022*/ 	.byte	0x01
	.zero		1


	//----- nvinfo : EIATTR_EXTERNS
	.align		4
        /*0024*/ 	.byte	0x04, 0x0f
        /*0026*/ 	.short	(.L_496 - .L_495)


	//   ....[0]....
	.align		4
.L_495:
        /*0028*/ 	.word	index@(__assertfail)


	//----- nvinfo : EIATTR_MERCURY_ISA_VERSION
	.align		4
.L_496:
        /*002c*/ 	.byte	0x03, 0x5f
        /*002e*/ 	.short	0x0101


	//----- nvinfo : EIATTR_INT_WARP_WIDE_INSTR_OFFSETS
	.align		4
        /*0030*/ 	.byte	0x04, 0x31
        /*0032*/ 	.short	(.L_498 - .L_497)


	//   ....[0]....
.L_497:
        /*0034*/ 	.word	0x000174b0


	//   ....[1]....
        /*0038*/ 	.word	0x000175a0


	//----- nvinfo : EIATTR_COOP_GROUP_MASK_REGIDS
	.align		4
.L_498:
        /*003c*/ 	.byte	0x04, 0x29
        /*003e*/ 	.short	(.L_500 - .L_499)


	//   ....[0]....
.L_499:
        /*0040*/ 	.word	0xffffffff


	//   ....[1]....
        /*0044*/ 	.word	0xffffffff


	//   ....[2]....
        /*0048*/ 	.word	0xffffffff


	//   ....[3]....
        /*004c*/ 	.word	0xffffffff


	//   ....[4]....
        /*0050*/ 	.word	0xffffffff


	//   ....[5]....
        /*0054*/ 	.word	0xffffffff


	//   ....[6]....
        /*0058*/ 	.word	0xffffffff


	//   ....[7]....
        /*005c*/ 	.word	0xffffffff


	//   ....[8]....
        /*0060*/ 	.word	0xffffffff


	//   ....[9]....
        /*0064*/ 	.word	0xffffffff


	//   ....[10]....
        /*0068*/ 	.word	0xffffffff


	//   ....[11]....
        /*006c*/ 	.word	0xffffffff


	//   ....[12]....
        /*0070*/ 	.word	0xffffffff


	//   ....[13]....
        /*0074*/ 	.word	0xffffffff


	//   ....[14]....
        /*0078*/ 	.word	0xffffffff


	//   ....[15]....
        /*007c*/ 	.word	0xffffffff


	//----- nvinfo : EIATTR_COOP_GROUP_INSTR_OFFSETS
	.align		4
.L_500:
        /*0080*/ 	.byte	0x04, 0x28
        /*0082*/ 	.short	(.L_502 - .L_501)


	//   ....[0]....
.L_501:
        /*0084*/ 	.word	0x00011ec0


	//   ....[1]....
        /*0088*/ 	.word	0x00011ee0


	//   ....[2]....
        /*008c*/ 	.word	0x00011ef0


	//   ....[3]....
        /*0090*/ 	.word	0x00011f00


	//   ....[4]....
        /*0094*/ 	.word	0x00012000


	//   ....[5]....
        /*0098*/ 	.word	0x00012030


	//   ....[6]....
        /*009c*/ 	.word	0x00012060


	//   ....[7]....
        /*00a0*/ 	.word	0x00012080


	//   ....[8]....
        /*00a4*/ 	.word	0x00018910


	//   ....[9]....
        /*00a8*/ 	.word	0x00018930


	//   ....[10]....
        /*00ac*/ 	.word	0x00018940


	//   ....[11]....
        /*00b0*/ 	.word	0x00018950


	//   ....[12]....
        /*00b4*/ 	.word	0x00018a50


	//   ....[13]....
        /*00b8*/ 	.word	0x00018a80


	//   ....[14]....
        /*00bc*/ 	.word	0x00018ab0


	//   ....[15]....
        /*00c0*/ 	.word	0x00018ad0


	//----- nvinfo : EIATTR_SYSCALL_OFFSETS
	.align		4
.L_502:
        /*00c4*/ 	.byte	0x04, 0x46
        /*00c6*/ 	.short	(.L_504 - .L_503)


	//   ....[0]....
.L_503:
        /*00c8*/ 	.word	0x00001470


	//   ....[1]....
        /*00cc*/ 	.word	0x00019110


	//   ....[2]....
        /*00d0*/ 	.word	0x00019270


	//   ....[3]....
        /*00d4*/ 	.word	0x00019420


	//   ....[4]....
        /*00d8*/ 	.word	0x00019600


	//   ....[5]....
        /*00dc*/ 	.word	0x00019760


	//   ....[6]....
        /*00e0*/ 	.word	0x000198b0


	//   ....[7]....
        /*00e4*/ 	.word	0x000199a0


	//   ....[8]....
        /*00e8*/ 	.word	0x00019f30


	//   ....[9]....
        /*00ec*/ 	.word	0x0001a090


	//   ....[10]....
        /*00f0*/ 	.word	0x0001a240


	//   ....[11]....
        /*00f4*/ 	.word	0x0001a3d0


	//   ....[12]....
        /*00f8*/ 	.word	0x0001a530


	//   ....[13]....
        /*00fc*/ 	.word	0x0001a680


	//   ....[14]....
        /*0100*/ 	.word	0x0001a770


	//----- nvinfo : EIATTR_EXIT_INSTR_OFFSETS
	.align		4
.L_504:
        /*0104*/ 	.byte	0x04, 0x1c
        /*0106*/ 	.short	(.L_506 - .L_505)


	//   ....[0]....
.L_505:
        /*0108*/ 	.word	0x00017660


	//   ....[1]....
        /*010c*/ 	.word	0x00018c30


	//   ....[2]....
        /*0110*/ 	.word	0x000192c0


	//   ....[3]....
        /*0114*/ 	.word	0x00019310


	//   ....[4]....
        /*0118*/ 	.word	0x000197b0


	//   ....[5]....
        /*011c*/ 	.word	0x000199b0


	//   ....[6]....
        /*0120*/ 	.word	0x000199f0


	//   ....[7]....
        /*0124*/ 	.word	0x00019a30


	//   ....[8]....
        /*0128*/ 	.word	0x00019a70


	//   ....[9]....
        /*012c*/ 	.word	0x0001a0e0


	//   ....[10]....
        /*0130*/ 	.word	0x0001a130


	//   ....[11]....
        /*0134*/ 	.word	0x0001a580


	//   ....[12]....
        /*0138*/ 	.word	0x0001a780


	//----- nvinfo : EIATTR_MAX_THREADS
	.align		4
.L_506:
        /*013c*/ 	.byte	0x04, 0x05
        /*013e*/ 	.short	(.L_508 - .L_507)
.L_507:
        /*0140*/ 	.word	0x00000100
        /*0144*/ 	.word	0x00000001
        /*0148*/ 	.word	0x00000001


	//----- nvinfo : EIATTR_CRS_STACK_SIZE
	.align		4
.L_508:
        /*014c*/ 	.byte	0x04, 0x1e
        /*014e*/ 	.short	(.L_510 - .L_509)
.L_509:
        /*0150*/ 	.word	0x00000000


	//----- nvinfo : EIATTR_CBANK_PARAM_SIZE
	.align		4
.L_510:
        /*0154*/ 	.byte	0x03, 0x19
        /*0156*/ 	.short	0x0428


	//----- nvinfo : EIATTR_PARAM_CBANK
	.align		4
        /*0158*/ 	.byte	0x04, 0x0a
        /*015a*/ 	.short	(.L_512 - .L_511)
	.align		4
.L_511:
        /*015c*/ 	.word	index@(.nv.constant0._ZN2at6native13reduce_kernelILi256ELi2ENS0_8ReduceOpIdNS0_9ArgMinOpsIdEEjlLi4ELi4EEEEEvT1_)
        /*0160*/ 	.short	0x0210
        /*0162*/ 	.short	0x0428


	//----- nvinfo : EIATTR_SW_WAR
	.align		4
.L_512:
        /*0164*/ 	.byte	0x04, 0x36
        /*0166*/ 	.short	(.L_514 - .L_513)
.L_513:
        /*0168*/ 	.word	0x00000008
.L_514:


//--------------------- .nv.info._ZN2at6native13reduce_kernelILi128ELi4ENS0_8ReduceOpIdNS0_9ArgMinOpsIdEEjlLi4ELi4EEEEEvT1_ --------------------------
	.section	.nv.info._ZN2at6native13reduce_kernelILi128ELi4ENS0_8ReduceOpIdNS0_9ArgMinOpsIdEEjlLi4ELi4EEEEEvT1_,"",@"SHT_CUDA_INFO"
	.sectionflags	@""
	.align	4


	//----- nvinfo : EIATTR_CUDA_API_VERSION
	.align		4
        /*0000*/ 	.byte	0x04, 0x37
        /*0002*/ 	.short	(.L_516 - .L_515)
.L_515:
        /*0004*/ 	.word	0x00000082


	//----- nvinfo : EIATTR_KPARAM_INFO
	.align		4
.L_516:
        /*0008*/ 	.byte	0x04, 0x17
        /*000a*/ 	.short	(.L_518 - .L_517)
.L_517:
        /*000c*/ 	.word	0x00000000
        /*0010*/ 	.short	0x0000
        /*0012*/ 	.short	0x0000
        /*0014*/ 	.byte	0x00, 0xf0, 0xa1, 0x10


	//----- nvinfo : EIATTR_SPARSE_MMA_MASK
	.align		4
.L_518:
        /*0018*/ 	.byte	0x03, 0x50
        /*001a*/ 	.short	0x0000


	//----- nvinfo : EIATTR_MAXREG_COUNT
	.align		4
        /*001c*/ 	.byte	0x03, 0x1b
        /*001e*/ 	.short	0x0080


	//----- nvinfo : EIATTR_NUM_BARRIERS
	.align		4
        /*0020*/ 	.byte	0x02, 0x4c
        /*0022*/ 	.byte	0x01
	.zero		1


	//----- nvinfo : EIATTR_EXTERNS
	.align		4
        /*0024*/ 	.byte	0x04, 0x0f
        /*0026*/ 	.short	(.L_520 - .L_519)


	//   ....[0]....
	.align		4
.L_519:
        /*0028*/ 	.word	index@(__assertfail)


	//----- nvinfo : EIATTR_MERCURY_ISA_VERSION
	.align		4
.L_520:
        /*002c*/ 	.byte	0x03, 0x5f
        /*002e*/ 	.short	0x0101


	//----- nvinfo : EIATTR_INT_WARP_WIDE_INSTR_OFFSETS
	.align		4
        /*0030*/ 	.byte	0x04, 0x31
        /*0032*/ 	.short	(.L_522 - .L_521)


	//   ....[0]....
.L_521:
        /*0034*/ 	.word	0x00022220


	//   ....[1]....
        /*0038*/ 	.word	0x00022310


	//----- nvinfo : EIATTR_COOP_GROUP_MASK_REGIDS
	.align		4
.L_522:
        /*003c*/ 	.byte	0x04, 0x29
        /*003e*/ 	.short	(.L_524 - .L_523)


	//   ....[0]....
.L_523:
        /*0040*/ 	.word	0xffffffff


	//   ....[1]....
        /*0044*/ 	.word	0xffffffff


	//   ....[2]....
        /*0048*/ 	.word	0xffffffff


	//   ....[3]....
        /*004c*/ 	.word	0xffffffff


	//   ....[4]....
        /*0050*/ 	.word	0xffffffff


	//   ....[5]....
        /*0054*/ 	.word	0xffffffff


	//   ....[6]....
        /*0058*/ 	.word	0xffffffff


	//   ....[7]....
        /*005c*/ 	.word	0xffffffff


	//   ....[8]....
        /*0060*/ 	.word	0xffffffff


	//   ....[9]....
        /*0064*/ 	.word	0xffffffff


	//   ....[10]....
        /*0068*/ 	.word	0xffffffff


	//   ....[11]....
        /*006c*/ 	.word	0xffffffff


	//   ....[12]....
        /*0070*/ 	.word	0xffffffff


	//   ....[13]....
        /*0074*/ 	.word	0xffffffff


	//   ....[14]....
        /*0078*/ 	.word	0xffffffff


	//   ....[15]....
        /*007c*/ 	.word	0xffffffff


	//   ....[16]....
        /*0080*/ 	.word	0xffffffff


	//   ....[17]....
        /*0084*/ 	.word	0xffffffff


	//   ....[18]....
        /*0088*/ 	.word	0xffffffff


	//   ....[19]....
        /*008c*/ 	.word	0xffffffff


	//   ....[20]....
        /*0090*/ 	.word	0xffffffff


	//   ....[21]....
        /*0094*/ 	.word	0xffffffff


	//   ....[22]....
        /*0098*/ 	.word	0xffffffff


	//   ....[23]....
        /*009c*/ 	.word	0xffffffff


	//   ....[24]....
        /*00a0*/ 	.word	0xffffffff


	//   ....[25]....
        /*00a4*/ 	.word	0xffffffff


	//   ....[26]....
        /*00a8*/ 	.word	0xffffffff


	//   ....[27]....
        /*00ac*/ 	.word	0xffffffff


	//   ....[28]....
        /*00b0*/ 	.word	0xffffffff


	//   ....[29]....
        /*00b4*/ 	.word	0xffffffff


	//   ....[30]....
        /*00b8*/ 	.word	0xffffffff


	//   ....[31]....
        /*00bc*/ 	.word	0xffffffff


	//----- nvinfo : EIATTR_COOP_GROUP_INSTR_OFFSETS
	.align		4
.L_524:
        /*00c0*/ 	.byte	0x04, 0x28
        /*00c2*/ 	.short	(.L_526 - .L_525)


	//   ....[0]....
.L_525:
        /*00c4*/ 	.word	0x00018410


	//   ....[1]....
        /*00c8*/ 	.word	0x00018430


	//   ....[2]....
        /*00cc*/ 	.word	0x00018440


	//   ....[3]....
        /*00d0*/ 	.word	0x00018450


	//   ....[4]....
        /*00d4*/ 	.word	0x00018550


	//   ....[5]....
        /*00d8*/ 	.word	0x00018580


	//   ....[6]....
        /*00dc*/ 	.word	0x000185b0


	//   ....[7]....
        /*00e0*/ 	.word	0x000185d0


	//   ....[8]....
        /*00e4*/ 	.word	0x000186d0


	//   ....[9]....
        /*00e8*/ 	.word	0x00018700


	//   ....[10]....
        /*00ec*/ 	.word	0x00018730


	//   ....[11]....
        /*00f0*/ 	.word	0x00018750


	//   ....[12]....
        /*00f4*/ 	.word	0x00018850


	//   ....[13]....
        /*00f8*/ 	.word	0x00018880


	//   ....[14]....
        /*00fc*/ 	.word	0x000188b0


	//   ....[15]....
        /*0100*/ 	.word	0x000188d0


	//   ....[16]....
        /*0104*/ 	.word	0x000243d0


	//   ....[17]....
        /*0108*/ 	.word	0x000243f0


	//   ....[18]....
        /*010c*/ 	.word	0x00024400


	//   ....[19]....
        /*0110*/ 	.word	0x00024410


	//   ....[20]....
        /*0114*/ 	.word	0x00024510


	//   ....[21]....
        /*0118*/ 	.word	0x00024540


	//   ....[22]....
        /*011c*/ 	.word	0x00024570


	//   ....[23]....
        /*0120*/ 	.word	0x00024590


	//   ....[24]....
        /*0124*/ 	.word	0x00024690


	//   ....[25]....
        /*0128*/ 	.word	0x000246c0


	//   ....[26]....
        /*012c*/ 	.word	0x000246f0


	//   ....[27]....
        /*0130*/ 	.word	0x00024710


	//   ....[28]....
        /*0134*/ 	.word	0x00024810


	//   ....[29]....
        /*0138*/ 	.word	0x00024840


	//   ....[30]....
        /*013c*/ 	.word	0x00024870


	//   ....[31]....
        /*0140*/ 	.word	0x00024890


	//----- nvinfo : EIATTR_SYSCALL_OFFSETS
	.align		4
.L_526:
        /*0144*/ 	.byte	0x04, 0x46
        /*0146*/ 	.short	(.L_528 - .L_527)


	//   ....[0]....
.L_527:
        /*0148*/ 	.word	0x000014b0


	//   ....[1]....
        /*014c*/ 	.word	0x000251d0


	//   ....[2]....
        /*0150*/ 	.word	0x00025330


	//   ....[3]....
        /*0154*/ 	.word	0x00025490


	//   ....[4]....
        /*0158*/ 	.word	0x000255f0


	//   ....[5]....
        /*015c*/ 	.word	0x000257e0


	//   ....[6]....
        /*0160*/ 	.word	0x000259f0


	//   ....[7]....
        /*0164*/ 	.word	0x00025b50


	//   ....[8]....
        /*0168*/ 	.word	0x00025cb0


	//   ....[9]....
        /*016c*/ 	.word	0x00025e10


	//   ....[10]....
        /*0170*/ 	.word	0x00025f60


	//   ....[11]....
        /*0174*/ 	.word	0x00026050


	//   ....[12]....
        /*0178*/ 	.word	0x00026140


	//   ....[13]....
        /*017c*/ 	.word	0x00026230


	//   ....[14]....
        /*0180*/ 	.word	0x00026ad0


	//   ....[15]....
        /*0184*/ 	.word	0x00026c30


	//   ....[16]....
        /*0188*/ 	.word	0x00026d90


	//   ....[17]....
        /*018c*/ 	.word	0x00026ef0


	//   ....[18]....
        /*0190*/ 	.word	0x000270e0


	//   ....[19]....
        /*0194*/ 	.word	0x000272f0


	//   ....[20]....
        /*0198*/ 	.word	0x00027450


	//   ....[21]....
        /*019c*/ 	.word	0x000275b0


	//   ....[22]....
        /*01a0*/ 	.word	0x00027710


	//   ....[23]....
        /*01a4*/ 	.word	0x00027860


	//   ....[24]....
        /*01a8*/ 	.word	0x00027950


	//   ....[25]....
        /*01ac*/ 	.word	0x00027a40


	//   ....[26]....
        /*01b0*/ 	.word	0x00027b30


	//----- nvinfo : EIATTR_EXIT_INSTR_OFFSETS
	.align		4
.L_528:
        /*01b4*/ 	.byte	0x04, 0x1c
        /*01b6*/ 	.short	(.L_530 - .L_529)


	//   ....[0]....
.L_529:
        /*01b8*/ 	.word	0x000223d0


	//   ....[1]....
        /*01bc*/ 	.word	0x000249f0


	//   ....[2]....
        /*01c0*/ 	.word	0x00025640


	//   ....[3]....
        /*01c4*/ 	.word	0x000256d0


	//   ....[4]....
        /*01c8*/ 	.word	0x00025e60


	//   ....[5]....
        /*01cc*/ 	.word	0x00026240


	//   ....[6]....
        /*01d0*/ 	.word	0x00026280


	//   ....[7]....
        /*01d4*/ 	.word	0x000262c0


	//   ....[8]....
        /*01d8*/ 	.word	0x00026300


	//   ....[9]....
        /*01dc*/ 	.word	0x00026f40


	//   ....[10]....
        /*01e0*/ 	.word	0x00026fd0


	//   ....[11]....
        /*01e4*/ 	.word	0x00027760


	//   ....[12]....
        /*01e8*/ 	.word	0x00027b40


	//----- nvinfo : EIATTR_MAX_THREADS
	.align		4
.L_530:
        /*01ec*/ 	.byte	0x04, 0x05
        /*01ee*/ 	.short	(.L_532 - .L_531)
.L_531:
        /*01f0*/ 	.word	0x00000080
        /*01f4*/ 	.word	0x00000001
        /*01f8*/ 	.word	0x00000001


	//----- nvinfo : EIATTR_CRS_STACK_SIZE
	.align		4
.L_532:
        /*01fc*/ 	.byte	0x04, 0x1e
        /*01fe*/ 	.short	(.L_534 - .L_533)
.L_533:
        /*0200*/ 	.word	0x00000000


	//----- nvinfo : EIATTR_CBANK_PARAM_SIZE
	.align		4
.L_534:
        /*0204*/ 	.byte	0x03, 0x19
        /*0206*/ 	.short	0x0428


	//----- nvinfo : EIATTR_PARAM_CBANK
	.align		4
        /*0208*/ 	.byte	0x04, 0x0a
        /*020a*/ 	.short	(.L_536 - .L_535)
	.align		4
.L_535:
        /*020c*/ 	.word	index@(.nv.constant0._ZN2at6native13reduce_kernelILi128ELi4ENS0_8ReduceOpIdNS0_9ArgMinOpsIdEEjlLi4ELi4EEEEEvT1_)
        /*0210*/ 	.short	0x0210
        /*0212*/ 	.short	0x0428


	//----- nvinfo : EIATTR_SW_WAR
	.align		4
.L_536:
        /*0214*/ 	.byte	0x04, 0x36
        /*0216*/ 	.short	(.L_538 - .L_537)
.L_537:
        /*0218*/ 	.word	0x00000008
.L_538:


//--------------------- .nv.info._ZN2at6native13reduce_kernelILi512ELi1ENS0_8ReduceOpIsNS0_9ArgMinOpsIsEEjlLi4ELi4EEEEEvT1_ --------------------------
	.section	.nv.info._ZN2at6native13reduce_kernelILi512ELi1ENS0_8ReduceOpIsNS0_9ArgMinOpsIsEEjlLi4ELi4EEEEEvT1_,"",@"SHT_CUDA_INFO"
	.sectionflags	@""
	.align	4


	//----- nvinfo : EIATTR_CUDA_API_VERSION
	.align		4
        /*0000*/ 	.byte	0x04, 0x37
        /*0002*/ 	.short	(.L_540 - .L_539)
.L_539:
        /*0004*/ 	.word	0x00000082


	//----- nvinfo : EIATTR_KPARAM_INFO
	.align		4
.L_540:
        /*0008*/ 	.byte	0x04, 0x17
        /*000a*/ 	.short	(.L_542 - .L_541)
.L_541:
        /*000c*/ 	.word	0x00000000
        /*0010*/ 	.short	0x0000
        /*0012*/ 	.short	0x0000
        /*0014*/ 	.byte	0x00, 0xf0, 0xa1, 0x10


	//----- nvinfo : EIATTR_SPARSE_MMA_MASK
	.align		4
.L_542:
        /*0018*/ 	.byte	0x03, 0x50
        /*001a*/ 	.short	0x0000


	//----- nvinfo : EIATTR_MAXREG_COUNT
	.align		4
        /*001c*/ 	.byte	0x03, 0x1b
        /*001e*/ 	.short	0x0020


	//----- nvinfo : EIATTR_NUM_BARRIERS
	.align		4
        /*0020*/ 	.byte	0x02, 0x4c
        /*0022*/ 	.byte	0x01
	.zero		1


	//----- nvinfo : EIATTR_EXTERNS
	.align		4
        /*0024*/ 	.byte	0x04, 0x0f
        /*0026*/ 	.short	(.L_544 - .L_543)


	//   ....[0]....
	.align		4
.L_543:
        /*0028*/ 	.word	index@(__assertfail)


	//----- nvinfo : EIATTR_MERCURY_ISA_VERSION
	.align		4
.L_544:
        /*002c*/ 	.byte	0x03, 0x5f
        /*002e*/ 	.short	0x0101


	//----- nvinfo : EIATTR_INT_WARP_WIDE_INSTR_OFFSETS
	.align		4
        /*0030*/ 	.byte	0x04, 0x31
        /*0032*/ 	.short	(.L_546 - .L_545)


	//   ....[0]....
.L_545:
        /*0034*/ 	.word	0x00010760


	//   ....[1]....
        /*0038*/ 	.word	0x00010850


	//----- nvinfo : EIATTR_COOP_GROUP_MASK_REGIDS
	.align		4
.L_546:
        /*003c*/ 	.byte	0x04, 0x29
        /*003e*/ 	.short	(.L_548 - .L_547)


	//   ....[0]....
.L_547:
        /*0040*/ 	.word	0xffffffff


	//   ....[1]....
        /*0044*/ 	.word	0xffffffff


	//   ....[2]....
        /*0048*/ 	.word	0xffffffff


	//   ....[3]....
        /*004c*/ 	.word	0xffffffff


	//   ....[4]....
        /*0050*/ 	.word	0xffffffff


	//   ....[5]....
        /*0054*/ 	.word	0xffffffff


	//----- nvinfo : EIATTR_COOP_GROUP_INSTR_OFFSETS
	.align		4
.L_548:
        /*0058*/ 	.byte	0x04, 0x28
        /*005a*/ 	.short	(.L_550 - .L_549)


	//   ....[0]....
.L_549:
        /*005c*/ 	.word	0x0000d6d0


	//   ....[1]....
        /*0060*/ 	.word	0x0000d6e0


	//   ....[2]....
        /*0064*/ 	.word	0x0000d6f0


	//   ....[3]....
        /*0068*/ 	.word	0x000113d0


	//   ....[4]....
        /*006c*/ 	.word	0x000113e0


	//   ....[5]....
        /*0070*/ 	.word	0x000113f0


	//----- nvinfo : EIATTR_SYSCALL_OFFSETS
	.align		4
.L_550:
        /*0074*/ 	.byte	0x04, 0x46
        /*0076*/ 	.short	(.L_552 - .L_551)


	//   ....[0]....
.L_551:
        /*0078*/ 	.word	0x000117f0


	//   ....[1]....
        /*007c*/ 	.word	0x00011980


	//   ....[2]....
        /*0080*/ 	.word	0x00011af0


	//   ....[3]....
        /*0084*/ 	.word	0x00011c40


	//   ....[4]....
        /*0088*/ 	.word	0x00012060


	//   ....[5]....
        /*008c*/ 	.word	0x000121f0


	//   ....[6]....
        /*0090*/ 	.word	0x00012360


	//   ....[7]....
        /*0094*/ 	.word	0x000124b0


	//----- nvinfo : EIATTR_EXIT_INSTR_OFFSETS
	.align		4
.L_552:
        /*0098*/ 	.byte	0x04, 0x1c
        /*009a*/ 	.short	(.L_554 - .L_553)


	//   ....[0]....
.L_553:
        /*009c*/ 	.word	0x000108f0


	//   ....[1]....
        /*00a0*/ 	.word	0x000114f0


	//   ....[2]....
        /*00a4*/ 	.word	0x00011840


	//   ....[3]....
        /*00a8*/ 	.word	0x00011870


	//   ....[4]....
        /*00ac*/ 	.word	0x00011b40


	//   ....[5]....
        /*00b0*/ 	.word	0x00011c50


	//   ....[6]....
        /*00b4*/ 	.word	0x00011ce0


	//   ....[7]....
        /*00b8*/ 	.word	0x00011d20


	//   ....[8]....
        /*00bc*/ 	.word	0x00011d60


	//   ....[9]....
        /*00c0*/ 	.word	0x000120b0


	//   ....[10]....
        /*00c4*/ 	.word	0x000120e0


	//   ....[11]....
        /*00c8*/ 	.word	0x000123b0


	//   ....[12]....
        /*00cc*/ 	.word	0x000124c0


	//----- nvinfo : EIATTR_MAX_THREADS
	.align		4
.L_554:
        /*00d0*/ 	.byte	0x04, 0x05
        /*00d2*/ 	.short	(.L_556 - .L_555)
.L_555:
        /*00d4*/ 	.word	0x00000200
        /*00d8*/ 	.word	0x00000001
        /*00dc*/ 	.word	0x00000001


	//----- nvinfo : EIATTR_CRS_STACK_SIZE
	.align		4
.L_556:
        /*00e0*/ 	.byte	0x04, 0x1e
        /*00e2*/ 	.short	(.L_558 - .L_557)
.L_557:
        /*00e4*/ 	.word	0x00000000


	//----- nvinfo : EIATTR_CBANK_PARAM_SIZE
	.align		4
.L_558:
        /*00e8*/ 	.byte	0x03, 0x19
        /*00ea*/ 	.short	0x0428


	//----- nvinfo : EIATTR_PARAM_CBANK
	.align		4
        /*00ec*/ 	.byte	0x04, 0x0a
        /*00ee*/ 	.short	(.L_560 - .L_559)
	.align		4
.L_559:
        /*00f0*/ 	.word	index@(.nv.constant0._ZN2at6native13reduce_kernelILi512ELi1ENS0_8ReduceOpIsNS0_9ArgMinOpsIsEEjlLi4ELi4EEEEEvT1_)
        /*00f4*/ 	.short	0x0210
        /*00f6*/ 	.short	0x0428


	//----- nvinfo : EIATTR_SW_WAR
	.align		4
.L_560:
        /*00f8*/ 	.byte	0x04, 0x36
        /*00fa*/ 	.short	(.L_562 - .L_561)
.L_561:
        /*00fc*/ 	.word	0x00000008
.L_562:


//--------------------- .nv.info._ZN2at6native13reduce_kernelILi256ELi2ENS0_8ReduceOpIsNS0_9ArgMinOpsIsEEjlLi4ELi4EEEEEvT1_ --------------------------
	.section	.nv.info._ZN2at6native13reduce_kernelILi256ELi2ENS0_8ReduceOpIsNS0_9ArgMinOpsIsEEjlLi4ELi4EEEEEvT1_,"",@"SHT_CUDA_INFO"
	.sectionflags	@""
	.align	4


	//----- nvinfo : EIATTR_CUDA_API_VERSION
	.align		4
        /*0000*/ 	.byte	0x04, 0x37
        /*0002*/ 	.short	(.L_564 - .L_563)
.L_563:
        /*0004*/ 	.word	0x00000082


	//----- nvinfo : EIATTR_KPARAM_INFO
	.align		4
.L_564:
        /*0008*/ 	.byte	0x04, 0x17
        /*000a*/ 	.short	(.L_566 - .L_565)
.L_565:
        /*000c*/ 	.word	0x00000000
        /*0010*/ 	.short	0x0000
        /*0012*/ 	.short	0x0000
        /*0014*/ 	.byte	0x00, 0xf0, 0xa1, 0x10


	//----- nvinfo : EIATTR_SPARSE_MMA_MASK
	.align		4
.L_566:
        /*0018*/ 	.byte	0x03, 0x50
        /*001a*/ 	.short	0x0000


	//----- nvinfo : EIATTR_MAXREG_COUNT
	.align		4
        /*001c*/ 	.byte	0x03, 0x1b
        /*001e*/ 	.short	0x0040


	//----- nvinfo : EIATTR_NUM_BARRIERS
	.align		4
        /*0020*/ 	.byte	0x02, 0x4c
        /*0022*/ 	.byte	0x01
	.zero		1


	//----- nvinfo : EIATTR_EXTERNS
	.align		4
        /*0024*/ 	.byte	0x04, 0x0f
        /*0026*/ 	.short	(.L_568 - .L_567)


	//   ....[0]....
	.align		4
.L_567:
        /*0028*/ 	.word	index@(__assertfail)


	//----- nvinfo : EIATTR_MERCURY_ISA_VERSION
	.align		4
.L_568:
        /*002c*/ 	.byte	0x03, 0x5f
        /*002e*/ 	.short	0x0101


	//----- nvinfo : EIATTR_INT_WARP_WIDE_INSTR_OFFSETS
	.align		4
        /*0030*/ 	.byte	0x04, 0x31
        /*0032*/ 	.short	(.L_570 - .L_569)


	//   ....[0]....
.L_569:
        /*0034*/ 	.word	0x00015210


	//   ....[1]....
        /*0038*/ 	.word	0x00015300


	//----- nvinfo : EIATTR_COOP_GROUP_MASK_REGIDS
	.align		4
.L_570:
        /*003c*/ 	.byte	0x04, 0x29
        /*003e*/ 	.short	(.L_572 - .L_571)


	//   ....[0]....
.L_571:
        /*0040*/ 	.word	0xffffffff


	//   ....[1]....
        /*0044*/ 	.word	0xffffffff


	//   ....[2]....
        /*0048*/ 	.word	0xffffffff


	//   ....[3]....
        /*004c*/ 	.word	0xffffffff


	//   ....[4]....
        /*0050*/ 	.word	0xffffffff


	//   ....[5]....
        /*0054*/ 	.word	0xffffffff


	//   ....[6]....
        /*0058*/ 	.word	0xffffffff


	//   ....[7]....
        /*005c*/ 	.word	0xffffffff


	//   ....[8]....
        /*0060*/ 	.word	0xffffffff


	//   ....[9]....
        /*0064*/ 	.word	0xffffffff


	//   ....[10]....
        /*0068*/ 	.word	0xffffffff


	//   ....[11]....
        /*006c*/ 	.word	0xffffffff


	//----- nvinfo : EIATTR_COOP_GROUP_INSTR_OFFSETS
	.align		4
.L_572:
        /*0070*/ 	.byte	0x04, 0x28
        /*0072*/ 	.short	(.L_574 - .L_573)


	//   ....[0]....
.L_573:
        /*0074*/ 	.word	0x0000fe00


	//   ....[1]....
        /*0078*/ 	.word	0x0000fe20


	//   ....[2]....
        /*007c*/ 	.word	0x0000fe30


	//   ....[3]....
        /*0080*/ 	.word	0x0000fe40


	//   ....[4]....
        /*0084*/ 	.word	0x0000fe50


	//   ....[5]....
        /*0088*/ 	.word	0x0000fe60


	//   ....[6]....
        /*008c*/ 	.word	0x00016440


	//   ....[7]....
        /*0090*/ 	.word	0x00016460


	//   ....[8]....
        /*0094*/ 	.word	0x00016470


	//   ....[9]....
        /*0098*/ 	.word	0x00016480


	//   ....[10]....
        /*009c*/ 	.word	0x00016490


	//   ....[11]....
        /*00a0*/ 	.word	0x000164a0


	//----- nvinfo : EIATTR_SYSCALL_OFFSETS
	.align		4
.L_574:
        /*00a4*/ 	.byte	0x04, 0x46
        /*00a6*/ 	.short	(.L_576 - .L_575)


	//   ....[0]....
.L_575:
        /*00a8*/ 	.word	0x00001480


	//   ....[1]....
        /*00ac*/ 	.word	0x00016a80


	//   ....[2]....
        /*00b0*/ 	.word	0x00016be0


	//   ....[3]....
        /*00b4*/ 	.word	0x00016d90


	//   ....[4]....
        /*00b8*/ 	.word	0x00016f20


	//   ....[5]....
        /*00bc*/ 	.word	0x00017080


	//   ....[6]....
        /*00c0*/ 	.word	0x000171d0


	//   ....[7]....
        /*00c4*/ 	.word	0x000172c0


	//   ....[8]....
        /*00c8*/ 	.word	0x000177a0


	//   ....[9]....
        /*00cc*/ 	.word	0x00017900


	//   ....[10]....
        /*00d0*/ 	.word	0x00017ab0


	//   ....[11]....
        /*00d4*/ 	.word	0x00017c40


	//   ....[12]....
        /*00d8*/ 	.word	0x00017da0


	//   ....[13]....
        /*00dc*/ 	.word	0x00017ef0


	//   ....[14]....
        /*00e0*/ 	.word	0x00017fe0


	//----- nvinfo : EIATTR_EXIT_INSTR_OFFSETS
	.align		4
.L_576:
        /*00e4*/ 	.byte	0x04, 0x1c
        /*00e6*/ 	.short	(.L_578 - .L_577)


	//   ....[0]....
.L_577:
        /*00e8*/ 	.word	0x000153c0


	//   ....[1]....
        /*00ec*/ 	.word	0x00016660


	//   ....[2]....
        /*00f0*/ 	.word	0x00016c30


	//   ....[3]....
        /*00f4*/ 	.word	0x00016c80


	//   ....[4]....
        /*00f8*/ 	.word	0x000170d0


	//   ....[5]....
        /*00fc*/ 	.word	0x000172d0


	//   ....[6]....
        /*0100*/ 	.word	0x00017300


	//   ....[7]....
        /*0104*/ 	.word	0x00017340


	//   ....[8]....
        /*0108*/ 	.word	0x00017380


	//   ....[9]....
        /*010c*/ 	.word	0x00017950


	//   ....[10]....
        /*0110*/ 	.word	0x000179a0


	//   ....[11]....
        /*0114*/ 	.word	0x00017df0


	//   ....[12]....
        /*0118*/ 	.word	0x00017ff0


	//----- nvinfo : EIATTR_MAX_THREADS
	.align		4
.L_578:
        /*011c*/ 	.byte	0x04, 0x05
        /*011e*/ 	.short	(.L_580 - .L_579)
.L_579:
        /*0120*/ 	.word	0x00000100
        /*0124*/ 	.word	0x00000001
        /*0128*/ 	.word	0x00000001


	//----- nvinfo : EIATTR_CRS_STACK_SIZE
	.align		4
.L_580:
        /*012c*/ 	.byte	0x04, 0x1e
        /*012e*/ 	.short	(.L_582 - .L_581)
.L_581:
        /*0130*/ 	.word	0x00000000


	//----- nvinfo : EIATTR_CBANK_PARAM_SIZE
	.align		4
.L_582:
        /*0134*/ 	.byte	0x03, 0x19
        /*0136*/ 	.short	0x0428


	//----- nvinfo : EIATTR_PARAM_CBANK
	.align		4
        /*0138*/ 	.byte	0x04, 0x0a
        /*013a*/ 	.short	(.L_584 - .L_583)
	.align		4
.L_583:
        /*013c*/ 	.word	index@(.nv.constant0._ZN2at6native13reduce_kernelILi256ELi2ENS0_8ReduceOpIsNS0_9ArgMinOpsIsEEjlLi4ELi4EEEEEvT1_)
        /*0140*/ 	.short	0x0210
        /*0142*/ 	.short	0x0428


	//----- nvinfo : EIATTR_SW_WAR
	.align		4
.L_584:
        /*0144*/ 	.byte	0x04, 0x36
        /*0146*/ 	.short	(.L_586 - .L_585)
.L_585:
        /*0148*/ 	.word	0x00000008
.L_586:


//--------------------- .nv.info._ZN2at6native13reduce_kernelILi128ELi4ENS0_8ReduceOpIsNS0_9ArgMinOpsIsEEjlLi4ELi4EEEEEvT1_ --------------------------
	.section	.nv.info._ZN2at6native13reduce_kernelILi128ELi4ENS0_8ReduceOpIsNS0_9ArgMinOpsIsEEjlLi4ELi4EEEEEvT1_,"",@"SHT_CUDA_INFO"
	.sectionflags	@""
	.align	4


	//----- nvinfo : EIATTR_CUDA_API_VERSION
	.align		4
        /*0000*/ 	.byte	0x04, 0x37
        /*0002*/ 	.short	(.L_588 - .L_587)
.L_587:
        /*0004*/ 	.word	0x00000082


	//----- nvinfo : EIATTR_KPARAM_INFO
	.align		4
.L_588:
        /*0008*/ 	.byte	0x04, 0x17
        /*000a*/ 	.short	(.L_590 - .L_589)
.L_589:
        /*000c*/ 	.word	0x00000000
        /*0010*/ 	.short	0x0000
        /*0012*/ 	.short	0x0000
        /*0014*/ 	.byte	0x00, 0xf0, 0xa1, 0x10


	//----- nvinfo : EIATTR_SPARSE_MMA_MASK
	.align		4
.L_590:
        /*0018*/ 	.byte	0x03, 0x50
        /*001a*/ 	.short	0x0000


	//----- nvinfo : EIATTR_MAXREG_COUNT
	.align		4
        /*001c*/ 	.byte	0x03, 0x1b
        /*001e*/ 	.short	0x0080


	//----- nvinfo : EIATTR_NUM_BARRIERS
	.align		4
        /*0020*/ 	.byte	0x02, 0x4c
        /*0022*/ 	.byte	0x01
	.zero		1


	//----- nvinfo : EIATTR_EXTERNS
	.align		4
        /*0024*/ 	.byte	0x04, 0x0f
        /*0026*/ 	.short	(.L_592 - .L_591)


	//   ....[0]....
	.align		4
.L_591:
        /*0028*/ 	.word	index@(__assertfail)


	//----- nvinfo : EIATTR_MERCURY_ISA_VERSION
	.align		4
.L_592:
        /*002c*/ 	.byte	0x03, 0x5f
        /*002e*/ 	.short	0x0101


	//----- nvinfo : EIATTR_INT_WARP_WIDE_INSTR_OFFSETS
	.align		4
        /*0030*/ 	.byte	0x04, 0x31
        /*0032*/ 	.short	(.L_594 - .L_593)


	//   ....[0]....
.L_593:
        /*0034*/ 	.word	0x0001e460


	//   ....[1]....
        /*0038*/ 	.word	0x0001e550


	//----- nvinfo : EIATTR_COOP_GROUP_MASK_REGIDS
	.align		4
.L_594:
        /*003c*/ 	.byte	0x04, 0x29
        /*003e*/ 	.short	(.L_596 - .L_595)


	//   ....[0]....
.L_595:
        /*0040*/ 	.word	0xffffffff


	//   ....[1]....
        /*0044*/ 	.word	0xffffffff


	//   ....[2]....
        /*0048*/ 	.word	0xffffffff


	//   ....[3]....
        /*004c*/ 	.word	0xffffffff


	//   ....[4]....
        /*0050*/ 	.word	0xffffffff


	//   ....[5]....
        /*0054*/ 	.word	0xffffffff


	//   ....[6]....
        /*0058*/ 	.word	0xffffffff


	//   ....[7]....
        /*005c*/ 	.word	0xffffffff


	//   ....[8]....
        /*0060*/ 	.word	0xffffffff


	//   ....[9]....
        /*0064*/ 	.word	0xffffffff


	//   ....[10]....
        /*0068*/ 	.word	0xffffffff


	//   ....[11]....
        /*006c*/ 	.word	0xffffffff


	//   ....[12]....
        /*0070*/ 	.word	0xffffffff


	//   ....[13]....
        /*0074*/ 	.word	0xffffffff


	//   ....[14]....
        /*0078*/ 	.word	0xffffffff


	//   ....[15]....
        /*007c*/ 	.word	0xffffffff


	//   ....[16]....
        /*0080*/ 	.word	0xffffffff


	//   ....[17]....
        /*0084*/ 	.word	0xffffffff


	//   ....[18]....
        /*0088*/ 	.word	0xffffffff


	//   ....[19]....
        /*008c*/ 	.word	0xffffffff


	//   ....[20]....
        /*0090*/ 	.word	0xffffffff


	//   ....[21]....
        /*0094*/ 	.word	0xffffffff


	//   ....[22]....
        /*0098*/ 	.word	0xffffffff


	//   ....[23]....
        /*009c*/ 	.word	0xffffffff


	//----- nvinfo : EIATTR_COOP_GROUP_INSTR_OFFSETS
	.align		4
.L_596:
        /*00a0*/ 	.byte	0x04, 0x28
        /*00a2*/ 	.short	(.L_598 - .L_597)


	//   ....[0]....
.L_597:
        /*00a4*/ 	.word	0x000148f0


	//   ....[1]....
        /*00a8*/ 	.word	0x00014920


	//   ....[2]....
        /*00ac*/ 	.word	0x00014940


	//   ....[3]....
        /*00b0*/ 	.word	0x00014950


	//   ....[4]....
        /*00b4*/ 	.word	0x00014960


	//   ....[5]....
        /*00b8*/ 	.word	0x00014970


	//   ....[6]....
        /*00bc*/ 	.word	0x00014980


	//   ....[7]....
        /*00c0*/ 	.word	0x000149a0


	//   ....[8]....
        /*00c4*/ 	.word	0x000149c0


	//   ....[9]....
        /*00c8*/ 	.word	0x000149f0


	//   ....[10]....
        /*00cc*/ 	.word	0x00014a20


	//   ....[11]....
        /*00d0*/ 	.word	0x00014a50


	//   ....[12]....
        /*00d4*/ 	.word	0x000200b0


	//   ....[13]....
        /*00d8*/ 	.word	0x000200e0


	//   ....[14]....
        /*00dc*/ 	.word	0x00020100


	//   ....[15]....
        /*00e0*/ 	.word	0x00020110


	//   ....[16]....
        /*00e4*/ 	.word	0x00020120


	//   ....[17]....
        /*00e8*/ 	.word	0x00020130


	//   ....[18]....
        /*00ec*/ 	.word	0x00020140


	//   ....[19]....
        /*00f0*/ 	.word	0x00020160


	//   ....[20]....
        /*00f4*/ 	.word	0x00020180


	//   ....[21]....
        /*00f8*/ 	.word	0x000201b0


	//   ....[22]....
        /*00fc*/ 	.word	0x000201e0


	//   ....[23]....
        /*0100*/ 	.word	0x00020210


	//----- nvinfo : EIATTR_SYSCALL_OFFSETS
	.align		4
.L_598:
        /*0104*/ 	.byte	0x04, 0x46
        /*0106*/ 	.short	(.L_600 - .L_599)


	//   ....[0]....
.L_599:
        /*0108*/ 	.word	0x000014c0


	//   ....[1]....
        /*010c*/ 	.word	0x00020b80


	//   ....[2]....
        /*0110*/ 	.word	0x00020ce0


	//   ....[3]....
        /*0114*/ 	.word	0x00020e40


	//   ....[4]....
        /*0118*/ 	.word	0x00020fa0


	//   ....[5]....
        /*011c*/ 	.word	0x00021190


	//   ....[6]....
        /*0120*/ 	.word	0x000213c0


	//   ....[7]....
        /*0124*/ 	.word	0x00021520


	//   ....[8]....
        /*0128*/ 	.word	0x00021680


	//   ....[9]....
        /*012c*/ 	.word	0x000217e0


	//   ....[10]....
        /*0130*/ 	.word	0x00021930


	//   ....[11]....
        /*0134*/ 	.word	0x00021a20


	//   ....[12]....
        /*0138*/ 	.word	0x00021b10


	//   ....[13]....
        /*013c*/ 	.word	0x00021c00


	//   ....[14]....
        /*0140*/ 	.word	0x00022370


	//   ....[15]....
        /*0144*/ 	.word	0x000224d0


	//   ....[16]....
        /*0148*/ 	.word	0x00022630


	//   ....[17]....
        /*014c*/ 	.word	0x00022790


	//   ....[18]....
        /*0150*/ 	.word	0x00022980


	//   ....[19]....
        /*0154*/ 	.word	0x00022bb0


	//   ....[20]....
        /*0158*/ 	.word	0x00022d10


	//   ....[21]....
        /*015c*/ 	.word	0x00022e70


	//   ....[22]....
        /*0160*/ 	.word	0x00022fd0


	//   ....[23]....
        /*0164*/ 	.word	0x00023120


	//   ....[24]....
        /*0168*/ 	.word	0x00023210


	//   ....[25]....
        /*016c*/ 	.word	0x00023300


	//   ....[26]....
        /*0170*/ 	.word	0x000233f0


	//----- nvinfo : EIATTR_EXIT_INSTR_OFFSETS
	.align		4
.L_600:
        /*0174*/ 	.byte	0x04, 0x1c
        /*0176*/ 	.short	(.L_602 - .L_601)


	//   ....[0]....
.L_601:
        /*0178*/ 	.word	0x0001e610


	//   ....[1]....
        /*017c*/ 	.word	0x000204d0


	//   ....[2]....
        /*0180*/ 	.word	0x00020ff0


	//   ....[3]....
        /*0184*/ 	.word	0x00021080


	//   ....[4]....
        /*0188*/ 	.word	0x00021830


	//   ....[5]....
        /*018c*/ 	.word	0x00021c10


	//   ....[6]....
        /*0190*/ 	.word	0x00021c40


	//   ....[7]....
        /*0194*/ 	.word	0x00021c80


	//   ....[8]....
        /*0198*/ 	.word	0x00021cc0


	//   ....[9]....
        /*019c*/ 	.word	0x000227e0


	//   ....[10]....
        /*01a0*/ 	.word	0x00022870


	//   ....[11]....
        /*01a4*/ 	.word	0x00023020


	//   ....[12]....
        /*01a8*/ 	.word	0x00023400


	//----- nvinfo : EIATTR_MAX_THREADS
	.align		4
.L_602:
        /*01ac*/ 	.byte	0x04, 0x05
        /*01ae*/ 	.short	(.L_604 - .L_603)
.L_603:
        /*01b0*/ 	.word	0x00000080
        /*01b4*/ 	.word	0x00000001
        /*01b8*/ 	.word	0x00000001


	//----- nvinfo : EIATTR_CRS_STACK_SIZE
	.align		4
.L_604:
        /*01bc*/ 	.byte	0x04, 0x1e
        /*01be*/ 	.short	(.L_606 - .L_605)
.L_605:
        /*01c0*/ 	.word	0x00000000


	//----- nvinfo : EIATTR_CBANK_PARAM_SIZE
	.align		4
.L_606:
        /*01c4*/ 	.byte	0x03, 0x19
        /*01c6*/ 	.short	0x0428


	//----- nvinfo : EIATTR_PARAM_CBANK
	.align		4
        /*01c8*/ 	.byte	0x04, 0x0a
        /*01ca*/ 	.short	(.L_608 - .L_607)
	.align		4
.L_607:
        /*01cc*/ 	.word	index@(.nv.constant0._ZN2at6native13reduce_kernelILi128ELi4ENS0_8ReduceOpIsNS0_9ArgMinOpsIsEEjlLi4ELi4EEEEEvT1_)
        /*01d0*/ 	.short	0x0210
        /*01d2*/ 	.short	0x0428


	//----- nvinfo : EIATTR_SW_WAR
	.align		4
.L_608:
        /*01d4*/ 	.byte	0x04, 0x36
        /*01d6*/ 	.short	(.L_610 - .L_609)
.L_609:
        /*01d8*/ 	.word	0x00000008
.L_610:


//--------------------- .nv.info._ZN2at6native13reduce_kernelILi512ELi1ENS0_8ReduceOpIlNS0_9ArgMinOpsIlEEjlLi4ELi4EEEEEvT1_ --------------------------
	.section	.nv.info._ZN2at6native13reduce_kernelILi512ELi1ENS0_8ReduceOpIlNS0_9ArgMinOpsIlEEjlLi4ELi4EEEEEvT1_,"",@"SHT_CUDA_INFO"
	.sectionflags	@""
	.align	4


	//----- nvinfo : EIATTR_CUDA_API_VERSION
	.align		4
        /*0000*/ 	.byte	0x04, 0x37
        /*0002*/ 	.short	(.L_612 - .L_611)
.L_611:
        /*0004*/ 	.word	0x00000082


	//----- nvinfo : EIATTR_KPARAM_INFO
	.align		4
.L_612:
        /*0008*/ 	.byte	0x04, 0x17
        /*000a*/ 	.short	(.L_614 - .L_613)
.L_613:
        /*000c*/ 	.word	0x00000000
        /*0010*/ 	.short	0x0000
        /*0012*/ 	.short	0x0000
        /*0014*/ 	.byte	0x00, 0xf0, 0xa1, 0x10


	//----- nvinfo : EIATTR_SPARSE_MMA_MASK
	.align		4
.L_614:
        /*0018*/ 	.byte	0x03, 0x50
        /*001a*/ 	.short	0x0000


	//----- nvinfo : EIATTR_MAXREG_COUNT
	.align		4
        /*001c*/ 	.byte	0x03, 0x1b
        /*001e*/ 	.short	0x0020


	//----- nvinfo : EIATTR_NUM_BARRIERS
	.align		4
        /*0020*/ 	.byte	0x02, 0x4c
        /*0022*/ 	.byte	0x01
	.zero		1


	//----- nvinfo : EIATTR_EXTERNS
	.align		4
        /*0024*/ 	.byte	0x04, 0x0f
        /*0026*/ 	.short	(.L_616 - .L_615)


	//   ....[0]....
	.align		4
.L_615:
        /*0028*/ 	.word	index@(__assertfail)


	//----- nvinfo : EIATTR_ANNOTATIONS
	.align		4
.L_616:
        /*002c*/ 	.byte	0x04, 0x55
        /*002e*/ 	.short	(.L_618 - .L_617)


	//   ....[0]....
.L_617:
        /* <DEDUP_REMOVED lines=87> */


	//----- nvinfo : EIATTR_MERCURY_ISA_VERSION
	.align		4
.L_618:
        /*0590*/ 	.byte	0x03, 0x5f
        /*0592*/ 	.short	0x0101


	//----- nvinfo : EIATTR_INT_WARP_WIDE_INSTR_OFFSETS
	.align		4
        /*0594*/ 	.byte	0x04, 0x31
        /*0596*/ 	.short	(.L_620 - .L_619)


	//   ....[0]....
.L_619:
        /*0598*/ 	.word	0x00011af0


	//   ....[1]....
        /*059c*/ 	.word	0x00011be0


	//----- nvinfo : EIATTR_COOP_GROUP_MASK_REGIDS
	.align		4
.L_620:
        /*05a0*/ 	.byte	0x04, 0x29
        /*05a2*/ 	.short	(.L_622 - .L_621)


	//   ....[0]....
.L_621:
        /*05a4*/ 	.word	0xffffffff


	//   ....[1]....
        /*05a8*/ 	.word	0xffffffff


	//   ....[2]....
        /*05ac*/ 	.word	0xffffffff


	//   ....[3]....
        /*05b0*/ 	.word	0xffffffff


	//   ....[4]....
        /*05b4*/ 	.word	0xffffffff


	//   ....[5]....
        /*05b8*/ 	.word	0xffffffff


	//   ....[6]....
        /*05bc*/ 	.word	0xffffffff


	//   ....[7]....
        /*05c0*/ 	.word	0xffffffff


	//----- nvinfo : EIATTR_COOP_GROUP_INSTR_OFFSETS
	.align		4
.L_622:
        /*05c4*/ 	.byte	0x04, 0x28
        /*05c6*/ 	.short	(.L_624 - .L_623)


	//   ....[0]....
.L_623:
        /*05c8*/ 	.word	0x0000e9f0


	//   ....[1]....
        /*05cc*/ 	.word	0x0000ea00


	//   ....[2]....
        /*05d0*/ 	.word	0x0000ea10


	//   ....[3]....
        /*05d4*/ 	.word	0x0000ea20


	//   ....[4]....
        /*05d8*/ 	.word	0x00012850


	//   ....[5]....
        /*05dc*/ 	.word	0x00012860


	//   ....[6]....
        /*05e0*/ 	.word	0x00012870


	//   ....[7]....
        /*05e4*/ 	.word	0x00012880


	//----- nvinfo : EIATTR_SYSCALL_OFFSETS
	.align		4
.L_624:
        /*05e8*/ 	.byte	0x04, 0x46
        /*05ea*/ 	.short	(.L_626 - .L_625)


	//   ....[0]....
.L_625:
        /*05ec*/ 	.word	0x00012cd0


	//   ....[1]....
        /*05f0*/ 	.word	0x00012e60


	//   ....[2]....
        /*05f4*/ 	.word	0x00012fd0


	//   ....[3]....
        /*05f8*/ 	.word	0x00013120


	//   ....[4]....
        /*05fc*/ 	.word	0x00013580


	//   ....[5]....
        /*0600*/ 	.word	0x00013710


	//   ....[6]....
        /*0604*/ 	.word	0x00013880


	//   ....[7]....
        /*0608*/ 	.word	0x000139d0


	//----- nvinfo : EIATTR_EXIT_INSTR_OFFSETS
	.align		4
.L_626:
        /*060c*/ 	.byte	0x04, 0x1c
        /*060e*/ 	.short	(.L_628 - .L_627)


	//   ....[0]....
.L_627:
        /*0610*/ 	.word	0x00011c80


	//   ....[1]....
        /*0614*/ 	.word	0x000129a0


	//   ....[2]....
        /*0618*/ 	.word	0x00012d20


	//   ....[3]....
        /*061c*/ 	.word	0x00012d50


	//   ....[4]....
        /*0620*/ 	.word	0x00013020


	//   ....[5]....
        /*0624*/ 	.word	0x00013130


	//   ....[6]....
        /*0628*/ 	.word	0x000131c0


	//   ....[7]....
        /*062c*/ 	.word	0x00013200


	//   ....[8]....
        /*0630*/ 	.word	0x00013240


	//   ....[9]....
        /*0634*/ 	.word	0x000135d0


	//   ....[10]....
        /*0638*/ 	.word	0x00013600


	//   ....[11]....
        /*063c*/ 	.word	0x000138d0


	//   ....[12]....
        /*0640*/ 	.word	0x000139e0


	//----- nvinfo : EIATTR_MAX_THREADS
	.align		4
.L_628:
        /*0644*/ 	.byte	0x04, 0x05
        /*0646*/ 	.short	(.L_630 - .L_629)
.L_629:
        /*0648*/ 	.word	0x00000200
        /*064c*/ 	.word	0x00000001
        /*0650*/ 	.word	0x00000001


	//----- nvinfo : EIATTR_CRS_STACK_SIZE
	.align		4
.L_630:
        /*0654*/ 	.byte	0x04, 0x1e
        /*0656*/ 	.short	(.L_632 - .L_631)
.L_631:
        /*0658*/ 	.word	0x00000000


	//----- nvinfo : EIATTR_CBANK_PARAM_SIZE
	.align		4
.L_632:
        /*065c*/ 	.byte	0x03, 0x19
        /*065e*/ 	.short	0x0428


	//----- nvinfo : EIATTR_PARAM_CBANK
	.align		4
        /*0660*/ 	.byte	0x04, 0x0a
        /*0662*/ 	.short	(.L_634 - .L_633)
	.align		4
.L_633:
        /*0664*/ 	.word	index@(.nv.constant0._ZN2at6native13reduce_kernelILi512ELi1ENS0_8ReduceOpIlNS0_9ArgMinOpsIlEEjlLi4ELi4EEEEEvT1_)
        /*0668*/ 	.short	0x0210
        /*066a*/ 	.short	0x0428


	//----- nvinfo : EIATTR_SW_WAR
	.align		4
.L_634:
        /*066c*/ 	.byte	0x04, 0x36
        /*066e*/ 	.short	(.L_636 - .L_635)
.L_635:
        /*0670*/ 	.word	0x00000008
.L_636:


//--------------------- .nv.info._ZN2at6native13reduce_kernelILi256ELi2ENS0_8ReduceOpIlNS0_9ArgMinOpsIlEEjlLi4ELi4EEEEEvT1_ --------------------------
	.section	.nv.info._ZN2at6native13reduce_kernelILi256ELi2ENS0_8ReduceOpIlNS0_9ArgMinOpsIlEEjlLi4ELi4EEEEEvT1_,"",@"SHT_CUDA_INFO"
	.sectionflags	@""
	.align	4


	//----- nvinfo : EIATTR_CUDA_API_VERSION
	.align		4
        /*0000*/ 	.byte	0x04, 0x37
        /*0002*/ 	.short	(.L_638 - .L_637)
.L_637:
        /*0004*/ 	.word	0x00000082


	//----- nvinfo : EIATTR_KPARAM_INFO
	.align		4
.L_638:
        /*0008*/ 	.byte	0x04, 0x17
        /*000a*/ 	.short	(.L_640 - .L_639)
.L_639:
        /*000c*/ 	.word	0x00000000
        /*0010*/ 	.short	0x0000
        /*0012*/ 	.short	0x0000
        /*0014*/ 	.byte	0x00, 0xf0, 0xa1, 0x10


	//----- nvinfo : EIATTR_SPARSE_MMA_MASK
	.align		4
.L_640:
        /*0018*/ 	.byte	0x03, 0x50
        /*001a*/ 	.short	0x0000


	//----- nvinfo : EIATTR_MAXREG_COUNT
	.align		4
        /*001c*/ 	.byte	0x03, 0x1b
        /*001e*/ 	.short	0x0040


	//----- nvinfo : EIATTR_NUM_BARRIERS
	.align		4
        /*0020*/ 	.byte	0x02, 0x4c
        /*0022*/ 	.byte	0x01
	.zero		1


	//----- nvinfo : EIATTR_EXTERNS
	.align		4
        /*0024*/ 	.byte	0x04, 0x0f
        /*0026*/ 	.short	(.L_642 - .L_641)


	//   ....[0]....
	.align		4
.L_641:
        /*0028*/ 	.word	index@(__assertfail)


	//----- nvinfo : EIATTR_ANNOTATIONS
	.align		4
.L_642:
        /*002c*/ 	.byte	0x04, 0x55
        /*002e*/ 	.short	(.L_644 - .L_643)


	//   ....[0]....
.L_643:
        /*0030*/ 	.word	0x00000001
        /*0034*/ 	.byte	0x60, 0x70, 0x00, 0x00, 0x01, 0x00, 0x00, 0x00, 0x70, 0x70, 0x00, 0x00, 0x01, 0x00, 0x00, 0x00
        /*0044*/ 	.byte	0x80, 0x70, 0x00, 0x00, 0x01, 0x00, 0x00, 0x00, 0x90, 0x70, 0x00, 0x00, 0x01, 0x00, 0x00, 0x00
        /*0054*/ 	.byte	0x20, 0xb7, 0x00, 0x00, 0x01, 0x00, 0x00, 0x00, 0x30, 0xb7, 0x00, 0x00, 0x01, 0x00, 0x00, 0x00
        /*0064*/ 	.byte	0x40, 0xbd, 0x00, 0x00, 0x01, 0x00, 0x00, 0x00, 0x50, 0xbd, 0x00, 0x00, 0x01, 0x00, 0x00, 0x00
        /*0074*/ 	.byte	0x60, 0xbd, 0x00, 0x00, 0x01, 0x00, 0x00, 0x00, 0x70, 0xbd, 0x00, 0x00


	//----- nvinfo : EIATTR_MERCURY_ISA_VERSION
	.align		4
.L_644:
        /*0080*/ 	.byte	0x03, 0x5f
        /*0082*/ 	.short	0x0101


	//----- nvinfo : EIATTR_INT_WARP_WIDE_INSTR_OFFSETS
	.align		4
        /*0084*/ 	.byte	0x04, 0x31
        /*0086*/ 	.short	(.L_646 - .L_645)


	//   ....[0]....
.L_645:
        /*0088*/ 	.word	0x000159a0


	//   ....[1]....
        /*008c*/ 	.word	0x00015a90


	//----- nvinfo : EIATTR_COOP_GROUP_MASK_REGIDS
	.align		4
.L_646:
        /*0090*/ 	.byte	0x04, 0x29
        /*0092*/ 	.short	(.L_648 - .L_647)


	//   ....[0]....
.L_647:
        /*0094*/ 	.word	0xffffffff


	//   ....[1]....
        /*0098*/ 	.word	0xffffffff


	//   ....[2]....
        /*009c*/ 	.word	0xffffffff


	//   ....[3]....
        /*00a0*/ 	.word	0xffffffff


	//   ....[4]....
        /*00a4*/ 	.word	0xffffffff


	//   ....[5]....
        /*00a8*/ 	.word	0xffffffff


	//   ....[6]....
        /*00ac*/ 	.word	0xffffffff


	//   ....[7]....
        /*00b0*/ 	.word	0xffffffff


	//   ....[8]....
        /*00b4*/ 	.word	0xffffffff


	//   ....[9]....
        /*00b8*/ 	.word	0xffffffff


	//   ....[10]....
        /*00bc*/ 	.word	0xffffffff


	//   ....[11]....
        /*00c0*/ 	.word	0xffffffff


	//   ....[12]....
        /*00c4*/ 	.word	0xffffffff


	//   ....[13]....
        /*00c8*/ 	.word	0xffffffff


	//   ....[14]....
        /*00cc*/ 	.word	0xffffffff


	//   ....[15]....
        /*00d0*/ 	.word	0xffffffff


	//----- nvinfo : EIATTR_COOP_GROUP_INSTR_OFFSETS
	.align		4
.L_648:
        /*00d4*/ 	.byte	0x04, 0x28
        /*00d6*/ 	.short	(.L_650 - .L_649)


	//   ....[0]....
.L_649:
        /*00d8*/ 	.word	0x000104e0


	//   ....[1]....
        /*00dc*/ 	.word	0x000104f0


	//   ....[2]....
        /*00e0*/ 	.word	0x00010500


	//   ....[3]....
        /*00e4*/ 	.word	0x00010510


	//   ....[4]....
        /*00e8*/ 	.word	0x00010520


	//   ....[5]....
        /*00ec*/ 	.word	0x00010530


	//   ....[6]....
        /*00f0*/ 	.word	0x00010540


	//   ....[7]....
        /*00f4*/ 	.word	0x00010570


	//   ....[8]....
        /*00f8*/ 	.word	0x00016d80


	//   ....[9]....
        /*00fc*/ 	.word	0x00016d90


	//   ....[10]....
        /*0100*/ 	.word	0x00016da0


	//   ....[11]....
        /*0104*/ 	.word	0x00016db0


	//   ....[12]....
        /*0108*/ 	.word	0x00016dc0


	//   ....[13]....
        /*010c*/ 	.word	0x00016dd0


	//   ....[14]....
        /*0110*/ 	.word	0x00016de0


	//   ....[15]....
        /*0114*/ 	.word	0x00016e10


	//----- nvinfo : EIATTR_SYSCALL_OFFSETS
	.align		4
.L_650:
        /*0118*/ 	.byte	0x04, 0x46
        /*011a*/ 	.short	(.L_652 - .L_651)


	//   ....[0]....
.L_651:
        /*011c*/ 	.word	0x000014b0


	//   ....[1]....
        /*0120*/ 	.word	0x00017460


	//   ....[2]....
        /*0124*/ 	.word	0x000175c0


	//   ....[3]....
        /*0128*/ 	.word	0x00017770


	//   ....[4]....
        /*012c*/ 	.word	0x00017930


	//   ....[5]....
        /*0130*/ 	.word	0x00017a90


	//   ....[6]....
        /*0134*/ 	.word	0x00017be0


	//   ....[7]....
        /*0138*/ 	.word	0x00017cd0


	//   ....[8]....
        /*013c*/ 	.word	0x00018210


	//   ....[9]....
        /*0140*/ 	.word	0x00018370


	//   ....[10]....
        /*0144*/ 	.word	0x00018520


	//   ....[11]....
        /*0148*/ 	.word	0x000186c0


	//   ....[12]....
        /*014c*/ 	.word	0x00018820


	//   ....[13]....
        /*0150*/ 	.word	0x00018970


	//   ....[14]....
        /*0154*/ 	.word	0x00018a60


	//----- nvinfo : EIATTR_EXIT_INSTR_OFFSETS
	.align		4
.L_652:
        /*0158*/ 	.byte	0x04, 0x1c
        /*015a*/ 	.short	(.L_654 - .L_653)


	//   ....[0]....
.L_653:
        /*015c*/ 	.word	0x00015b50


	//   ....[1]....
        /*0160*/ 	.word	0x00016ff0


	//   ....[2]....
        /*0164*/ 	.word	0x00017610


	//   ....[3]....
        /*0168*/ 	.word	0x00017660


	//   ....[4]....
        /*016c*/ 	.word	0x00017ae0


	//   ....[5]....
        /*0170*/ 	.word	0x00017ce0


	//   ....[6]....
        /*0174*/ 	.word	0x00017d10


	//   ....[7]....
        /*0178*/ 	.word	0x00017d60


	//   ....[8]....
        /*017c*/ 	.word	0x00017db0


	//   ....[9]....
        /*0180*/ 	.word	0x000183c0


	//   ....[10]....
        /*0184*/ 	.word	0x00018410


	//   ....[11]....
        /*0188*/ 	.word	0x00018870


	//   ....[12]....
        /*018c*/ 	.word	0x00018a70


	//----- nvinfo : EIATTR_MAX_THREADS
	.align		4
.L_654:
        /*0190*/ 	.byte	0x04, 0x05
        /*0192*/ 	.short	(.L_656 - .L_655)
.L_655:
        /*0194*/ 	.word	0x00000100
        /*0198*/ 	.word	0x00000001
        /*019c*/ 	.word	0x00000001


	//----- nvinfo : EIATTR_CRS_STACK_SIZE
	.align		4
.L_656:
        /*01a0*/ 	.byte	0x04, 0x1e
        /*01a2*/ 	.short	(.L_658 - .L_657)
.L_657:
        /*01a4*/ 	.word	0x00000000


	//----- nvinfo : EIATTR_CBANK_PARAM_SIZE
	.align		4
.L_658:
        /*01a8*/ 	.byte	0x03, 0x19
        /*01aa*/ 	.short	0x0428


	//----- nvinfo : EIATTR_PARAM_CBANK
	.align		4
        /*01ac*/ 	.byte	0x04, 0x0a
        /*01ae*/ 	.short	(.L_660 - .L_659)
	.align		4
.L_659:
        /*01b0*/ 	.word	index@(.nv.constant0._ZN2at6native13reduce_kernelILi256ELi2ENS0_8ReduceOpIlNS0_9ArgMinOpsIlEEjlLi4ELi4EEEEEvT1_)
        /*01b4*/ 	.short	0x0210
        /*01b6*/ 	.short	0x0428


	//----- nvinfo : EIATTR_SW_WAR
	.align		4
.L_660:
        /*01b8*/ 	.byte	0x04, 0x36
        /*01ba*/ 	.short	(.L_662 - .L_661)
.L_661:
        /*01bc*/ 	.word	0x00000008
.L_662:


//--------------------- .nv.info._ZN2at6native13reduce_kernelILi128ELi4ENS0_8ReduceOpIlNS0_9ArgMinOpsIlEEjlLi4ELi4EEEEEvT1_ --------------------------
	.section	.nv.info._ZN2at6native13reduce_kernelILi128ELi4ENS0_8ReduceOpIlNS0_9ArgMinOpsIlEEjlLi4ELi4EEEEEvT1_,"",@"SHT_CUDA_INFO"
	.sectionflags	@""
	.align	4


	//----- nvinfo : EIATTR_CUDA_API_VERSION
	.align		4
        /*0000*/ 	.byte	0x04, 0x37
        /*0002*/ 	.short	(.L_664 - .L_663)
.L_663:
        /*0004*/ 	.word	0x00000082


	//----- nvinfo : EIATTR_KPARAM_INFO
	.align		4
.L_664:
        /*0008*/ 	.byte	0x04, 0x17
        /*000a*/ 	.short	(.L_666 - .L_665)
.L_665:
        /*000c*/ 	.word	0x00000000
        /*0010*/ 	.short	0x0000
        /*0012*/ 	.short	0x0000
        /*0014*/ 	.byte	0x00, 0xf0, 0xa1, 0x10


	//----- nvinfo : EIATTR_SPARSE_MMA_MASK
	.align		4
.L_666:
        /*0018*/ 	.byte	0x03, 0x50
        /*001a*/ 	.short	0x0000


	//----- nvinfo : EIATTR_MAXREG_COUNT
	.align		4
        /*001c*/ 	.byte	0x03, 0x1b
        /*001e*/ 	.short	0x0080


	//----- nvinfo : EIATTR_NUM_BARRIERS
	.align		4
        /*0020*/ 	.byte	0x02, 0x4c
        /*0022*/ 	.byte	0x01
	.zero		1


	//----- nvinfo : EIATTR_EXTERNS
	.align		4
        /*0024*/ 	.byte	0x04, 0x0f
        /*0026*/ 	.short	(.L_668 - .L_667)


	//   ....[0]....
	.align		4
.L_667:
        /*0028*/ 	.word	index@(__assertfail)


	//----- nvinfo : EIATTR_MERCURY_ISA_VERSION
	.align		4
.L_668:
        /*002c*/ 	.byte	0x03, 0x5f
        /*002e*/ 	.short	0x0101


	//----- nvinfo : EIATTR_INT_WARP_WIDE_INSTR_OFFSETS
	.align		4
        /*0030*/ 	.byte	0x04, 0x31
        /*0032*/ 	.short	(.L_670 - .L_669)


	//   ....[0]....
.L_669:
        /*0034*/ 	.word	0x0001ee10


	//   ....[1]....
        /*0038*/ 	.word	0x0001ef00


	//----- nvinfo : EIATTR_COOP_GROUP_MASK_REGIDS
	.align		4
.L_670:
        /*003c*/ 	.byte	0x04, 0x29
        /*003e*/ 	.short	(.L_672 - .L_671)


	//   ....[0]....
.L_671:
        /*0040*/ 	.word	0xffffffff


	//   ....[1]....
        /*0044*/ 	.word	0xffffffff


	//   ....[2]....
        /*0048*/ 	.word	0xffffffff


	//   ....[3]....
        /*004c*/ 	.word	0xffffffff


	//   ....[4]....
        /*0050*/ 	.word	0xffffffff


	//   ....[5]....
        /*0054*/ 	.word	0xffffffff


	//   ....[6]....
        /*0058*/ 	.word	0xffffffff


	//   ....[7]....
        /*005c*/ 	.word	0xffffffff


	//   ....[8]....
        /*0060*/ 	.word	0xffffffff


	//   ....[9]....
        /*0064*/ 	.word	0xffffffff


	//   ....[10]....
        /*0068*/ 	.word	0xffffffff


	//   ....[11]....
        /*006c*/ 	.word	0xffffffff


	//   ....[12]....
        /*0070*/ 	.word	0xffffffff


	//   ....[13]....
        /*0074*/ 	.word	0xffffffff


	//   ....[14]....
        /*0078*/ 	.word	0xffffffff


	//   ....[15]....
        /*007c*/ 	.word	0xffffffff


	//   ....[16]....
        /*0080*/ 	.word	0xffffffff


	//   ....[17]....
        /*0084*/ 	.word	0xffffffff


	//   ....[18]....
        /*0088*/ 	.word	0xffffffff


	//   ....[19]....
        /*008c*/ 	.word	0xffffffff


	//   ....[20]....
        /*0090*/ 	.word	0xffffffff


	//   ....[21]....
        /*0094*/ 	.word	0xffffffff


	//   ....[22]....
        /*0098*/ 	.word	0xffffffff


	//   ....[23]....
        /*009c*/ 	.word	0xffffffff


	//   ....[24]....
        /*00a0*/ 	.word	0xffffffff


	//   ....[25]....
        /*00a4*/ 	.word	0xffffffff


	//   ....[26]....
        /*00a8*/ 	.word	0xffffffff


	//   ....[27]....
        /*00ac*/ 	.word	0xffffffff


	//   ....[28]....
        /*00b0*/ 	.word	0xffffffff


	//   ....[29]....
        /*00b4*/ 	.word	0xffffffff


	//   ....[30]....
        /*00b8*/ 	.word	0xffffffff


	//   ....[31]....
        /*00bc*/ 	.word	0xffffffff


	//----- nvinfo : EIATTR_COOP_GROUP_INSTR_OFFSETS
	.align		4
.L_672:
        /*00c0*/ 	.byte	0x04, 0x28
        /*00c2*/ 	.short	(.L_674 - .L_673)


	//   ....[0]....
.L_673:
        /*00c4*/ 	.word	0x00015180


	//   ....[1]....
        /*00c8*/ 	.word	0x00015190


	//   ....[2]....
        /*00cc*/ 	.word	0x000151a0


	//   ....[3]....
        /*00d0*/ 	.word	0x000151b0


	//   ....[4]....
        /*00d4*/ 	.word	0x000151c0


	//   ....[5]....
        /*00d8*/ 	.word	0x000151d0


	//   ....[6]....
        /*00dc*/ 	.word	0x000151e0


	//   ....[7]....
        /*00e0*/ 	.word	0x00015210


	//   ....[8]....
        /*00e4*/ 	.word	0x00015240


	//   ....[9]....
        /*00e8*/ 	.word	0x00015270


	//   ....[10]....
        /*00ec*/ 	.word	0x000152a0


	//   ....[11]....
        /*00f0*/ 	.word	0x000152c0


	//   ....[12]....
        /*00f4*/ 	.word	0x000152f0


	//   ....[13]....
        /*00f8*/ 	.word	0x00015320


	//   ....[14]....
        /*00fc*/ 	.word	0x00015350


	//   ....[15]....
        /*0100*/ 	.word	0x00015380


	//   ....[16]....
        /*0104*/ 	.word	0x00020d50


	//   ....[17]....
        /*0108*/ 	.word	0x00020d60


	//   ....[18]....
        /*010c*/ 	.word	0x00020d70


	//   ....[19]....
        /*0110*/ 	.word	0x00020d80


	//   ....[20]....
        /*0114*/ 	.word	0x00020d90


	//   ....[21]....
        /*0118*/ 	.word	0x00020da0


	//   ....[22]....
        /*011c*/ 	.word	0x00020dc0


	//   ....[23]....
        /*0120*/ 	.word	0x00020df0


	//   ....[24]....
        /*0124*/ 	.word	0x00020e20


	//   ....[25]....
        /*0128*/ 	.word	0x00020e50


	//   ....[26]....
        /*012c*/ 	.word	0x00020e60


	//   ....[27]....
        /*0130*/ 	.word	0x00020e90


	//   ....[28]....
        /*0134*/ 	.word	0x00020ec0


	//   ....[29]....
        /*0138*/ 	.word	0x00020ef0


	//   ....[30]....
        /*013c*/ 	.word	0x00020f20


	//   ....[31]....
        /*0140*/ 	.word	0x00020f50


	//----- nvinfo : EIATTR_SYSCALL_OFFSETS
	.align		4
.L_674:
        /*0144*/ 	.byte	0x04, 0x46
        /*0146*/ 	.short	(.L_676 - .L_675)


	//   ....[0]....
.L_675:
        /*0148*/ 	.word	0x00001510


	//   ....[1]....
        /*014c*/ 	.word	0x00021910


	//   ....[2]....
        /*0150*/ 	.word	0x00021a70


	//   ....[3]....
        /*0154*/ 	.word	0x00021bd0


	//   ....[4]....
        /*0158*/ 	.word	0x00021d30


	//   ....[5]....
        /*015c*/ 	.word	0x00021f20


	//   ....[6]....
        /*0160*/ 	.word	0x00022150


	//   ....[7]....
        /*0164*/ 	.word	0x000222b0


	//   ....[8]....
        /*0168*/ 	.word	0x00022410


	//   ....[9]....
        /*016c*/ 	.word	0x00022570


	//   ....[10]....
        /*0170*/ 	.word	0x000226c0


	//   ....[11]....
        /*0174*/ 	.word	0x000227b0


	//   ....[12]....
        /*0178*/ 	.word	0x000228a0


	//   ....[13]....
        /*017c*/ 	.word	0x00022990


	//   ....[14]....
        /*0180*/ 	.word	0x00023150


	//   ....[15]....
        /*0184*/ 	.word	0x000232b0


	//   ....[16]....
        /*0188*/ 	.word	0x00023410


	//   ....[17]....
        /*018c*/ 	.word	0x00023570


	//   ....[18]....
        /*0190*/ 	.word	0x00023760


	//   ....[19]....
        /*0194*/ 	.word	0x00023980


	//   ....[20]....
        /*0198*/ 	.word	0x00023ae0


	//   ....[21]....
        /*019c*/ 	.word	0x00023c40


	//   ....[22]....
        /*01a0*/ 	.word	0x00023da0


	//   ....[23]....
        /*01a4*/ 	.word	0x00023ef0


	//   ....[24]....
        /*01a8*/ 	.word	0x00023fe0


	//   ....[25]....
        /*01ac*/ 	.word	0x000240d0


	//   ....[26]....
        /*01b0*/ 	.word	0x000241c0


	//----- nvinfo : EIATTR_EXIT_INSTR_OFFSETS
	.align		4
.L_676:
        /*01b4*/ 	.byte	0x04, 0x1c
        /*01b6*/ 	.short	(.L_678 - .L_677)


	//   ....[0]....
.L_677:
        /*01b8*/ 	.word	0x0001efc0


	//   ....[1]....
        /*01bc*/ 	.word	0x00021200


	//   ....[2]....
        /*01c0*/ 	.word	0x00021d80


	//   ....[3]....
        /*01c4*/ 	.word	0x00021e10


	//   ....[4]....
        /*01c8*/ 	.word	0x000225c0


	//   ....[5]....
        /*01cc*/ 	.word	0x000229a0


	//   ....[6]....
        /*01d0*/ 	.word	0x000229d0


	//   ....[7]....
        /*01d4*/ 	.word	0x00022a10


	//   ....[8]....
        /*01d8*/ 	.word	0x00022a50


	//   ....[9]....
        /*01dc*/ 	.word	0x000235c0


	//   ....[10]....
        /*01e0*/ 	.word	0x00023650


	//   ....[11]....
        /*01e4*/ 	.word	0x00023df0


	//   ....[12]....
        /*01e8*/ 	.word	0x000241d0


	//----- nvinfo : EIATTR_MAX_THREADS
	.align		4
.L_678:
        /*01ec*/ 	.byte	0x04, 0x05
        /*01ee*/ 	.short	(.L_680 - .L_679)
.L_679:
        /*01f0*/ 	.word	0x00000080
        /*01f4*/ 	.word	0x00000001
        /*01f8*/ 	.word	0x00000001


	//----- nvinfo : EIATTR_CRS_STACK_SIZE
	.align		4
.L_680:
        /*01fc*/ 	.byte	0x04, 0x1e
        /*01fe*/ 	.short	(.L_682 - .L_681)
.L_681:
        /*0200*/ 	.word	0x00000000


	//----- nvinfo : EIATTR_CBANK_PARAM_SIZE
	.align		4
.L_682:
        /*0204*/ 	.byte	0x03, 0x19
        /*0206*/ 	.short	0x0428


	//----- nvinfo : EIATTR_PARAM_CBANK
	.align		4
        /*0208*/ 	.byte	0x04, 0x0a
        /*020a*/ 	.short	(.L_684 - .L_683)
	.align		4
.L_683:
        /*020c*/ 	.word	index@(.nv.constant0._ZN2at6native13reduce_kernelILi128ELi4ENS0_8ReduceOpIlNS0_9ArgMinOpsIlEEjlLi4ELi4EEEEEvT1_)
        /*0210*/ 	.short	0x0210
        /*0212*/ 	.short	0x0428


	//----- nvinfo : EIATTR_SW_WAR
	.align		4
.L_684:
        /*0214*/ 	.byte	0x04, 0x36
        /*0216*/ 	.short	(.L_686 - .L_685)
.L_685:
        /*0218*/ 	.word	0x00000008
.L_686:


//--------------------- .nv.info._ZN2at6native13reduce_kernelILi512ELi1ENS0_8ReduceOpIiNS0_9ArgMinOpsIiEEjlLi4ELi4EEEEEvT1_ --------------------------
	.section	.nv.info._ZN2at6native13reduce_kernelILi512ELi1ENS0_8ReduceOpIiNS0_9ArgMinOpsIiEEjlLi4ELi4EEEEEvT1_,"",@"SHT_CUDA_INFO"
	.sectionflags	@""
	.align	4


	//----- nvinfo : EIATTR_CUDA_API_VERSION
	.align		4
        /*0000*/ 	.byte	0x04, 0x37
        /*0002*/ 	.short	(.L_688 - .L_687)
.L_687:
        /*0004*/ 	.word	0x00000082


	//----- nvinfo : EIATTR_KPARAM_INFO
	.align		4
.L_688:
        /*0008*/ 	.byte	0x04, 0x17
        /*000a*/ 	.short	(.L_690 - .L_689)
.L_689:
        /*000c*/ 	.word	0x00000000
        /*0010*/ 	.short	0x0000
        /*0012*/ 	.short	0x0000
        /*0014*/ 	.byte	0x00, 0xf0, 0xa1, 0x10


	//----- nvinfo : EIATTR_SPARSE_MMA_MASK
	.align		4
.L_690:
        /*0018*/ 	.byte	0x03, 0x50
        /*001a*/ 	.short	0x0000


	//----- nvinfo : EIATTR_MAXREG_COUNT
	.align		4
        /*001c*/ 	.byte	0x03, 0x1b
        /*001e*/ 	.short	0x0020


	//----- nvinfo : EIATTR_NUM_BARRIERS
	.align		4
        /*0020*/ 	.byte	0x02, 0x4c
        /*0022*/ 	.byte	0x01
	.zero		1


	//----- nvinfo : EIATTR_EXTERNS
	.align		4
        /*0024*/ 	.byte	0x04, 0x0f
        /*0026*/ 	.short	(.L_692 - .L_691)


	//   ....[0]....
	.align		4
.L_691:
        /*0028*/ 	.word	index@(__assertfail)


	//----- nvinfo : EIATTR_MERCURY_ISA_VERSION
	.align		4
.L_692:
        /*002c*/ 	.byte	0x03, 0x5f
        /*002e*/ 	.short	0x0101


	//----- nvinfo : EIATTR_INT_WARP_WIDE_INSTR_OFFSETS
	.align		4
        /*0030*/ 	.byte	0x04, 0x31
        /*0032*/ 	.short	(.L_694 - .L_693)


	//   ....[0]....
.L_693:
        /*0034*/ 	.word	0x000100e0


	//   ....[1]....
        /*0038*/ 	.word	0x000101d0


	//----- nvinfo : EIATTR_COOP_GROUP_MASK_REGIDS
	.align		4
.L_694:
        /*003c*/ 	.byte	0x04, 0x29
        /*003e*/ 	.short	(.L_696 - .L_695)


	//   ....[0]....
.L_695:
        /*0040*/ 	.word	0xffffffff


	//   ....[1]....
        /*0044*/ 	.word	0xffffffff


	//   ....[2]....
        /*0048*/ 	.word	0xffffffff


	//   ....[3]....
        /*004c*/ 	.word	0xffffffff


	//   ....[4]....
        /*0050*/ 	.word	0xffffffff


	//   ....[5]....
        /*0054*/ 	.word	0xffffffff


	//----- nvinfo : EIATTR_COOP_GROUP_INSTR_OFFSETS
	.align		4
.L_696:
        /*0058*/ 	.byte	0x04, 0x28
        /*005a*/ 	.short	(.L_698 - .L_697)


	//   ....[0]....
.L_697:
        /*005c*/ 	.word	0x0000d070


	//   ....[1]....
        /*0060*/ 	.word	0x0000d080


	//   ....[2]....
        /*0064*/ 	.word	0x0000d090


	//   ....[3]....
        /*0068*/ 	.word	0x00010d10


	//   ....[4]....
        /*006c*/ 	.word	0x00010d20


	//   ....[5]....
        /*0070*/ 	.word	0x00010d30


	//----- nvinfo : EIATTR_SYSCALL_OFFSETS
	.align		4
.L_698:
        /*0074*/ 	.byte	0x04, 0x46
        /*0076*/ 	.short	(.L_700 - .L_699)


	//   ....[0]....
.L_699:
        /*0078*/ 	.word	0x00011100


	//   ....[1]....
        /*007c*/ 	.word	0x00011290


	//   ....[2]....
        /*0080*/ 	.word	0x00011400


	//   ....[3]....
        /*0084*/ 	.word	0x00011550


	//   ....[4]....
        /*0088*/ 	.word	0x00011950


	//   ....[5]....
        /*008c*/ 	.word	0x00011ae0


	//   ....[6]....
        /*0090*/ 	.word	0x00011c50


	//   ....[7]....
        /*0094*/ 	.word	0x00011da0


	//----- nvinfo : EIATTR_EXIT_INSTR_OFFSETS
	.align		4
.L_700:
        /*0098*/ 	.byte	0x04, 0x1c
        /*009a*/ 	.short	(.L_702 - .L_701)


	//   ....[0]....
.L_701:
        /*009c*/ 	.word	0x00010270


	//   ....[1]....
        /*00a0*/ 	.word	0x00010e20


	//   ....[2]....
        /*00a4*/ 	.word	0x00011150


	//   ....[3]....
        /*00a8*/ 	.word	0x00011180


	//   ....[4]....
        /*00ac*/ 	.word	0x00011450


	//   ....[5]....
        /*00b0*/ 	.word	0x00011560


	//   ....[6]....
        /*00b4*/ 	.word	0x000115f0


	//   ....[7]....
        /*00b8*/ 	.word	0x00011630


	//   ....[8]....
        /*00bc*/ 	.word	0x00011670


	//   ....[9]....
        /*00c0*/ 	.word	0x000119a0


	//   ....[10]....
        /*00c4*/ 	.word	0x000119d0


	//   ....[11]....
        /*00c8*/ 	.word	0x00011ca0


	//   ....[12]....
        /*00cc*/ 	.word	0x00011db0


	//----- nvinfo : EIATTR_MAX_THREADS
	.align		4
.L_702:
        /*00d0*/ 	.byte	0x04, 0x05
        /*00d2*/ 	.short	(.L_704 - .L_703)
.L_703:
        /*00d4*/ 	.word	0x00000200
        /*00d8*/ 	.word	0x00000001
        /*00dc*/ 	.word	0x00000001


	//----- nvinfo : EIATTR_CRS_STACK_SIZE
	.align		4
.L_704:
        /*00e0*/ 	.byte	0x04, 0x1e
        /*00e2*/ 	.short	(.L_706 - .L_705)
.L_705:
        /*00e4*/ 	.word	0x00000000


	//----- nvinfo : EIATTR_CBANK_PARAM_SIZE
	.align		4
.L_706:
        /*00e8*/ 	.byte	0x03, 0x19
        /*00ea*/ 	.short	0x0428


	//----- nvinfo : EIATTR_PARAM_CBANK
	.align		4
        /*00ec*/ 	.byte	0x04, 0x0a
        /*00ee*/ 	.short	(.L_708 - .L_707)
	.align		4
.L_707:
        /*00f0*/ 	.word	index@(.nv.constant0._ZN2at6native13reduce_kernelILi512ELi1ENS0_8ReduceOpIiNS0_9ArgMinOpsIiEEjlLi4ELi4EEEEEvT1_)
        /*00f4*/ 	.short	0x0210
        /*00f6*/ 	.short	0x0428


	//----- nvinfo : EIATTR_SW_WAR
	.align		4
.L_708:
        /*00f8*/ 	.byte	0x04, 0x36
        /*00fa*/ 	.short	(.L_710 - .L_709)
.L_709:
        /*00fc*/ 	.word	0x00000008
.L_710:


//--------------------- .nv.info._ZN2at6native13reduce_kernelILi256ELi2ENS0_8ReduceOpIiNS0_9ArgMinOpsIiEEjlLi4ELi4EEEEEvT1_ --------------------------
	.section	.nv.info._ZN2at6native13reduce_kernelILi256ELi2ENS0_8ReduceOpIiNS0_9ArgMinOpsIiEEjlLi4ELi4EEEEEvT1_,"",@"SHT_CUDA_INFO"
	.sectionflags	@""
	.align	4


	//----- nvinfo : EIATTR_CUDA_API_VERSION
	.align		4
        /*0000*/ 	.byte	0x04, 0x37
        /*0002*/ 	.short	(.L_712 - .L_711)
.L_711:
        /*0004*/ 	.word	0x00000082


	//----- nvinfo : EIATTR_KPARAM_INFO
	.align		4
.L_712:
        /*0008*/ 	.byte	0x04, 0x17
        /*000a*/ 	.short	(.L_714 - .L_713)
.L_713:
        /*000c*/ 	.word	0x00000000
        /*0010*/ 	.short	0x0000
        /*0012*/ 	.short	0x0000
        /*0014*/ 	.byte	0x00, 0xf0, 0xa1, 0x10


	//----- nvinfo : EIATTR_SPARSE_MMA_MASK
	.align		4
.L_714:
        /*0018*/ 	.byte	0x03, 0x50
        /*001a*/ 	.short	0x0000


	//----- nvinfo : EIATTR_MAXREG_COUNT
	.align		4
        /*001c*/ 	.byte	0x03, 0x1b
        /*001e*/ 	.short	0x0040


	//----- nvinfo : EIATTR_NUM_BARRIERS
	.align		4
        /*0020*/ 	.byte	0x02, 0x4c
        /*0022*/ 	.byte	0x01
	.zero		1


	//----- nvinfo : EIATTR_EXTERNS
	.align		4
        /*0024*/ 	.byte	0x04, 0x0f
        /*0026*/ 	.short	(.L_716 - .L_715)


	//   ....[0]....
	.align		4
.L_715:
        /*0028*/ 	.word	index@(__assertfail)


	//----- nvinfo : EIATTR_MERCURY_ISA_VERSION
	.align		4
.L_716:
        /*002c*/ 	.byte	0x03, 0x5f
        /*002e*/ 	.short	0x0101


	//----- nvinfo : EIATTR_INT_WARP_WIDE_INSTR_OFFSETS
	.align		4
        /*0030*/ 	.byte	0x04, 0x31
        /*0032*/ 	.short	(.L_718 - .L_717)


	//   ....[0]....
.L_717:
        /*0034*/ 	.word	0x00014700


	//   ....[1]....
        /*0038*/ 	.word	0x000147f0


	//----- nvinfo : EIATTR_COOP_GROUP_MASK_REGIDS
	.align		4
.L_718:
        /*003c*/ 	.byte	0x04, 0x29
        /*003e*/ 	.short	(.L_720 - .L_719)


	//   ....[0]....
.L_719:
        /*0040*/ 	.word	0xffffffff


	//   ....[1]....
        /*0044*/ 	.word	0xffffffff


	//   ....[2]....
        /*0048*/ 	.word	0xffffffff


	//   ....[3]....
        /*004c*/ 	.word	0xffffffff


	//   ....[4]....
        /*0050*/ 	.word	0xffffffff


	//   ....[5]....
        /*0054*/ 	.word	0xffffffff


	//   ....[6]....
        /*0058*/ 	.word	0xffffffff


	//   ....[7]....
        /*005c*/ 	.word	0xffffffff


	//   ....[8]....
        /*0060*/ 	.word	0xffffffff


	//   ....[9]....
        /*0064*/ 	.word	0xffffffff


	//   ....[10]....
        /*0068*/ 	.word	0xffffffff


	//   ....[11]....
        /*006c*/ 	.word	0xffffffff


	//----- nvinfo : EIATTR_COOP_GROUP_INSTR_OFFSETS
	.align		4
.L_720:
        /*0070*/ 	.byte	0x04, 0x28
        /*0072*/ 	.short	(.L_722 - .L_721)


	//   ....[0]....
.L_721:
        /*0074*/ 	.word	0x0000f300


	//   ....[1]....
        /*0078*/ 	.word	0x0000f310


	//   ....[2]....
        /*007c*/ 	.word	0x0000f320


	//   ....[3]....
        /*0080*/ 	.word	0x0000f330


	//   ....[4]....
        /*0084*/ 	.word	0x0000f340


	//   ....[5]....
        /*0088*/ 	.word	0x0000f350


	//   ....[6]....
        /*008c*/ 	.word	0x00015860


	//   ....[7]....
        /*0090*/ 	.word	0x00015870


	//   ....[8]....
        /*0094*/ 	.word	0x00015880


	//   ....[9]....
        /*0098*/ 	.word	0x00015890


	//   ....[10]....
        /*009c*/ 	.word	0x000158a0


	//   ....[11]....
        /*00a0*/ 	.word	0x000158b0


	//----- nvinfo : EIATTR_SYSCALL_OFFSETS
	.align		4
.L_722:
        /*00a4*/ 	.byte	0x04, 0x46
        /*00a6*/ 	.short	(.L_724 - .L_723)


	//   ....[0]....
.L_723:
        /*00a8*/ 	.word	0x00001490


	//   ....[1]....
        /*00ac*/ 	.word	0x00015e30


	//   ....[2]....
        /*00b0*/ 	.word	0x00015f90


	//   ....[3]....
        /*00b4*/ 	.word	0x00016140


	//   ....[4]....
        /*00b8*/ 	.word	0x000162d0


	//   ....[5]....
        /*00bc*/ 	.word	0x00016430


	//   ....[6]....
        /*00c0*/ 	.word	0x00016580


	//   ....[7]....
        /*00c4*/ 	.word	0x00016670


	//   ....[8]....
        /*00c8*/ 	.word	0x00016b10


	//   ....[9]....
        /*00cc*/ 	.word	0x00016c70


	//   ....[10]....
        /*00d0*/ 	.word	0x00016e20


	//   ....[11]....
        /*00d4*/ 	.word	0x00016fb0


	//   ....[12]....
        /*00d8*/ 	.word	0x00017110


	//   ....[13]....
        /*00dc*/ 	.word	0x00017260


	//   ....[14]....
        /*00e0*/ 	.word	0x00017350


	//----- nvinfo : EIATTR_EXIT_INSTR_OFFSETS
	.align		4
.L_724:
        /*00e4*/ 	.byte	0x04, 0x1c
        /*00e6*/ 	.short	(.L_726 - .L_725)


	//   ....[0]....
.L_725:
        /*00e8*/ 	.word	0x000148b0


	//   ....[1]....
        /*00ec*/ 	.word	0x00015a50


	//   ....[2]....
        /*00f0*/ 	.word	0x00015fe0


	//   ....[3]....
        /*00f4*/ 	.word	0x00016030


	//   ....[4]....
        /*00f8*/ 	.word	0x00016480


	//   ....[5]....
        /*00fc*/ 	.word	0x00016680


	//   ....[6]....
        /*0100*/ 	.word	0x000166b0


	//   ....[7]....
        /*0104*/ 	.word	0x000166f0


	//   ....[8]....
        /*0108*/ 	.word	0x00016730


	//   ....[9]....
        /*010c*/ 	.word	0x00016cc0


	//   ....[10]....
        /*0110*/ 	.word	0x00016d10


	//   ....[11]....
        /*0114*/ 	.word	0x00017160


	//   ....[12]....
        /*0118*/ 	.word	0x00017360


	//----- nvinfo : EIATTR_MAX_THREADS
	.align		4
.L_726:
        /*011c*/ 	.byte	0x04, 0x05
        /*011e*/ 	.short	(.L_728 - .L_727)
.L_727:
        /*0120*/ 	.word	0x00000100
        /*0124*/ 	.word	0x00000001
        /*0128*/ 	.word	0x00000001


	//----- nvinfo : EIATTR_CRS_STACK_SIZE
	.align		4
.L_728:
        /*012c*/ 	.byte	0x04, 0x1e
        /*012e*/ 	.short	(.L_730 - .L_729)
.L_729:
        /*0130*/ 	.word	0x00000000


	//----- nvinfo : EIATTR_CBANK_PARAM_SIZE
	.align		4
.L_730:
        /*0134*/ 	.byte	0x03, 0x19
        /*0136*/ 	.short	0x0428


	//----- nvinfo : EIATTR_PARAM_CBANK
	.align		4
        /*0138*/ 	.byte	0x04, 0x0a
        /*013a*/ 	.short	(.L_732 - .L_731)
	.align		4
.L_731:
        /*013c*/ 	.word	index@(.nv.constant0._ZN2at6native13reduce_kernelILi256ELi2ENS0_8ReduceOpIiNS0_9ArgMinOpsIiEEjlLi4ELi4EEEEEvT1_)
        /*0140*/ 	.short	0x0210
        /*0142*/ 	.short	0x0428


	//----- nvinfo : EIATTR_SW_WAR
	.align		4
.L_732:
        /*0144*/ 	.byte	0x04, 0x36
        /*0146*/ 	.short	(.L_734 - .L_733)
.L_733:
        /*0148*/ 	.word	0x00000008
.L_734:


//--------------------- .nv.info._ZN2at6native13reduce_kernelILi128ELi4ENS0_8ReduceOpIiNS0_9ArgMinOpsIiEEjlLi4ELi4EEEEEvT1_ --------------------------
	.section	.nv.info._ZN2at6native13reduce_kernelILi128ELi4ENS0_8ReduceOpIiNS0_9ArgMinOpsIiEEjlLi4ELi4EEEEEvT1_,"",@"SHT_CUDA_INFO"
	.sectionflags	@""
	.align	4


	//----- nvinfo : EIATTR_CUDA_API_VERSION
	.align		4
        /*0000*/ 	.byte	0x04, 0x37
        /*0002*/ 	.short	(.L_736 - .L_735)
.L_735:
        /*0004*/ 	.word	0x00000082


	//----- nvinfo : EIATTR_KPARAM_INFO
	.align		4
.L_736:
        /*0008*/ 	.byte	0x04, 0x17
        /*000a*/ 	.short	(.L_738 - .L_737)
.L_737:
        /*000c*/ 	.word	0x00000000
        /*0010*/ 	.short	0x0000
        /*0012*/ 	.short	0x0000
        /*0014*/ 	.byte	0x00, 0xf0, 0xa1, 0x10


	//----- nvinfo : EIATTR_SPARSE_MMA_MASK
	.align		4
.L_738:
        /*0018*/ 	.byte	0x03, 0x50
        /*001a*/ 	.short	0x0000


	//----- nvinfo : EIATTR_MAXREG_COUNT
	.align		4
        /*001c*/ 	.byte	0x03, 0x1b
        /*001e*/ 	.short	0x0080


	//----- nvinfo : EIATTR_NUM_BARRIERS
	.align		4
        /*0020*/ 	.byte	0x02, 0x4c
        /*0022*/ 	.byte	0x01
	.zero		1


	//----- nvinfo : EIATTR_EXTERNS
	.align		4
        /*0024*/ 	.byte	0x04, 0x0f
        /*0026*/ 	.short	(.L_740 - .L_739)


	//   ....[0]....
	.align		4
.L_739:
        /*0028*/ 	.word	index@(__assertfail)


	//----- nvinfo : EIATTR_MERCURY_ISA_VERSION
	.align		4
.L_740:
        /*002c*/ 	.byte	0x03, 0x5f
        /*002e*/ 	.short	0x0101


	//----- nvinfo : EIATTR_INT_WARP_WIDE_INSTR_OFFSETS
	.align		4
        /*0030*/ 	.byte	0x04, 0x31
        /*0032*/ 	.short	(.L_742 - .L_741)


	//   ....[0]....
.L_741:
        /*0034*/ 	.word	0x0001c8e0


	//   ....[1]....
        /*0038*/ 	.word	0x0001c9d0


	//----- nvinfo : EIATTR_COOP_GROUP_MASK_REGIDS
	.align		4
.L_742:
        /*003c*/ 	.byte	0x04, 0x29
        /*003e*/ 	.short	(.L_744 - .L_743)


	//   ....[0]....
.L_743:
        /*0040*/ 	.word	0xffffffff


	//   ....[1]....
        /*0044*/ 	.word	0xffffffff


	//   ....[2]....
        /*0048*/ 	.word	0xffffffff


	//   ....[3]....
        /*004c*/ 	.word	0xffffffff


	//   ....[4]....
        /*0050*/ 	.word	0xffffffff


	//   ....[5]....
        /*0054*/ 	.word	0xffffffff


	//   ....[6]....
        /*0058*/ 	.word	0xffffffff


	//   ....[7]....
        /*005c*/ 	.word	0xffffffff


	//   ....[8]....
        /*0060*/ 	.word	0xffffffff


	//   ....[9]....
        /*0064*/ 	.word	0xffffffff


	//   ....[10]....
        /*0068*/ 	.word	0xffffffff


	//   ....[11]....
        /*006c*/ 	.word	0xffffffff


	//   ....[12]....
        /*0070*/ 	.word	0xffffffff


	//   ....[13]....
        /*0074*/ 	.word	0xffffffff


	//   ....[14]....
        /*0078*/ 	.word	0xffffffff


	//   ....[15]....
        /*007c*/ 	.word	0xffffffff


	//   ....[16]....
        /*0080*/ 	.word	0xffffffff


	//   ....[17]....
        /*0084*/ 	.word	0xffffffff


	//   ....[18]....
        /*0088*/ 	.word	0xffffffff


	//   ....[19]....
        /*008c*/ 	.word	0xffffffff


	//   ....[20]....
        /*0090*/ 	.word	0xffffffff


	//   ....[21]....
        /*0094*/ 	.word	0xffffffff


	//   ....[22]....
        /*0098*/ 	.word	0xffffffff


	//   ....[23]....
        /*009c*/ 	.word	0xffffffff


	//----- nvinfo : EIATTR_COOP_GROUP_INSTR_OFFSETS
	.align		4
.L_744:
        /*00a0*/ 	.byte	0x04, 0x28
        /*00a2*/ 	.short	(.L_746 - .L_745)


	//   ....[0]....
.L_745:
        /*00a4*/ 	.word	0x00012db0


	//   ....[1]....
        /*00a8*/ 	.word	0x00012dc0


	//   ....[2]....
        /*00ac*/ 	.word	0x00012dd0


	//   ....[3]....
        /*00b0*/ 	.word	0x00012de0


	//   ....[4]....
        /*00b4*/ 	.word	0x00012df0


	//   ....[5]....
        /*00b8*/ 	.word	0x00012e00


	//   ....[6]....
        /*00bc*/ 	.word	0x00012e10


	//   ....[7]....
        /*00c0*/ 	.word	0x00012e40


	//   ....[8]....
        /*00c4*/ 	.word	0x00012e60


	//   ....[9]....
        /*00c8*/ 	.word	0x00012e80


	//   ....[10]....
        /*00cc*/ 	.word	0x00012ea0


	//   ....[11]....
        /*00d0*/ 	.word	0x00012ec0


	//   ....[12]....
        /*00d4*/ 	.word	0x0001e2a0


	//   ....[13]....
        /*00d8*/ 	.word	0x0001e2b0


	//   ....[14]....
        /*00dc*/ 	.word	0x0001e2c0


	//   ....[15]....
        /*00e0*/ 	.word	0x0001e2d0


	//   ....[16]....
        /*00e4*/ 	.word	0x0001e2e0


	//   ....[17]....
        /*00e8*/ 	.word	0x0001e2f0


	//   ....[18]....
        /*00ec*/ 	.word	0x0001e300


	//   ....[19]....
        /*00f0*/ 	.word	0x0001e330


	//   ....[20]....
        /*00f4*/ 	.word	0x0001e350


	//   ....[21]....
        /*00f8*/ 	.word	0x0001e370


	//   ....[22]....
        /*00fc*/ 	.word	0x0001e390


	//   ....[23]....
        /*0100*/ 	.word	0x0001e3b0


	//----- nvinfo : EIATTR_SYSCALL_OFFSETS
	.align		4
.L_746:
        /*0104*/ 	.byte	0x04, 0x46
        /*0106*/ 	.short	(.L_748 - .L_747)


	//   ....[0]....
.L_747:
        /*0108*/ 	.word	0x000014d0


	//   ....[1]....
        /*010c*/ 	.word	0x0001ec80


	//   ....[2]....
        /*0110*/ 	.word	0x0001ede0


	//   ....[3]....
        /*0114*/ 	.word	0x0001ef40


	//   ....[4]....
        /*0118*/ 	.word	0x0001f0a0


	//   ....[5]....
        /*011c*/ 	.word	0x0001f290


	//   ....[6]....
        /*0120*/ 	.word	0x0001f4d0


	//   ....[7]....
        /*0124*/ 	.word	0x0001f630


	//   ....[8]....
        /*0128*/ 	.word	0x0001f790


	//   ....[9]....
        /*012c*/ 	.word	0x0001f8f0


	//   ....[10]....
        /*0130*/ 	.word	0x0001fa40


	//   ....[11]....
        /*0134*/ 	.word	0x0001fb30


	//   ....[12]....
        /*0138*/ 	.word	0x0001fc20


	//   ....[13]....
        /*013c*/ 	.word	0x0001fd10


	//   ....[14]....
        /*0140*/ 	.word	0x000203d0


	//   ....[15]....
        /*0144*/ 	.word	0x00020530


	//   ....[16]....
        /*0148*/ 	.word	0x00020690


	//   ....[17]....
        /*014c*/ 	.word	0x000207f0


	//   ....[18]....
        /*0150*/ 	.word	0x000209e0


	//   ....[19]....
        /*0154*/ 	.word	0x00020c00


	//   ....[20]....
        /*0158*/ 	.word	0x00020d60


	//   ....[21]....
        /*015c*/ 	.word	0x00020ec0


	//   ....[22]....
        /*0160*/ 	.word	0x00021020


	//   ....[23]....
        /*0164*/ 	.word	0x00021170


	//   ....[24]....
        /*0168*/ 	.word	0x00021260


	//   ....[25]....
        /*016c*/ 	.word	0x00021350


	//   ....[26]....
        /*0170*/ 	.word	0x00021440


	//----- nvinfo : EIATTR_EXIT_INSTR_OFFSETS
	.align		4
.L_748:
        /*0174*/ 	.byte	0x04, 0x1c
        /*0176*/ 	.short	(.L_750 - .L_749)


	//   ....[0]....
.L_749:
        /*0178*/ 	.word	0x0001ca90


	//   ....[1]....
        /*017c*/ 	.word	0x0001e650


	//   ....[2]....
        /*0180*/ 	.word	0x0001f0f0


	//   ....[3]....
        /*0184*/ 	.word	0x0001f180


	//   ....[4]....
        /*0188*/ 	.word	0x0001f940


	//   ....[5]....
        /*018c*/ 	.word	0x0001fd20


	//   ....[6]....
        /*0190*/ 	.word	0x0001fd50


	//   ....[7]....
        /*0194*/ 	.word	0x0001fd90


	//   ....[8]....
        /*0198*/ 	.word	0x0001fdd0


	//   ....[9]....
        /*019c*/ 	.word	0x00020840


	//   ....[10]....
        /*01a0*/ 	.word	0x000208d0


	//   ....[11]....
        /*01a4*/ 	.word	0x00021070


	//   ....[12]....
        /*01a8*/ 	.word	0x00021450


	//----- nvinfo : EIATTR_MAX_THREADS
	.align		4
.L_750:
        /*01ac*/ 	.byte	0x04, 0x05
        /*01ae*/ 	.short	(.L_752 - .L_751)
.L_751:
        /*01b0*/ 	.word	0x00000080
        /*01b4*/ 	.word	0x00000001
        /*01b8*/ 	.word	0x00000001


	//----- nvinfo : EIATTR_CRS_STACK_SIZE
	.align		4
.L_752:
        /*01bc*/ 	.byte	0x04, 0x1e
        /*01be*/ 	.short	(.L_754 - .L_753)
.L_753:
        /*01c0*/ 	.word	0x00000000


	//----- nvinfo : EIATTR_CBANK_PARAM_SIZE
	.align		4
.L_754:
        /*01c4*/ 	.byte	0x03, 0x19
        /*01c6*/ 	.short	0x0428


	//----- nvinfo : EIATTR_PARAM_CBANK
	.align		4
        /*01c8*/ 	.byte	0x04, 0x0a
        /*01ca*/ 	.short	(.L_756 - .L_755)
	.align		4
.L_755:
        /*01cc*/ 	.word	index@(.nv.constant0._ZN2at6native13reduce_kernelILi128ELi4ENS0_8ReduceOpIiNS0_9ArgMinOpsIiEEjlLi4ELi4EEEEEvT1_)
        /*01d0*/ 	.short	0x0210
        /*01d2*/ 	.short	0x0428


	//----- nvinfo : EIATTR_SW_WAR
	.align		4
.L_756:
        /*01d4*/ 	.byte	0x04, 0x36
        /*01d6*/ 	.short	(.L_758 - .L_757)
.L_757:
        /*01d8*/ 	.word	0x00000008
.L_758:


//--------------------- .nv.info._ZN2at6native13reduce_kernelILi512ELi1ENS0_8ReduceOpIaNS0_9ArgMinOpsIaEEjlLi4ELi4EEEEEvT1_ --------------------------
	.section	.nv.info._ZN2at6native13reduce_kernelILi512ELi1ENS0_8ReduceOpIaNS0_9ArgMinOpsIaEEjlLi4ELi4EEEEEvT1_,"",@"SHT_CUDA_INFO"
	.sectionflags	@""
	.align	4


	//----- nvinfo : EIATTR_CUDA_API_VERSION
	.align		4
        /*0000*/ 	.byte	0x04, 0x37
        /*0002*/ 	.short	(.L_760 - .L_759)
.L_759:
        /*0004*/ 	.word	0x00000082


	//----- nvinfo : EIATTR_KPARAM_INFO
	.align		4
.L_760:
        /*0008*/ 	.byte	0x04, 0x17
        /*000a*/ 	.short	(.L_762 - .L_761)
.L_761:
        /*000c*/ 	.word	0x00000000
        /*0010*/ 	.short	0x0000
        /*0012*/ 	.short	0x0000
        /*0014*/ 	.byte	0x00, 0xf0, 0xa1, 0x10


	//----- nvinfo : EIATTR_SPARSE_MMA_MASK
	.align		4
.L_762:
        /*0018*/ 	.byte	0x03, 0x50
        /*001a*/ 	.short	0x0000


	//----- nvinfo : EIATTR_MAXREG_COUNT
	.align		4
        /*001c*/ 	.byte	0x03, 0x1b
        /*001e*/ 	.short	0x0020


	//----- nvinfo : EIATTR_NUM_BARRIERS
	.align		4
        /*0020*/ 	.byte	0x02, 0x4c
        /*0022*/ 	.byte	0x01
	.zero		1


	//----- nvinfo : EIATTR_EXTERNS
	.align		4
        /*0024*/ 	.byte	0x04, 0x0f
        /*0026*/ 	.short	(.L_764 - .L_763)


	//   ....[0]....
	.align		4
.L_763:
        /*0028*/ 	.word	index@(__assertfail)


	//----- nvinfo : EIATTR_ANNOTATIONS
	.align		4
.L_764:
        /*002c*/ 	.byte	0x04, 0x55
        /*002e*/ 	.short	(.L_766 - .L_765)


	//   ....[0]....
.L_765:
        /* <DEDUP_REMOVED lines=46> */
        /*0304*/ 	.byte	0x00, 0xbd, 0x00, 0x00


	//----- nvinfo : EIATTR_MERCURY_ISA_VERSION
	.align		4
.L_766:
        /*0308*/ 	.byte	0x03, 0x5f
        /*030a*/ 	.short	0x0101


	//----- nvinfo : EIATTR_INT_WARP_WIDE_INSTR_OFFSETS
	.align		4
        /*030c*/ 	.byte	0x04, 0x31
        /*030e*/ 	.short	(.L_768 - .L_767)


	//   ....[0]....
.L_767:
        /*0310*/ 	.word	0x00011a50


	//   ....[1]....
        /*0314*/ 	.word	0x00011b40


	//----- nvinfo : EIATTR_COOP_GROUP_MASK_REGIDS
	.align		4
.L_768:
        /*0318*/ 	.byte	0x04, 0x29
        /*031a*/ 	.short	(.L_770 - .L_769)


	//   ....[0]....
.L_769:
        /*031c*/ 	.word	0xffffffff


	//   ....[1]....
        /*0320*/ 	.word	0xffffffff


	//   ....[2]....
        /*0324*/ 	.word	0xffffffff


	//   ....[3]....
        /*0328*/ 	.word	0xffffffff


	//   ....[4]....
        /*032c*/ 	.word	0xffffffff


	//   ....[5]....
        /*0330*/ 	.word	0xffffffff


	//----- nvinfo : EIATTR_COOP_GROUP_INSTR_OFFSETS
	.align		4
.L_770:
        /*0334*/ 	.byte	0x04, 0x28
        /*0336*/ 	.short	(.L_772 - .L_771)


	//   ....[0]....
.L_771:
        /*0338*/ 	.word	0x0000e980


	//   ....[1]....
        /*033c*/ 	.word	0x0000e9b0


	//   ....[2]....
        /*0340*/ 	.word	0x0000e9d0


	//   ....[3]....
        /*0344*/ 	.word	0x00012730


	//   ....[4]....
        /*0348*/ 	.word	0x00012760


	//   ....[5]....
        /*034c*/ 	.word	0x00012780


	//----- nvinfo : EIATTR_SYSCALL_OFFSETS
	.align		4
.L_772:
        /*0350*/ 	.byte	0x04, 0x46
        /*0352*/ 	.short	(.L_774 - .L_773)


	//   ....[0]....
.L_773:
        /*0354*/ 	.word	0x00012bb0


	//   ....[1]....
        /*0358*/ 	.word	0x00012d40


	//   ....[2]....
        /*035c*/ 	.word	0x00012eb0


	//   ....[3]....
        /*0360*/ 	.word	0x00013000


	//   ....[4]....
        /*0364*/ 	.word	0x00013440


	//   ....[5]....
        /*0368*/ 	.word	0x000135d0


	//   ....[6]....
        /*036c*/ 	.word	0x00013740


	//   ....[7]....
        /*0370*/ 	.word	0x00013890


	//----- nvinfo : EIATTR_EXIT_INSTR_OFFSETS
	.align		4
.L_774:
        /*0374*/ 	.byte	0x04, 0x1c
        /*0376*/ 	.short	(.L_776 - .L_775)


	//   ....[0]....
.L_775:
        /*0378*/ 	.word	0x00011be0


	//   ....[1]....
        /*037c*/ 	.word	0x00012890


	//   ....[2]....
        /*0380*/ 	.word	0x00012c00


	//   ....[3]....
        /*0384*/ 	.word	0x00012c30


	//   ....[4]....
        /*0388*/ 	.word	0x00012f00


	//   ....[5]....
        /*038c*/ 	.word	0x00013010


	//   ....[6]....
        /*0390*/ 	.word	0x000130a0


	//   ....[7]....
        /*0394*/ 	.word	0x000130e0


	//   ....[8]....
        /*0398*/ 	.word	0x00013120


	//   ....[9]....
        /*039c*/ 	.word	0x00013490


	//   ....[10]....
        /*03a0*/ 	.word	0x000134c0


	//   ....[11]....
        /*03a4*/ 	.word	0x00013790


	//   ....[12]....
        /*03a8*/ 	.word	0x000138a0


	//----- nvinfo : EIATTR_MAX_THREADS
	.align		4
.L_776:
        /*03ac*/ 	.byte	0x04, 0x05
        /*03ae*/ 	.short	(.L_778 - .L_777)
.L_777:
        /*03b0*/ 	.word	0x00000200
        /*03b4*/ 	.word	0x00000001
        /*03b8*/ 	.word	0x00000001


	//----- nvinfo : EIATTR_CRS_STACK_SIZE
	.align		4
.L_778:
        /*03bc*/ 	.byte	0x04, 0x1e
        /*03be*/ 	.short	(.L_780 - .L_779)
.L_779:
        /*03c0*/ 	.word	0x00000000


	//----- nvinfo : EIATTR_CBANK_PARAM_SIZE
	.align		4
.L_780:
        /*03c4*/ 	.byte	0x03, 0x19
        /*03c6*/ 	.short	0x0428


	//----- nvinfo : EIATTR_PARAM_CBANK
	.align		4
        /*03c8*/ 	.byte	0x04, 0x0a
        /*03ca*/ 	.short	(.L_782 - .L_781)
	.align		4
.L_781:
        /*03cc*/ 	.word	index@(.nv.constant0._ZN2at6native13reduce_kernelILi512ELi1ENS0_8ReduceOpIaNS0_9ArgMinOpsIaEEjlLi4ELi4EEEEEvT1_)
        /*03d0*/ 	.short	0x0210
        /*03d2*/ 	.short	0x0428


	//----- nvinfo : EIATTR_SW_WAR
	.align		4
.L_782:
        /*03d4*/ 	.byte	0x04, 0x36
        /*03d6*/ 	.short	(.L_784 - .L_783)
.L_783:
        /*03d8*/ 	.word	0x00000008
.L_784:


//--------------------- .nv.info._ZN2at6native13reduce_kernelILi256ELi2ENS0_8ReduceOpIaNS0_9ArgMinOpsIaEEjlLi4ELi4EEEEEvT1_ --------------------------
	.section	.nv.info._ZN2at6native13reduce_kernelILi256ELi2ENS0_8ReduceOpIaNS0_9ArgMinOpsIaEEjlLi4ELi4EEEEEvT1_,"",@"SHT_CUDA_INFO"
	.sectionflags	@""
	.align	4


	//----- nvinfo : EIATTR_CUDA_API_VERSION
	.align		4
        /*0000*/ 	.byte	0x04, 0x37
        /*0002*/ 	.short	(.L_786 - .L_785)
.L_785:
        /*0004*/ 	.word	0x00000082


	//----- nvinfo : EIATTR_KPARAM_INFO
	.align		4
.L_786:
        /*0008*/ 	.byte	0x04, 0x17
        /*000a*/ 	.short	(.L_788 - .L_787)
.L_787:
        /*000c*/ 	.word	0x00000000
        /*0010*/ 	.short	0x0000
        /*0012*/ 	.short	0x0000
        /*0014*/ 	.byte	0x00, 0xf0, 0xa1, 0x10


	//----- nvinfo : EIATTR_SPARSE_MMA_MASK
	.align		4
.L_788:
        /*0018*/ 	.byte	0x03, 0x50
        /*001a*/ 	.short	0x0000


	//----- nvinfo : EIATTR_MAXREG_COUNT
	.align		4
        /*001c*/ 	.byte	0x03, 0x1b
        /*001e*/ 	.short	0x0040


	//----- nvinfo : EIATTR_NUM_BARRIERS
	.align		4
        /*0020*/ 	.byte	0x02, 0x4c
        /*0022*/ 	.byte	0x01
	.zero		1


	//----- nvinfo : EIATTR_EXTERNS
	.align		4
        /*0024*/ 	.byte	0x04, 0x0f
        /*0026*/ 	.short	(.L_790 - .L_789)


	//   ....[0]....
	.align		4
.L_789:
        /*0028*/ 	.word	index@(__assertfail)


	//----- nvinfo : EIATTR_MERCURY_ISA_VERSION
	.align		4
.L_790:
        /*002c*/ 	.byte	0x03, 0x5f
        /*002e*/ 	.short	0x0101


	//----- nvinfo : EIATTR_INT_WARP_WIDE_INSTR_OFFSETS
	.align		4
        /*0030*/ 	.byte	0x04, 0x31
        /*0032*/ 	.short	(.L_792 - .L_791)


	//   ....[0]....
.L_791:
        /*0034*/ 	.word	0x000162b0


	//   ....[1]....
        /*0038*/ 	.word	0x000163a0


	//----- nvinfo : EIATTR_COOP_GROUP_MASK_REGIDS
	.align		4
.L_792:
        /*003c*/ 	.byte	0x04, 0x29
        /*003e*/ 	.short	(.L_794 - .L_793)


	//   ....[0]....
.L_793:
        /*0040*/ 	.word	0xffffffff


	//   ....[1]....
        /*0044*/ 	.word	0xffffffff


	//   ....[2]....
        /*0048*/ 	.word	0xffffffff


	//   ....[3]....
        /*004c*/ 	.word	0xffffffff


	//   ....[4]....
        /*0050*/ 	.word	0xffffffff


	//   ....[5]....
        /*0054*/ 	.word	0xffffffff


	//   ....[6]....
        /*0058*/ 	.word	0xffffffff


	//   ....[7]....
        /*005c*/ 	.word	0xffffffff


	//   ....[8]....
        /*0060*/ 	.word	0xffffffff


	//   ....[9]....
        /*0064*/ 	.word	0xffffffff


	//   ....[10]....
        /*0068*/ 	.word	0xffffffff


	//   ....[11]....
        /*006c*/ 	.word	0xffffffff


	//----- nvinfo : EIATTR_COOP_GROUP_INSTR_OFFSETS
	.align		4
.L_794:
        /*0070*/ 	.byte	0x04, 0x28
        /*0072*/ 	.short	(.L_796 - .L_795)


	//   ....[0]....
.L_795:
        /*0074*/ 	.word	0x00010e10


	//   ....[1]....
        /*0078*/ 	.word	0x00010e40


	//   ....[2]....
        /*007c*/ 	.word	0x00010e70


	//   ....[3]....
        /*0080*/ 	.word	0x00010ea0


	//   ....[4]....
        /*0084*/ 	.word	0x00010eb0


	//   ....[5]....
        /*0088*/ 	.word	0x00010ec0


	//   ....[6]....
        /*008c*/ 	.word	0x000175a0


	//   ....[7]....
        /*0090*/ 	.word	0x000175d0


	//   ....[8]....
        /*0094*/ 	.word	0x00017600


	//   ....[9]....
        /*0098*/ 	.word	0x00017630


	//   ....[10]....
        /*009c*/ 	.word	0x00017640


	//   ....[11]....
        /*00a0*/ 	.word	0x00017650


	//----- nvinfo : EIATTR_SYSCALL_OFFSETS
	.align		4
.L_796:
        /*00a4*/ 	.byte	0x04, 0x46
        /*00a6*/ 	.short	(.L_798 - .L_797)


	//   ....[0]....
.L_797:
        /*00a8*/ 	.word	0x00001480


	//   ....[1]....
        /*00ac*/ 	.word	0x00017c90


	//   ....[2]....
        /*00b0*/ 	.word	0x00017df0


	//   ....[3]....
        /*00b4*/ 	.word	0x00017fa0


	//   ....[4]....
        /*00b8*/ 	.word	0x00018130


	//   ....[5]....
        /*00bc*/ 	.word	0x00018290


	//   ....[6]....
        /*00c0*/ 	.word	0x000183e0


	//   ....[7]....
        /*00c4*/ 	.word	0x000184d0


	//   ....[8]....
        /*00c8*/ 	.word	0x000189e0


	//   ....[9]....
        /*00cc*/ 	.word	0x00018b40


	//   ....[10]....
        /*00d0*/ 	.word	0x00018cf0


	//   ....[11]....
        /*00d4*/ 	.word	0x00018e80


	//   ....[12]....
        /*00d8*/ 	.word	0x00018fe0


	//   ....[13]....
        /*00dc*/ 	.word	0x00019130


	//   ....[14]....
        /*00e0*/ 	.word	0x00019220


	//----- nvinfo : EIATTR_EXIT_INSTR_OFFSETS
	.align		4
.L_798:
        /*00e4*/ 	.byte	0x04, 0x1c
        /*00e6*/ 	.short	(.L_800 - .L_799)


	//   ....[0]....
.L_799:
        /*00e8*/ 	.word	0x00016460


	//   ....[1]....
        /*00ec*/ 	.word	0x00017840


	//   ....[2]....
        /*00f0*/ 	.word	0x00017e40


	//   ....[3]....
        /*00f4*/ 	.word	0x00017e90


	//   ....[4]....
        /*00f8*/ 	.word	0x000182e0


	//   ....[5]....
        /*00fc*/ 	.word	0x000184e0


	//   ....[6]....
        /*0100*/ 	.word	0x00018510


	//   ....[7]....
        /*0104*/ 	.word	0x00018550


	//   ....[8]....
        /*0108*/ 	.word	0x00018590


	//   ....[9]....
        /*010c*/ 	.word	0x00018b90


	//   ....[10]....
        /*0110*/ 	.word	0x00018be0


	//   ....[11]....
        /*0114*/ 	.word	0x00019030


	//   ....[12]....
        /*0118*/ 	.word	0x00019230


	//----- nvinfo : EIATTR_MAX_THREADS
	.align		4
.L_800:
        /*011c*/ 	.byte	0x04, 0x05
        /*011e*/ 	.short	(.L_802 - .L_801)
.L_801:
        /*0120*/ 	.word	0x00000100
        /*0124*/ 	.word	0x00000001
        /*0128*/ 	.word	0x00000001


	//----- nvinfo : EIATTR_CRS_STACK_SIZE
	.align		4
.L_802:
        /*012c*/ 	.byte	0x04, 0x1e
        /*012e*/ 	.short	(.L_804 - .L_803)
.L_803:
        /*0130*/ 	.word	0x00000000


	//----- nvinfo : EIATTR_CBANK_PARAM_SIZE
	.align		4
.L_804:
        /*0134*/ 	.byte	0x03, 0x19
        /*0136*/ 	.short	0x0428


	//----- nvinfo : EIATTR_PARAM_CBANK
	.align		4
        /*0138*/ 	.byte	0x04, 0x0a
        /*013a*/ 	.short	(.L_806 - .L_805)
	.align		4
.L_805:
        /*013c*/ 	.word	index@(.nv.constant0._ZN2at6native13reduce_kernelILi256ELi2ENS0_8ReduceOpIaNS0_9ArgMinOpsIaEEjlLi4ELi4EEEEEvT1_)
        /*0140*/ 	.short	0x0210
        /*0142*/ 	.short	0x0428


	//----- nvinfo : EIATTR_SW_WAR
	.align		4
.L_806:
        /*0144*/ 	.byte	0x04, 0x36
        /*0146*/ 	.short	(.L_808 - .L_807)
.L_807:
        /*0148*/ 	.word	0x00000008
.L_808:


//--------------------- .nv.info._ZN2at6native13reduce_kernelILi128ELi4ENS0_8ReduceOpIaNS0_9ArgMinOpsIaEEjlLi4ELi4EEEEEvT1_ --------------------------
	.section	.nv.info._ZN2at6native13reduce_kernelILi128ELi4ENS0_8ReduceOpIaNS0_9ArgMinOpsIaEEjlLi4ELi4EEEEEvT1_,"",@"SHT_CUDA_INFO"
	.sectionflags	@""
	.align	4


	//----- nvinfo : EIATTR_CUDA_API_VERSION
	.align		4
        /*0000*/ 	.byte	0x04, 0x37
        /*0002*/ 	.short	(.L_810 - .L_809)
.L_809:
        /*0004*/ 	.word	0x00000082


	//----- nvinfo : EIATTR_KPARAM_INFO
	.align		4
.L_810:
        /*0008*/ 	.byte	0x04, 0x17
        /*000a*/ 	.short	(.L_812 - .L_811)
.L_811:
        /*000c*/ 	.word	0x00000000
        /*0010*/ 	.short	0x0000
        /*0012*/ 	.short	0x0000
        /*0014*/ 	.byte	0x00, 0xf0, 0xa1, 0x10


	//----- nvinfo : EIATTR_SPARSE_MMA_MASK
	.align		4
.L_812:
        /*0018*/ 	.byte	0x03, 0x50
        /*001a*/ 	.short	0x0000


	//----- nvinfo : EIATTR_MAXREG_COUNT
	.align		4
        /*001c*/ 	.byte	0x03, 0x1b
        /*001e*/ 	.short	0x0080


	//----- nvinfo : EIATTR_NUM_BARRIERS
	.align		4
        /*0020*/ 	.byte	0x02, 0x4c
        /*0022*/ 	.byte	0x01
	.zero		1


	//----- nvinfo : EIATTR_EXTERNS
	.align		4
        /*0024*/ 	.byte	0x04, 0x0f
        /*0026*/ 	.short	(.L_814 - .L_813)


	//   ....[0]....
	.align		4
.L_813:
        /*0028*/ 	.word	index@(__assertfail)


	//----- nvinfo : EIATTR_MERCURY_ISA_VERSION
	.align		4
.L_814:
        /*002c*/ 	.byte	0x03, 0x5f
        /*002e*/ 	.short	0x0101


	//----- nvinfo : EIATTR_INT_WARP_WIDE_INSTR_OFFSETS
	.align		4
        /*0030*/ 	.byte	0x04, 0x31
        /*0032*/ 	.short	(.L_816 - .L_815)


	//   ....[0]....
.L_815:
        /*0034*/ 	.word	0x00020040


	//   ....[1]....
        /*0038*/ 	.word	0x00020130


	//----- nvinfo : EIATTR_COOP_GROUP_MASK_REGIDS
	.align		4
.L_816:
        /*003c*/ 	.byte	0x04, 0x29
        /*003e*/ 	.short	(.L_818 - .L_817)


	//   ....[0]....
.L_817:
        /*0040*/ 	.word	0xffffffff


	//   ....[1]....
        /*0044*/ 	.word	0xffffffff


	//   ....[2]....
        /*0048*/ 	.word	0xffffffff


	//   ....[3]....
        /*004c*/ 	.word	0xffffffff


	//   ....[4]....
        /*0050*/ 	.word	0xffffffff


	//   ....[5]....
        /*0054*/ 	.word	0xffffffff


	//   ....[6]....
        /*0058*/ 	.word	0xffffffff


	//   ....[7]....
        /*005c*/ 	.word	0xffffffff


	//   ....[8]....
        /*0060*/ 	.word	0xffffffff


	//   ....[9]....
        /*0064*/ 	.word	0xffffffff


	//   ....[10]....
        /*0068*/ 	.word	0xffffffff


	//   ....[11]....
        /*006c*/ 	.word	0xffffffff


	//   ....[12]....
        /*0070*/ 	.word	0xffffffff


	//   ....[13]....
        /*0074*/ 	.word	0xffffffff


	//   ....[14]....
        /*0078*/ 	.word	0xffffffff


	//   ....[15]....
        /*007c*/ 	.word	0xffffffff


	//   ....[16]....
        /*0080*/ 	.word	0xffffffff


	//   ....[17]....
        /*0084*/ 	.word	0xffffffff


	//   ....[18]....
        /*0088*/ 	.word	0xffffffff


	//   ....[19]....
        /*008c*/ 	.word	0xffffffff


	//   ....[20]....
        /*0090*/ 	.word	0xffffffff


	//   ....[21]....
        /*0094*/ 	.word	0xffffffff


	//   ....[22]....
        /*0098*/ 	.word	0xffffffff


	//   ....[23]....
        /*009c*/ 	.word	0xffffffff


	//----- nvinfo : EIATTR_COOP_GROUP_INSTR_OFFSETS
	.align		4
.L_818:
        /*00a0*/ 	.byte	0x04, 0x28
        /*00a2*/ 	.short	(.L_820 - .L_819)


	//   ....[0]....
.L_819:
        /*00a4*/ 	.word	0x000163d0


	//   ....[1]....
        /*00a8*/ 	.word	0x00016400


	//   ....[2]....
        /*00ac*/ 	.word	0x00016430


	//   ....[3]....
        /*00b0*/ 	.word	0x00016460


	//   ....[4]....
        /*00b4*/ 	.word	0x00016490


	//   ....[5]....
        /*00b8*/ 	.word	0x000164c0


	//   ....[6]....
        /*00bc*/ 	.word	0x000164f0


	//   ....[7]....
        /*00c0*/ 	.word	0x00016560


	//   ....[8]....
        /*00c4*/ 	.word	0x00016590


	//   ....[9]....
        /*00c8*/ 	.word	0x000165c0


	//   ....[10]....
        /*00cc*/ 	.word	0x000165f0


	//   ....[11]....
        /*00d0*/ 	.word	0x00016620


	//   ....[12]....
        /*00d4*/ 	.word	0x00021d30


	//   ....[13]....
        /*00d8*/ 	.word	0x00021d60


	//   ....[14]....
        /*00dc*/ 	.word	0x00021d90


	//   ....[15]....
        /*00e0*/ 	.word	0x00021dc0


	//   ....[16]....
        /*00e4*/ 	.word	0x00021df0


	//   ....[17]....
        /*00e8*/ 	.word	0x00021e20


	//   ....[18]....
        /*00ec*/ 	.word	0x00021e50


	//   ....[19]....
        /*00f0*/ 	.word	0x00021e80


	//   ....[20]....
        /*00f4*/ 	.word	0x00021ee0


	//   ....[21]....
        /*00f8*/ 	.word	0x00021f10


	//   ....[22]....
        /*00fc*/ 	.word	0x00021f40


	//   ....[23]....
        /*0100*/ 	.word	0x00021f70


	//----- nvinfo : EIATTR_SYSCALL_OFFSETS
	.align		4
.L_820:
        /*0104*/ 	.byte	0x04, 0x46
        /*0106*/ 	.short	(.L_822 - .L_821)


	//   ....[0]....
.L_821:
        /*0108*/ 	.word	0x000014c0


	//   ....[1]....
        /*010c*/ 	.word	0x00022950


	//   ....[2]....
        /*0110*/ 	.word	0x00022ab0


	//   ....[3]....
        /*0114*/ 	.word	0x00022c10


	//   ....[4]....
        /*0118*/ 	.word	0x00022d70


	//   ....[5]....
        /*011c*/ 	.word	0x00022f60


	//   ....[6]....
        /*0120*/ 	.word	0x00023190


	//   ....[7]....
        /*0124*/ 	.word	0x000232f0


	//   ....[8]....
        /*0128*/ 	.word	0x00023450


	//   ....[9]....
        /*012c*/ 	.word	0x000235b0


	//   ....[10]....
        /*0130*/ 	.word	0x00023700


	//   ....[11]....
        /*0134*/ 	.word	0x000237f0


	//   ....[12]....
        /*0138*/ 	.word	0x000238e0


	//   ....[13]....
        /*013c*/ 	.word	0x000239d0


	//   ....[14]....
        /*0140*/ 	.word	0x00024160


	//   ....[15]....
        /*0144*/ 	.word	0x000242c0


	//   ....[16]....
        /*0148*/ 	.word	0x00024420


	//   ....[17]....
        /*014c*/ 	.word	0x00024580


	//   ....[18]....
        /*0150*/ 	.word	0x00024770


	//   ....[19]....
        /*0154*/ 	.word	0x00024980


	//   ....[20]....
        /*0158*/ 	.word	0x00024ae0


	//   ....[21]....
        /*015c*/ 	.word	0x00024c40


	//   ....[22]....
        /*0160*/ 	.word	0x00024da0


	//   ....[23]....
        /*0164*/ 	.word	0x00024ef0


	//   ....[24]....
        /*0168*/ 	.word	0x00024fe0


	//   ....[25]....
        /*016c*/ 	.word	0x000250d0


	//   ....[26]....
        /*0170*/ 	.word	0x000251c0


	//----- nvinfo : EIATTR_EXIT_INSTR_OFFSETS
	.align		4
.L_822:
        /*0174*/ 	.byte	0x04, 0x1c
        /*0176*/ 	.short	(.L_824 - .L_823)


	//   ....[0]....
.L_823:
        /*0178*/ 	.word	0x000201f0


	//   ....[1]....
        /*017c*/ 	.word	0x00022260


	//   ....[2]....
        /*0180*/ 	.word	0x00022dc0


	//   ....[3]....
        /*0184*/ 	.word	0x00022e50


	//   ....[4]....
        /*0188*/ 	.word	0x00023600


	//   ....[5]....
        /*018c*/ 	.word	0x000239e0


	//   ....[6]....
        /*0190*/ 	.word	0x00023a10


	//   ....[7]....
        /*0194*/ 	.word	0x00023a50


	//   ....[8]....
        /*0198*/ 	.word	0x00023a90


	//   ....[9]....
        /*019c*/ 	.word	0x000245d0


	//   ....[10]....
        /*01a0*/ 	.word	0x00024660


	//   ....[11]....
        /*01a4*/ 	.word	0x00024df0


	//   ....[12]....
        /*01a8*/ 	.word	0x000251d0


	//----- nvinfo : EIATTR_MAX_THREADS
	.align		4
.L_824:
        /*01ac*/ 	.byte	0x04, 0x05
        /*01ae*/ 	.short	(.L_826 - .L_825)
.L_825:
        /*01b0*/ 	.word	0x00000080
        /*01b4*/ 	.word	0x00000001
        /*01b8*/ 	.word	0x00000001


	//----- nvinfo : EIATTR_CRS_STACK_SIZE
	.align		4
.L_826:
        /*01bc*/ 	.byte	0x04, 0x1e
        /*01be*/ 	.short	(.L_828 - .L_827)
.L_827:
        /*01c0*/ 	.word	0x00000000


	//----- nvinfo : EIATTR_CBANK_PARAM_SIZE
	.align		4
.L_828:
        /*01c4*/ 	.byte	0x03, 0x19
        /*01c6*/ 	.short	0x0428


	//----- nvinfo : EIATTR_PARAM_CBANK
	.align		4
        /*01c8*/ 	.byte	0x04, 0x0a
        /*01ca*/ 	.short	(.L_830 - .L_829)
	.align		4
.L_829:
        /*01cc*/ 	.word	index@(.nv.constant0._ZN2at6native13reduce_kernelILi128ELi4ENS0_8ReduceOpIaNS0_9ArgMinOpsIaEEjlLi4ELi4EEEEEvT1_)
        /*01d0*/ 	.short	0x0210
        /*01d2*/ 	.short	0x0428


	//----- nvinfo : EIATTR_SW_WAR
	.align		4
.L_830:
        /*01d4*/ 	.byte	0x04, 0x36
        /*01d6*/ 	.short	(.L_832 - .L_831)
.L_831:
        /*01d8*/ 	.word	0x00000008
.L_832:


//--------------------- .nv.info._ZN2at6native13reduce_kernelILi512ELi1ENS0_8ReduceOpIhNS0_9ArgMinOpsIhEEjlLi4ELi4EEEEEvT1_ --------------------------
	.section	.nv.info._ZN2at6native13reduce_kernelILi512ELi1ENS0_8ReduceOpIhNS0_9ArgMinOpsIhEEjlLi4ELi4EEEEEvT1_,"",@"SHT_CUDA_INFO"
	.sectionflags	@""
	.align	4


	//----- nvinfo : EIATTR_CUDA_API_VERSION
	.align		4
        /*0000*/ 	.byte	0x04, 0x37
        /*0002*/ 	.short	(.L_834 - .L_833)
.L_833:
        /*0004*/ 	.word	0x00000082


	//----- nvinfo : EIATTR_KPARAM_INFO
	.align		4
.L_834:
        /*0008*/ 	.byte	0x04, 0x17
        /*000a*/ 	.short	(.L_836 - .L_835)
.L_835:
        /*000c*/ 	.word	0x00000000
        /*0010*/ 	.short	0x0000
        /*0012*/ 	.short	0x0000
        /*0014*/ 	.byte	0x00, 0xf0, 0xa1, 0x10


	//----- nvinfo : EIATTR_SPARSE_MMA_MASK
	.align		4
.L_836:
        /*0018*/ 	.byte	0x03, 0x50
        /*001a*/ 	.short	0x0000


	//----- nvinfo : EIATTR_MAXREG_COUNT
	.align		4
        /*001c*/ 	.byte	0x03, 0x1b
        /*001e*/ 	.short	0x0020


	//----- nvinfo : EIATTR_NUM_BARRIERS
	.align		4
        /*0020*/ 	.byte	0x02, 0x4c
        /*0022*/ 	.byte	0x01
	.zero		1


	//----- nvinfo : EIATTR_EXTERNS
	.align		4
        /*0024*/ 	.byte	0x04, 0x0f
        /*0026*/ 	.short	(.L_838 - .L_837)


	//   ....[0]....
	.align		4
.L_837:
        /*0028*/ 	.word	index@(__assertfail)


	//----- nvinfo : EIATTR_ANNOTATIONS
	.align		4
.L_838:
        /*002c*/ 	.byte	0x04, 0x55
        /*002e*/ 	.short	(.L_840 - .L_839)


	//   ....[0]....
.L_839:
        /*0030*/ 	.word	0x00000001
        /*0034*/ 	.byte	0x00, 0x68, 0x00, 0x00, 0x01, 0x00, 0x00, 0x00, 0xd0, 0xae, 0x00, 0x00, 0x01, 0x00, 0x00, 0x00
        /*0044*/ 	.byte	0x10, 0xb2, 0x00, 0x00


	//----- nvinfo : EIATTR_MERCURY_ISA_VERSION
	.align		4
.L_840:
        /*0048*/ 	.byte	0x03, 0x5f
        /*004a*/ 	.short	0x0101


	//----- nvinfo : EIATTR_INT_WARP_WIDE_INSTR_OFFSETS
	.align		4
        /*004c*/ 	.byte	0x04, 0x31
        /*004e*/ 	.short	(.L_842 - .L_841)


	//   ....[0]....
.L_841:
        /*0050*/ 	.word	0x000109b0


	//   ....[1]....
        /*0054*/ 	.word	0x00010aa0


	//----- nvinfo : EIATTR_COOP_GROUP_MASK_REGIDS
	.align		4
.L_842:
        /*0058*/ 	.byte	0x04, 0x29
        /*005a*/ 	.short	(.L_844 - .L_843)


	//   ....[0]....
.L_843:
        /*005c*/ 	.word	0xffffffff


	//   ....[1]....
        /*0060*/ 	.word	0xffffffff


	//   ....[2]....
        /*0064*/ 	.word	0xffffffff


	//   ....[3]....
        /*0068*/ 	.word	0xffffffff


	//   ....[4]....
        /*006c*/ 	.word	0xffffffff


	//   ....[5]....
        /*0070*/ 	.word	0xffffffff


	//----- nvinfo : EIATTR_COOP_GROUP_INSTR_OFFSETS
	.align		4
.L_844:
        /*0074*/ 	.byte	0x04, 0x28
        /*0076*/ 	.short	(.L_846 - .L_845)


	//   ....[0]....
.L_845:
        /*0078*/ 	.word	0x0000d900


	//   ....[1]....
        /*007c*/ 	.word	0x0000d920


	//   ....[2]....
        /*0080*/ 	.word	0x0000d930


	//   ....[3]....
        /*0084*/ 	.word	0x00011690


	//   ....[4]....
        /*0088*/ 	.word	0x000116b0


	//   ....[5]....
        /*008c*/ 	.word	0x000116c0


	//----- nvinfo : EIATTR_SYSCALL_OFFSETS
	.align		4
.L_846:
        /*0090*/ 	.byte	0x04, 0x46
        /*0092*/ 	.short	(.L_848 - .L_847)


	//   ....[0]....
.L_847:
        /*0094*/ 	.word	0x00011ab0


	//   ....[1]....
        /*0098*/ 	.word	0x00011c40


	//   ....[2]....
        /*009c*/ 	.word	0x00011db0


	//   ....[3]....
        /*00a0*/ 	.word	0x00011f00


	//   ....[4]....
        /*00a4*/ 	.word	0x00012310


	//   ....[5]....
        /*00a8*/ 	.word	0x000124a0


	//   ....[6]....
        /*00ac*/ 	.word	0x00012610


	//   ....[7]....
        /*00b0*/ 	.word	0x00012760


	//----- nvinfo : EIATTR_EXIT_INSTR_OFFSETS
	.align		4
.L_848:
        /*00b4*/ 	.byte	0x04, 0x1c
        /*00b6*/ 	.short	(.L_850 - .L_849)


	//   ....[0]....
.L_849:
        /*00b8*/ 	.word	0x00010b40


	//   ....[1]....
        /*00bc*/ 	.word	0x000117c0


	//   ....[2]....
        /*00c0*/ 	.word	0x00011b00


	//   ....[3]....
        /*00c4*/ 	.word	0x00011b30


	//   ....[4]....
        /*00c8*/ 	.word	0x00011e00


	//   ....[5]....
        /*00cc*/ 	.word	0x00011f10


	//   ....[6]....
        /*00d0*/ 	.word	0x00011fa0


	//   ....[7]....
        /*00d4*/ 	.word	0x00011fe0


	//   ....[8]....
        /*00d8*/ 	.word	0x00012020


	//   ....[9]....
        /*00dc*/ 	.word	0x00012360


	//   ....[10]....
        /*00e0*/ 	.word	0x00012390


	//   ....[11]....
        /*00e4*/ 	.word	0x00012660


	//   ....[12]....
        /*00e8*/ 	.word	0x00012770


	//----- nvinfo : EIATTR_MAX_THREADS
	.align		4
.L_850:
        /*00ec*/ 	.byte	0x04, 0x05
        /*00ee*/ 	.short	(.L_852 - .L_851)
.L_851:
        /*00f0*/ 	.word	0x00000200
        /*00f4*/ 	.word	0x00000001
        /*00f8*/ 	.word	0x00000001


	//----- nvinfo : EIATTR_CRS_STACK_SIZE
	.align		4
.L_852:
        /*00fc*/ 	.byte	0x04, 0x1e
        /*00fe*/ 	.short	(.L_854 - .L_853)
.L_853:
        /*0100*/ 	.word	0x00000000


	//----- nvinfo : EIATTR_CBANK_PARAM_SIZE
	.align		4
.L_854:
        /*0104*/ 	.byte	0x03, 0x19
        /*0106*/ 	.short	0x0428


	//----- nvinfo : EIATTR_PARAM_CBANK
	.align		4
        /*0108*/ 	.byte	0x04, 0x0a
        /*010a*/ 	.short	(.L_856 - .L_855)
	.align		4
.L_855:
        /*010c*/ 	.word	index@(.nv.constant0._ZN2at6native13reduce_kernelILi512ELi1ENS0_8ReduceOpIhNS0_9ArgMinOpsIhEEjlLi4ELi4EEEEEvT1_)
        /*0110*/ 	.short	0x0210
        /*0112*/ 	.short	0x0428


	//----- nvinfo : EIATTR_SW_WAR
	.align		4
.L_856:
        /*0114*/ 	.byte	0x04, 0x36
        /*0116*/ 	.short	(.L_858 - .L_857)
.L_857:
        /*0118*/ 	.word	0x00000008
.L_858:


//--------------------- .nv.info._ZN2at6native13reduce_kernelILi256ELi2ENS0_8ReduceOpIhNS0_9ArgMinOpsIhEEjlLi4ELi4EEEEEvT1_ --------------------------
	.section	.nv.info._ZN2at6native13reduce_kernelILi256ELi2ENS0_8ReduceOpIhNS0_9ArgMinOpsIhEEjlLi4ELi4EEEEEvT1_,"",@"SHT_CUDA_INFO"
	.sectionflags	@""
	.align	4


	//----- nvinfo : EIATTR_CUDA_API_VERSION
	.align		4
        /*0000*/ 	.byte	0x04, 0x37
        /*0002*/ 	.short	(.L_860 - .L_859)
.L_859:
        /*0004*/ 	.word	0x00000082


	//----- nvinfo : EIATTR_KPARAM_INFO
	.align		4
.L_860:
        /*0008*/ 	.byte	0x04, 0x17
        /*000a*/ 	.short	(.L_862 - .L_861)
.L_861:
        /*000c*/ 	.word	0x00000000
        /*0010*/ 	.short	0x0000
        /*0012*/ 	.short	0x0000
        /*0014*/ 	.byte	0x00, 0xf0, 0xa1, 0x10


	//----- nvinfo : EIATTR_SPARSE_MMA_MASK
	.align		4
.L_862:
        /*0018*/ 	.byte	0x03, 0x50
        /*001a*/ 	.short	0x0000


	//----- nvinfo : EIATTR_MAXREG_COUNT
	.align		4
        /*001c*/ 	.byte	0x03, 0x1b
        /*001e*/ 	.short	0x0040


	//----- nvinfo : EIATTR_NUM_BARRIERS
	.align		4
        /*0020*/ 	.byte	0x02, 0x4c
        /*0022*/ 	.byte	0x01
	.zero		1


	//----- nvinfo : EIATTR_EXTERNS
	.align		4
        /*0024*/ 	.byte	0x04, 0x0f
        /*0026*/ 	.short	(.L_864 - .L_863)


	//   ....[0]....
	.align		4
.L_863:
        /*0028*/ 	.word	index@(__assertfail)


	//----- nvinfo : EIATTR_MERCURY_ISA_VERSION
	.align		4
.L_864:
        /*002c*/ 	.byte	0x03, 0x5f
        /*002e*/ 	.short	0x0101


	//----- nvinfo : EIATTR_INT_WARP_WIDE_INSTR_OFFSETS
	.align		4
        /*0030*/ 	.byte	0x04, 0x31
        /*0032*/ 	.short	(.L_866 - .L_865)


	//   ....[0]....
.L_865:
        /*0034*/ 	.word	0x00015420


	//   ....[1]....
        /*0038*/ 	.word	0x00015510


	//----- nvinfo : EIATTR_COOP_GROUP_MASK_REGIDS
	.align		4
.L_866:
        /*003c*/ 	.byte	0x04, 0x29
        /*003e*/ 	.short	(.L_868 - .L_867)


	//   ....[0]....
.L_867:
        /*0040*/ 	.word	0xffffffff


	//   ....[1]....
        /*0044*/ 	.word	0xffffffff


	//   ....[2]....
        /*0048*/ 	.word	0xffffffff


	//   ....[3]....
        /*004c*/ 	.word	0xffffffff


	//   ....[4]....
        /*0050*/ 	.word	0xffffffff


	//   ....[5]....
        /*0054*/ 	.word	0xffffffff


	//   ....[6]....
        /*0058*/ 	.word	0xffffffff


	//   ....[7]....
        /*005c*/ 	.word	0xffffffff


	//   ....[8]....
        /*0060*/ 	.word	0xffffffff


	//   ....[9]....
        /*0064*/ 	.word	0xffffffff


	//   ....[10]....
        /*0068*/ 	.word	0xffffffff


	//   ....[11]....
        /*006c*/ 	.word	0xffffffff


	//----- nvinfo : EIATTR_COOP_GROUP_INSTR_OFFSETS
	.align		4
.L_868:
        /*0070*/ 	.byte	0x04, 0x28
        /*0072*/ 	.short	(.L_870 - .L_869)


	//   ....[0]....
.L_869:
        /*0074*/ 	.word	0x0000ffe0


	//   ....[1]....
        /*0078*/ 	.word	0x00010010


	//   ....[2]....
        /*007c*/ 	.word	0x00010030


	//   ....[3]....
        /*0080*/ 	.word	0x00010040


	//   ....[4]....
        /*0084*/ 	.word	0x00010050


	//   ....[5]....
        /*0088*/ 	.word	0x00010060


	//   ....[6]....
        /*008c*/ 	.word	0x000165d0


	//   ....[7]....
        /*0090*/ 	.word	0x00016600


	//   ....[8]....
        /*0094*/ 	.word	0x00016620


	//   ....[9]....
        /*0098*/ 	.word	0x00016630


	//   ....[10]....
        /*009c*/ 	.word	0x00016640


	//   ....[11]....
        /*00a0*/ 	.word	0x00016650


	//----- nvinfo : EIATTR_SYSCALL_OFFSETS
	.align		4
.L_870:
        /*00a4*/ 	.byte	0x04, 0x46
        /*00a6*/ 	.short	(.L_872 - .L_871)


	//   ....[0]....
.L_871:
        /*00a8*/ 	.word	0x00001480


	//   ....[1]....
        /*00ac*/ 	.word	0x00016c10


	//   ....[2]....
        /*00b0*/ 	.word	0x00016d70


	//   ....[3]....
        /*00b4*/ 	.word	0x00016f20


	//   ....[4]....
        /*00b8*/ 	.word	0x000170b0


	//   ....[5]....
        /*00bc*/ 	.word	0x00017210


	//   ....[6]....
        /*00c0*/ 	.word	0x00017360


	//   ....[7]....
        /*00c4*/ 	.word	0x00017450


	//   ....[8]....
        /*00c8*/ 	.word	0x00017910


	//   ....[9]....
        /*00cc*/ 	.word	0x00017a70


	//   ....[10]....
        /*00d0*/ 	.word	0x00017c20


	//   ....[11]....
        /*00d4*/ 	.word	0x00017db0


	//   ....[12]....
        /*00d8*/ 	.word	0x00017f10


	//   ....[13]....
        /*00dc*/ 	.word	0x00018060


	//   ....[14]....
        /*00e0*/ 	.word	0x00018150


	//----- nvinfo : EIATTR_EXIT_INSTR_OFFSETS
	.align		4
.L_872:
        /*00e4*/ 	.byte	0x04, 0x1c
        /*00e6*/ 	.short	(.L_874 - .L_873)


	//   ....[0]....
.L_873:
        /*00e8*/ 	.word	0x000155d0


	//   ....[1]....
        /*00ec*/ 	.word	0x00016810


	//   ....[2]....
        /*00f0*/ 	.word	0x00016dc0


	//   ....[3]....
        /*00f4*/ 	.word	0x00016e10


	//   ....[4]....
        /*00f8*/ 	.word	0x00017260


	//   ....[5]....
        /*00fc*/ 	.word	0x00017460


	//   ....[6]....
        /*0100*/ 	.word	0x00017490


	//   ....[7]....
        /*0104*/ 	.word	0x000174d0


	//   ....[8]....
        /*0108*/ 	.word	0x00017510


	//   ....[9]....
        /*010c*/ 	.word	0x00017ac0


	//   ....[10]....
        /*0110*/ 	.word	0x00017b10


	//   ....[11]....
        /*0114*/ 	.word	0x00017f60


	//   ....[12]....
        /*0118*/ 	.word	0x00018160


	//----- nvinfo : EIATTR_MAX_THREADS
	.align		4
.L_874:
        /*011c*/ 	.byte	0x04, 0x05
        /*011e*/ 	.short	(.L_876 - .L_875)
.L_875:
        /*0120*/ 	.word	0x00000100
        /*0124*/ 	.word	0x00000001
        /*0128*/ 	.word	0x00000001


	//----- nvinfo : EIATTR_CRS_STACK_SIZE
	.align		4
.L_876:
        /*012c*/ 	.byte	0x04, 0x1e
        /*012e*/ 	.short	(.L_878 - .L_877)
.L_877:
        /*0130*/ 	.word	0x00000000


	//----- nvinfo : EIATTR_CBANK_PARAM_SIZE
	.align		4
.L_878:
        /*0134*/ 	.byte	0x03, 0x19
        /*0136*/ 	.short	0x0428


	//----- nvinfo : EIATTR_PARAM_CBANK
	.align		4
        /*0138*/ 	.byte	0x04, 0x0a
        /*013a*/ 	.short	(.L_880 - .L_879)
	.align		4
.L_879:
        /*013c*/ 	.word	index@(.nv.constant0._ZN2at6native13reduce_kernelILi256ELi2ENS0_8ReduceOpIhNS0_9ArgMinOpsIhEEjlLi4ELi4EEEEEvT1_)
        /*0140*/ 	.short	0x0210
        /*0142*/ 	.short	0x0428


	//----- nvinfo : EIATTR_SW_WAR
	.align		4
.L_880:
        /*0144*/ 	.byte	0x04, 0x36
        /*0146*/ 	.short	(.L_882 - .L_881)
.L_881:
        /*0148*/ 	.word	0x00000008
.L_882:


//--------------------- .nv.info._ZN2at6native13reduce_kernelILi128ELi4ENS0_8ReduceOpIhNS0_9ArgMinOpsIhEEjlLi4ELi4EEEEEvT1_ --------------------------
	.section	.nv.info._ZN2at6native13reduce_kernelILi128ELi4ENS0_8ReduceOpIhNS0_9ArgMinOpsIhEEjlLi4ELi4EEEEEvT1_,"",@"SHT_CUDA_INFO"
	.sectionflags	@""
	.align	4


	//----- nvinfo : EIATTR_CUDA_API_VERSION
	.align		4
        /*0000*/ 	.byte	0x04, 0x37
        /*0002*/ 	.short	(.L_884 - .L_883)
.L_883:
        /*0004*/ 	.word	0x00000082


	//----- nvinfo : EIATTR_KPARAM_INFO
	.align		4
.L_884:
        /*0008*/ 	.byte	0x04, 0x17
        /*000a*/ 	.short	(.L_886 - .L_885)
.L_885:
        /*000c*/ 	.word	0x00000000
        /*0010*/ 	.short	0x0000
        /*0012*/ 	.short	0x0000
        /*0014*/ 	.byte	0x00, 0xf0, 0xa1, 0x10


	//----- nvinfo : EIATTR_SPARSE_MMA_MASK
	.align		4
.L_886:
        /*0018*/ 	.byte	0x03, 0x50
        /*001a*/ 	.short	0x0000


	//----- nvinfo : EIATTR_MAXREG_COUNT
	.align		4
        /*001c*/ 	.byte	0x03, 0x1b
        /*001e*/ 	.short	0x0080


	//----- nvinfo : EIATTR_NUM_BARRIERS
	.align		4
        /*0020*/ 	.byte	0x02, 0x4c
        /*0022*/ 	.byte	0x01
	.zero		1


	//----- nvinfo : EIATTR_EXTERNS
	.align		4
        /*0024*/ 	.byte	0x04, 0x0f
        /*0026*/ 	.short	(.L_888 - .L_887)


	//   ....[0]....
	.align		4
.L_887:
        /*0028*/ 	.word	index@(__assertfail)


	//----- nvinfo : EIATTR_MERCURY_ISA_VERSION
	.align		4
.L_888:
        /*002c*/ 	.byte	0x03, 0x5f
        /*002e*/ 	.short	0x0101


	//----- nvinfo : EIATTR_INT_WARP_WIDE_INSTR_OFFSETS
	.align		4
        /*0030*/ 	.byte	0x04, 0x31
        /*0032*/ 	.short	(.L_890 - .L_889)


	//   ....[0]....
.L_889:
        /*0034*/ 	.word	0x0001e730


	//   ....[1]....
        /*0038*/ 	.word	0x0001e820


	//----- nvinfo : EIATTR_COOP_GROUP_MASK_REGIDS
	.align		4
.L_890:
        /*003c*/ 	.byte	0x04, 0x29
        /*003e*/ 	.short	(.L_892 - .L_891)


	//   ....[0]....
.L_891:
        /*0040*/ 	.word	0xffffffff


	//   ....[1]....
        /*0044*/ 	.word	0xffffffff


	//   ....[2]....
        /*0048*/ 	.word	0xffffffff


	//   ....[3]....
        /*004c*/ 	.word	0xffffffff


	//   ....[4]....
        /*0050*/ 	.word	0xffffffff


	//   ....[5]....
        /*0054*/ 	.word	0xffffffff


	//   ....[6]....
        /*0058*/ 	.word	0xffffffff


	//   ....[7]....
        /*005c*/ 	.word	0xffffffff


	//   ....[8]....
        /*0060*/ 	.word	0xffffffff


	//   ....[9]....
        /*0064*/ 	.word	0xffffffff


	//   ....[10]....
        /*0068*/ 	.word	0xffffffff


	//   ....[11]....
        /*006c*/ 	.word	0xffffffff


	//   ....[12]....
        /*0070*/ 	.word	0xffffffff


	//   ....[13]....
        /*0074*/ 	.word	0xffffffff


	//   ....[14]....
        /*0078*/ 	.word	0xffffffff


	//   ....[15]....
        /*007c*/ 	.word	0xffffffff


	//   ....[16]....
        /*0080*/ 	.word	0xffffffff


	//   ....[17]....
        /*0084*/ 	.word	0xffffffff


	//   ....[18]....
        /*0088*/ 	.word	0xffffffff


	//   ....[19]....
        /*008c*/ 	.word	0xffffffff


	//   ....[20]....
        /*0090*/ 	.word	0xffffffff


	//   ....[21]....
        /*0094*/ 	.word	0xffffffff


	//   ....[22]....
        /*0098*/ 	.word	0xffffffff


	//   ....[23]....
        /*009c*/ 	.word	0xffffffff


	//----- nvinfo : EIATTR_COOP_GROUP_INSTR_OFFSETS
	.align		4
.L_892:
        /*00a0*/ 	.byte	0x04, 0x28
        /*00a2*/ 	.short	(.L_894 - .L_893)


	//   ....[0]....
.L_893:
        /*00a4*/ 	.word	0x00014b60


	//   ....[1]....
        /*00a8*/ 	.word	0x00014b90


	//   ....[2]....
        /*00ac*/ 	.word	0x00014bc0


	//   ....[3]....
        /*00b0*/ 	.word	0x00014bf0


	//   ....[4]....
        /*00b4*/ 	.word	0x00014c10


	//   ....[5]....
        /*00b8*/ 	.word	0x00014c20


	//   ....[6]....
        /*00bc*/ 	.word	0x00014c30


	//   ....[7]....
        /*00c0*/ 	.word	0x00014c50


	//   ....[8]....
        /*00c4*/ 	.word	0x00014c70


	//   ....[9]....
        /*00c8*/ 	.word	0x00014c90


	//   ....[10]....
        /*00cc*/ 	.word	0x00014cc0


	//   ....[11]....
        /*00d0*/ 	.word	0x00014cf0


	//   ....[12]....
        /*00d4*/ 	.word	0x00020220


	//   ....[13]....
        /*00d8*/ 	.word	0x00020250


	//   ....[14]....
        /*00dc*/ 	.word	0x00020280


	//   ....[15]....
        /*00e0*/ 	.word	0x000202b0


	//   ....[16]....
        /*00e4*/ 	.word	0x000202d0


	//   ....[17]....
        /*00e8*/ 	.word	0x000202e0


	//   ....[18]....
        /*00ec*/ 	.word	0x000202f0


	//   ....[19]....
        /*00f0*/ 	.word	0x00020310


	//   ....[20]....
        /*00f4*/ 	.word	0x00020330


	//   ....[21]....
        /*00f8*/ 	.word	0x00020350


	//   ....[22]....
        /*00fc*/ 	.word	0x00020380


	//   ....[23]....
        /*0100*/ 	.word	0x000203b0


	//----- nvinfo : EIATTR_SYSCALL_OFFSETS
	.align		4
.L_894:
        /*0104*/ 	.byte	0x04, 0x46
        /*0106*/ 	.short	(.L_896 - .L_895)


	//   ....[0]....
.L_895:
        /*0108*/ 	.word	0x000014e0


	//   ....[1]....
        /*010c*/ 	.word	0x00020cf0


	//   ....[2]....
        /*0110*/ 	.word	0x00020e50


	//   ....[3]....
        /*0114*/ 	.word	0x00020fb0


	//   ....[4]....
        /*0118*/ 	.word	0x00021110


	//   ....[5]....
        /*011c*/ 	.word	0x00021300


	//   ....[6]....
        /*0120*/ 	.word	0x00021530


	//   ....[7]....
        /*0124*/ 	.word	0x00021690


	//   ....[8]....
        /*0128*/ 	.word	0x000217f0


	//   ....[9]....
        /*012c*/ 	.word	0x00021950


	//   ....[10]....
        /*0130*/ 	.word	0x00021aa0


	//   ....[11]....
        /*0134*/ 	.word	0x00021b90


	//   ....[12]....
        /*0138*/ 	.word	0x00021c80


	//   ....[13]....
        /*013c*/ 	.word	0x00021d70


	//   ....[14]....
        /*0140*/ 	.word	0x00022440


	//   ....[15]....
        /*0144*/ 	.word	0x000225a0


	//   ....[16]....
        /*0148*/ 	.word	0x00022700


	//   ....[17]....
        /*014c*/ 	.word	0x00022860


	//   ....[18]....
        /*0150*/ 	.word	0x00022a50


	//   ....[19]....
        /*0154*/ 	.word	0x00022c40


	//   ....[20]....
        /*0158*/ 	.word	0x00022da0


	//   ....[21]....
        /*015c*/ 	.word	0x00022f00


	//   ....[22]....
        /*0160*/ 	.word	0x00023060


	//   ....[23]....
        /*0164*/ 	.word	0x000231b0


	//   ....[24]....
        /*0168*/ 	.word	0x000232a0


	//   ....[25]....
        /*016c*/ 	.word	0x00023390


	//   ....[26]....
        /*0170*/ 	.word	0x00023480


	//----- nvinfo : EIATTR_EXIT_INSTR_OFFSETS
	.align		4
.L_896:
        /*0174*/ 	.byte	0x04, 0x1c
        /*0176*/ 	.short	(.L_898 - .L_897)


	//   ....[0]....
.L_897:
        /*0178*/ 	.word	0x0001e8e0


	//   ....[1]....
        /*017c*/ 	.word	0x00020680


	//   ....[2]....
        /*0180*/ 	.word	0x00021160


	//   ....[3]....
        /*0184*/ 	.word	0x000211f0


	//   ....[4]....
        /*0188*/ 	.word	0x000219a0


	//   ....[5]....
        /*018c*/ 	.word	0x00021d80


	//   ....[6]....
        /*0190*/ 	.word	0x00021db0


	//   ....[7]....
        /*0194*/ 	.word	0x00021df0


	//   ....[8]....
        /*0198*/ 	.word	0x00021e30


	//   ....[9]....
        /*019c*/ 	.word	0x000228b0


	//   ....[10]....
        /*01a0*/ 	.word	0x00022940


	//   ....[11]....
        /*01a4*/ 	.word	0x000230b0


	//   ....[12]....
        /*01a8*/ 	.word	0x00023490


	//----- nvinfo : EIATTR_MAX_THREADS
	.align		4
.L_898:
        /*01ac*/ 	.byte	0x04, 0x05
        /*01ae*/ 	.short	(.L_900 - .L_899)
.L_899:
        /*01b0*/ 	.word	0x00000080
        /*01b4*/ 	.word	0x00000001
        /*01b8*/ 	.word	0x00000001


	//----- nvinfo : EIATTR_CRS_STACK_SIZE
	.align		4
.L_900:
        /*01bc*/ 	.byte	0x04, 0x1e
        /*01be*/ 	.short	(.L_902 - .L_901)
.L_901:
        /*01c0*/ 	.word	0x00000000


	//----- nvinfo : EIATTR_CBANK_PARAM_SIZE
	.align		4
.L_902:
        /*01c4*/ 	.byte	0x03, 0x19
        /*01c6*/ 	.short	0x0428


	//----- nvinfo : EIATTR_PARAM_CBANK
	.align		4
        /*01c8*/ 	.byte	0x04, 0x0a
        /*01ca*/ 	.short	(.L_904 - .L_903)
	.align		4
.L_903:
        /*01cc*/ 	.word	index@(.nv.constant0._ZN2at6native13reduce_kernelILi128ELi4ENS0_8ReduceOpIhNS0_9ArgMinOpsIhEEjlLi4ELi4EEEEEvT1_)
        /*01d0*/ 	.short	0x0210
        /*01d2*/ 	.short	0x0428


	//----- nvinfo : EIATTR_SW_WAR
	.align		4
.L_904:
        /*01d4*/ 	.byte	0x04, 0x36
        /*01d6*/ 	.short	(.L_906 - .L_905)
.L_905:
        /*01d8*/ 	.word	0x00000008
.L_906:


//--------------------- .nv.info._ZN2at6native13reduce_kernelILi512ELi1ENS0_8ReduceOpIN3c108BFloat16ENS0_9ArgMinOpsIfEEjlLi4ELi4EEEEEvT1_ --------------------------
	.section	.nv.info._ZN2at6native13reduce_kernelILi512ELi1ENS0_8ReduceOpIN3c108BFloat16ENS0_9ArgMinOpsIfEEjlLi4ELi4EEEEEvT1_,"",@"SHT_CUDA_INFO"
	.sectionflags	@""
	.align	4


	//----- nvinfo : EIATTR_CUDA_API_VERSION
	.align		4
        /*0000*/ 	.byte	0x04, 0x37
        /*0002*/ 	.short	(.L_908 - .L_907)
.L_907:
        /*0004*/ 	.word	0x00000082


	//----- nvinfo : EIATTR_KPARAM_INFO
	.align		4
.L_908:
        /*0008*/ 	.byte	0x04, 0x17
        /*000a*/ 	.short	(.L_910 - .L_909)
.L_909:
        /*000c*/ 	.word	0x00000000
        /*0010*/ 	.short	0x0000
        /*0012*/ 	.short	0x0000
        /*0014*/ 	.byte	0x00, 0xf0, 0xa1, 0x10


	//----- nvinfo : EIATTR_SPARSE_MMA_MASK
	.align		4
.L_910:
        /*0018*/ 	.byte	0x03, 0x50
        /*001a*/ 	.short	0x0000


	//----- nvinfo : EIATTR_MAXREG_COUNT
	.align		4
        /*001c*/ 	.byte	0x03, 0x1b
        /*001e*/ 	.short	0x0020


	//----- nvinfo : EIATTR_NUM_BARRIERS
	.align		4
        /*0020*/ 	.byte	0x02, 0x4c
        /*0022*/ 	.byte	0x01
	.zero		1


	//----- nvinfo : EIATTR_EXTERNS
	.align		4
        /*0024*/ 	.byte	0x04, 0x0f
        /*0026*/ 	.short	(.L_912 - .L_911)


	//   ....[0]....
	.align		4
.L_911:
        /*0028*/ 	.word	index@(__assertfail)


	//----- nvinfo : EIATTR_MERCURY_ISA_VERSION
	.align		4
.L_912:
        /*002c*/ 	.byte	0x03, 0x5f
        /*002e*/ 	.short	0x0101


	//----- nvinfo : EIATTR_INT_WARP_WIDE_INSTR_OFFSETS
	.align		4
        /*0030*/ 	.byte	0x04, 0x31
        /*0032*/ 	.short	(.L_914 - .L_913)


	//   ....[0]....
.L_913:
        /*0034*/ 	.word	0x000117c0


	//   ....[1]....
        /*0038*/ 	.word	0x000118b0


	//----- nvinfo : EIATTR_COOP_GROUP_MASK_REGIDS
	.align		4
.L_914:
        /*003c*/ 	.byte	0x04, 0x29
        /*003e*/ 	.short	(.L_916 - .L_915)


	//   ....[0]....
.L_915:
        /*0040*/ 	.word	0xffffffff


	//   ....[1]....
        /*0044*/ 	.word	0xffffffff


	//   ....[2]....
        /*0048*/ 	.word	0xffffffff


	//   ....[3]....
        /*004c*/ 	.word	0xffffffff


	//   ....[4]....
        /*0050*/ 	.word	0xffffffff


	//   ....[5]....
        /*0054*/ 	.word	0xffffffff


	//----- nvinfo : EIATTR_COOP_GROUP_INSTR_OFFSETS
	.align		4
.L_916:
        /*0058*/ 	.byte	0x04, 0x28
        /*005a*/ 	.short	(.L_918 - .L_917)


	//   ....[0]....
.L_917:
        /*005c*/ 	.word	0x0000e710


	//   ....[1]....
        /*0060*/ 	.word	0x0000e730


	//   ....[2]....
        /*0064*/ 	.word	0x0000e740


	//   ....[3]....
        /*0068*/ 	.word	0x000125d0


	//   ....[4]....
        /*006c*/ 	.word	0x000125f0


	//   ....[5]....
        /*0070*/ 	.word	0x00012600


	//----- nvinfo : EIATTR_SYSCALL_OFFSETS
	.align		4
.L_918:
        /*0074*/ 	.byte	0x04, 0x46
        /*0076*/ 	.short	(.L_920 - .L_919)


	//   ....[0]....
.L_919:
        /*0078*/ 	.word	0x00012a70


	//   ....[1]....
        /*007c*/ 	.word	0x00012c00


	//   ....[2]....
        /*0080*/ 	.word	0x00012d70


	//   ....[3]....
        /*0084*/ 	.word	0x00012ec0


	//   ....[4]....
        /*0088*/ 	.word	0x00013300


	//   ....[5]....
        /*008c*/ 	.word	0x00013490


	//   ....[6]....
        /*0090*/ 	.word	0x00013600


	//   ....[7]....
        /*0094*/ 	.word	0x00013750


	//----- nvinfo : EIATTR_EXIT_INSTR_OFFSETS
	.align		4
.L_920:
        /*0098*/ 	.byte	0x04, 0x1c
        /*009a*/ 	.short	(.L_922 - .L_921)


	//   ....[0]....
.L_921:
        /*009c*/ 	.word	0x00011970


	//   ....[1]....
        /*00a0*/ 	.word	0x00012750


	//   ....[2]....
        /*00a4*/ 	.word	0x00012ac0


	//   ....[3]....
        /*00a8*/ 	.word	0x00012af0


	//   ....[4]....
        /*00ac*/ 	.word	0x00012dc0


	//   ....[5]....
        /*00b0*/ 	.word	0x00012ed0


	//   ....[6]....
        /*00b4*/ 	.word	0x00012f60


	//   ....[7]....
        /*00b8*/ 	.word	0x00012fa0


	//   ....[8]....
        /*00bc*/ 	.word	0x00012fe0


	//   ....[9]....
        /*00c0*/ 	.word	0x00013350


	//   ....[10]....
        /*00c4*/ 	.word	0x00013380


	//   ....[11]....
        /*00c8*/ 	.word	0x00013650


	//   ....[12]....
        /*00cc*/ 	.word	0x00013760


	//----- nvinfo : EIATTR_MAX_THREADS
	.align		4
.L_922:
        /*00d0*/ 	.byte	0x04, 0x05
        /*00d2*/ 	.short	(.L_924 - .L_923)
.L_923:
        /*00d4*/ 	.word	0x00000200
        /*00d8*/ 	.word	0x00000001
        /*00dc*/ 	.word	0x00000001


	//----- nvinfo : EIATTR_CRS_STACK_SIZE
	.align		4
.L_924:
        /*00e0*/ 	.byte	0x04, 0x1e
        /*00e2*/ 	.short	(.L_926 - .L_925)
.L_925:
        /*00e4*/ 	.word	0x00000000


	//----- nvinfo : EIATTR_CBANK_PARAM_SIZE
	.align		4
.L_926:
        /*00e8*/ 	.byte	0x03, 0x19
        /*00ea*/ 	.short	0x0428


	//----- nvinfo : EIATTR_PARAM_CBANK
	.align		4
        /*00ec*/ 	.byte	0x04, 0x0a
        /*00ee*/ 	.short	(.L_928 - .L_927)
	.align		4
.L_927:
        /*00f0*/ 	.word	index@(.nv.constant0._ZN2at6native13reduce_kernelILi512ELi1ENS0_8ReduceOpIN3c108BFloat16ENS0_9ArgMinOpsIfEEjlLi4ELi4EEEEEvT1_)
        /*00f4*/ 	.short	0x0210
        /*00f6*/ 	.short	0x0428


	//----- nvinfo : EIATTR_SW_WAR
	.align		4
.L_928:
        /*00f8*/ 	.byte	0x04, 0x36
        /*00fa*/ 	.short	(.L_930 - .L_929)
.L_929:
        /*00fc*/ 	.word	0x00000008
.L_930:


//--------------------- .nv.info._ZN2at6native13reduce_kernelILi256ELi2ENS0_8ReduceOpIN3c108BFloat16ENS0_9ArgMinOpsIfEEjlLi4ELi4EEEEEvT1_ --------------------------
	.section	.nv.info._ZN2at6native13reduce_kernelILi256ELi2ENS0_8ReduceOpIN3c108BFloat16ENS0_9ArgMinOpsIfEEjlLi4ELi4EEEEEvT1_,"",@"SHT_CUDA_INFO"
	.sectionflags	@""
	.align	4


	//----- nvinfo : EIATTR_CUDA_API_VERSION
	.align		4
        /*0000*/ 	.byte	0x04, 0x37
        /*0002*/ 	.short	(.L_932 - .L_931)
.L_931:
        /*0004*/ 	.word	0x00000082


	//----- nvinfo : EIATTR_KPARAM_INFO
	.align		4
.L_932:
        /*0008*/ 	.byte	0x04, 0x17
        /*000a*/ 	.short	(.L_934 - .L_933)
.L_933:
        /*000c*/ 	.word	0x00000000
        /*0010*/ 	.short	0x0000
        /*0012*/ 	.short	0x0000
        /*0014*/ 	.byte	0x00, 0xf0, 0xa1, 0x10


	//----- nvinfo : EIATTR_SPARSE_MMA_MASK
	.align		4
.L_934:
        /*0018*/ 	.byte	0x03, 0x50
        /*001a*/ 	.short	0x0000


	//----- nvinfo : EIATTR_MAXREG_COUNT
	.align		4
        /*001c*/ 	.byte	0x03, 0x1b
        /*001e*/ 	.short	0x0040


	//----- nvinfo : EIATTR_NUM_BARRIERS
	.align		4
        /*0020*/ 	.byte	0x02, 0x4c
        /*0022*/ 	.byte	0x01
	.zero		1


	//----- nvinfo : EIATTR_EXTERNS
	.align		4
        /*0024*/ 	.byte	0x04, 0x0f
        /*0026*/ 	.short	(.L_936 - .L_935)


	//   ....[0]....
	.align		4
.L_935:
        /*0028*/ 	.word	index@(__assertfail)


	//----- nvinfo : EIATTR_MERCURY_ISA_VERSION
	.align		4
.L_936:
        /*002c*/ 	.byte	0x03, 0x5f
        /*002e*/ 	.short	0x0101


	//----- nvinfo : EIATTR_INT_WARP_WIDE_INSTR_OFFSETS
	.align		4
        /*0030*/ 	.byte	0x04, 0x31
        /*0032*/ 	.short	(.L_938 - .L_937)


	//   ....[0]....
.L_937:
        /*0034*/ 	.word	0x00017510


	//   ....[1]....
        /*0038*/ 	.word	0x00017600


	//----- nvinfo : EIATTR_COOP_GROUP_MASK_REGIDS
	.align		4
.L_938:
        /*003c*/ 	.byte	0x04, 0x29
        /*003e*/ 	.short	(.L_940 - .L_939)


	//   ....[0]....
.L_939:
        /*0040*/ 	.word	0xffffffff


	//   ....[1]....
        /*0044*/ 	.word	0xffffffff


	//   ....[2]....
        /*0048*/ 	.word	0xffffffff


	//   ....[3]....
        /*004c*/ 	.word	0xffffffff


	//   ....[4]....
        /*0050*/ 	.word	0xffffffff


	//   ....[5]....
        /*0054*/ 	.word	0xffffffff


	//   ....[6]....
        /*0058*/ 	.word	0xffffffff


	//   ....[7]....
        /*005c*/ 	.word	0xffffffff


	//   ....[8]....
        /*0060*/ 	.word	0xffffffff


	//   ....[9]....
        /*0064*/ 	.word	0xffffffff


	//   ....[10]....
        /*0068*/ 	.word	0xffffffff


	//   ....[11]....
        /*006c*/ 	.word	0xffffffff


	//----- nvinfo : EIATTR_COOP_GROUP_INSTR_OFFSETS
	.align		4
.L_940:
        /*0070*/ 	.byte	0x04, 0x28
        /*0072*/ 	.short	(.L_942 - .L_941)


	//   ....[0]....
.L_941:
        /*0074*/ 	.word	0x00011f70


	//   ....[1]....
        /*0078*/ 	.word	0x00011f90


	//   ....[2]....
        /*007c*/ 	.word	0x00011fa0


	//   ....[3]....
        /*0080*/ 	.word	0x000120a0


	//   ....[4]....
        /*0084*/ 	.word	0x000120d0


	//   ....[5]....
        /*0088*/ 	.word	0x00012100


	//   ....[6]....
        /*008c*/ 	.word	0x000189e0


	//   ....[7]....
        /*0090*/ 	.word	0x00018a00


	//   ....[8]....
        /*0094*/ 	.word	0x00018a10


	//   ....[9]....
        /*0098*/ 	.word	0x00018b10


	//   ....[10]....
        /*009c*/ 	.word	0x00018b40


	//   ....[11]....
        /*00a0*/ 	.word	0x00018b70


	//----- nvinfo : EIATTR_SYSCALL_OFFSETS
	.align		4
.L_942:
        /*00a4*/ 	.byte	0x04, 0x46
        /*00a6*/ 	.short	(.L_944 - .L_943)


	//   ....[0]....
.L_943:
        /*00a8*/ 	.word	0x00001470


	//   ....[1]....
        /*00ac*/ 	.word	0x00019120


	//   ....[2]....
        /*00b0*/ 	.word	0x00019280


	//   ....[3]....
        /*00b4*/ 	.word	0x00019430


	//   ....[4]....
        /*00b8*/ 	.word	0x000195c0


	//   ....[5]....
        /*00bc*/ 	.word	0x00019720


	//   ....[6]....
        /*00c0*/ 	.word	0x00019870


	//   ....[7]....
        /*00c4*/ 	.word	0x00019960


	//   ....[8]....
        /*00c8*/ 	.word	0x00019e90


	//   ....[9]....
        /*00cc*/ 	.word	0x00019ff0


	//   ....[10]....
        /*00d0*/ 	.word	0x0001a1a0


	//   ....[11]....
        /*00d4*/ 	.word	0x0001a330


	//   ....[12]....
        /*00d8*/ 	.word	0x0001a490


	//   ....[13]....
        /*00dc*/ 	.word	0x0001a5e0


	//   ....[14]....
        /*00e0*/ 	.word	0x0001a6d0


	//----- nvinfo : EIATTR_EXIT_INSTR_OFFSETS
	.align		4
.L_944:
        /*00e4*/ 	.byte	0x04, 0x1c
        /*00e6*/ 	.short	(.L_946 - .L_945)


	//   ....[0]....
.L_945:
        /*00e8*/ 	.word	0x000176c0


	//   ....[1]....
        /*00ec*/ 	.word	0x00018cc0


	//   ....[2]....
        /*00f0*/ 	.word	0x000192d0


	//   ....[3]....
        /*00f4*/ 	.word	0x00019320


	//   ....[4]....
        /*00f8*/ 	.word	0x00019770


	//   ....[5]....
        /*00fc*/ 	.word	0x00019970


	//   ....[6]....
        /*0100*/ 	.word	0x000199b0


	//   ....[7]....
        /*0104*/ 	.word	0x000199f0


	//   ....[8]....
        /*0108*/ 	.word	0x00019a30


	//   ....[9]....
        /*010c*/ 	.word	0x0001a040


	//   ....[10]....
        /*0110*/ 	.word	0x0001a090


	//   ....[11]....
        /*0114*/ 	.word	0x0001a4e0


	//   ....[12]....
        /*0118*/ 	.word	0x0001a6e0


	//----- nvinfo : EIATTR_MAX_THREADS
	.align		4
.L_946:
        /*011c*/ 	.byte	0x04, 0x05
        /*011e*/ 	.short	(.L_948 - .L_947)
.L_947:
        /*0120*/ 	.word	0x00000100
        /*0124*/ 	.word	0x00000001
        /*0128*/ 	.word	0x00000001


	//----- nvinfo : EIATTR_CRS_STACK_SIZE
	.align		4
.L_948:
        /*012c*/ 	.byte	0x04, 0x1e
        /*012e*/ 	.short	(.L_950 - .L_949)
.L_949:
        /*0130*/ 	.word	0x00000000


	//----- nvinfo : EIATTR_CBANK_PARAM_SIZE
	.align		4
.L_950:
        /*0134*/ 	.byte	0x03, 0x19
        /*0136*/ 	.short	0x0428


	//----- nvinfo : EIATTR_PARAM_CBANK
	.align		4
        /*0138*/ 	.byte	0x04, 0x0a
        /*013a*/ 	.short	(.L_952 - .L_951)
	.align		4
.L_951:
        /*013c*/ 	.word	index@(.nv.constant0._ZN2at6native13reduce_kernelILi256ELi2ENS0_8ReduceOpIN3c108BFloat16ENS0_9ArgMinOpsIfEEjlLi4ELi4EEEEEvT1_)
        /*0140*/ 	.short	0x0210
        /*0142*/ 	.short	0x0428


	//----- nvinfo : EIATTR_SW_WAR
	.align		4
.L_952:
        /*0144*/ 	.byte	0x04, 0x36
        /*0146*/ 	.short	(.L_954 - .L_953)
.L_953:
        /*0148*/ 	.word	0x00000008
.L_954:


//--------------------- .nv.info._ZN2at6native13reduce_kernelILi128ELi4ENS0_8ReduceOpIN3c108BFloat16ENS0_9ArgMinOpsIfEEjlLi4ELi4EEEEEvT1_ --------------------------
	.section	.nv.info._ZN2at6native13reduce_kernelILi128ELi4ENS0_8ReduceOpIN3c108BFloat16ENS0_9ArgMinOpsIfEEjlLi4ELi4EEEEEvT1_,"",@"SHT_CUDA_INFO"
	.sectionflags	@""
	.align	4


	//----- nvinfo : EIATTR_CUDA_API_VERSION
	.align		4
        /*0000*/ 	.byte	0x04, 0x37
        /*0002*/ 	.short	(.L_956 - .L_955)
.L_955:
        /*0004*/ 	.word	0x00000082


	//----- nvinfo : EIATTR_KPARAM_INFO
	.align		4
.L_956:
        /*0008*/ 	.byte	0x04, 0x17
        /*000a*/ 	.short	(.L_958 - .L_957)
.L_957:
        /*000c*/ 	.word	0x00000000
        /*0010*/ 	.short	0x0000
        /*0012*/ 	.short	0x0000
        /*0014*/ 	.byte	0x00, 0xf0, 0xa1, 0x10


	//----- nvinfo : EIATTR_SPARSE_MMA_MASK
	.align		4
.L_958:
        /*0018*/ 	.byte	0x03, 0x50
        /*001a*/ 	.short	0x0000


	//----- nvinfo : EIATTR_MAXREG_COUNT
	.align		4
        /*001c*/ 	.byte	0x03, 0x1b
        /*001e*/ 	.short	0x0080


	//----- nvinfo : EIATTR_NUM_BARRIERS
	.align		4
        /*0020*/ 	.byte	0x02, 0x4c
        /*0022*/ 	.byte	0x01
	.zero		1


	//----- nvinfo : EIATTR_EXTERNS
	.align		4
        /*0024*/ 	.byte	0x04, 0x0f
        /*0026*/ 	.short	(.L_960 - .L_959)


	//   ....[0]....
	.align		4
.L_959:
        /*0028*/ 	.word	index@(__assertfail)


	//----- nvinfo : EIATTR_MERCURY_ISA_VERSION
	.align		4
.L_960:
        /*002c*/ 	.byte	0x03, 0x5f
        /*002e*/ 	.short	0x0101


	//----- nvinfo : EIATTR_INT_WARP_WIDE_INSTR_OFFSETS
	.align		4
        /*0030*/ 	.byte	0x04, 0x31
        /*0032*/ 	.short	(.L_962 - .L_961)


	//   ....[0]....
.L_961:
        /*0034*/ 	.word	0x000221b0


	//   ....[1]....
        /*0038*/ 	.word	0x000222a0


	//----- nvinfo : EIATTR_COOP_GROUP_MASK_REGIDS
	.align		4
.L_962:
        /*003c*/ 	.byte	0x04, 0x29
        /*003e*/ 	.short	(.L_964 - .L_963)


	//   ....[0]....
.L_963:
        /*0040*/ 	.word	0xffffffff


	//   ....[1]....
        /*0044*/ 	.word	0xffffffff


	//   ....[2]....
        /*0048*/ 	.word	0xffffffff


	//   ....[3]....
        /*004c*/ 	.word	0xffffffff


	//   ....[4]....
        /*0050*/ 	.word	0xffffffff


	//   ....[5]....
        /*0054*/ 	.word	0xffffffff


	//   ....[6]....
        /*0058*/ 	.word	0xffffffff


	//   ....[7]....
        /*005c*/ 	.word	0xffffffff


	//   ....[8]....
        /*0060*/ 	.word	0xffffffff


	//   ....[9]....
        /*0064*/ 	.word	0xffffffff


	//   ....[10]....
        /*0068*/ 	.word	0xffffffff


	//   ....[11]....
        /*006c*/ 	.word	0xffffffff


	//   ....[12]....
        /*0070*/ 	.word	0xffffffff


	//   ....[13]....
        /*0074*/ 	.word	0xffffffff


	//   ....[14]....
        /*0078*/ 	.word	0xffffffff


	//   ....[15]....
        /*007c*/ 	.word	0xffffffff


	//   ....[16]....
        /*0080*/ 	.word	0xffffffff


	//   ....[17]....
        /*0084*/ 	.word	0xffffffff


	//   ....[18]....
        /*0088*/ 	.word	0xffffffff


	//   ....[19]....
        /*008c*/ 	.word	0xffffffff


	//   ....[20]....
        /*0090*/ 	.word	0xffffffff


	//   ....[21]....
        /*0094*/ 	.word	0xffffffff


	//   ....[22]....
        /*0098*/ 	.word	0xffffffff


	//   ....[23]....
        /*009c*/ 	.word	0xffffffff


	//----- nvinfo : EIATTR_COOP_GROUP_INSTR_OFFSETS
	.align		4
.L_964:
        /*00a0*/ 	.byte	0x04, 0x28
        /*00a2*/ 	.short	(.L_966 - .L_965)


	//   ....[0]....
.L_965:
        /*00a4*/ 	.word	0x00018410


	//   ....[1]....
        /*00a8*/ 	.word	0x00018430


	//   ....[2]....
        /*00ac*/ 	.word	0x00018440


	//   ....[3]....
        /*00b0*/ 	.word	0x00018540


	//   ....[4]....
        /*00b4*/ 	.word	0x00018570


	//   ....[5]....
        /*00b8*/ 	.word	0x000185a0


	//   ....[6]....
        /*00bc*/ 	.word	0x000186a0


	//   ....[7]....
        /*00c0*/ 	.word	0x000186d0


	//   ....[8]....
        /*00c4*/ 	.word	0x00018700


	//   ....[9]....
        /*00c8*/ 	.word	0x00018800


	//   ....[10]....
        /*00cc*/ 	.word	0x00018830


	//   ....[11]....
        /*00d0*/ 	.word	0x00018860


	//   ....[12]....
        /*00d4*/ 	.word	0x00024440


	//   ....[13]....
        /*00d8*/ 	.word	0x00024460


	//   ....[14]....
        /*00dc*/ 	.word	0x00024470


	//   ....[15]....
        /*00e0*/ 	.word	0x00024570


	//   ....[16]....
        /*00e4*/ 	.word	0x000245a0


	//   ....[17]....
        /*00e8*/ 	.word	0x000245d0


	//   ....[18]....
        /*00ec*/ 	.word	0x000246d0


	//   ....[19]....
        /*00f0*/ 	.word	0x00024700


	//   ....[20]....
        /*00f4*/ 	.word	0x00024730


	//   ....[21]....
        /*00f8*/ 	.word	0x00024830


	//   ....[22]....
        /*00fc*/ 	.word	0x00024860


	//   ....[23]....
        /*0100*/ 	.word	0x00024890


	//----- nvinfo : EIATTR_SYSCALL_OFFSETS
	.align		4
.L_966:
        /*0104*/ 	.byte	0x04, 0x46
        /*0106*/ 	.short	(.L_968 - .L_967)


	//   ....[0]....
.L_967:
        /*0108*/ 	.word	0x000014c0


	//   ....[1]....
        /*010c*/ 	.word	0x00025100


	//   ....[2]....
        /*0110*/ 	.word	0x00025260


	//   ....[3]....
        /*0114*/ 	.word	0x000253c0


	//   ....[4]....
        /*0118*/ 	.word	0x00025520


	//   ....[5]....
        /*011c*/ 	.word	0x00025710


	//   ....[6]....
        /*0120*/ 	.word	0x00025950


	//   ....[7]....
        /*0124*/ 	.word	0x00025ab0


	//   ....[8]....
        /*0128*/ 	.word	0x00025c10


	//   ....[9]....
        /*012c*/ 	.word	0x00025d70


	//   ....[10]....
        /*0130*/ 	.word	0x00025ec0


	//   ....[11]....
        /*0134*/ 	.word	0x00025fb0


	//   ....[12]....
        /*0138*/ 	.word	0x000260a0


	//   ....[13]....
        /*013c*/ 	.word	0x00026190


	//   ....[14]....
        /*0140*/ 	.word	0x00026950


	//   ....[15]....
        /*0144*/ 	.word	0x00026ab0


	//   ....[16]....
        /*0148*/ 	.word	0x00026c10


	//   ....[17]....
        /*014c*/ 	.word	0x00026d70


	//   ....[18]....
        /*0150*/ 	.word	0x00026f60


	//   ....[19]....
        /*0154*/ 	.word	0x00027160


	//   ....[20]....
        /*0158*/ 	.word	0x000272c0


	//   ....[21]....
        /*015c*/ 	.word	0x00027420


	//   ....[22]....
        /*0160*/ 	.word	0x00027580


	//   ....[23]....
        /*0164*/ 	.word	0x000276d0


	//   ....[24]....
        /*0168*/ 	.word	0x000277c0


	//   ....[25]....
        /*016c*/ 	.word	0x000278b0


	//   ....[26]....
        /*0170*/ 	.word	0x000279a0


	//----- nvinfo : EIATTR_EXIT_INSTR_OFFSETS
	.align		4
.L_968:
        /*0174*/ 	.byte	0x04, 0x1c
        /*0176*/ 	.short	(.L_970 - .L_969)


	//   ....[0]....
.L_969:
        /*0178*/ 	.word	0x00022360


	//   ....[1]....
        /*017c*/ 	.word	0x000249e0


	//   ....[2]....
        /*0180*/ 	.word	0x00025570


	//   ....[3]....
        /*0184*/ 	.word	0x00025600


	//   ....[4]....
        /*0188*/ 	.word	0x00025dc0


	//   ....[5]....
        /*018c*/ 	.word	0x000261a0


	//   ....[6]....
        /*0190*/ 	.word	0x000261e0


	//   ....[7]....
        /*0194*/ 	.word	0x00026220


	//   ....[8]....
        /*0198*/ 	.word	0x00026260


	//   ....[9]....
        /*019c*/ 	.word	0x00026dc0


	//   ....[10]....
        /*01a0*/ 	.word	0x00026e50


	//   ....[11]....
        /*01a4*/ 	.word	0x000275d0


	//   ....[12]....
        /*01a8*/ 	.word	0x000279b0


	//----- nvinfo : EIATTR_MAX_THREADS
	.align		4
.L_970:
        /*01ac*/ 	.byte	0x04, 0x05
        /*01ae*/ 	.short	(.L_972 - .L_971)
.L_971:
        /*01b0*/ 	.word	0x00000080
        /*01b4*/ 	.word	0x00000001
        /*01b8*/ 	.word	0x00000001


	//----- nvinfo : EIATTR_CRS_STACK_SIZE
	.align		4
.L_972:
        /*01bc*/ 	.byte	0x04, 0x1e
        /*01be*/ 	.short	(.L_974 - .L_973)
.L_973:
        /*01c0*/ 	.word	0x00000000


	//----- nvinfo : EIATTR_CBANK_PARAM_SIZE
	.align		4
.L_974:
        /*01c4*/ 	.byte	0x03, 0x19
        /*01c6*/ 	.short	0x0428


	//----- nvinfo : EIATTR_PARAM_CBANK
	.align		4
        /*01c8*/ 	.byte	0x04, 0x0a
        /*01ca*/ 	.short	(.L_976 - .L_975)
	.align		4
.L_975:
        /*01cc*/ 	.word	index@(.nv.constant0._ZN2at6native13reduce_kernelILi128ELi4ENS0_8ReduceOpIN3c108BFloat16ENS0_9ArgMinOpsIfEEjlLi4ELi4EEEEEvT1_)
        /*01d0*/ 	.short	0x0210
        /*01d2*/ 	.short	0x0428


	//----- nvinfo : EIATTR_SW_WAR
	.align		4
.L_976:
        /*01d4*/ 	.byte	0x04, 0x36
        /*01d6*/ 	.short	(.L_978 - .L_977)
.L_977:
        /*01d8*/ 	.word	0x00000008
.L_978:


//--------------------- .nv.info._ZN2at6native13reduce_kernelILi512ELi1ENS0_8ReduceOpIN3c104HalfENS0_9ArgMinOpsIfEEjlLi4ELi4EEEEEvT1_ --------------------------
	.section	.nv.info._ZN2at6native13reduce_kernelILi512ELi1ENS0_8ReduceOpIN3c104HalfENS0_9ArgMinOpsIfEEjlLi4ELi4EEEEEvT1_,"",@"SHT_CUDA_INFO"
	.sectionflags	@""
	.align	4


	//----- nvinfo : EIATTR_CUDA_API_VERSION
	.align		4
        /*0000*/ 	.byte	0x04, 0x37
        /*0002*/ 	.short	(.L_980 - .L_979)
.L_979:
        /*0004*/ 	.word	0x00000082


	//----- nvinfo : EIATTR_KPARAM_INFO
	.align		4
.L_980:
        /*0008*/ 	.byte	0x04, 0x17
        /*000a*/ 	.short	(.L_982 - .L_981)
.L_981:
        /*000c*/ 	.word	0x00000000
        /*0010*/ 	.short	0x0000
        /*0012*/ 	.short	0x0000
        /*0014*/ 	.byte	0x00, 0xf0, 0xa1, 0x10


	//----- nvinfo : EIATTR_SPARSE_MMA_MASK
	.align		4
.L_982:
        /*0018*/ 	.byte	0x03, 0x50
        /*001a*/ 	.short	0x0000


	//----- nvinfo : EIATTR_MAXREG_COUNT
	.align		4
        /*001c*/ 	.byte	0x03, 0x1b
        /*001e*/ 	.short	0x0020


	//----- nvinfo : EIATTR_NUM_BARRIERS
	.align		4
        /*0020*/ 	.byte	0x02, 0x4c
        /*0022*/ 	.byte	0x01
	.zero		1


	//----- nvinfo : EIATTR_EXTERNS
	.align		4
        /*0024*/ 	.byte	0x04, 0x0f
        /*0026*/ 	.short	(.L_984 - .L_983)


	//   ....[0]....
	.align		4
.L_983:
        /*0028*/ 	.word	index@(__assertfail)


	//----- nvinfo : EIATTR_MERCURY_ISA_VERSION
	.align		4
.L_984:
        /*002c*/ 	.byte	0x03, 0x5f
        /*002e*/ 	.short	0x0101


	//----- nvinfo : EIATTR_INT_WARP_WIDE_INSTR_OFFSETS
	.align		4
        /*0030*/ 	.byte	0x04, 0x31
        /*0032*/ 	.short	(.L_986 - .L_985)


	//   ....[0]....
.L_985:
        /*0034*/ 	.word	0x000117a0


	//   ....[1]....
        /*0038*/ 	.word	0x00011890


	//----- nvinfo : EIATTR_COOP_GROUP_MASK_REGIDS
	.align		4
.L_986:
        /*003c*/ 	.byte	0x04, 0x29
        /*003e*/ 	.short	(.L_988 - .L_987)


	//   ....[0]....
.L_987:
        /*0040*/ 	.word	0xffffffff


	//   ....[1]....
        /*0044*/ 	.word	0xffffffff


	//   ....[2]....
        /*0048*/ 	.word	0xffffffff


	//   ....[3]....
        /*004c*/ 	.word	0xffffffff


	//   ....[4]....
        /*0050*/ 	.word	0xffffffff


	//   ....[5]....
        /*0054*/ 	.word	0xffffffff


	//----- nvinfo : EIATTR_COOP_GROUP_INSTR_OFFSETS
	.align		4
.L_988:
        /*0058*/ 	.byte	0x04, 0x28
        /*005a*/ 	.short	(.L_990 - .L_989)


	//   ....[0]....
.L_989:
        /*005c*/ 	.word	0x0000e6f0


	//   ....[1]....
        /*0060*/ 	.word	0x0000e710


	//   ....[2]....
        /*0064*/ 	.word	0x0000e720


	//   ....[3]....
        /*0068*/ 	.word	0x000125b0


	//   ....[4]....
        /*006c*/ 	.word	0x000125d0


	//   ....[5]....
        /*0070*/ 	.word	0x000125e0


	//----- nvinfo : EIATTR_SYSCALL_OFFSETS
	.align		4
.L_990:
        /*0074*/ 	.byte	0x04, 0x46
        /*0076*/ 	.short	(.L_992 - .L_991)


	//   ....[0]....
.L_991:
        /*0078*/ 	.word	0x00012a50


	//   ....[1]....
        /*007c*/ 	.word	0x00012be0


	//   ....[2]....
        /*0080*/ 	.word	0x00012d50


	//   ....[3]....
        /*0084*/ 	.word	0x00012ea0


	//   ....[4]....
        /*0088*/ 	.word	0x000132e0


	//   ....[5]....
        /*008c*/ 	.word	0x00013470


	//   ....[6]....
        /*0090*/ 	.word	0x000135e0


	//   ....[7]....
        /*0094*/ 	.word	0x00013730


	//----- nvinfo : EIATTR_EXIT_INSTR_OFFSETS
	.align		4
.L_992:
        /*0098*/ 	.byte	0x04, 0x1c
        /*009a*/ 	.short	(.L_994 - .L_993)


	//   ....[0]....
.L_993:
        /*009c*/ 	.word	0x00011950


	//   ....[1]....
        /*00a0*/ 	.word	0x00012730


	//   ....[2]....
        /*00a4*/ 	.word	0x00012aa0


	//   ....[3]....
        /*00a8*/ 	.word	0x00012ad0


	//   ....[4]....
        /*00ac*/ 	.word	0x00012da0


	//   ....[5]....
        /*00b0*/ 	.word	0x00012eb0


	//   ....[6]....
        /*00b4*/ 	.word	0x00012f40


	//   ....[7]....
        /*00b8*/ 	.word	0x00012f80


	//   ....[8]....
        /*00bc*/ 	.word	0x00012fc0


	//   ....[9]....
        /*00c0*/ 	.word	0x00013330


	//   ....[10]....
        /*00c4*/ 	.word	0x00013360


	//   ....[11]....
        /*00c8*/ 	.word	0x00013630


	//   ....[12]....
        /*00cc*/ 	.word	0x00013740


	//----- nvinfo : EIATTR_MAX_THREADS
	.align		4
.L_994:
        /*00d0*/ 	.byte	0x04, 0x05
        /*00d2*/ 	.short	(.L_996 - .L_995)
.L_995:
        /*00d4*/ 	.word	0x00000200
        /*00d8*/ 	.word	0x00000001
        /*00dc*/ 	.word	0x00000001


	//----- nvinfo : EIATTR_CRS_STACK_SIZE
	.align		4
.L_996:
        /*00e0*/ 	.byte	0x04, 0x1e
        /*00e2*/ 	.short	(.L_998 - .L_997)
.L_997:
        /*00e4*/ 	.word	0x00000000


	//----- nvinfo : EIATTR_CBANK_PARAM_SIZE
	.align		4
.L_998:
        /*00e8*/ 	.byte	0x03, 0x19
        /*00ea*/ 	.short	0x0428


	//----- nvinfo : EIATTR_PARAM_CBANK
	.align		4
        /*00ec*/ 	.byte	0x04, 0x0a
        /*00ee*/ 	.short	(.L_1000 - .L_999)
	.align		4
.L_999:
        /*00f0*/ 	.word	index@(.nv.constant0._ZN2at6native13reduce_kernelILi512ELi1ENS0_8ReduceOpIN3c104HalfENS0_9ArgMinOpsIfEEjlLi4ELi4EEEEEvT1_)
        /*00f4*/ 	.short	0x0210
        /*00f6*/ 	.short	0x0428


	//----- nvinfo : EIATTR_SW_WAR
	.align		4
.L_1000:
        /*00f8*/ 	.byte	0x04, 0x36
        /*00fa*/ 	.short	(.L_1002 - .L_1001)
.L_1001:
        /*00fc*/ 	.word	0x00000008
.L_1002:


//--------------------- .nv.info._ZN2at6native13reduce_kernelILi256ELi2ENS0_8ReduceOpIN3c104HalfENS0_9ArgMinOpsIfEEjlLi4ELi4EEEEEvT1_ --------------------------
	.section	.nv.info._ZN2at6native13reduce_kernelILi256ELi2ENS0_8ReduceOpIN3c104HalfENS0_9ArgMinOpsIfEEjlLi4ELi4EEEEEvT1_,"",@"SHT_CUDA_INFO"
	.sectionflags	@""
	.align	4


	//----- nvinfo : EIATTR_CUDA_API_VERSION
	.align		4
        /*0000*/ 	.byte	0x04, 0x37
        /*0002*/ 	.short	(.L_1004 - .L_1003)
.L_1003:
        /*0004*/ 	.word	0x00000082


	//----- nvinfo : EIATTR_KPARAM_INFO
	.align		4
.L_1004:
        /*0008*/ 	.byte	0x04, 0x17
        /*000a*/ 	.short	(.L_1006 - .L_1005)
.L_1005:
        /*000c*/ 	.word	0x00000000
        /*0010*/ 	.short	0x0000
        /*0012*/ 	.short	0x0000
        /*0014*/ 	.byte	0x00, 0xf0, 0xa1, 0x10


	//----- nvinfo : EIATTR_SPARSE_MMA_MASK
	.align		4
.L_1006:
        /*0018*/ 	.byte	0x03, 0x50
        /*001a*/ 	.short	0x0000


	//----- nvinfo : EIATTR_MAXREG_COUNT
	.align		4
        /*001c*/ 	.byte	0x03, 0x1b
        /*001e*/ 	.short	0x0040


	//----- nvinfo : EIATTR_NUM_BARRIERS
	.align		4
        /*0020*/ 	.byte	0x02, 0x4c
        /*0022*/ 	.byte	0x01
	.zero		1


	//----- nvinfo : EIATTR_EXTERNS
	.align		4
        /*0024*/ 	.byte	0x04, 0x0f
        /*0026*/ 	.short	(.L_1008 - .L_1007)


	//   ....[0]....
	.align		4
.L_1007:
        /*0028*/ 	.word	index@(__assertfail)


	//----- nvinfo : EIATTR_MERCURY_ISA_VERSION
	.align		4
.L_1008:
        /*002c*/ 	.byte	0x03, 0x5f
        /*002e*/ 	.short	0x0101


	//----- nvinfo : EIATTR_INT_WARP_WIDE_INSTR_OFFSETS
	.align		4
        /*0030*/ 	.byte	0x04, 0x31
        /*0032*/ 	.short	(.L_1010 - .L_1009)


	//   ....[0]....
.L_1009:
        /*0034*/ 	.word	0x000172c0


	//   ....[1]....
        /*0038*/ 	.word	0x000173b0


	//----- nvinfo : EIATTR_COOP_GROUP_MASK_REGIDS
	.align		4
.L_1010:
        /*003c*/ 	.byte	0x04, 0x29
        /*003e*/ 	.short	(.L_1012 - .L_1011)


	//   ....[0]....
.L_1011:
        /*0040*/ 	.word	0xffffffff


	//   ....[1]....
        /*0044*/ 	.word	0xffffffff


	//   ....[2]....
        /*0048*/ 	.word	0xffffffff


	//   ....[3]....
        /*004c*/ 	.word	0xffffffff


	//   ....[4]....
        /*0050*/ 	.word	0xffffffff


	//   ....[5]....
        /*0054*/ 	.word	0xffffffff


	//   ....[6]....
        /*0058*/ 	.word	0xffffffff


	//   ....[7]....
        /*005c*/ 	.word	0xffffffff


	//   ....[8]....
        /*0060*/ 	.word	0xffffffff


	//   ....[9]....
        /*0064*/ 	.word	0xffffffff


	//   ....[10]....
        /*0068*/ 	.word	0xffffffff


	//   ....[11]....
        /*006c*/ 	.word	0xffffffff


	//----- nvinfo : EIATTR_COOP_GROUP_INSTR_OFFSETS
	.align		4
.L_1012:
        /*0070*/ 	.byte	0x04, 0x28
        /*0072*/ 	.short	(.L_1014 - .L_1013)


	//   ....[0]....
.L_1013:
        /*0074*/ 	.word	0x00011d20


	//   ....[1]....
        /*0078*/ 	.word	0x00011d40


	//   ....[2]....
        /*007c*/ 	.word	0x00011d50


	//   ....[3]....
        /*0080*/ 	.word	0x00011e50


	//   ....[4]....
        /*0084*/ 	.word	0x00011e80


	//   ....[5]....
        /*0088*/ 	.word	0x00011eb0


	//   ....[6]....
        /*008c*/ 	.word	0x00018790


	//   ....[7]....
        /*0090*/ 	.word	0x000187b0


	//   ....[8]....
        /*0094*/ 	.word	0x000187c0


	//   ....[9]....
        /*0098*/ 	.word	0x000188c0


	//   ....[10]....
        /*009c*/ 	.word	0x000188f0


	//   ....[11]....
        /*00a0*/ 	.word	0x00018920


	//----- nvinfo : EIATTR_SYSCALL_OFFSETS
	.align		4
.L_1014:
        /*00a4*/ 	.byte	0x04, 0x46
        /*00a6*/ 	.short	(.L_1016 - .L_1015)


	//   ....[0]....
.L_1015:
        /*00a8*/ 	.word	0x00001470


	//   ....[1]....
        /*00ac*/ 	.word	0x00018ed0


	//   ....[2]....
        /*00b0*/ 	.word	0x00019030


	//   ....[3]....
        /*00b4*/ 	.word	0x000191e0


	//   ....[4]....
        /*00b8*/ 	.word	0x00019370


	//   ....[5]....
        /*00bc*/ 	.word	0x000194d0


	//   ....[6]....
        /*00c0*/ 	.word	0x00019620


	//   ....[7]....
        /*00c4*/ 	.word	0x00019710


	//   ....[8]....
        /*00c8*/ 	.word	0x00019c40


	//   ....[9]....
        /*00cc*/ 	.word	0x00019da0


	//   ....[10]....
        /*00d0*/ 	.word	0x00019f50


	//   ....[11]....
        /*00d4*/ 	.word	0x0001a0e0


	//   ....[12]....
        /*00d8*/ 	.word	0x0001a240


	//   ....[13]....
        /*00dc*/ 	.word	0x0001a390


	//   ....[14]....
        /*00e0*/ 	.word	0x0001a480


	//----- nvinfo : EIATTR_EXIT_INSTR_OFFSETS
	.align		4
.L_1016:
        /*00e4*/ 	.byte	0x04, 0x1c
        /*00e6*/ 	.short	(.L_1018 - .L_1017)


	//   ....[0]....
.L_1017:
        /*00e8*/ 	.word	0x00017470


	//   ....[1]....
        /*00ec*/ 	.word	0x00018a70


	//   ....[2]....
        /*00f0*/ 	.word	0x00019080


	//   ....[3]....
        /*00f4*/ 	.word	0x000190d0


	//   ....[4]....
        /*00f8*/ 	.word	0x00019520


	//   ....[5]....
        /*00fc*/ 	.word	0x00019720


	//   ....[6]....
        /*0100*/ 	.word	0x00019760


	//   ....[7]....
        /*0104*/ 	.word	0x000197a0


	//   ....[8]....
        /*0108*/ 	.word	0x000197e0


	//   ....[9]....
        /*010c*/ 	.word	0x00019df0


	//   ....[10]....
        /*0110*/ 	.word	0x00019e40


	//   ....[11]....
        /*0114*/ 	.word	0x0001a290


	//   ....[12]....
        /*0118*/ 	.word	0x0001a490


	//----- nvinfo : EIATTR_MAX_THREADS
	.align		4
.L_1018:
        /*011c*/ 	.byte	0x04, 0x05
        /*011e*/ 	.short	(.L_1020 - .L_1019)
.L_1019:
        /*0120*/ 	.word	0x00000100
        /*0124*/ 	.word	0x00000001
        /*0128*/ 	.word	0x00000001


	//----- nvinfo : EIATTR_CRS_STACK_SIZE
	.align		4
.L_1020:
        /*012c*/ 	.byte	0x04, 0x1e
        /*012e*/ 	.short	(.L_1022 - .L_1021)
.L_1021:
        /*0130*/ 	.word	0x00000000


	//----- nvinfo : EIATTR_CBANK_PARAM_SIZE
	.align		4
.L_1022:
        /*0134*/ 	.byte	0x03, 0x19
        /*0136*/ 	.short	0x0428


	//----- nvinfo : EIATTR_PARAM_CBANK
	.align		4
        /*0138*/ 	.byte	0x04, 0x0a
        /*013a*/ 	.short	(.L_1024 - .L_1023)
	.align		4
.L_1023:
        /*013c*/ 	.word	index@(.nv.constant0._ZN2at6native13reduce_kernelILi256ELi2ENS0_8ReduceOpIN3c104HalfENS0_9ArgMinOpsIfEEjlLi4ELi4EEEEEvT1_)
        /*0140*/ 	.short	0x0210
        /*0142*/ 	.short	0x0428


	//----- nvinfo : EIATTR_SW_WAR
	.align		4
.L_1024:
        /*0144*/ 	.byte	0x04, 0x36
        /*0146*/ 	.short	(.L_1026 - .L_1025)
.L_1025:
        /*0148*/ 	.word	0x00000008
.L_1026:


//--------------------- .nv.info._ZN2at6native13reduce_kernelILi128ELi4ENS0_8ReduceOpIN3c104HalfENS0_9ArgMinOpsIfEEjlLi4ELi4EEEEEvT1_ --------------------------
	.section	.nv.info._ZN2at6native13reduce_kernelILi128ELi4ENS0_8ReduceOpIN3c104HalfENS0_9ArgMinOpsIfEEjlLi4ELi4EEEEEvT1_,"",@"SHT_CUDA_INFO"
	.sectionflags	@""
	.align	4


	//----- nvinfo : EIATTR_CUDA_API_VERSION
	.align		4
        /*0000*/ 	.byte	0x04, 0x37
        /*0002*/ 	.short	(.L_1028 - .L_1027)
.L_1027:
        /*0004*/ 	.word	0x00000082


	//----- nvinfo : EIATTR_KPARAM_INFO
	.align		4
.L_1028:
        /*0008*/ 	.byte	0x04, 0x17
        /*000a*/ 	.short	(.L_1030 - .L_1029)
.L_1029:
        /*000c*/ 	.word	0x00000000
        /*0010*/ 	.short	0x0000
        /*0012*/ 	.short	0x0000
        /*0014*/ 	.byte	0x00, 0xf0, 0xa1, 0x10


	//----- nvinfo : EIATTR_SPARSE_MMA_MASK
	.align		4
.L_1030:
        /*0018*/ 	.byte	0x03, 0x50
        /*001a*/ 	.short	0x0000


	//----- nvinfo : EIATTR_MAXREG_COUNT
	.align		4
        /*001c*/ 	.byte	0x03, 0x1b
        /*001e*/ 	.short	0x0080


	//----- nvinfo : EIATTR_NUM_BARRIERS
	.align		4
        /*0020*/ 	.byte	0x02, 0x4c
        /*0022*/ 	.byte	0x01
	.zero		1


	//----- nvinfo : EIATTR_EXTERNS
	.align		4
        /*0024*/ 	.byte	0x04, 0x0f
        /*0026*/ 	.short	(.L_1032 - .L_1031)


	//   ....[0]....
	.align		4
.L_1031:
        /*0028*/ 	.word	index@(__assertfail)


	//----- nvinfo : EIATTR_MERCURY_ISA_VERSION
	.align		4
.L_1032:
        /*002c*/ 	.byte	0x03, 0x5f
        /*002e*/ 	.short	0x0101


	//----- nvinfo : EIATTR_INT_WARP_WIDE_INSTR_OFFSETS
	.align		4
        /*0030*/ 	.byte	0x04, 0x31
        /*0032*/ 	.short	(.L_1034 - .L_1033)


	//   ....[0]....
.L_1033:
        /*0034*/ 	.word	0x00021d60


	//   ....[1]....
        /*0038*/ 	.word	0x00021e50


	//----- nvinfo : EIATTR_COOP_GROUP_MASK_REGIDS
	.align		4
.L_1034:
        /*003c*/ 	.byte	0x04, 0x29
        /*003e*/ 	.short	(.L_1036 - .L_1035)


	//   ....[0]....
.L_1035:
        /*0040*/ 	.word	0xffffffff


	//   ....[1]....
        /*0044*/ 	.word	0xffffffff


	//   ....[2]....
        /*0048*/ 	.word	0xffffffff


	//   ....[3]....
        /*004c*/ 	.word	0xffffffff


	//   ....[4]....
        /*0050*/ 	.word	0xffffffff


	//   ....[5]....
        /*0054*/ 	.word	0xffffffff


	//   ....[6]....
        /*0058*/ 	.word	0xffffffff


	//   ....[7]....
        /*005c*/ 	.word	0xffffffff


	//   ....[8]....
        /*0060*/ 	.word	0xffffffff


	//   ....[9]....
        /*0064*/ 	.word	0xffffffff


	//   ....[10]....
        /*0068*/ 	.word	0xffffffff


	//   ....[11]....
        /*006c*/ 	.word	0xffffffff


	//   ....[12]....
        /*0070*/ 	.word	0xffffffff


	//   ....[13]....
        /*0074*/ 	.word	0xffffffff


	//   ....[14]....
        /*0078*/ 	.word	0xffffffff


	//   ....[15]....
        /*007c*/ 	.word	0xffffffff


	//   ....[16]....
        /*0080*/ 	.word	0xffffffff


	//   ....[17]....
        /*0084*/ 	.word	0xffffffff


	//   ....[18]....
        /*0088*/ 	.word	0xffffffff


	//   ....[19]....
        /*008c*/ 	.word	0xffffffff


	//   ....[20]....
        /*0090*/ 	.word	0xffffffff


	//   ....[21]....
        /*0094*/ 	.word	0xffffffff


	//   ....[22]....
        /*0098*/ 	.word	0xffffffff


	//   ....[23]....
        /*009c*/ 	.word	0xffffffff


	//----- nvinfo : EIATTR_COOP_GROUP_INSTR_OFFSETS
	.align		4
.L_1036:
        /*00a0*/ 	.byte	0x04, 0x28
        /*00a2*/ 	.short	(.L_1038 - .L_1037)


	//   ....[0]....
.L_1037:
        /*00a4*/ 	.word	0x00017fb0


	//   ....[1]....
        /*00a8*/ 	.word	0x00017fd0


	//   ....[2]....
        /*00ac*/ 	.word	0x00017fe0


	//   ....[3]....
        /*00b0*/ 	.word	0x000180e0


	//   ....[4]....
        /*00b4*/ 	.word	0x00018110


	//   ....[5]....
        /*00b8*/ 	.word	0x00018140


	//   ....[6]....
        /*00bc*/ 	.word	0x00018240


	//   ....[7]....
        /*00c0*/ 	.word	0x00018270


	//   ....[8]....
        /*00c4*/ 	.word	0x000182a0


	//   ....[9]....
        /*00c8*/ 	.word	0x000183a0


	//   ....[10]....
        /*00cc*/ 	.word	0x000183d0


	//   ....[11]....
        /*00d0*/ 	.word	0x00018400


	//   ....[12]....
        /*00d4*/ 	.word	0x00023e70


	//   ....[13]....
        /*00d8*/ 	.word	0x00023e90


	//   ....[14]....
        /*00dc*/ 	.word	0x00023ea0


	//   ....[15]....
        /*00e0*/ 	.word	0x00023fa0


	//   ....[16]....
        /*00e4*/ 	.word	0x00023fd0


	//   ....[17]....
        /*00e8*/ 	.word	0x00024000


	//   ....[18]....
        /*00ec*/ 	.word	0x00024100


	//   ....[19]....
        /*00f0*/ 	.word	0x00024130


	//   ....[20]....
        /*00f4*/ 	.word	0x00024160


	//   ....[21]....
        /*00f8*/ 	.word	0x00024260


	//   ....[22]....
        /*00fc*/ 	.word	0x00024290


	//   ....[23]....
        /*0100*/ 	.word	0x000242c0


	//----- nvinfo : EIATTR_SYSCALL_OFFSETS
	.align		4
.L_1038:
        /*0104*/ 	.byte	0x04, 0x46
        /*0106*/ 	.short	(.L_1040 - .L_1039)


	//   ....[0]....
.L_1039:
        /*0108*/ 	.word	0x000014d0


	//   ....[1]....
        /*010c*/ 	.word	0x00024ac0


	//   ....[2]....
        /*0110*/ 	.word	0x00024c20


	//   ....[3]....
        /*0114*/ 	.word	0x00024d80


	//   ....[4]....
        /*0118*/ 	.word	0x00024ee0


	//   ....[5]....
        /*011c*/ 	.word	0x000250d0


	//   ....[6]....
        /*0120*/ 	.word	0x00025280


	//   ....[7]....
        /*0124*/ 	.word	0x000253e0


	//   ....[8]....
        /*0128*/ 	.word	0x00025540


	//   ....[9]....
        /*012c*/ 	.word	0x000256a0


	//   ....[10]....
        /*0130*/ 	.word	0x000257f0


	//   ....[11]....
        /*0134*/ 	.word	0x000258e0


	//   ....[12]....
        /*0138*/ 	.word	0x000259d0


	//   ....[13]....
        /*013c*/ 	.word	0x00025ac0


	//   ....[14]....
        /*0140*/ 	.word	0x00026280


	//   ....[15]....
        /*0144*/ 	.word	0x000263e0


	//   ....[16]....
        /*0148*/ 	.word	0x00026540


	//   ....[17]....
        /*014c*/ 	.word	0x000266a0


	//   ....[18]....
        /*0150*/ 	.word	0x00026890


	//   ....[19]....
        /*0154*/ 	.word	0x00026aa0


	//   ....[20]....
        /*0158*/ 	.word	0x00026c00


	//   ....[21]....
        /*015c*/ 	.word	0x00026d60


	//   ....[22]....
        /*0160*/ 	.word	0x00026ec0


	//   ....[23]....
        /*0164*/ 	.word	0x00027010


	//   ....[24]....
        /*0168*/ 	.word	0x00027100


	//   ....[25]....
        /*016c*/ 	.word	0x000271f0


	//   ....[26]....
        /*0170*/ 	.word	0x000272e0


	//----- nvinfo : EIATTR_EXIT_INSTR_OFFSETS
	.align		4
.L_1040:
        /*0174*/ 	.byte	0x04, 0x1c
        /*0176*/ 	.short	(.L_1042 - .L_1041)


	//   ....[0]....
.L_1041:
        /*0178*/ 	.word	0x00021f10


	//   ....[1]....
        /*017c*/ 	.word	0x00024410


	//   ....[2]....
        /*0180*/ 	.word	0x00024f30


	//   ....[3]....
        /*0184*/ 	.word	0x00024fc0


	//   ....[4]....
        /*0188*/ 	.word	0x000256f0


	//   ....[5]....
        /*018c*/ 	.word	0x00025ad0


	//   ....[6]....
        /*0190*/ 	.word	0x00025b10


	//   ....[7]....
        /*0194*/ 	.word	0x00025b50


	//   ....[8]....
        /*0198*/ 	.word	0x00025b90


	//   ....[9]....
        /*019c*/ 	.word	0x000266f0


	//   ....[10]....
        /*01a0*/ 	.word	0x00026780


	//   ....[11]....
        /*01a4*/ 	.word	0x00026f10


	//   ....[12]....
        /*01a8*/ 	.word	0x000272f0


	//----- nvinfo : EIATTR_MAX_THREADS
	.align		4
.L_1042:
        /*01ac*/ 	.byte	0x04, 0x05
        /*01ae*/ 	.short	(.L_1044 - .L_1043)
.L_1043:
        /*01b0*/ 	.word	0x00000080
        /*01b4*/ 	.word	0x00000001
        /*01b8*/ 	.word	0x00000001


	//----- nvinfo : EIATTR_CRS_STACK_SIZE
	.align		4
.L_1044:
        /*01bc*/ 	.byte	0x04, 0x1e
        /*01be*/ 	.short	(.L_1046 - .L_1045)
.L_1045:
        /*01c0*/ 	.word	0x00000000


	//----- nvinfo : EIATTR_CBANK_PARAM_SIZE
	.align		4
.L_1046:
        /*01c4*/ 	.byte	0x03, 0x19
        /*01c6*/ 	.short	0x0428


	//----- nvinfo : EIATTR_PARAM_CBANK
	.align		4
        /*01c8*/ 	.byte	0x04, 0x0a
        /*01ca*/ 	.short	(.L_1048 - .L_1047)
	.align		4
.L_1047:
        /*01cc*/ 	.word	index@(.nv.constant0._ZN2at6native13reduce_kernelILi128ELi4ENS0_8ReduceOpIN3c104HalfENS0_9ArgMinOpsIfEEjlLi4ELi4EEEEEvT1_)
        /*01d0*/ 	.short	0x0210
        /*01d2*/ 	.short	0x0428


	//----- nvinfo : EIATTR_SW_WAR
	.align		4
.L_1048:
        /*01d4*/ 	.byte	0x04, 0x36
        /*01d6*/ 	.short	(.L_1050 - .L_1049)
.L_1049:
        /*01d8*/ 	.word	0x00000008
.L_1050:


//--------------------- .nv.callgraph             --------------------------
	.section	.nv.callgraph,"",@"SHT_CUDA_CALLGRAPH"
	.align	4
	.sectionentsize	8
	.align		4
        /*0000*/ 	.word	0x00000000
	.align		4
        /*0004*/ 	.word	0xffffffff
	.align		4
        /*0008*/ 	.word	index@(_ZN2at6native13reduce_kernelILi512ELi1ENS0_8ReduceOpIfNS0_9ArgMinOpsIfEEjlLi4ELi4EEEEEvT1_)
	.align		4
        /*000c*/ 	.word	index@(__assertfail)
	.align		4
        /*0010*/ 	.word	index@(_ZN2at6native13reduce_kernelILi256ELi2ENS0_8ReduceOpIfNS0_9ArgMinOpsIfEEjlLi4ELi4EEEEEvT1_)
	.align		4
        /*0014*/ 	.word	index@(__assertfail)
	.align		4
        /*0018*/ 	.word	index@(_ZN2at6native13reduce_kernelILi128ELi4ENS0_8ReduceOpIfNS0_9ArgMinOpsIfEEjlLi4ELi4EEEEEvT1_)
	.align		4
        /*001c*/ 	.word	index@(__assertfail)
	.align		4
        /*0020*/ 	.word	index@(_ZN2at6native13reduce_kernelILi512ELi1ENS0_8ReduceOpIdNS0_9ArgMinOpsIdEEjlLi4ELi4EEEEEvT1_)
	.align		4
        /*0024*/ 	.word	index@(__assertfail)
	.align		4
        /*0028*/ 	.word	index@(_ZN2at6native13reduce_kernelILi256ELi2ENS0_8ReduceOpIdNS0_9ArgMinOpsIdEEjlLi4ELi4EEEEEvT1_)
	.align		4
        /*002c*/ 	.word	index@(__assertfail)
	.align		4
        /*0030*/ 	.word	index@(_ZN2at6native13reduce_kernelILi128ELi4ENS0_8ReduceOpIdNS0_9ArgMinOpsIdEEjlLi4ELi4EEEEEvT1_)
	.align		4
        /*0034*/ 	.word	index@(__assertfail)
	.align		4
        /*0038*/ 	.word	index@(_ZN2at6native13reduce_kernelILi512ELi1ENS0_8ReduceOpIsNS0_9ArgMinOpsIsEEjlLi4ELi4EEEEEvT1_)
	.align		4
        /*003c*/ 	.word	index@(__assertfail)
	.align		4
        /*0040*/ 	.word	index@(_ZN2at6native13reduce_kernelILi256ELi2ENS0_8ReduceOpIsNS0_9ArgMinOpsIsEEjlLi4ELi4EEEEEvT1_)
	.align		4
        /*0044*/ 	.word	index@(__assertfail)
	.align		4
        /*0048*/ 	.word	index@(_ZN2at6native13reduce_kernelILi128ELi4ENS0_8ReduceOpIsNS0_9ArgMinOpsIsEEjlLi4ELi4EEEEEvT1_)
	.align		4
        /*004c*/ 	.word	index@(__assertfail)
	.align		4
        /*0050*/ 	.word	index@(_ZN2at6native13reduce_kernelILi512ELi1ENS0_8ReduceOpIlNS0_9ArgMinOpsIlEEjlLi4ELi4EEEEEvT1_)
	.align		4
        /*0054*/ 	.word	index@(__assertfail)
	.align		4
        /*0058*/ 	.word	index@(_ZN2at6native13reduce_kernelILi256ELi2ENS0_8ReduceOpIlNS0_9ArgMinOpsIlEEjlLi4ELi4EEEEEvT1_)
	.align		4
        /*005c*/ 	.word	index@(__assertfail)
	.align		4
        /*0060*/ 	.word	index@(_ZN2at6native13reduce_kernelILi128ELi4ENS0_8ReduceOpIlNS0_9ArgMinOpsIlEEjlLi4ELi4EEEEEvT1_)
	.align		4
        /*0064*/ 	.word	index@(__assertfail)
	.align		4
        /*0068*/ 	.word	index@(_ZN2at6native13reduce_kernelILi512ELi1ENS0_8ReduceOpIiNS0_9ArgMinOpsIiEEjlLi4ELi4EEEEEvT1_)
	.align		4
        /*006c*/ 	.word	index@(__assertfail)
	.align		4
        /*0070*/ 	.word	index@(_ZN2at6native13reduce_kernelILi256ELi2ENS0_8ReduceOpIiNS0_9ArgMinOpsIiEEjlLi4ELi4EEEEEvT1_)
	.align		4
        /*0074*/ 	.word	index@(__assertfail)
	.align		4
        /*0078*/ 	.word	index@(_ZN2at6native13reduce_kernelILi128ELi4ENS0_8ReduceOpIiNS0_9ArgMinOpsIiEEjlLi4ELi4EEEEEvT1_)
	.align		4
        /*007c*/ 	.word	index@(__assertfail)
	.align		4
        /*0080*/ 	.word	index@(_ZN2at6native13reduce_kernelILi512ELi1ENS0_8ReduceOpIaNS0_9ArgMinOpsIaEEjlLi4ELi4EEEEEvT1_)
	.align		4
        /*0084*/ 	.word	index@(__assertfail)
	.align		4
        /*0088*/ 	.word	index@(_ZN2at6native13reduce_kernelILi256ELi2ENS0_8ReduceOpIaNS0_9ArgMinOpsIaEEjlLi4ELi4EEEEEvT1_)
	.align		4
        /*008c*/ 	.word	index@(__assertfail)
	.align		4
        /*0090*/ 	.word	index@(_ZN2at6native13reduce_kernelILi128ELi4ENS0_8ReduceOpIaNS0_9ArgMinOpsIaEEjlLi4ELi4EEEEEvT1_)
	.align		4
        /*0094*/ 	.word	index@(__assertfail)
	.align		4
        /*0098*/ 	.word	index@(_ZN2at6native13reduce_kernelILi512ELi1ENS0_8ReduceOpIhNS0_9ArgMinOpsIhEEjlLi4ELi4EEEEEvT1_)
	.align		4
        /*009c*/ 	.word	index@(__assertfail)
	.align		4
        /*00a0*/ 	.word	index@(_ZN2at6native13reduce_kernelILi256ELi2ENS0_8ReduceOpIhNS0_9ArgMinOpsIhEEjlLi4ELi4EEEEEvT1_)
	.align		4
        /*00a4*/ 	.word	index@(__assertfail)
	.align		4
        /*00a8*/ 	.word	index@(_ZN2at6native13reduce_kernelILi128ELi4ENS0_8ReduceOpIhNS0_9ArgMinOpsIhEEjlLi4ELi4EEEEEvT1_)
	.align		4
        /*00ac*/ 	.word	index@(__assertfail)
	.align		4
        /*00b0*/ 	.word	index@(_ZN2at6native13reduce_kernelILi512ELi1ENS0_8ReduceOpIN3c108BFloat16ENS0_9ArgMinOpsIfEEjlLi4ELi4EEEEEvT1_)
	.align		4
        /*00b4*/ 	.word	index@(__assertfail)
	.align		4
        /*00b8*/ 	.word	index@(_ZN2at6native13reduce_kernelILi256ELi2ENS0_8ReduceOpIN3c108BFloat16ENS0_9ArgMinOpsIfEEjlLi4ELi4EEEEEvT1_)
	.align		4
        /*00bc*/ 	.word	index@(__assertfail)
	.align		4
        /*00c0*/ 	.word	index@(_ZN2at6native13reduce_kernelILi128ELi4ENS0_8ReduceOpIN3c108BFloat16ENS0_9ArgMinOpsIfEEjlLi4ELi4EEEEEvT1_)
	.align		4
        /*00c4*/ 	.word	index@(__assertfail)
	.align		4
        /*00c8*/ 	.word	index@(_ZN2at6native13reduce_kernelILi512ELi1ENS0_8ReduceOpIN3c104HalfENS0_9ArgMinOpsIfEEjlLi4ELi4EEEEEvT1_)
	.align		4
        /*00cc*/ 	.word	index@(__assertfail)
	.align		4
        /*00d0*/ 	.word	index@(_ZN2at6native13reduce_kernelILi256ELi2ENS0_8ReduceOpIN3c104HalfENS0_9ArgMinOpsIfEEjlLi4ELi4EEEEEvT1_)
	.align		4
        /*00d4*/ 	.word	index@(__assertfail)
	.align		4
        /*00d8*/ 	.word	index@(_ZN2at6native13reduce_kernelILi128ELi4ENS0_8ReduceOpIN3c104HalfENS0_9ArgMinOpsIfEEjlLi4ELi4EEEEEvT1_)
	.align		4
        /*00dc*/ 	.word	index@(__assertfail)
	.align		4
        /*00e0*/ 	.word	0x00000000
	.align		4
        /*00e4*/ 	.word	0xfffffffe
	.align		4
        /*00e8*/ 	.word	0x00000000
	.align		4
        /*00ec*/ 	.word	0xfffffffd
	.align		4
        /*00f0*/ 	.word	0x00000000
	.align		4
        /*00f4*/ 	.word	0xfffffffc


//--------------------- .nv.constant4             --------------------------
	.section	.nv.constant4,"a",@progbits
	.align	8
	.align		8
.nv.constant4:
        /*0000*/ 	.dword	__assertfail
	.align		8
        /*0008*/ 	.dword	__unnamed_1
	.align		8
        /*0010*/ 	.dword	__unnamed_2
	.align		8
        /*0018*/ 	.dword	__unnamed_3
	.align		8
        /*0020*/ 	.dword	__unnamed_4
	.align		8
        /*0028*/ 	.dword	__unnamed_5
	.align		8
        /*0030*/ 	.dword	__unnamed_6
	.align		8
        /*0038*/ 	.dword	__unnamed_7
	.align		8
        /*0040*/ 	.dword	__unnamed_8
	.align		8
        /*0048*/ 	.dword	__unnamed_9
	.align		8
        /*0050*/ 	.dword	__unnamed_10
	.align		8
        /*0058*/ 	.dword	__unnamed_11
	.align		8
        /*0060*/ 	.dword	__unnamed_12
	.align		8
        /*0068*/ 	.dword	__unnamed_13
	.align		8
        /*0070*/ 	.dword	__unnamed_14
	.align		8
        /*0078*/ 	.dword	__unnamed_15
	.align		8
        /*0080*/ 	.dword	__unnamed_16
	.align		8
        /*0088*/ 	.dword	__unnamed_17
	.align		8
        /*0090*/ 	.dword	__unnamed_18
	.align		8
        /*0098*/ 	.dword	__unnamed_19
	.align		8
        /*00a0*/ 	.dword	__unnamed_20
	.align		8
        /*00a8*/ 	.dword	__unnamed_21
	.align		8
        /*00b0*/ 	.dword	__unnamed_22
	.align		8
        /*00b8*/ 	.dword	__unnamed_23
	.align		8
        /*00c0*/ 	.dword	__unnamed_24
	.align		8
        /*00c8*/ 	.dword	__unnamed_25
	.align		8
        /*00d0*/ 	.dword	__unnamed_26
	.align		8
        /*00d8*/ 	.dword	__unnamed_27
	.align		8
        /*00e0*/ 	.dword	__unnamed_28
	.align		8
        /*00e8*/ 	.dword	__unnamed_29
	.align		8
        /*00f0*/ 	.dword	__unnamed_30
	.align		8
        /*00f8*/ 	.dword	__unnamed_31
	.align		8
        /*0100*/ 	.dword	__unnamed_32
	.align		8
        /*0108*/ 	.dword	__unnamed_33
	.align		8
        /*0110*/ 	.dword	__unnamed_34
	.align		8
        /*0118*/ 	.dword	__unnamed_35
	.align		8
        /*0120*/ 	.dword	__unnamed_36
	.align		8
        /*0128*/ 	.dword	__unnamed_37
	.align		8
        /*0130*/ 	.dword	__unnamed_38
	.align		8
        /*0138*/ 	.dword	__unnamed_39
	.align		8
        /*0140*/ 	.dword	__unnamed_40
	.align		8
        /*0148*/ 	.dword	__unnamed_41
	.align		8
        /*0150*/ 	.dword	__unnamed_42
	.align		8
        /*0158*/ 	.dword	__unnamed_43
	.align		8
        /*0160*/ 	.dword	__unnamed_44
	.align		8
        /*0168*/ 	.dword	__unnamed_45
	.align		8
        /*0170*/ 	.dword	__unnamed_46
	.align		8
        /*0178*/ 	.dword	__unnamed_47
	.align		8
        /*0180*/ 	.dword	__unnamed_48
	.align		8
        /*0188*/ 	.dword	__unnamed_49
	.align		8
        /*0190*/ 	.dword	__unnamed_50
	.align		8
        /*0198*/ 	.dword	__unnamed_51
	.align		8
        /*01a0*/ 	.dword	__unnamed_52
	.align		8
        /*01a8*/ 	.dword	__unnamed_53
	.align		8
        /*01b0*/ 	.dword	__unnamed_54
	.align		8
        /*01b8*/ 	.dword	__unnamed_55
	.align		8
        /*01c0*/ 	.dword	__unnamed_56
	.align		8
        /*01c8*/ 	.dword	__unnamed_57
	.align		8
        /*01d0*/ 	.dword	__unnamed_58
	.align		8
        /*01d8*/ 	.dword	__unnamed_59
	.align		8
        /*01e0*/ 	.dword	__unnamed_60
	.align		8
        /*01e8*/ 	.dword	__unnamed_61
	.align		8
        /*01f0*/ 	.dword	__unnamed_62
	.align		8
        /*01f8*/ 	.dword	__unnamed_63
	.align		8
        /*0200*/ 	.dword	__unnamed_64
	.align		8
        /*0208*/ 	.dword	__unnamed_65
	.align		8
        /*0210*/ 	.dword	__unnamed_66
	.align		8
        /*0218*/ 	.dword	__unnamed_67
	.align		8
        /*0220*/ 	.dword	__unnamed_68
	.align		8
        /*0228*/ 	.dword	__unnamed_69
	.align		8
        /*0230*/ 	.dword	__unnamed_70
	.align		8
        /*0238*/ 	.dword	__unnamed_71
	.align		8
        /*0240*/ 	.dword	__unnamed_72
	.align		8
        /*0248*/ 	.dword	__unnamed_73
	.align		8
        /*0250*/ 	.dword	__unnamed_74
	.align		8
        /*0258*/ 	.dword	__unnamed_75
	.align		8
        /*0260*/ 	.dword	__unnamed_76
	.align		8
        /*0268*/ 	.dword	__unnamed_77
	.align		8
        /*0270*/ 	.dword	__unnamed_78
	.align		8
        /*0278*/ 	.dword	__unnamed_79
	.align		8
        /*0280*/ 	.dword	__unnamed_80
	.align		8
        /*0288*/ 	.dword	__unnamed_81
	.align		8
        /*0290*/ 	.dword	__unnamed_82
	.align		8
        /*0298*/ 	.dword	__unnamed_83
	.align		8
        /*02a0*/ 	.dword	__unnamed_84
	.align		8
        /*02a8*/ 	.dword	__unnamed_85
	.align		8
        /*02b0*/ 	.dword	__unnamed_86
	.align		8
        /*02b8*/ 	.dword	__unnamed_87
	.align		8
        /*02c0*/ 	.dword	__unnamed_88
	.align		8
        /*02c8*/ 	.dword	__unnamed_89
	.align		8
        /*02d0*/ 	.dword	__unnamed_90
	.align		8
        /*02d8*/ 	.dword	_ZN52_INTERNAL_7b022142_21_ReduceArgMinKernel_cu_6f9147e94cuda3std3__45__cpo5beginE
	.align		8
        /*02e0*/ 	.dword	_ZN52_INTERNAL_7b022142_21_ReduceArgMinKernel_cu_6f9147e94cuda3std3__45__cpo3endE
	.align		8
        /*02e8*/ 	.dword	_ZN52_INTERNAL_7b022142_21_ReduceArgMinKernel_cu_6f9147e94cuda3std3__45__cpo6cbeginE
	.align		8
        /*02f0*/ 	.dword	_ZN52_INTERNAL_7b022142_21_ReduceArgMinKernel_cu_6f9147e94cuda3std3__45__cpo4cendE
	.align		8
        /*02f8*/ 	.dword	_ZN52_INTERNAL_7b022142_21_ReduceArgMinKernel_cu_6f9147e94cuda3std3__45__cpo6rbeginE
	.align		8
        /*0300*/ 	.dword	_ZN52_INTERNAL_7b022142_21_ReduceArgMinKernel_cu_6f9147e94cuda3std3__45__cpo4rendE
	.align		8
        /*0308*/ 	.dword	_ZN52_INTERNAL_7b022142_21_ReduceArgMinKernel_cu_6f9147e94cuda3std3__45__cpo7crbeginE
	.align		8
        /*0310*/ 	.dword	_ZN52_INTERNAL_7b022142_21_ReduceArgMinKernel_cu_6f9147e94cuda3std3__45__cpo5crendE
	.align		8
        /*0318*/ 	.dword	_ZN52_INTERNAL_7b022142_21_ReduceArgMinKernel_cu_6f9147e94cuda3std3__454_GLOBAL__N__7b022142_21_ReduceArgMinKernel_cu_6f9147e96ignoreE
	.align		8
        /*0320*/ 	.dword	_ZN52_INTERNAL_7b022142_21_ReduceArgMinKernel_cu_6f9147e94cuda3std3__419piecewise_constructE
	.align		8
        /*0328*/ 	.dword	_ZN52_INTERNAL_7b022142_21_ReduceArgMinKernel_cu_6f9147e94cuda3std3__48in_placeE
	.align		8
        /*0330*/ 	.dword	_ZN52_INTERNAL_7b022142_21_ReduceArgMinKernel_cu_6f9147e94cuda3std3__420unreachable_sentinelE
	.align		8
        /*0338*/ 	.dword	_ZN52_INTERNAL_7b022142_21_ReduceArgMinKernel_cu_6f9147e94cuda3std6ranges3__45__cpo4swapE
	.align		8
        /*0340*/ 	.dword	_ZN52_INTERNAL_7b022142_21_ReduceArgMinKernel_cu_6f9147e94cuda3std6ranges3__45__cpo9iter_moveE
	.align		8
        /*0348*/ 	.dword	_ZN52_INTERNAL_7b022142_21_ReduceArgMinKernel_cu_6f9147e94cuda3std6ranges3__45__cpo5beginE
	.align		8
        /*0350*/ 	.dword	_ZN52_INTERNAL_7b022142_21_ReduceArgMinKernel_cu_6f9147e94cuda3std6ranges3__45__cpo3endE
	.align		8
        /*0358*/ 	.dword	_ZN52_INTERNAL_7b022142_21_ReduceArgMinKernel_cu_6f9147e94cuda3std6ranges3__45__cpo6cbeginE
	.align		8
        /*0360*/ 	.dword	_ZN52_INTERNAL_7b022142_21_ReduceArgMinKernel_cu_6f9147e94cuda3std6ranges3__45__cpo4cendE
	.align		8
        /*0368*/ 	.dword	_ZN52_INTERNAL_7b022142_21_ReduceArgMinKernel_cu_6f9147e94cuda3std6ranges3__45__cpo7advanceE
	.align		8
        /*0370*/ 	.dword	_ZN52_INTERNAL_7b022142_21_ReduceArgMinKernel_cu_6f9147e94cuda3std6ranges3__45__cpo9iter_swapE
	.align		8
        /*0378*/ 	.dword	_ZN52_INTERNAL_7b022142_21_ReduceArgMinKernel_cu_6f9147e94cuda3std6ranges3__45__cpo4nextE
	.align		8
        /*0380*/ 	.dword	_ZN52_INTERNAL_7b022142_21_ReduceArgMinKernel_cu_6f9147e94cuda3std6ranges3__45__cpo4prevE
	.align		8
        /*0388*/ 	.dword	_ZN52_INTERNAL_7b022142_21_ReduceArgMinKernel_cu_6f9147e94cuda3std6ranges3__45__cpo4dataE
	.align		8
        /*0390*/ 	.dword	_ZN52_INTERNAL_7b022142_21_ReduceArgMinKernel_cu_6f9147e94cuda3std6ranges3__45__cpo5cdataE
	.align		8
        /*0398*/ 	.dword	_ZN52_INTERNAL_7b022142_21_ReduceArgMinKernel_cu_6f9147e94cuda3std6ranges3__45__cpo4sizeE
	.align		8
        /*03a0*/ 	.dword	_ZN52_INTERNAL_7b022142_21_ReduceArgMinKernel_cu_6f9147e94cuda3std6ranges3__45__cpo5ssizeE
	.align		8
        /*03a8*/ 	.dword	_ZN52_INTERNAL_7b022142_21_ReduceArgMinKernel_cu_6f9147e94cuda3std6ranges3__45__cpo8distanceE
	.align		8
        /*03b0*/ 	.dword	_ZN52_INTERNAL_7b022142_21_ReduceArgMinKernel_cu_6f9147e96thrust23THRUST_300001_SM_900_NS6system6detail10sequential3seqE
	.align		8
        /*03b8*/ 	.dword	$str$5
	.align		8
        /*03c0*/ 	.dword	$str$6
	.align		8
        /*03c8*/ 	.dword	$str$7
	.align		8
        /*03d0*/ 	.dword	$str$8
	.align		8
        /*03d8*/ 	.dword	$str$9


//--------------------- .text._ZN2at6native13reduce_kernelILi512ELi1ENS0_8ReduceOpIfNS0_9ArgMinOpsIfEEjlLi4ELi4EEEEEvT1_ --------------------------
	.section	.text._ZN2at6native13reduce_kernelILi512ELi1ENS0_8ReduceOpIfNS0_9ArgMinOpsIfEEjlLi4ELi4EEEEEvT1_,"ax",@progbits
	.align	128
        .global         _ZN2at6native13reduce_kernelILi512ELi1ENS0_8ReduceOpIfNS0_9ArgMinOpsIfEEjlLi4ELi4EEEEEvT1_
        .type           _ZN2at6native13reduce_kernelILi512ELi1ENS0_8ReduceOpIfNS0_9ArgMinOpsIfEEjlLi4ELi4EEEEEvT1_,@function
        .size           _ZN2at6native13reduce_kernelILi512ELi1ENS0_8ReduceOpIfNS0_9ArgMinOpsIfEEjlLi4ELi4EEEEEvT1_,(.L_x_6958 - _ZN2at6native13reduce_kernelILi512ELi1ENS0_8ReduceOpIfNS0_9ArgMinOpsIfEEjlLi4ELi4EEEEEvT1_)
        .other          _ZN2at6native13reduce_kernelILi512ELi1ENS0_8ReduceOpIfNS0_9ArgMinOpsIfEEjlLi4ELi4EEEEEvT1_,@"STO_CUDA_ENTRY STV_DEFAULT"
_ZN2at6native13reduce_kernelILi512ELi1ENS0_8ReduceOpIfNS0_9ArgMinOpsIfEEjlLi4ELi4EEEEEvT1_:
.text._ZN2at6native13reduce_kernelILi512ELi1ENS0_8ReduceOpIfNS0_9ArgMinOpsIfEEjlLi4ELi4EEEEEvT1_:
[----:B------:R-:W0:Y:S01]  /*0000*/  LDC R1, c[0x0][0x28] ;  /* 0x00000a00ff017b82 */ /* 0x000e220000000800 */
[----:B------:R-:W1:Y:S07]  /*0010*/  S2R R8, SR_TID.X ;  /* 0x0000000000087919 */ /* 0x000e6e0000002100 */
[----:B------:R-:W2:Y:S01]  /*0020*/  LDC R3, c[0x0][0x3fc] ;  /* 0x0000ff00ff037b82 */ /* 0x000ea20000000800 */
[----:B------:R-:W-:Y:S01]  /*0030*/  ULDC.64 UR28, c[0x0][0x248] ;  /* 0x00009200001c7ab9 */ /* 0x000fe20000000a00 */
[----:B------:R-:W-:Y:S01]  /*0040*/  ULDC.64 UR26, c[0x0][0x240] ;  /* 0x00009000001a7ab9 */ /* 0x000fe20000000a00 */
[----:B------:R-:W3:Y:S01]  /*0050*/  S2R R0, SR_TID.Y ;  /* 0x0000000000007919 */ /* 0x000ee20000002200 */
[----:B------:R-:W-:Y:S01]  /*0060*/  ULDC UR5, c[0x0][0x250] ;  /* 0x0000940000057ab9 */ /* 0x000fe20000000800 */
[----:B------:R-:W4:Y:S03]  /*0070*/  S2R R2, SR_CTAID.Y ;  /* 0x0000000000027919 */ /* 0x000f260000002600 */
[----:B------:R-:W5:Y:S08]  /*0080*/  S2UR UR4, SR_CTAID.X ;  /* 0x00000000000479c3 */ /* 0x000f700000002500 */
[----:B------:R-:W5:Y:S01]  /*0090*/  LDC R4, c[0x0][0x238] ;  /* 0x00008e00ff047b82 */ /* 0x000f620000000800 */
[----:B--2---:R-:W-:Y:S01]  /*00a0*/  ISETP.NE.AND P0, PT, R3, RZ, PT ;  /* 0x000000ff0300720c */ /* 0x004fe20003f05270 */
[----:B-1----:R-:W-:-:S02]  /*00b0*/  IMAD R5, R8, UR29, RZ ;  /* 0x0000001d08057c24 */ /* 0x002fc4000f8e02ff */
[----:B------:R-:W-:Y:S02]  /*00c0*/  IMAD R7, R8, UR26, RZ ;  /* 0x0000001a08077c24 */ /* 0x000fe4000f8e02ff */
[C---:B---3--:R-:W-:Y:S02]  /*00d0*/  IMAD R5, R0.reuse, UR5, R5 ;  /* 0x0000000500057c24 */ /* 0x048fe4000f8e0205 */
[----:B------:R-:W-:Y:S02]  /*00e0*/  IMAD R19, R0, UR27, R7 ;  /* 0x0000001b00137c24 */ /* 0x000fe4000f8e0207 */
[----:B------:R-:W-:Y:S02]  /*00f0*/  IMAD.MOV.U32 R7, RZ, RZ, RZ ;  /* 0x000000ffff077224 */ /* 0x000fe400078e00ff */
[----:B-----5:R-:W-:Y:S02]  /*0100*/  IMAD R5, R4, UR4, R5 ;  /* 0x0000000404057c24 */ /* 0x020fe4000f8e0205 */
[----:B----4-:R-:W-:Y:S01]  /*0110*/  IMAD R19, R2, UR28, R19 ;  /* 0x0000001c02137c24 */ /* 0x010fe2000f8e0213 */
[----:B0-----:R-:W-:Y:S06]  /*0120*/  @!P0 BRA `(.L_x_0) ;  /* 0x0000001000448947 */ /* 0x001fec0003800000 */
[----:B------:R-:W-:Y:S01]  /*0130*/  IMAD.MOV.U32 R4, RZ, RZ, RZ ;  /* 0x000000ffff047224 */ /* 0x000fe200078e00ff */
[----:B------:R-:W-:Y:S01]  /*0140*/  ULDC.64 UR6, c[0x0][0x400] ;  /* 0x0001000000067ab9 */ /* 0x000fe20000000a00 */
[----:B------:R-:W-:Y:S01]  /*0150*/  ULDC UR4, c[0x0][0x408] ;  /* 0x0001020000047ab9 */ /* 0x000fe20000000800 */
[----:B------:R-:W-:Y:S01]  /*0160*/  ISETP.NE.AND P0, PT, R3, 0x1, PT ;  /* 0x000000010300780c */ /* 0x000fe20003f05270 */
[----:B------:R-:W-:-:S05]  /*0170*/  IMAD.HI.U32 R10, R5, UR7, R4 ;  /* 0x00000007050a7c27 */ /* 0x000fca000f8e0004 */
[----:B------:R-:W-:Y:S01]  /*0180*/  SHF.R.U32.HI R11, RZ, UR4, R10 ;  /* 0x00000004ff0b7c19 */ /* 0x000fe2000801160a */
[----:B------:R-:W-:-:S04]  /*0190*/  ULDC UR4, c[0x0][0x530] ;  /* 0x00014c0000047ab9 */ /* 0x000fc80000000800 */
[----:B------:R-:W-:-:S04]  /*01a0*/  IMAD.MOV R7, RZ, RZ, -R11 ;  /* 0x000000ffff077224 */ /* 0x000fc800078e0a0b */
[----:B------:R-:W-:-:S04]  /*01b0*/  IMAD R7, R7, UR6, R5 ;  /* 0x0000000607077c24 */ /* 0x000fc8000f8e0205 */
[----:B------:R-:W-:Y:S01]  /*01c0*/  IMAD R7, R7, UR4, RZ ;  /* 0x0000000407077c24 */ /* 0x000fe2000f8e02ff */
[----:B------:R-:W-:Y:S06]  /*01d0*/  @!P0 BRA `(.L_x_0) ;  /* 0x0000001000188947 */ /* 0x000fec0003800000 */
[----:B------:R-:W-:Y:S01]  /*01e0*/  IMAD.MOV.U32 R10, RZ, RZ, RZ ;  /* 0x000000ffff0a7224 */ /* 0x000fe200078e00ff */
[----:B------:R-:W-:Y:S01]  /*01f0*/  ULDC.64 UR4, c[0x0][0x410] ;  /* 0x0001040000047ab9 */ /* 0x000fe20000000a00 */
[----:B------:R-:W-:Y:S02]  /*0200*/  ISETP.NE.AND P0, PT, R3, 0x2, PT ;  /* 0x000000020300780c */ /* 0x000fe40003f05270 */
[----:B------:R-:W-:Y:S01]  /*0210*/  IMAD.HI.U32 R12, R11, UR4, R10 ;  /* 0x000000040b0c7c27 */ /* 0x000fe2000f8e000a */
[----:B------:R-:W-:-:S04]  /*0220*/  ULDC UR4, c[0x0][0x40c] ;  /* 0x0001030000047ab9 */ /* 0x000fc80000000800 */
[----:B------:R-:W-:-:S05]  /*0230*/  SHF.R.U32.HI R13, RZ, UR5, R12 ;  /* 0x00000005ff0d7c19 */ /* 0x000fca000801160c */
[----:B------:R-:W-:-:S04]  /*0240*/  IMAD.MOV R10, RZ, RZ, -R13 ;  /* 0x000000ffff0a7224 */ /* 0x000fc800078e0a0d */
[----:B------:R-:W-:Y:S01]  /*0250*/  IMAD R10, R10, UR4, R11 ;  /* 0x000000040a0a7c24 */ /* 0x000fe2000f8e020b */
[----:B------:R-:W-:-:S03]  /*0260*/  ULDC UR4, c[0x0][0x538] ;  /* 0x00014e0000047ab9 */ /* 0x000fc60000000800 */
[----:B------:R-:W-:Y:S01]  /*0270*/  IMAD R7, R10, UR4, R7 ;  /* 0x000000040a077c24 */ /* 0x000fe2000f8e0207 */
[----:B------:R-:W-:Y:S06]  /*0280*/  @!P0 BRA `(.L_x_0) ;  /* 0x0000000c00ec8947 */ /* 0x000fec0003800000 */
[----:B------:R-:W-:Y:S01]  /*0290*/  IMAD.MOV.U32 R12, RZ, RZ, RZ ;  /* 0x000000ffff0c7224 */ /* 0x000fe200078e00ff */
[----:B------:R-:W-:Y:S01]  /*02a0*/  ULDC.64 UR6, c[0x0][0x418] ;  /* 0x0001060000067ab9 */ /* 0x000fe20000000a00 */
[----:B------:R-:W-:Y:S01]  /*02b0*/  ULDC UR4, c[0x0][0x420] ;  /* 0x0001080000047ab9 */ /* 0x000fe20000000800 */
[----:B------:R-:W-:Y:S01]  /*02c0*/  ISETP.NE.AND P0, PT, R3, 0x3, PT ;  /* 0x000000030300780c */ /* 0x000fe20003f05270 */
[----:B------:R-:W-:-:S05]  /*02d0*/  IMAD.HI.U32 R10, R13, UR7, R12 ;  /* 0x000000070d0a7c27 */ /* 0x000fca000f8e000c */
[----:B------:R-:W-:Y:S01]  /*02e0*/  SHF.R.U32.HI R11, RZ, UR4, R10 ;  /* 0x00000004ff0b7c19 */ /* 0x000fe2000801160a */
[----:B------:R-:W-:-:S03]  /*02f0*/  ULDC UR4, c[0x0][0x540] ;  /* 0x0001500000047ab9 */ /* 0x000fc60000000800 */
[----:B------:R-:W-:-:S05]  /*0300*/  IADD3 R12, -R11, RZ, RZ ;  /* 0x000000ff0b0c7210 */ /* 0x000fca0007ffe1ff */
[----:B------:R-:W-:-:S04]  /*0310*/  IMAD R12, R12, UR6, R13 ;  /* 0x000000060c0c7c24 */ /* 0x000fc8000f8e020d */
[----:B------:R-:W-:Y:S01]  /*0320*/  IMAD R7, R12, UR4, R7 ;  /* 0x000000040c077c24 */ /* 0x000fe2000f8e0207 */
        /* <DEDUP_REMOVED lines=34> */
[----:B------:R-:W-:Y:S01]  /*0550*/  HFMA2.MMA R12, -RZ, RZ, 0, 0 ;  /* 0x00000000ff0c7435 */ /* 0x000fe200000001ff */
[----:B------:R-:W-:Y:S01]  /*0560*/  ULDC.64 UR6, c[0x0][0x448] ;  /* 0x0001120000067ab9 */ /* 0x000fe20000000a00 */
[----:B------:R-:W-:Y:S01]  /*0570*/  ULDC UR4, c[0x0][0x450] ;  /* 0x0001140000047ab9 */ /* 0x000fe20000000800 */
[----:B------:R-:W-:-:S07]  /*0580*/  ISETP.NE.AND P0, PT, R3, 0x7, PT ;  /* 0x000000070300780c */ /* 0x000fce0003f05270 */
        /* <DEDUP_REMOVED lines=34> */
[----:B------:R-:W-:-:S04]  /*07b0*/  SHF.R.U32.HI R13, RZ, UR5, R12 ;  /* 0x00000005ff0d7c19 */ /* 0x000fc8000801160c */
[----:B------:R-:W-:-:S05]  /*07c0*/  IADD3 R10, -R13, RZ, RZ ;  /* 0x000000ff0d0a7210 */ /* 0x000fca0007ffe1ff */
        /* <DEDUP_REMOVED lines=37> */
[----:B------:R-:W-:Y:S01]  /*0a20*/  MOV R10, RZ ;  /* 0x000000ff000a7202 */ /* 0x000fe20000000f00 */
[----:B------:R-:W-:Y:S01]  /*0a30*/  ULDC.64 UR4, c[0x0][0x4a0] ;  /* 0x0001280000047ab9 */ /* 0x000fe20000000a00 */
[----:B------:R-:W-:-:S03]  /*0a40*/  ISETP.NE.AND P0, PT, R3, 0xe, PT ;  /* 0x0000000e0300780c */ /* 0x000fc60003f05270 */
        /* <DEDUP_REMOVED lines=120> */
[----:B------:R-:W-:Y:S02]  /*11d0*/  ULDC UR4, c[0x0][0x528] ;  /* 0x00014a0000047ab9 */ /* 0x000fe40000000800 */
[----:B------:R-:W-:-:S05]  /*11e0*/  IMAD.HI.U32 R3, R13, UR7, R12 ;  /* 0x000000070d037c27 */ /* 0x000fca000f8e000c */
[----:B------:R-:W-:Y:S01]  /*11f0*/  SHF.R.U32.HI R3, RZ, UR4, R3 ;  /* 0x00000004ff037c19 */ /* 0x000fe20008011603 */
[----:B------:R-:W-:-:S04]  /*1200*/  ULDC UR4, c[0x0][0x5f0] ;  /* 0x00017c0000047ab9 */ /* 0x000fc80000000800 */
[----:B------:R-:W-:-:S04]  /*1210*/  IMAD.MOV R3, RZ, RZ, -R3 ;  /* 0x000000ffff037224 */ /* 0x000fc800078e0a03 */
[----:B------:R-:W-:-:S04]  /*1220*/  IMAD R12, R3, UR6, R13 ;  /* 0x00000006030c7c24 */ /* 0x000fc8000f8e020d */
[----:B------:R-:W-:-:S07]  /*1230*/  IMAD R7, R12, UR4, R7 ;  /* 0x000000040c077c24 */ /* 0x000fce000f8e0207 */
.L_x_0:
[----:B------:R-:W-:Y:S01]  /*1240*/  ULDC UR4, c[0x0][0x22c] ;  /* 0x00008b0000047ab9 */ /* 0x000fe20000000800 */
[----:B------:R-:W-:Y:S01]  /*1250*/  ULDC.64 UR36, c[0x0][0x208] ;  /* 0x0000820000247ab9 */ /* 0x000fe20000000a00 */
[----:B------:R-:W-:Y:S01]  /*1260*/  IMAD.U32 R23, RZ, RZ, UR4 ;  /* 0x00000004ff177e24 */ /* 0x000fe2000f8e00ff */
[----:B------:R-:W-:Y:S01]  /*1270*/  ULDC UR4, c[0x0][0x230] ;  /* 0x00008c0000047ab9 */ /* 0x000fe20000000800 */
[----:B------:R-:W-:Y:S01]  /*1280*/  BSSY B0, `(.L_x_1) ;  /* 0x0000cb4000007945 */ /* 0x000fe20003800000 */
[----:B------:R-:W-:Y:S02]  /*1290*/  IMAD.MOV.U32 R6, RZ, RZ, RZ ;  /* 0x000000ffff067224 */ /* 0x000fe400078e00ff */
[----:B------:R-:W-:Y:S01]  /*12a0*/  ISETP.GE.U32.AND P0, PT, R19, R23, PT ;  /* 0x000000171300720c */ /* 0x000fe20003f06070 */
[----:B------:R-:W-:Y:S02]  /*12b0*/  IMAD.MOV.U32 R3, RZ, RZ, RZ ;  /* 0x000000ffff037224 */ /* 0x000fe400078e00ff */
[----:B------:R-:W-:Y:S01]  /*12c0*/  IMAD.MOV.U32 R11, RZ, RZ, RZ ;  /* 0x000000ffff0b7224 */ /* 0x000fe200078e00ff */
[----:B------:R-:W-:-:S13]  /*12d0*/  ISETP.GE.U32.OR P0, PT, R5, UR4, P0 ;  /* 0x0000000405007c0c */ /* 0x000fda0008706470 */
[----:B------:R-:W-:Y:S05]  /*12e0*/  @P0 BRA `(.L_x_2) ;  /* 0x000000c800b40947 */ /* 0x000fea0003800000 */
[----:B------:R-:W-:Y:S01]  /*12f0*/  ULDC.U8 UR6, c[0x0][0x260] ;  /* 0x0000980000067ab9 */ /* 0x000fe20000000000 */
[----:B------:R-:W-:Y:S01]  /*1300*/  ULDC.64 UR4, c[0x0][0x5f8] ;  /* 0x00017e0000047ab9 */ /* 0x000fe20000000a00 */
[----:B------:R-:W-:Y:S02]  /*1310*/  ISETP.NE.AND P0, PT, RZ, UR6, PT ;  /* 0x00000006ff007c0c */ /* 0x000fe4000bf05270 */
[----:B------:R-:W-:-:S04]  /*1320*/  IADD3 R20, P1, R7, UR4, RZ ;  /* 0x0000000407147c10 */ /* 0x000fc8000ff3e0ff */
[----:B------:R-:W-:-:S07]  /*1330*/  IADD3.X R21, RZ, UR5, RZ, P1, !PT ;  /* 0x00000005ff157c10 */ /* 0x000fce0008ffe4ff */
[----:B------:R-:W-:Y:S05]  /*1340*/  @!P0 BRA `(.L_x_3) ;  /* 0x0000001000148947 */ /* 0x000fea0003800000 */
[----:B------:R-:W0:Y:S01]  /*1350*/  LDC R14, c[0x0][0x218] ;  /* 0x00008600ff0e7b82 */ /* 0x000e220000000800 */
[----:B------:R-:W-:Y:S01]  /*1360*/  SHF.R.U64 R3, R20, 0x2, R21 ;  /* 0x0000000214037819 */ /* 0x000fe20000001215 */
[----:B------:R-:W-:Y:S01]  /*1370*/  ULDC UR4, c[0x0][0x22c] ;  /* 0x00008b0000047ab9 */ /* 0x000fe20000000800 */
[----:B------:R-:W-:Y:S01]  /*1380*/  BSSY B1, `(.L_x_4) ;  /* 0x000003b000017945 */ /* 0x000fe20003800000 */
[----:B------:R-:W-:Y:S01]  /*1390*/  IMAD.U32 R24, RZ, RZ, UR4 ;  /* 0x00000004ff187e24 */ /* 0x000fe2000f8e00ff */
[----:B------:R-:W-:Y:S01]  /*13a0*/  LOP3.LUT R3, R3, 0x3, RZ, 0xc0, !PT ;  /* 0x0000000303037812 */ /* 0x000fe200078ec0ff */
[----:B------:R-:W-:Y:S02]  /*13b0*/  IMAD.MOV.U32 R12, RZ, RZ, RZ ;  /* 0x000000ffff0c7224 */ /* 0x000fe400078e00ff */
[----:B------:R-:W1:Y:S01]  /*13c0*/  LDC R18, c[0x0][0x220] ;  /* 0x00008800ff127b82 */ /* 0x000e620000000800 */
[----:B------:R-:W-:-:S07]  /*13d0*/  ISETP.NE.AND P0, PT, R3, RZ, PT ;  /* 0x000000ff0300720c */ /* 0x000fce0003f05270 */
[----:B------:R-:W2:Y:S01]  /*13e0*/  LDC R16, c[0x0][0x224] ;  /* 0x00008900ff107b82 */ /* 0x000ea20000000800 */
[----:B0-----:R-:W-:Y:S02]  /*13f0*/  IMAD.MOV.U32 R13, RZ, RZ, R14 ;  /* 0x000000ffff0d7224 */ /* 0x001fe400078e000e */
[----:B-1----:R-:W-:Y:S02]  /*1400*/  IMAD.MOV.U32 R11, RZ, RZ, R18 ;  /* 0x000000ffff0b7224 */ /* 0x002fe400078e0012 */
[----:B--2---:R-:W-:Y:S01]  /*1410*/  IMAD.MOV.U32 R9, RZ, RZ, R16 ;  /* 0x000000ffff097224 */ /* 0x004fe200078e0010 */
[----:B------:R-:W-:Y:S06]  /*1420*/  @!P0 BRA `(.L_x_5) ;  /* 0x0000000000c08947 */ /* 0x000fec0003800000 */
[C---:B------:R-:W-:Y:S01]  /*1430*/  ISETP.GE.U32.AND P0, PT, R8.reuse, R3, PT ;  /* 0x000000030800720c */ /* 0x040fe20003f06070 */
[----:B------:R-:W-:Y:S03]  /*1440*/  BSSY B2, `(.L_x_6) ;  /* 0x0000028000027945 */ /* 0x000fe60003800000 */
[----:B------:R-:W-:-:S13]  /*1450*/  ISETP.GT.U32.OR P0, PT, R8, 0x3, !P0 ;  /* 0x000000030800780c */ /* 0x000fda0004704470 */
[----:B------:R-:W-:Y:S05]  /*1460*/  @P0 BRA `(.L_x_7) ;  /* 0x0000000000940947 */ /* 0x000fea0003800000 */
[----:B------:R-:W-:Y:S01]  /*1470*/  ISETP.NE.AND P0, PT, RZ, UR27, PT ;  /* 0x0000001bff007c0c */ /* 0x000fe2000bf05270 */
[----:B------:R-:W-:Y:S01]  /*1480*/  BSSY B3, `(.L_x_8) ;  /* 0x0000009000037945 */ /* 0x000fe20003800000 */
[----:B------:R-:W-:Y:S02]  /*1490*/  ISETP.NE.AND P1, PT, R0, RZ, PT ;  /* 0x000000ff0000720c */ /* 0x000fe40003f25270 */
[----:B------:R-:W-:-:S11]  /*14a0*/  PRMT R4, RZ, 0x7610, R4 ;  /* 0x00007610ff047816 */ /* 0x000fd60000000004 */
[----:B------:R-:W-:Y:S05]  /*14b0*/  @P0 BRA P1, `(.L_x_9) ;  /* 0x0000000000140947 */ /* 0x000fea0000800000 */
[----:B------:R-:W-:Y:S01]  /*14c0*/  ISETP.NE.AND P0, PT, RZ, UR28, PT ;  /* 0x0000001cff007c0c */ /* 0x000fe2000bf05270 */
[----:B------:R-:W-:-:S12]  /*14d0*/  IMAD.MOV.U32 R4, RZ, RZ, 0x1 ;  /* 0x00000001ff047424 */ /* 0x000fd800078e00ff */
[----:B------:R-:W-:-:S04]  /*14e0*/  @P0 ISETP.NE.AND P1, PT, R2, RZ, PT ;  /* 0x000000ff0200020c */ /* 0x000fc80003f25270 */
[----:B------:R-:W-:-:S04]  /*14f0*/  @P0 SEL R5, RZ, 0x1, P1 ;  /* 0x00000001ff050807 */ /* 0x000fc80000800000 */
[----:B------:R-:W-:-:S07]  /*1500*/  @P0 PRMT R4, R5, 0x7610, R4 ;  /* 0x0000761005040816 */ /* 0x000fce0000000004 */
.L_x_9:
[----:B------:R-:W-:Y:S05]  /*1510*/  BSYNC B3 ;  /* 0x0000000000037941 */ /* 0x000fea0003800000 */
.L_x_8:
[----:B------:R-:W-:-:S04]  /*1520*/  PRMT R4, R4, 0x9910, RZ ;  /* 0x0000991004047816 */ /* 0x000fc800000000ff */
[----:B------:R-:W-:-:S13]  /*1530*/  ISETP.NE.AND P0, PT, R4, RZ, PT ;  /* 0x000000ff0400720c */ /* 0x000fda0003f05270 */
[----:B------:R-:W-:Y:S05]  /*1540*/  @!P0 BRA `(.L_x_7) ;  /* 0x00000000005c8947 */ /* 0x000fea0003800000 */
[----:B------:R-:W-:Y:S01]  /*1550*/  IADD3 R5, P0, R8, -R3, RZ ;  /* 0x8000000308057210 */ /* 0x000fe20007f1e0ff */
[----:B------:R-:W0:Y:S03]  /*1560*/  LDC R13, c[0x0][0x218] ;  /* 0x00008600ff0d7b82 */ /* 0x000e260000000800 */
[----:B------:R-:W-:Y:S02]  /*1570*/  IADD3.X R4, RZ, -0x1, RZ, P0, !PT ;  /* 0xffffffffff047810 */ /* 0x000fe400007fe4ff */
[----:B------:R-:W-:-:S04]  /*1580*/  LEA R6, P0, R5, R20, 0x2 ;  /* 0x0000001405067211 */ /* 0x000fc800078010ff */
[----:B------:R-:W-:Y:S02]  /*1590*/  LEA.HI.X R7, R5, R21, R4, 0x2, P0 ;  /* 0x0000001505077211 */ /* 0x000fe400000f1404 */
[----:B------:R-:W1:Y:S03]  /*15a0*/  LDC.64 R4, c[0x0][0x220] ;  /* 0x00008800ff047b82 */ /* 0x000e660000000a00 */
[----:B------:R-:W2:Y:S01]  /*15b0*/  LDG.E R10, desc[UR36][R6.64] ;  /* 0x00000024060a7981 */ /* 0x000ea2000c1e1900 */
[----:B------:R-:W-:Y:S01]  /*15c0*/  IMAD.IADD R11, R8, 0x1, -R3 ;  /* 0x00000001080b7824 */ /* 0x000fe200078e0a03 */
[----:B0-----:R-:W-:-:S13]  /*15d0*/  FSETP.GTU.FTZ.AND P1, PT, |R13|, +INF , PT ;  /* 0x7f8000000d00780b */ /* 0x001fda0003f3c200 */
[----:B-1----:R-:W-:-:S04]  /*15e0*/  @!P1 ISETP.GT.U32.AND P0, PT, R11, R4, PT ;  /* 0x000000040b00920c */ /* 0x002fc80003f04070 */
[----:B------:R-:W-:Y:S02]  /*15f0*/  @!P1 ISETP.GT.AND.EX P0, PT, RZ, R5, PT, P0 ;  /* 0x00000005ff00920c */ /* 0x000fe40003f04300 */
[CC--:B--2---:R-:W-:Y:S02]  /*1600*/  FSETP.NEU.OR P3, PT, R10.reuse, R13.reuse, P1 ;  /* 0x0000000d0a00720b */ /* 0x0c4fe40000f6d400 */
[----:B------:R-:W-:-:S04]  /*1610*/  @!P1 FSETP.GT.FTZ.AND P2, PT, R10, R13, PT ;  /* 0x0000000d0a00920b */ /* 0x000fc80003f54000 */
[----:B------:R-:W-:Y:S02]  /*1620*/  @!P1 SEL R6, RZ, 0xffffffff, !P2 ;  /* 0xffffffffff069807 */ /* 0x000fe40005000000 */
[----:B------:R-:W-:-:S05]  /*1630*/  @P1 FSETP.GTU.FTZ.AND P2, PT, |R10|, +INF , PT ;  /* 0x7f8000000a00180b */ /* 0x000fca0003f5c200 */
[----:B------:R-:W-:Y:S02]  /*1640*/  @!P3 SEL R6, RZ, 0xffffffff, !P0 ;  /* 0xffffffffff06b807 */ /* 0x000fe40004000000 */
[----:B------:R-:W-:Y:S02]  /*1650*/  @P1 ISETP.GT.U32.AND P3, PT, R11, R4, PT ;  /* 0x000000040b00120c */ /* 0x000fe40003f64070 */
[----:B------:R-:W-:-:S04]  /*1660*/  @!P1 LOP3.LUT R6, R6, 0x1, RZ, 0xc0, !PT ;  /* 0x0000000106069812 */ /* 0x000fc800078ec0ff */
[----:B------:R-:W-:Y:S02]  /*1670*/  @!P1 ISETP.EQ.U32.AND P0, PT, R6, 0x1, PT ;  /* 0x000000010600980c */ /* 0x000fe40003f02070 */
[----:B------:R-:W-:-:S04]  /*1680*/  @P1 ISETP.GT.OR.EX P0, PT, RZ, R5, !P2, P3 ;  /* 0x00000005ff00120c */ /* 0x000fc80005704730 */
[----:B------:R-:W-:Y:S02]  /*1690*/  SEL R11, R11, R4, !P0 ;  /* 0x000000040b0b7207 */ /* 0x000fe40004000000 */
[----:B------:R-:W-:Y:S02]  /*16a0*/  FSEL R13, R10, R13, !P0 ;  /* 0x0000000d0a0d7208 */ /* 0x000fe40004000000 */
[----:B------:R-:W-:-:S07]  /*16b0*/  SEL R9, R5, RZ, P0 ;  /* 0x000000ff05097207 */ /* 0x000fce0000000000 */
.L_x_7:
[----:B------:R-:W-:Y:S05]  /*16c0*/  BSYNC B2 ;  /* 0x0000000000027941 */ /* 0x000fea0003800000 */
.L_x_6:
[C---:B------:R-:W-:Y:S02]  /*16d0*/  IADD3 R5, P0, -R3.reuse, 0x4, RZ ;  /* 0x0000000403057810 */ /* 0x040fe40007f1e1ff */
[----:B------:R-:W-:Y:S02]  /*16e0*/  IADD3 R24, R3, -0x4, R23 ;  /* 0xfffffffc03187810 */ /* 0x000fe40007ffe017 */
[----:B------:R-:W-:Y:S01]  /*16f0*/  LEA R20, P1, R5, R20, 0x2 ;  /* 0x0000001405147211 */ /* 0x000fe200078210ff */
[----:B------:R-:W-:Y:S01]  /*1700*/  IMAD.X R4, RZ, RZ, -0x1, P0 ;  /* 0xffffffffff047424 */ /* 0x000fe200000e06ff */
[----:B------:R-:W-:-:S04]  /*1710*/  IADD3 R12, -R3, 0x4, RZ ;  /* 0x00000004030c7810 */ /* 0x000fc80007ffe1ff */
[----:B------:R-:W-:-:S07]  /*1720*/  LEA.HI.X R21, R5, R21, R4, 0x2, P1 ;  /* 0x0000001505157211 */ /* 0x000fce00008f1404 */
.L_x_5:
[----:B------:R-:W-:Y:S05]  /*1730*/  BSYNC B1 ;  /* 0x0000000000017941 */ /* 0x000fea0003800000 */
.L_x_4:
[----:B------:R-:W-:Y:S01]  /*1740*/  IMAD.SHL.U32 R25, R19, 0x4, RZ ;  /* 0x0000000413197824 */ /* 0x000fe200078e00ff */
[----:B------:R-:W-:Y:S01]  /*1750*/  BSSY B1, `(.L_x_10) ;  /* 0x0000061000017945 */ /* 0x000fe20003800000 */
[----:B------:R-:W-:Y:S02]  /*1760*/  IMAD.MOV.U32 R10, RZ, RZ, R14 ;  /* 0x000000ffff0a7224 */ /* 0x000fe400078e000e */
[----:B------:R-:W-:Y:S02]  /*1770*/  VIADD R3, R25, 0x3 ;  /* 0x0000000319037836 */ /* 0x000fe40000000000 */
[--C-:B------:R-:W-:Y:S02]  /*1780*/  IMAD.MOV.U32 R23, RZ, RZ, R18.reuse ;  /* 0x000000ffff177224 */ /* 0x100fe400078e0012 */
[----:B------:R-:W-:Y:S01]  /*1790*/  IMAD.MOV.U32 R22, RZ, RZ, R18 ;  /* 0x000000ffff167224 */ /* 0x000fe200078e0012 */
[----:B------:R-:W-:Y:S01]  /*17a0*/  ISETP.GE.U32.AND P0, PT, R3, R24, PT ;  /* 0x000000180300720c */ /* 0x000fe20003f06070 */
[----:B------:R-:W-:Y:S01]  /*17b0*/  IMAD.MOV.U32 R17, RZ, RZ, R16 ;  /* 0x000000ffff117224 */ /* 0x000fe200078e0010 */
[----:B------:R-:W-:Y:S01]  /*17c0*/  MOV R3, R16 ;  /* 0x0000001000037202 */ /* 0x000fe20000000f00 */
[----:B------:R-:W-:-:S10]  /*17d0*/  IMAD.MOV.U32 R15, RZ, RZ, R14 ;  /* 0x000000ffff0f7224 */ /* 0x000fd400078e000e */
[----:B------:R-:W-:Y:S05]  /*17e0*/  @P0 BRA `(.L_x_11) ;  /* 0x00000004005c0947 */ /* 0x000fea0003800000 */
[----:B------:R-:W-:Y:S02]  /*17f0*/  IMAD.MOV.U32 R22, RZ, RZ, R18 ;  /* 0x000000ffff167224 */ /* 0x000fe400078e0012 */
[----:B------:R-:W-:Y:S02]  /*1800*/  IMAD.MOV.U32 R17, RZ, RZ, R16 ;  /* 0x000000ffff117224 */ /* 0x000fe400078e0010 */
[----:B------:R-:W-:-:S07]  /*1810*/  IMAD.MOV.U32 R15, RZ, RZ, R14 ;  /* 0x000000ffff0f7224 */ /* 0x000fce00078e000e */
.L_x_21:
[----:B------:R-:W-:-:S06]  /*1820*/  IMAD.WIDE.U32 R4, R19, 0x10, R20 ;  /* 0x0000001013047825 */ /* 0x000fcc00078e0014 */
[----:B------:R-:W2:Y:S01]  /*1830*/  LDG.E.128 R4, desc[UR36][R4.64] ;  /* 0x0000002404047981 */ /* 0x000ea2000c1e1d00 */
[----:B------:R-:W-:Y:S01]  /*1840*/  FSETP.GTU.FTZ.AND P1, PT, |R13|, +INF , PT ;  /* 0x7f8000000d00780b */ /* 0x000fe20003f3c200 */
[----:B------:R-:W-:Y:S01]  /*1850*/  BSSY B2, `(.L_x_12) ;  /* 0x000001f000027945 */ /* 0x000fe20003800000 */
[----:B------:R-:W-:-:S11]  /*1860*/  IADD3 R26, R25, R12, RZ ;  /* 0x0000000c191a7210 */ /* 0x000fd60007ffe0ff */
[----:B------:R-:W-:-:S04]  /*1870*/  @!P1 ISETP.GE.U32.AND P0, PT, R11, R26, PT ;  /* 0x0000001a0b00920c */ /* 0x000fc80003f06070 */
[----:B------:R-:W-:Y:S02]  /*1880*/  @!P1 ISETP.GE.AND.EX P0, PT, R9, RZ, PT, P0 ;  /* 0x000000ff0900920c */ /* 0x000fe40003f06300 */
[CC--:B--2---:R-:W-:Y:S02]  /*1890*/  FSETP.NEU.OR P3, PT, R13.reuse, R4.reuse, P1 ;  /* 0x000000040d00720b */ /* 0x0c4fe40000f6d400 */
[----:B------:R-:W-:-:S04]  /*18a0*/  @!P1 FSETP.GEU.FTZ.AND P2, PT, R13, R4, PT ;  /* 0x000000040d00920b */ /* 0x000fc80003f5e000 */
[----:B------:R-:W-:Y:S02]  /*18b0*/  @!P1 SEL R25, RZ, 0xffffffff, P2 ;  /* 0xffffffffff199807 */ /* 0x000fe40001000000 */
[----:B------:R-:W-:-:S05]  /*18c0*/  @P1 FSETP.GTU.FTZ.AND P2, PT, |R4|, +INF , PT ;  /* 0x7f8000000400180b */ /* 0x000fca0003f5c200 */
[----:B------:R-:W-:Y:S02]  /*18d0*/  @!P3 SEL R25, RZ, 0xffffffff, P0 ;  /* 0xffffffffff19b807 */ /* 0x000fe40000000000 */
[----:B------:R-:W-:Y:S02]  /*18e0*/  @P1 ISETP.LT.U32.AND P3, PT, R11, R26, PT ;  /* 0x0000001a0b00120c */ /* 0x000fe40003f61070 */
[----:B------:R-:W-:-:S04]  /*18f0*/  @!P1 LOP3.LUT R25, R25, 0x1, RZ, 0xc0, !PT ;  /* 0x0000000119199812 */ /* 0x000fc800078ec0ff */
[----:B------:R-:W-:Y:S01]  /*1900*/  @!P1 ISETP.EQ.U32.AND P0, PT, R25, 0x1, PT ;  /* 0x000000011900980c */ /* 0x000fe20003f02070 */
[----:B------:R-:W-:Y:S01]  /*1910*/  VIADD R25, R26, 0x1 ;  /* 0x000000011a197836 */ /* 0x000fe20000000000 */
[----:B------:R-:W-:Y:S02]  /*1920*/  @P1 ISETP.LT.OR.EX P0, PT, R9, RZ, !P2, P3 ;  /* 0x000000ff0900120c */ /* 0x000fe40005701730 */
[----:B------:R-:W-:Y:S02]  /*1930*/  FSETP.GTU.FTZ.AND P1, PT, |R14|, +INF , PT ;  /* 0x7f8000000e00780b */ /* 0x000fe40003f3c200 */
[----:B------:R-:W-:Y:S02]  /*1940*/  FSEL R13, R13, R4, P0 ;  /* 0x000000040d0d7208 */ /* 0x000fe40000000000 */
[----:B------:R-:W-:Y:S02]  /*1950*/  SEL R11, R11, R26, P0 ;  /* 0x0000001a0b0b7207 */ /* 0x000fe40000000000 */
[----:B------:R-:W-:-:S07]  /*1960*/  SEL R9, R9, RZ, P0 ;  /* 0x000000ff09097207 */ /* 0x000fce0000000000 */
[----:B------:R-:W-:Y:S05]  /*1970*/  @P1 BRA `(.L_x_13) ;  /* 0x0000000000241947 */ /* 0x000fea0003800000 */
[----:B------:R-:W-:Y:S02]  /*1980*/  FSETP.NEU.FTZ.AND P1, PT, R14, R5, PT ;  /* 0x000000050e00720b */ /* 0x000fe40003f3d000 */
[----:B------:R-:W-:Y:S02]  /*1990*/  ISETP.GE.U32.AND P0, PT, R18, R25, PT ;  /* 0x000000191200720c */ /* 0x000fe40003f06070 */
[----:B------:R-:W-:Y:S02]  /*19a0*/  FSETP.GEU.FTZ.AND P2, PT, R14, R5, PT ;  /* 0x000000050e00720b */ /* 0x000fe40003f5e000 */
[----:B------:R-:W-:Y:S02]  /*19b0*/  ISETP.GE.AND.EX P0, PT, R16, RZ, PT, P0 ;  /* 0x000000ff1000720c */ /* 0x000fe40003f06300 */
[----:B------:R-:W-:-:S05]  /*19c0*/  SEL R4, RZ, 0xffffffff, P2 ;  /* 0xffffffffff047807 */ /* 0x000fca0001000000 */
[----:B------:R-:W-:-:S04]  /*19d0*/  @!P1 SEL R4, RZ, 0xffffffff, P0 ;  /* 0xffffffffff049807 */ /* 0x000fc80000000000 */
[----:B------:R-:W-:-:S04]  /*19e0*/  LOP3.LUT R4, R4, 0x1, RZ, 0xc0, !PT ;  /* 0x0000000104047812 */ /* 0x000fc800078ec0ff */
[----:B------:R-:W-:Y:S01]  /*19f0*/  ISETP.EQ.U32.AND P0, PT, R4, 0x1, PT ;  /* 0x000000010400780c */ /* 0x000fe20003f02070 */
[----:B------:R-:W-:-:S12]  /*1a00*/  BRA `(.L_x_14) ;  /* 0x00000000000c7947 */ /* 0x000fd80003800000 */
.L_x_13:
[----:B------:R-:W-:Y:S02]  /*1a10*/  FSETP.GTU.FTZ.AND P0, PT, |R5|, +INF , PT ;  /* 0x7f8000000500780b */ /* 0x000fe40003f1c200 */
[----:B------:R-:W-:-:S04]  /*1a20*/  ISETP.LT.U32.AND P1, PT, R18, R25, PT ;  /* 0x000000191200720c */ /* 0x000fc80003f21070 */
[----:B------:R-:W-:-:S13]  /*1a30*/  ISETP.LT.OR.EX P0, PT, R16, RZ, !P0, P1 ;  /* 0x000000ff1000720c */ /* 0x000fda0004701710 */
.L_x_14:
[----:B------:R-:W-:Y:S05]  /*1a40*/  BSYNC B2 ;  /* 0x0000000000027941 */ /* 0x000fea0003800000 */
.L_x_12:
[----:B------:R-:W-:Y:S01]  /*1a50*/  FSETP.GTU.FTZ.AND P1, PT, |R15|, +INF , PT ;  /* 0x7f8000000f00780b */ /* 0x000fe20003f3c200 */
[----:B------:R-:W-:Y:S01]  /*1a60*/  BSSY B2, `(.L_x_15) ;  /* 0x0000012000027945 */ /* 0x000fe20003800000 */
[----:B------:R-:W-:Y:S01]  /*1a70*/  FSEL R14, R14, R5, P0 ;  /* 0x000000050e0e7208 */ /* 0x000fe20000000000 */
[----:B------:R-:W-:Y:S01]  /*1a80*/  VIADD R5, R26, 0x2 ;  /* 0x000000021a057836 */ /* 0x000fe20000000000 */
[----:B------:R-:W-:Y:S02]  /*1a90*/  SEL R18, R18, R25, P0 ;  /* 0x0000001912127207 */ /* 0x000fe40000000000 */
[----:B------:R-:W-:-:S07]  /*1aa0*/  SEL R16, R16, RZ, P0 ;  /* 0x000000ff10107207 */ /* 0x000fce0000000000 */
[----:B------:R-:W-:Y:S05]  /*1ab0*/  @P1 BRA `(.L_x_16) ;  /* 0x0000000000241947 */ /* 0x000fea0003800000 */
[CC--:B------:R-:W-:Y:S02]  /*1ac0*/  FSETP.NEU.FTZ.AND P1, PT, R15.reuse, R6.reuse, PT ;  /* 0x000000060f00720b */ /* 0x0c0fe40003f3d000 */
        /* <DEDUP_REMOVED lines=8> */
.L_x_16:
[----:B------:R-:W-:Y:S02]  /*1b50*/  FSETP.GTU.FTZ.AND P0, PT, |R6|, +INF , PT ;  /* 0x7f8000000600780b */ /* 0x000fe40003f1c200 */
[----:B------:R-:W-:-:S04]  /*1b60*/  ISETP.LT.U32.AND P1, PT, R22, R5, PT ;  /* 0x000000051600720c */ /* 0x000fc80003f21070 */
[----:B------:R-:W-:-:S13]  /*1b70*/  ISETP.LT.OR.EX P0, PT, R17, RZ, !P0, P1 ;  /* 0x000000ff1100720c */ /* 0x000fda0004701710 */
.L_x_17:
[----:B------:R-:W-:Y:S05]  /*1b80*/  BSYNC B2 ;  /* 0x0000000000027941 */ /* 0x000fea0003800000 */
.L_x_15:
[----:B------:R-:W-:Y:S01]  /*1b90*/  FSETP.GTU.FTZ.AND P1, PT, |R10|, +INF , PT ;  /* 0x7f8000000a00780b */ /* 0x000fe20003f3c200 */
[----:B------:R-:W-:Y:S01]  /*1ba0*/  BSSY B2, `(.L_x_18) ;  /* 0x0000012000027945 */ /* 0x000fe20003800000 */
[----:B------:R-:W-:Y:S01]  /*1bb0*/  SEL R22, R22, R5, P0 ;  /* 0x0000000516167207 */ /* 0x000fe20000000000 */
[----:B------:R-:W-:Y:S01]  /*1bc0*/  VIADD R26, R26, 0x3 ;  /* 0x000000031a1a7836 */ /* 0x000fe20000000000 */
[----:B------:R-:W-:Y:S02]  /*1bd0*/  FSEL R15, R15, R6, P0 ;  /* 0x000000060f0f7208 */ /* 0x000fe40000000000 */
        /* <DEDUP_REMOVED lines=11> */
.L_x_19:
[----:B------:R-:W-:Y:S02]  /*1c90*/  FSETP.GTU.FTZ.AND P0, PT, |R7|, +INF , PT ;  /* 0x7f8000000700780b */ /* 0x000fe40003f1c200 */
[----:B------:R-:W-:-:S04]  /*1ca0*/  ISETP.LT.U32.AND P1, PT, R23, R26, PT ;  /* 0x0000001a1700720c */ /* 0x000fc80003f21070 */
[----:B------:R-:W-:-:S13]  /*1cb0*/  ISETP.LT.OR.EX P0, PT, R3, RZ, !P0, P1 ;  /* 0x000000ff0300720c */ /* 0x000fda0004701710 */
.L_x_20:
[----:B------:R-:W-:Y:S05]  /*1cc0*/  BSYNC B2 ;  /* 0x0000000000027941 */ /* 0x000fea0003800000 */
.L_x_18:
[----:B------:R-:W-:Y:S01]  /*1cd0*/  ULDC UR4, c[0x0][0x234] ;  /* 0x00008d0000047ab9 */ /* 0x000fe20000000800 */
[----:B------:R-:W-:Y:S01]  /*1ce0*/  SEL R23, R23, R26, P0 ;  /* 0x0000001a17177207 */ /* 0x000fe20000000000 */
[----:B------:R-:W-:Y:S01]  /*1cf0*/  VIADD R19, R19, UR4 ;  /* 0x0000000413137c36 */ /* 0x000fe20008000000 */
[----:B------:R-:W-:Y:S02]  /*1d00*/  FSEL R10, R10, R7, P0 ;  /* 0x000000070a0a7208 */ /* 0x000fe40000000000 */
[----:B------:R-:W-:Y:S01]  /*1d10*/  SEL R3, R3, RZ, P0 ;  /* 0x000000ff03037207 */ /* 0x000fe20000000000 */
[----:B------:R-:W-:-:S04]  /*1d20*/  IMAD.SHL.U32 R25, R19, 0x4, RZ ;  /* 0x0000000413197824 */ /* 0x000fc800078e00ff */
[----:B------:R-:W-:-:S05]  /*1d30*/  VIADD R5, R25, 0x3 ;  /* 0x0000000319057836 */ /* 0x000fca0000000000 */
[----:B------:R-:W-:-:S13]  /*1d40*/  ISETP.GE.U32.AND P1, PT, R5, R24, PT ;  /* 0x000000180500720c */ /* 0x000fda0003f26070 */
[----:B------:R-:W-:Y:S05]  /*1d50*/  @!P1 BRA `(.L_x_21) ;  /* 0xfffffff800b09947 */ /* 0x000fea000383ffff */
.L_x_11:
[----:B------:R-:W-:Y:S05]  /*1d60*/  BSYNC B1 ;  /* 0x0000000000017941 */ /* 0x000fea0003800000 */
.L_x_10:
[----:B------:R-:W-:Y:S01]  /*1d70*/  ULDC UR4, c[0x0][0x244] ;  /* 0x0000910000047ab9 */ /* 0x000fe20000000800 */
[----:B------:R-:W-:Y:S01]  /*1d80*/  ISETP.NE.AND P1, PT, R0, RZ, PT ;  /* 0x000000ff0000720c */ /* 0x000fe20003f25270 */
[----:B------:R-:W-:Y:S01]  /*1d90*/  BSSY B1, `(.L_x_22) ;  /* 0x000000a000017945 */ /* 0x000fe20003800000 */
[----:B------:R-:W-:Y:S02]  /*1da0*/  ISETP.NE.AND P0, PT, RZ, UR4, PT ;  /* 0x00000004ff007c0c */ /* 0x000fe4000bf05270 */
[----:B------:R-:W-:-:S11]  /*1db0*/  PRMT R4, RZ, 0x7610, R4 ;  /* 0x00007610ff047816 */ /* 0x000fd60000000004 */
[----:B------:R-:W-:Y:S05]  /*1dc0*/  @P0 BRA P1, `(.L_x_23) ;  /* 0x0000000000180947 */ /* 0x000fea0000800000 */
[----:B------:R-:W-:Y:S01]  /*1dd0*/  ULDC UR4, c[0x0][0x248] ;  /* 0x0000920000047ab9 */ /* 0x000fe20000000800 */
[----:B------:R-:W-:Y:S01]  /*1de0*/  HFMA2.MMA R4, -RZ, RZ, 0, 5.9604644775390625e-08 ;  /* 0x00000001ff047435 */ /* 0x000fe200000001ff */
[----:B------:R-:W-:-:S13]  /*1df0*/  ISETP.NE.AND P0, PT, RZ, UR4, PT ;  /* 0x00000004ff007c0c */ /* 0x000fda000bf05270 */
[----:B------:R-:W-:-:S04]  /*1e00*/  @P0 ISETP.NE.AND P1, PT, R2, RZ, PT ;  /* 0x000000ff0200020c */ /* 0x000fc80003f25270 */
[----:B------:R-:W-:-:S04]  /*1e10*/  @P0 SEL R2, RZ, 0x1, P1 ;  /* 0x00000001ff020807 */ /* 0x000fc80000800000 */
[----:B------:R-:W-:-:S07]  /*1e20*/  @P0 PRMT R4, R2, 0x7610, R4 ;  /* 0x0000761002040816 */ /* 0x000fce0000000004 */
.L_x_23:
[----:B------:R-:W-:Y:S05]  /*1e30*/  BSYNC B1 ;  /* 0x0000000000017941 */ /* 0x000fea0003800000 */
.L_x_22:
[----:B------:R-:W-:Y:S01]  /*1e40*/  PRMT R2, R4, 0x9910, RZ ;  /* 0x0000991004027816 */ /* 0x000fe200000000ff */
[----:B------:R-:W-:Y:S03]  /*1e50*/  BSSY B1, `(.L_x_24) ;  /* 0x000001a000017945 */ /* 0x000fe60003800000 */
[----:B------:R-:W-:-:S13]  /*1e60*/  ISETP.NE.AND P0, PT, R2, RZ, PT ;  /* 0x000000ff0200720c */ /* 0x000fda0003f05270 */
[----:B------:R-:W-:Y:S05]  /*1e70*/  @!P0 BRA `(.L_x_25) ;  /* 0x00000000005c8947 */ /* 0x000fea0003800000 */
[----:B------:R-:W-:-:S05]  /*1e80*/  LOP3.LUT R5, R24, 0xfffffffc, RZ, 0xc0, !PT ;  /* 0xfffffffc18057812 */ /* 0x000fca00078ec0ff */
[----:B------:R-:W-:-:S05]  /*1e90*/  IMAD.IADD R5, R5, 0x1, R8 ;  /* 0x0000000105057824 */ /* 0x000fca00078e0208 */
[----:B------:R-:W-:-:S13]  /*1ea0*/  ISETP.GE.U32.AND P0, PT, R5, R24, PT ;  /* 0x000000180500720c */ /* 0x000fda0003f06070 */
[----:B------:R-:W-:Y:S05]  /*1eb0*/  @P0 BRA `(.L_x_25) ;  /* 0x00000000004c0947 */ /* 0x000fea0003800000 */
[----:B------:R-:W-:-:S06]  /*1ec0*/  IMAD.WIDE R20, R5, 0x4, R20 ;  /* 0x0000000405147825 */ /* 0x000fcc00078e0214 */
[----:B------:R-:W2:Y:S01]  /*1ed0*/  LDG.E R20, desc[UR36][R20.64] ;  /* 0x0000002414147981 */ /* 0x000ea2000c1e1900 */
[----:B------:R-:W-:Y:S01]  /*1ee0*/  FSETP.GTU.FTZ.AND P1, PT, |R13|, +INF , PT ;  /* 0x7f8000000d00780b */ /* 0x000fe20003f3c200 */
[----:B------:R-:W-:-:S05]  /*1ef0*/  IMAD.IADD R12, R5, 0x1, R12 ;  /* 0x00000001050c7824 */ /* 0x000fca00078e020c */
[----:B------:R-:W-:-:S07]  /*1f00*/  SHF.R.S32.HI R4, RZ, 0x1f, R12 ;  /* 0x0000001fff047819 */ /* 0x000fce000001140c */
[----:B------:R-:W-:-:S04]  /*1f10*/  @!P1 ISETP.GE.U32.AND P0, PT, R11, R12, PT ;  /* 0x0000000c0b00920c */ /* 0x000fc80003f06070 */
[----:B------:R-:W-:Y:S02]  /*1f20*/  @!P1 ISETP.GE.AND.EX P0, PT, R9, R4, PT, P0 ;  /* 0x000000040900920c */ /* 0x000fe40003f06300 */
[CC--:B--2---:R-:W-:Y:S02]  /*1f30*/  FSETP.NEU.OR P3, PT, R13.reuse, R20.reuse, P1 ;  /* 0x000000140d00720b */ /* 0x0c4fe40000f6d400 */
[----:B------:R-:W-:-:S04]  /*1f40*/  @!P1 FSETP.GEU.FTZ.AND P2, PT, R13, R20, PT ;  /* 0x000000140d00920b */ /* 0x000fc80003f5e000 */
[----:B------:R-:W-:Y:S02]  /*1f50*/  @!P1 SEL R2, RZ, 0xffffffff, P2 ;  /* 0xffffffffff029807 */ /* 0x000fe40001000000 */
[----:B------:R-:W-:-:S05]  /*1f60*/  @P1 FSETP.GTU.FTZ.AND P2, PT, |R20|, +INF , PT ;  /* 0x7f8000001400180b */ /* 0x000fca0003f5c200 */
[----:B------:R-:W-:Y:S02]  /*1f70*/  @!P3 SEL R2, RZ, 0xffffffff, P0 ;  /* 0xffffffffff02b807 */ /* 0x000fe40000000000 */
[----:B------:R-:W-:Y:S02]  /*1f80*/  @P1 ISETP.LT.U32.AND P3, PT, R11, R12, PT ;  /* 0x0000000c0b00120c */ /* 0x000fe40003f61070 */
[----:B------:R-:W-:-:S04]  /*1f90*/  @!P1 LOP3.LUT R2, R2, 0x1, RZ, 0xc0, !PT ;  /* 0x0000000102029812 */ /* 0x000fc800078ec0ff */
[----:B------:R-:W-:Y:S02]  /*1fa0*/  @!P1 ISETP.EQ.U32.AND P0, PT, R2, 0x1, PT ;  /* 0x000000010200980c */ /* 0x000fe40003f02070 */
[----:B------:R-:W-:-:S04]  /*1fb0*/  @P1 ISETP.LT.OR.EX P0, PT, R9, R4, !P2, P3 ;  /* 0x000000040900120c */ /* 0x000fc80005701730 */
[----:B------:R-:W-:Y:S02]  /*1fc0*/  SEL R11, R11, R12, P0 ;  /* 0x0000000c0b0b7207 */ /* 0x000fe40000000000 */
[----:B------:R-:W-:Y:S02]  /*1fd0*/  SEL R9, R9, R4, P0 ;  /* 0x0000000409097207 */ /* 0x000fe40000000000 */
[----:B------:R-:W-:-:S07]  /*1fe0*/  FSEL R13, R13, R20, P0 ;  /* 0x000000140d0d7208 */ /* 0x000fce0000000000 */
.L_x_25:
[----:B------:R-:W-:Y:S05]  /*1ff0*/  BSYNC B1 ;  /* 0x0000000000017941 */ /* 0x000fea0003800000 */
.L_x_24:
[----:B------:R-:W-:Y:S01]  /*2000*/  FSETP.GTU.FTZ.AND P0, PT, |R13|, +INF , PT ;  /* 0x7f8000000d00780b */ /* 0x000fe20003f1c200 */
[----:B------:R-:W-:-:S12]  /*2010*/  BSSY B1, `(.L_x_26) ;  /* 0x000000e000017945 */ /* 0x000fd80003800000 */
[----:B------:R-:W-:Y:S05]  /*2020*/  @P0 BRA `(.L_x_27) ;  /* 0x0000000000240947 */ /* 0x000fea0003800000 */
[----:B------:R-:W-:Y:S02]  /*2030*/  FSETP.NEU.FTZ.AND P1, PT, R13, R14, PT ;  /* 0x0000000e0d00720b */ /* 0x000fe40003f3d000 */
[----:B------:R-:W-:Y:S02]  /*2040*/  ISETP.GE.U32.AND P0, PT, R11, R18, PT ;  /* 0x000000120b00720c */ /* 0x000fe40003f06070 */
[----:B------:R-:W-:Y:S02]  /*2050*/  FSETP.GEU.FTZ.AND P2, PT, R13, R14, PT ;  /* 0x0000000e0d00720b */ /* 0x000fe40003f5e000 */
[----:B------:R-:W-:Y:S02]  /*2060*/  ISETP.GE.AND.EX P0, PT, R9, R16, PT, P0 ;  /* 0x000000100900720c */ /* 0x000fe40003f06300 */
[----:B------:R-:W-:-:S05]  /*2070*/  SEL R2, RZ, 0xffffffff, P2 ;  /* 0xffffffffff027807 */ /* 0x000fca0001000000 */
[----:B------:R-:W-:-:S04]  /*2080*/  @!P1 SEL R2, RZ, 0xffffffff, P0 ;  /* 0xffffffffff029807 */ /* 0x000fc80000000000 */
[----:B------:R-:W-:-:S04]  /*2090*/  LOP3.LUT R2, R2, 0x1, RZ, 0xc0, !PT ;  /* 0x0000000102027812 */ /* 0x000fc800078ec0ff */
[----:B------:R-:W-:Y:S01]  /*20a0*/  ISETP.EQ.U32.AND P0, PT, R2, 0x1, PT ;  /* 0x000000010200780c */ /* 0x000fe20003f02070 */
[----:B------:R-:W-:-:S12]  /*20b0*/  BRA `(.L_x_28) ;  /* 0x00000000000c7947 */ /* 0x000fd80003800000 */
.L_x_27:
[----:B------:R-:W-:Y:S02]  /*20c0*/  FSETP.GTU.FTZ.AND P0, PT, |R14|, +INF , PT ;  /* 0x7f8000000e00780b */ /* 0x000fe40003f1c200 */
[----:B------:R-:W-:-:S04]  /*20d0*/  ISETP.LT.U32.AND P1, PT, R11, R18, PT ;  /* 0x000000120b00720c */ /* 0x000fc80003f21070 */
[----:B------:R-:W-:-:S13]  /*20e0*/  ISETP.LT.OR.EX P0, PT, R9, R16, !P0, P1 ;  /* 0x000000100900720c */ /* 0x000fda0004701710 */
.L_x_28:
[----:B------:R-:W-:Y:S05]  /*20f0*/  BSYNC B1 ;  /* 0x0000000000017941 */ /* 0x000fea0003800000 */
.L_x_26:
[----:B------:R-:W-:Y:S01]  /*2100*/  FSEL R14, R13, R14, P0 ;  /* 0x0000000e0d0e7208 */ /* 0x000fe20000000000 */
[----:B------:R-:W-:Y:S01]  /*2110*/  BSSY B1, `(.L_x_29) ;  /* 0x0000011000017945 */ /* 0x000fe20003800000 */
[----:B------:R-:W-:Y:S02]  /*2120*/  SEL R11, R11, R18, P0 ;  /* 0x000000120b0b7207 */ /* 0x000fe40000000000 */
[----:B------:R-:W-:Y:S02]  /*2130*/  FSETP.GTU.FTZ.AND P1, PT, |R14|, +INF , PT ;  /* 0x7f8000000e00780b */ /* 0x000fe40003f3c200 */
[----:B------:R-:W-:-:S11]  /*2140*/  SEL R16, R9, R16, P0 ;  /* 0x0000001009107207 */ /* 0x000fd60000000000 */
[----:B------:R-:W-:Y:S05]  /*2150*/  @P1 BRA `(.L_x_30) ;  /* 0x0000000000241947 */ /* 0x000fea0003800000 */
[CC--:B------:R-:W-:Y:S02]  /*2160*/  FSETP.NEU.FTZ.AND P1, PT, R14.reuse, R15.reuse, PT ;  /* 0x0000000f0e00720b */ /* 0x0c0fe40003f3d000 */
        /* <DEDUP_REMOVED lines=8> */
.L_x_30:
[----:B------:R-:W-:Y:S02]  /*21f0*/  FSETP.GTU.FTZ.AND P0, PT, |R15|, +INF , PT ;  /* 0x7f8000000f00780b */ /* 0x000fe40003f1c200 */
[----:B------:R-:W-:-:S04]  /*2200*/  ISETP.LT.U32.AND P1, PT, R11, R22, PT ;  /* 0x000000160b00720c */ /* 0x000fc80003f21070 */
[----:B------:R-:W-:-:S13]  /*2210*/  ISETP.LT.OR.EX P0, PT, R16, R17, !P0, P1 ;  /* 0x000000111000720c */ /* 0x000fda0004701710 */
.L_x_31:
[----:B------:R-:W-:Y:S05]  /*2220*/  BSYNC B1 ;  /* 0x0000000000017941 */ /* 0x000fea0003800000 */
.L_x_29:
        /* <DEDUP_REMOVED lines=15> */
.L_x_33:
[----:B------:R-:W-:Y:S02]  /*2320*/  FSETP.GTU.FTZ.AND P0, PT, |R10|, +INF , PT ;  /* 0x7f8000000a00780b */ /* 0x000fe40003f1c200 */
[----:B------:R-:W-:-:S04]  /*2330*/  ISETP.LT.U32.AND P1, PT, R6, R23, PT ;  /* 0x000000170600720c */ /* 0x000fc80003f21070 */
[----:B------:R-:W-:-:S13]  /*2340*/  ISETP.LT.OR.EX P0, PT, R16, R3, !P0, P1 ;  /* 0x000000031000720c */ /* 0x000fda0004701710 */
.L_x_34:
[----:B------:R-:W-:Y:S05]  /*2350*/  BSYNC B1 ;  /* 0x0000000000017941 */ /* 0x000fea0003800000 */
.L_x_32:
[----:B------:R-:W-:Y:S02]  /*2360*/  SEL R6, R6, R23, P0 ;  /* 0x0000001706067207 */ /* 0x000fe40000000000 */
[----:B------:R-:W-:Y:S02]  /*2370*/  SEL R3, R16, R3, P0 ;  /* 0x0000000310037207 */ /* 0x000fe40000000000 */
[----:B------:R-:W-:Y:S01]  /*2380*/  FSEL R11, R15, R10, P0 ;  /* 0x0000000a0f0b7208 */ /* 0x000fe20000000000 */
[----:B------:R-:W-:Y:S06]  /*2390*/  BRA `(.L_x_2) ;  /* 0x000000b800887947 */ /* 0x000fec0003800000 */
.L_x_3:
[----:B------:R-:W0:Y:S08]  /*23a0*/  LDC R17, c[0x0][0x398] ;  /* 0x0000e600ff117b82 */ /* 0x000e300000000800 */
[----:B------:R-:W1:Y:S01]  /*23b0*/  LDC R14, c[0x0][0x268] ;  /* 0x00009a00ff0e7b82 */ /* 0x000e620000000800 */
[----:B0-----:R-:W-:-:S04]  /*23c0*/  SHF.R.U32.HI R17, RZ, 0x2, R17 ;  /* 0x00000002ff117819 */ /* 0x001fc80000011611 */
[----:B------:R-:W-:Y:S02]  /*23d0*/  ISETP.NE.AND P0, PT, R17, 0x1, PT ;  /* 0x000000011100780c */ /* 0x000fe40003f05270 */
[----:B-1----:R-:W-:-:S13]  /*23e0*/  ISETP.EQ.AND P1, PT, R14, 0x1, PT ;  /* 0x000000010e00780c */ /* 0x002fda0003f22270 */
[----:B------:R-:W-:Y:S05]  /*23f0*/  @!P0 BRA P1, `(.L_x_35) ;  /* 0x000000a800088947 */ /* 0x000fea0000800000 */
[----:B------:R-:W0:Y:S01]  /*2400*/  LDC R15, c[0x0][0x218] ;  /* 0x00008600ff0f7b82 */ /* 0x000e220000000800 */
[----:B------:R-:W-:Y:S01]  /*2410*/  ISETP.NE.AND P0, PT, R14, 0x1, PT ;  /* 0x000000010e00780c */ /* 0x000fe20003f05270 */
[----:B------:R-:W-:Y:S01]  /*2420*/  ULDC UR4, c[0x0][0x234] ;  /* 0x00008d0000047ab9 */ /* 0x000fe20000000800 */
[----:B------:R-:W-:Y:S02]  /*2430*/  IMAD.MOV.U32 R2, RZ, RZ, R19 ;  /* 0x000000ffff027224 */ /* 0x000fe400078e0013 */
[----:B------:R-:W-:-:S03]  /*2440*/  IMAD.U32 R18, RZ, RZ, UR4 ;  /* 0x00000004ff127e24 */ /* 0x000fc6000f8e00ff */
[----:B------:R-:W1:Y:S01]  /*2450*/  LDC R12, c[0x0][0x220] ;  /* 0x00008800ff0c7b82 */ /* 0x000e620000000800 */
[----:B------:R-:W-:-:S07]  /*2460*/  IMAD R6, R18, 0x3, R19 ;  /* 0x0000000312067824 */ /* 0x000fce00078e0213 */
[----:B------:R-:W2:Y:S01]  /*2470*/  LDC R9, c[0x0][0x224] ;  /* 0x00008900ff097b82 */ /* 0x000ea20000000800 */
[----:B0-----:R-:W-:Y:S02]  /*2480*/  IMAD.MOV.U32 R16, RZ, RZ, R15 ;  /* 0x000000ffff107224 */ /* 0x001fe400078e000f */
[----:B-1----:R-:W-:Y:S01]  /*2490*/  IMAD.MOV.U32 R3, RZ, RZ, R12 ;  /* 0x000000ffff037224 */ /* 0x002fe200078e000c */
[----:B--2---:R-:W-:Y:S01]  /*24a0*/  MOV R4, R9 ;  /* 0x0000000900047202 */ /* 0x004fe20000000f00 */
[----:B------:R-:W-:Y:S06]  /*24b0*/  @!P0 BRA `(.L_x_36) ;  /* 0x0000009400688947 */ /* 0x000fec0003800000 */
[----:B------:R-:W-:Y:S01]  /*24c0*/  ISETP.GE.U32.AND P0, PT, R6, R23, PT ;  /* 0x000000170600720c */ /* 0x000fe20003f06070 */
[----:B------:R-:W-:Y:S01]  /*24d0*/  BSSY B1, `(.L_x_37) ;  /* 0x000045e000017945 */ /* 0x000fe20003800000 */
[----:B------:R-:W-:Y:S01]  /*24e0*/  IMAD.MOV.U32 R5, RZ, RZ, R15 ;  /* 0x000000ffff057224 */ /* 0x000fe200078e000f */
[----:B------:R-:W-:Y:S01]  /*24f0*/  MOV R13, R9 ;  /* 0x00000009000d7202 */ /* 0x000fe20000000f00 */
[--C-:B------:R-:W-:Y:S02]  /*2500*/  IMAD.MOV.U32 R6, RZ, RZ, R12.reuse ;  /* 0x000000ffff067224 */ /* 0x100fe400078e000c */
[----:B------:R-:W-:Y:S02]  /*2510*/  IMAD.MOV.U32 R7, RZ, RZ, R9 ;  /* 0x000000ffff077224 */ /* 0x000fe400078e0009 */
[----:B------:R-:W-:Y:S02]  /*2520*/  IMAD.MOV.U32 R8, RZ, RZ, R12 ;  /* 0x000000ffff087224 */ /* 0x000fe400078e000c */
[----:B------:R-:W-:-:S02]  /*2530*/  IMAD.MOV.U32 R10, RZ, RZ, R15 ;  /* 0x000000ffff0a7224 */ /* 0x000fc400078e000f */
[----:B------:R-:W-:Y:S01]  /*2540*/  IMAD.MOV.U32 R11, RZ, RZ, R15 ;  /* 0x000000ffff0b7224 */ /* 0x000fe200078e000f */
[----:B------:R-:W-:Y:S06]  /*2550*/  @P0 BRA `(.L_x_38) ;  /* 0x0000004400540947 */ /* 0x000fec0003800000 */
[----:B------:R-:W-:Y:S01]  /*2560*/  ISETP.NE.AND P1, PT, R14, RZ, PT ;  /* 0x000000ff0e00720c */ /* 0x000fe20003f25270 */
[--C-:B------:R-:W-:Y:S01]  /*2570*/  IMAD.MOV.U32 R6, RZ, RZ, R12.reuse ;  /* 0x000000ffff067224 */ /* 0x100fe200078e000c */
[----:B------:R-:W-:Y:S01]  /*2580*/  MOV R11, R15 ;  /* 0x0000000f000b7202 */ /* 0x000fe20000000f00 */
[----:B------:R-:W-:Y:S02]  /*2590*/  IMAD.MOV.U32 R8, RZ, RZ, R12 ;  /* 0x000000ffff087224 */ /* 0x000fe400078e000c */
[--C-:B------:R-:W-:Y:S02]  /*25a0*/  IMAD.MOV.U32 R7, RZ, RZ, R9.reuse ;  /* 0x000000ffff077224 */ /* 0x100fe400078e0009 */
[----:B------:R-:W-:Y:S02]  /*25b0*/  IMAD.MOV.U32 R13, RZ, RZ, R9 ;  /* 0x000000ffff0d7224 */ /* 0x000fe400078e0009 */
[--C-:B------:R-:W-:Y:S02]  /*25c0*/  IMAD.MOV.U32 R5, RZ, RZ, R15.reuse ;  /* 0x000000ffff057224 */ /* 0x100fe400078e000f */
[----:B------:R-:W-:-:S07]  /*25d0*/  IMAD.MOV.U32 R10, RZ, RZ, R15 ;  /* 0x000000ffff0a7224 */ /* 0x000fce00078e000f */
.L_x_52:
[----:B------:R-:W-:Y:S01]  /*25e0*/  ULDC UR4, c[0x0][0x398] ;  /* 0x0000e60000047ab9 */ /* 0x000fe20000000800 */
        /* <DEDUP_REMOVED lines=45> */
[----:B------:R-:W-:Y:S01]  /*28c0*/  ULDC.64 UR30, c[0x0][0x270] ;  /* 0x00009c00001e7ab9 */ /* 0x000fe20000000a00 */
[----:B------:R-:W-:Y:S01]  /*28d0*/  ULDC.64 UR32, c[0x0][0x278] ;  /* 0x00009e0000207ab9 */ /* 0x000fe20000000a00 */
[----:B------:R-:W-:Y:S01]  /*28e0*/  ULDC.64 UR34, c[0x0][0x288] ;  /* 0x0000a20000227ab9 */ /* 0x000fe20000000a00 */
[----:B------:R-:W-:-:S02]  /*28f0*/  IMAD.MOV.U32 R22, RZ, RZ, RZ ;  /* 0x000000ffff167224 */ /* 0x000fc400078e00ff */
[----:B------:R-:W-:Y:S01]  /*2900*/  IMAD.MOV.U32 R17, RZ, RZ, RZ ;  /* 0x000000ffff117224 */ /* 0x000fe200078e00ff */
[----:B------:R-:W-:Y:S06]  /*2910*/  @!P1 BRA `(.L_x_39) ;  /* 0x0000000c00b09947 */ /* 0x000fec0003800000 */
[----:B------:R-:W0:Y:S01]  /*2920*/  LDC.64 R14, c[0x0][0x268] ;  /* 0x00009a00ff0e7b82 */ /* 0x000e220000000a00 */
[----:B------:R-:W-:Y:S02]  /*2930*/  IMAD.MOV.U32 R18, RZ, RZ, RZ ;  /* 0x000000ffff127224 */ /* 0x000fe400078e00ff */
[----:B------:R-:W-:Y:S02]  /*2940*/  IMAD.MOV.U32 R19, RZ, RZ, R2 ;  /* 0x000000ffff137224 */ /* 0x000fe400078e0002 */
[----:B------:R-:W-:-:S05]  /*2950*/  IMAD.HI.U32 R17, R2, UR30, R18 ;  /* 0x0000001e02117c27 */ /* 0x000fca000f8e0012 */
[----:B------:R-:W-:-:S05]  /*2960*/  SHF.R.U32.HI R19, RZ, UR31, R17 ;  /* 0x0000001fff137c19 */ /* 0x000fca0008011611 */
[----:B------:R-:W-:Y:S01]  /*2970*/  IMAD.MOV R17, RZ, RZ, -R19 ;  /* 0x000000ffff117224 */ /* 0x000fe200078e0a13 */
[----:B0-----:R-:W-:-:S03]  /*2980*/  ISETP.NE.AND P0, PT, R14, 0x1, PT ;  /* 0x000000010e00780c */ /* 0x001fc60003f05270 */
[----:B------:R-:W-:-:S04]  /*2990*/  IMAD R15, R17, R15, R2 ;  /* 0x0000000f110f7224 */ /* 0x000fc800078e0202 */
[----:B------:R-:W-:-:S06]  /*29a0*/  IMAD R17, R15, UR4, RZ ;  /* 0x000000040f117c24 */ /* 0x000fcc000f8e02ff */
[----:B------:R-:W-:Y:S05]  /*29b0*/  @!P0 BRA `(.L_x_39) ;  /* 0x0000000c00888947 */ /* 0x000fea0003800000 */
[----:B------:R-:W-:Y:S01]  /*29c0*/  IMAD.MOV.U32 R18, RZ, RZ, RZ ;  /* 0x000000ffff127224 */ /* 0x000fe200078e00ff */
[----:B------:R-:W-:-:S03]  /*29d0*/  ISETP.NE.AND P0, PT, R14, 0x2, PT ;  /* 0x000000020e00780c */ /* 0x000fc60003f05270 */
[----:B------:R-:W-:-:S05]  /*29e0*/  IMAD.HI.U32 R15, R19, UR33, R18 ;  /* 0x00000021130f7c27 */ /* 0x000fca000f8e0012 */
[----:B------:R-:W-:-:S04]  /*29f0*/  SHF.R.U32.HI R23, RZ, UR45, R15 ;  /* 0x0000002dff177c19 */ /* 0x000fc8000801160f */
[----:B------:R-:W-:-:S05]  /*2a00*/  IADD3 R18, -R23, RZ, RZ ;  /* 0x000000ff17127210 */ /* 0x000fca0007ffe1ff */
[----:B------:R-:W-:-:S04]  /*2a10*/  IMAD R18, R18, UR32, R19 ;  /* 0x0000002012127c24 */ /* 0x000fc8000f8e0213 */
[----:B------:R-:W-:Y:S01]  /*2a20*/  IMAD R17, R18, UR44, R17 ;  /* 0x0000002c12117c24 */ /* 0x000fe2000f8e0211 */
[----:B------:R-:W-:Y:S06]  /*2a30*/  @!P0 BRA `(.L_x_39) ;  /* 0x0000000c00688947 */ /* 0x000fec0003800000 */
[----:B------:R-:W-:Y:S01]  /*2a40*/  IMAD.MOV.U32 R18, RZ, RZ, RZ ;  /* 0x000000ffff127224 */ /* 0x000fe200078e00ff */
[----:B------:R-:W-:Y:S01]  /*2a50*/  ISETP.NE.AND P0, PT, R14, 0x3, PT ;  /* 0x000000030e00780c */ /* 0x000fe20003f05270 */
[----:B------:R-:W-:Y:S02]  /*2a60*/  IMAD.MOV.U32 R19, RZ, RZ, R23 ;  /* 0x000000ffff137224 */ /* 0x000fe400078e0017 */
[----:B------:R-:W-:-:S05]  /*2a70*/  IMAD.HI.U32 R15, R23, UR34, R18 ;  /* 0x00000022170f7c27 */ /* 0x000fca000f8e0012 */
[----:B------:R-:W-:-:S05]  /*2a80*/  SHF.R.U32.HI R19, RZ, UR35, R15 ;  /* 0x00000023ff137c19 */ /* 0x000fca000801160f */
[----:B------:R-:W-:-:S04]  /*2a90*/  IMAD.MOV R18, RZ, RZ, -R19 ;  /* 0x000000ffff127224 */ /* 0x000fc800078e0a13 */
[----:B------:R-:W-:-:S04]  /*2aa0*/  IMAD R18, R18, UR43, R23 ;  /* 0x0000002b12127c24 */ /* 0x000fc8000f8e0217 */
[----:B------:R-:W-:Y:S01]  /*2ab0*/  IMAD R17, R18, UR42, R17 ;  /* 0x0000002a12117c24 */ /* 0x000fe2000f8e0211 */
[----:B------:R-:W-:Y:S06]  /*2ac0*/  @!P0 BRA `(.L_x_39) ;  /* 0x0000000c00448947 */ /* 0x000fec0003800000 */
[----:B------:R-:W-:Y:S01]  /*2ad0*/  IMAD.MOV.U32 R18, RZ, RZ, RZ ;  /* 0x000000ffff127224 */ /* 0x000fe200078e00ff */
[----:B------:R-:W-:Y:S01]  /*2ae0*/  ULDC.64 UR38, c[0x0][0x290] ;  /* 0x0000a40000267ab9 */ /* 0x000fe20000000a00 */
[----:B------:R-:W-:Y:S02]  /*2af0*/  ISETP.NE.AND P0, PT, R14, 0x4, PT ;  /* 0x000000040e00780c */ /* 0x000fe40003f05270 */
[----:B------:R-:W-:-:S05]  /*2b00*/  IMAD.HI.U32 R15, R19, UR39, R18 ;  /* 0x00000027130f7c27 */ /* 0x000fca000f8e0012 */
[----:B------:R-:W-:-:S05]  /*2b10*/  SHF.R.U32.HI R23, RZ, UR47, R15 ;  /* 0x0000002fff177c19 */ /* 0x000fca000801160f */
[----:B------:R-:W-:-:S04]  /*2b20*/  IMAD.MOV R18, RZ, RZ, -R23 ;  /* 0x000000ffff127224 */ /* 0x000fc800078e0a17 */
[----:B------:R-:W-:-:S04]  /*2b30*/  IMAD R18, R18, UR38, R19 ;  /* 0x0000002612127c24 */ /* 0x000fc8000f8e0213 */
[----:B------:R-:W-:Y:S01]  /*2b40*/  IMAD R17, R18, UR46, R17 ;  /* 0x0000002e12117c24 */ /* 0x000fe2000f8e0211 */
[----:B------:R-:W-:Y:S06]  /*2b50*/  @!P0 BRA `(.L_x_39) ;  /* 0x0000000c00208947 */ /* 0x000fec0003800000 */
[----:B------:R-:W-:Y:S01]  /*2b60*/  MOV R19, R23 ;  /* 0x0000001700137202 */ /* 0x000fe20000000f00 */
        /* <DEDUP_REMOVED lines=20> */
[----:B------:R-:W-:Y:S01]  /*2cb0*/  IMAD.MOV.U32 R19, RZ, RZ, R23 ;  /* 0x000000ffff137224 */ /* 0x000fe200078e0017 */
[----:B------:R-:W-:Y:S01]  /*2cc0*/  ISETP.NE.AND P0, PT, R14, 0x7, PT ;  /* 0x000000070e00780c */ /* 0x000fe20003f05270 */
[----:B------:R-:W-:-:S05]  /*2cd0*/  IMAD.HI.U32 R15, R23, UR38, R18 ;  /* 0x00000026170f7c27 */ /* 0x000fca000f8e0012 */
[----:B------:R-:W-:-:S05]  /*2ce0*/  SHF.R.U32.HI R19, RZ, UR39, R15 ;  /* 0x00000027ff137c19 */ /* 0x000fca000801160f */
[----:B------:R-:W-:-:S04]  /*2cf0*/  IMAD.MOV R18, RZ, RZ, -R19 ;  /* 0x000000ffff127224 */ /* 0x000fc800078e0a13 */
[----:B------:R-:W-:-:S04]  /*2d00*/  IMAD R18, R18, UR53, R23 ;  /* 0x0000003512127c24 */ /* 0x000fc8000f8e0217 */
[----:B------:R-:W-:Y:S01]  /*2d10*/  IMAD R17, R18, UR52, R17 ;  /* 0x0000003412117c24 */ /* 0x000fe2000f8e0211 */
[----:B------:R-:W-:Y:S06]  /*2d20*/  @!P0 BRA `(.L_x_39) ;  /* 0x0000000800ac8947 */ /* 0x000fec0003800000 */
[----:B------:R-:W-:Y:S01]  /*2d30*/  HFMA2.MMA R18, -RZ, RZ, 0, 0 ;  /* 0x00000000ff127435 */ /* 0x000fe200000001ff */
[----:B------:R-:W-:Y:S01]  /*2d40*/  ULDC.64 UR38, c[0x0][0x2c0] ;  /* 0x0000b00000267ab9 */ /* 0x000fe20000000a00 */
[----:B------:R-:W-:-:S08]  /*2d50*/  ISETP.NE.AND P0, PT, R14, 0x8, PT ;  /* 0x000000080e00780c */ /* 0x000fd00003f05270 */
        /* <DEDUP_REMOVED lines=25> */
[----:B------:R-:W-:Y:S01]  /*2ef0*/  MOV R18, RZ ;  /* 0x000000ff00127202 */ /* 0x000fe20000000f00 */
[----:B------:R-:W-:Y:S01]  /*2f00*/  IMAD.MOV.U32 R19, RZ, RZ, R23 ;  /* 0x000000ffff137224 */ /* 0x000fe200078e0017 */
        /* <DEDUP_REMOVED lines=23> */
[----:B------:R-:W-:-:S04]  /*3080*/  SHF.R.U32.HI R19, RZ, UR39, R15 ;  /* 0x00000027ff137c19 */ /* 0x000fc8000801160f */
[----:B------:R-:W-:-:S05]  /*3090*/  IADD3 R18, -R19, RZ, RZ ;  /* 0x000000ff13127210 */ /* 0x000fca0007ffe1ff */
        /* <DEDUP_REMOVED lines=104> */
[----:B------:R-:W-:-:S03]  /*3720*/  IADD3 R24, -R19, RZ, RZ ;  /* 0x000000ff13187210 */ /* 0x000fc60007ffe1ff */
[----:B------:R-:W0:Y:S01]  /*3730*/  @P0 LDC R23, c[0x0][0x38c] ;  /* 0x0000e300ff170b82 */ /* 0x000e220000000800 */
[----:B------:R-:W-:Y:S02]  /*3740*/  @P0 IMAD.MOV.U32 R18, RZ, RZ, RZ ;  /* 0x000000ffff120224 */ /* 0x000fe400078e00ff */
[----:B------:R-:W-:-:S05]  /*3750*/  IMAD R24, R24, UR38, R15 ;  /* 0x0000002618187c24 */ /* 0x000fca000f8e020f */
[----:B------:R-:W1:Y:S01]  /*3760*/  @P0 LDC.64 R14, c[0x0][0x390] ;  /* 0x0000e400ff0e0b82 */ /* 0x000e620000000a00 */
[----:B------:R-:W-:-:S07]  /*3770*/  IMAD R17, R24, UR25, R17 ;  /* 0x0000001918117c24 */ /* 0x000fce000f8e0211 */
[----:B------:R-:W2:Y:S01]  /*3780*/  @P0 LDC R25, c[0x0][0x3f8] ;  /* 0x0000fe00ff190b82 */ /* 0x000ea20000000800 */
[----:B-1----:R-:W-:-:S05]  /*3790*/  @P0 IMAD.HI.U32 R14, R19, R14, R18 ;  /* 0x0000000e130e0227 */ /* 0x002fca00078e0012 */
[----:B------:R-:W-:-:S05]  /*37a0*/  @P0 SHF.R.U32.HI R14, RZ, R15, R14 ;  /* 0x0000000fff0e0219 */ /* 0x000fca000001160e */
[----:B------:R-:W-:-:S04]  /*37b0*/  @P0 IMAD.MOV R18, RZ, RZ, -R14 ;  /* 0x000000ffff120224 */ /* 0x000fc800078e0a0e */
[----:B0-----:R-:W-:-:S04]  /*37c0*/  @P0 IMAD R18, R18, R23, R19 ;  /* 0x0000001712120224 */ /* 0x001fc800078e0213 */
[----:B--2---:R-:W-:-:S07]  /*37d0*/  @P0 IMAD R17, R18, R25, R17 ;  /* 0x0000001912110224 */ /* 0x004fce00078e0211 */
.L_x_39:
[----:B------:R-:W-:-:S04]  /*37e0*/  LOP3.LUT R15, R17, 0xfffffffc, RZ, 0xc0, !PT ;  /* 0xfffffffc110f7812 */ /* 0x000fc800078ec0ff */
[----:B------:R-:W-:-:S05]  /*37f0*/  IADD3 R14, P0, R20, R15, RZ ;  /* 0x0000000f140e7210 */ /* 0x000fca0007f1e0ff */
[----:B------:R-:W-:-:S05]  /*3800*/  IMAD.X R15, RZ, RZ, R21, P0 ;  /* 0x000000ffff0f7224 */ /* 0x000fca00000e0615 */
[----:B------:R0:W5:Y:S01]  /*3810*/  LDG.E R17, desc[UR36][R14.64] ;  /* 0x000000240e117981 */ /* 0x000162000c1e1900 */
[----:B------:R-:W-:Y:S05]  /*3820*/  @!P1 BRA `(.L_x_40) ;  /* 0x0000000c00b49947 */ /* 0x000fea0003800000 */
[----:B0-----:R-:W0:Y:S01]  /*3830*/  LDC.64 R14, c[0x0][0x268] ;  /* 0x00009a00ff0e7b82 */ /* 0x001e220000000a00 */
[----:B------:R-:W-:Y:S01]  /*3840*/  ULDC UR38, c[0x0][0x234] ;  /* 0x00008d0000267ab9 */ /* 0x000fe20000000800 */
[----:B------:R-:W-:Y:S02]  /*3850*/  IMAD.MOV.U32 R18, RZ, RZ, RZ ;  /* 0x000000ffff127224 */ /* 0x000fe400078e00ff */
[----:B------:R-:W-:-:S04]  /*3860*/  VIADD R19, R2, UR38 ;  /* 0x0000002602137c36 */ /* 0x000fc80008000000 */
[----:B------:R-:W-:-:S05]  /*3870*/  IMAD.HI.U32 R23, R19, UR30, R18 ;  /* 0x0000001e13177c27 */ /* 0x000fca000f8e0012 */
[----:B------:R-:W-:-:S05]  /*3880*/  SHF.R.U32.HI R23, RZ, UR31, R23 ;  /* 0x0000001fff177c19 */ /* 0x000fca0008011617 */
[----:B------:R-:W-:Y:S01]  /*3890*/  IMAD.MOV R18, RZ, RZ, -R23 ;  /* 0x000000ffff127224 */ /* 0x000fe200078e0a17 */
[----:B0-----:R-:W-:-:S03]  /*38a0*/  ISETP.NE.AND P0, PT, R14, 0x1, PT ;  /* 0x000000010e00780c */ /* 0x001fc60003f05270 */
[----:B------:R-:W-:-:S04]  /*38b0*/  IMAD R15, R15, R18, R19 ;  /* 0x000000120f0f7224 */ /* 0x000fc800078e0213 */
[----:B------:R-:W-:-:S06]  /*38c0*/  IMAD R22, R15, UR4, RZ ;  /* 0x000000040f167c24 */ /* 0x000fcc000f8e02ff */
[----:B------:R-:W-:Y:S05]  /*38d0*/  @!P0 BRA `(.L_x_40) ;  /* 0x0000000c00888947 */ /* 0x000fea0003800000 */
[----:B------:R-:W-:Y:S01]  /*38e0*/  MOV R18, RZ ;  /* 0x000000ff00127202 */ /* 0x000fe20000000f00 */
[----:B------:R-:W-:Y:S01]  /*38f0*/  IMAD.MOV.U32 R19, RZ, RZ, R23 ;  /* 0x000000ffff137224 */ /* 0x000fe200078e0017 */
[----:B------:R-:W-:-:S03]  /*3900*/  ISETP.NE.AND P0, PT, R14, 0x2, PT ;  /* 0x000000020e00780c */ /* 0x000fc60003f05270 */
[----:B------:R-:W-:-:S05]  /*3910*/  IMAD.HI.U32 R15, R23, UR33, R18 ;  /* 0x00000021170f7c27 */ /* 0x000fca000f8e0012 */
[----:B------:R-:W-:-:S05]  /*3920*/  SHF.R.U32.HI R19, RZ, UR45, R15 ;  /* 0x0000002dff137c19 */ /* 0x000fca000801160f */
[----:B------:R-:W-:-:S04]  /*3930*/  IMAD.MOV R18, RZ, RZ, -R19 ;  /* 0x000000ffff127224 */ /* 0x000fc800078e0a13 */
[----:B------:R-:W-:-:S04]  /*3940*/  IMAD R23, R18, UR32, R23 ;  /* 0x0000002012177c24 */ /* 0x000fc8000f8e0217 */
[----:B------:R-:W-:Y:S01]  /*3950*/  IMAD R22, R23, UR44, R22 ;  /* 0x0000002c17167c24 */ /* 0x000fe2000f8e0216 */
[----:B------:R-:W-:Y:S06]  /*3960*/  @!P0 BRA `(.L_x_40) ;  /* 0x0000000c00648947 */ /* 0x000fec0003800000 */
[----:B------:R-:W-:Y:S01]  /*3970*/  IMAD.MOV.U32 R18, RZ, RZ, RZ ;  /* 0x000000ffff127224 */ /* 0x000fe200078e00ff */
        /* <DEDUP_REMOVED lines=87> */
[----:B------:R-:W-:Y:S01]  /*3ef0*/  IMAD.HI.U32 R15, R23, UR39, R18 ;  /* 0x00000027170f7c27 */ /* 0x000fe2000f8e0012 */
[----:B------:R-:W-:-:S04]  /*3f00*/  ULDC UR39, c[0x0][0x2f8] ;  /* 0x0000be0000277ab9 */ /* 0x000fc80000000800 */
        /* <DEDUP_REMOVED lines=109> */
[----:B------:R-:W-:Y:S01]  /*45e0*/  ISETP.NE.AND P0, PT, R14, 0x18, PT ;  /* 0x000000180e00780c */ /* 0x000fe20003f05270 */
[----:B------:R-:W-:Y:S01]  /*45f0*/  IMAD.MOV.U32 R18, RZ, RZ, RZ ;  /* 0x000000ffff127224 */ /* 0x000fe200078e00ff */
[----:B------:R-:W-:Y:S01]  /*4600*/  MOV R19, R24 ;  /* 0x0000001800137202 */ /* 0x000fe20000000f00 */
[----:B------:R-:W-:Y:S02]  /*4610*/  ULDC.64 UR38, c[0x0][0x380] ;  /* 0x0000e00000267ab9 */ /* 0x000fe40000000a00 */
[----:B------:R-:W-:-:S05]  /*4620*/  IMAD.HI.U32 R18, R24, UR39, R18 ;  /* 0x0000002718127c27 */ /* 0x000fca000f8e0012 */
[----:B------:R-:W-:-:S03]  /*4630*/  SHF.R.U32.HI R19, RZ, UR24, R18 ;  /* 0x00000018ff137c19 */ /* 0x000fc60008011612 */
[----:B------:R-:W0:Y:S01]  /*4640*/  @P0 LDC.64 R14, c[0x0][0x390] ;  /* 0x0000e400ff0e0b82 */ /* 0x000e220000000a00 */
[----:B------:R-:W-:Y:S02]  /*4650*/  @P0 IMAD.MOV.U32 R18, RZ, RZ, RZ ;  /* 0x000000ffff120224 */ /* 0x000fe400078e00ff */
[----:B------:R-:W-:-:S04]  /*4660*/  IMAD.MOV R23, RZ, RZ, -R19 ;  /* 0x000000ffff177224 */ /* 0x000fc800078e0a13 */
[----:B------:R-:W-:Y:S01]  /*4670*/  IMAD R23, R23, UR38, R24 ;  /* 0x0000002617177c24 */ /* 0x000fe2000f8e0218 */
[----:B------:R-:W1:Y:S03]  /*4680*/  @P0 LDC R25, c[0x0][0x3f8] ;  /* 0x0000fe00ff190b82 */ /* 0x000e660000000800 */
[----:B------:R-:W-:-:S05]  /*4690*/  IMAD R22, R23, UR25, R22 ;  /* 0x0000001917167c24 */ /* 0x000fca000f8e0216 */
[----:B------:R-:W2:Y:S01]  /*46a0*/  @P0 LDC R24, c[0x0][0x38c] ;  /* 0x0000e300ff180b82 */ /* 0x000ea20000000800 */
[----:B0-----:R-:W-:-:S05]  /*46b0*/  @P0 IMAD.HI.U32 R14, R19, R14, R18 ;  /* 0x0000000e130e0227 */ /* 0x001fca00078e0012 */
[----:B------:R-:W-:-:S05]  /*46c0*/  @P0 SHF.R.U32.HI R14, RZ, R15, R14 ;  /* 0x0000000fff0e0219 */ /* 0x000fca000001160e */
[----:B------:R-:W-:-:S04]  /*46d0*/  @P0 IMAD.MOV R15, RZ, RZ, -R14 ;  /* 0x000000ffff0f0224 */ /* 0x000fc800078e0a0e */
[----:B--2---:R-:W-:-:S04]  /*46e0*/  @P0 IMAD R19, R24, R15, R19 ;  /* 0x0000000f18130224 */ /* 0x004fc800078e0213 */
[----:B-1----:R-:W-:-:S07]  /*46f0*/  @P0 IMAD R22, R19, R25, R22 ;  /* 0x0000001913160224 */ /* 0x002fce00078e0216 */
.L_x_40:
[----:B0-----:R-:W-:Y:S01]  /*4700*/  LOP3.LUT R15, R22, 0xfffffffc, RZ, 0xc0, !PT ;  /* 0xfffffffc160f7812 */ /* 0x001fe200078ec0ff */
[----:B------:R-:W-:Y:S02]  /*4710*/  ULDC UR38, c[0x0][0x234] ;  /* 0x00008d0000267ab9 */ /* 0x000fe40000000800 */
[----:B------:R-:W-:Y:S01]  /*4720*/  IMAD.U32 R18, RZ, RZ, UR38 ;  /* 0x00000026ff127e24 */ /* 0x000fe2000f8e00ff */
[----:B------:R-:W-:-:S05]  /*4730*/  IADD3 R14, P0, R20, R15, RZ ;  /* 0x0000000f140e7210 */ /* 0x000fca0007f1e0ff */
[----:B------:R-:W-:-:S05]  /*4740*/  IMAD.X R15, RZ, RZ, R21, P0 ;  /* 0x000000ffff0f7224 */ /* 0x000fca00000e0615 */
[----:B------:R0:W5:Y:S01]  /*4750*/  LDG.E R19, desc[UR36][R14.64] ;  /* 0x000000240e137981 */ /* 0x000162000c1e1900 */
[----:B------:R-:W-:Y:S01]  /*4760*/  IMAD.MOV.U32 R24, RZ, RZ, RZ ;  /* 0x000000ffff187224 */ /* 0x000fe200078e00ff */
[----:B------:R-:W-:Y:S01]  /*4770*/  MOV R22, RZ ;  /* 0x000000ff00167202 */ /* 0x000fe20000000f00 */
[----:B------:R-:W-:Y:S01]  /*4780*/  IMAD.IADD R23, R2, 0x1, R18 ;  /* 0x0000000102177824 */ /* 0x000fe200078e0212 */
[----:B------:R-:W-:Y:S06]  /*4790*/  @!P1 BRA `(.L_x_41) ;  /* 0x0000000c00b09947 */ /* 0x000fec0003800000 */
[----:B0-----:R-:W0:Y:S01]  /*47a0*/  LDC.64 R14, c[0x0][0x268] ;  /* 0x00009a00ff0e7b82 */ /* 0x001e220000000a00 */
[----:B------:R-:W-:Y:S02]  /*47b0*/  IMAD.IADD R27, R23, 0x1, R18 ;  /* 0x00000001171b7824 */ /* 0x000fe400078e0212 */
[----:B------:R-:W-:-:S04]  /*47c0*/  IMAD.MOV.U32 R26, RZ, RZ, RZ ;  /* 0x000000ffff1a7224 */ /* 0x000fc800078e00ff */
        /* <DEDUP_REMOVED lines=8> */
[----:B------:R-:W-:Y:S01]  /*4850*/  ISETP.NE.AND P0, PT, R14, 0x2, PT ;  /* 0x000000020e00780c */ /* 0x000fe20003f05270 */
[----:B------:R-:W-:Y:S02]  /*4860*/  IMAD.MOV.U32 R27, RZ, RZ, R25 ;  /* 0x000000ffff1b7224 */ /* 0x000fe400078e0019 */
[----:B------:R-:W-:-:S05]  /*4870*/  IMAD.HI.U32 R27, R25, UR33, R26 ;  /* 0x00000021191b7c27 */ /* 0x000fca000f8e001a */
[----:B------:R-:W-:-:S04]  /*4880*/  SHF.R.U32.HI R27, RZ, UR45, R27 ;  /* 0x0000002dff1b7c19 */ /* 0x000fc8000801161b */
[----:B------:R-:W-:-:S05]  /*4890*/  IADD3 R26, -R27, RZ, RZ ;  /* 0x000000ff1b1a7210 */ /* 0x000fca0007ffe1ff */
        /* <DEDUP_REMOVED lines=209> */
[----:B------:R-:W-:-:S04]  /*55b0*/  @P0 IMAD.MOV.U32 R26, RZ, RZ, RZ ;  /* 0x000000ffff1a0224 */ /* 0x000fc800078e00ff */
[----:B0-----:R-:W-:-:S04]  /*55c0*/  @P0 IMAD.HI.U32 R14, R27, R14, R26 ;  /* 0x0000000e1b0e0227 */ /* 0x001fc800078e001a */
[----:B------:R-:W-:Y:S01]  /*55d0*/  IMAD.MOV R26, RZ, RZ, -R27 ;  /* 0x000000ffff1a7224 */ /* 0x000fe200078e0a1b */
[----:B------:R-:W-:-:S03]  /*55e0*/  @P0 SHF.R.U32.HI R14, RZ, R15, R14 ;  /* 0x0000000fff0e0219 */ /* 0x000fc6000001160e */
[----:B------:R-:W-:Y:S02]  /*55f0*/  IMAD R25, R26, UR38, R25 ;  /* 0x000000261a197c24 */ /* 0x000fe4000f8e0219 */
[----:B------:R-:W0:Y:S01]  /*5600*/  @P0 LDC R26, c[0x0][0x38c] ;  /* 0x0000e300ff1a0b82 */ /* 0x000e220000000800 */
[----:B------:R-:W-:Y:S02]  /*5610*/  @P0 IMAD.MOV R15, RZ, RZ, -R14 ;  /* 0x000000ffff0f0224 */ /* 0x000fe400078e0a0e */
[----:B------:R-:W-:-:S05]  /*5620*/  IMAD R22, R25, UR25, R22 ;  /* 0x0000001919167c24 */ /* 0x000fca000f8e0216 */
[----:B------:R-:W1:Y:S01]  /*5630*/  @P0 LDC R14, c[0x0][0x3f8] ;  /* 0x0000fe00ff0e0b82 */ /* 0x000e620000000800 */
[----:B0-----:R-:W-:-:S04]  /*5640*/  @P0 IMAD R27, R26, R15, R27 ;  /* 0x0000000f1a1b0224 */ /* 0x001fc800078e021b */
[----:B-1----:R-:W-:-:S07]  /*5650*/  @P0 IMAD R22, R27, R14, R22 ;  /* 0x0000000e1b160224 */ /* 0x002fce00078e0216 */
.L_x_41:
[----:B0-----:R-:W-:-:S04]  /*5660*/  LOP3.LUT R15, R22, 0xfffffffc, RZ, 0xc0, !PT ;  /* 0xfffffffc160f7812 */ /* 0x001fc800078ec0ff */
[----:B------:R-:W-:-:S05]  /*5670*/  IADD3 R14, P0, R20, R15, RZ ;  /* 0x0000000f140e7210 */ /* 0x000fca0007f1e0ff */
[----:B------:R-:W-:-:S05]  /*5680*/  IMAD.X R15, RZ, RZ, R21, P0 ;  /* 0x000000ffff0f7224 */ /* 0x000fca00000e0615 */
[----:B------:R0:W5:Y:S01]  /*5690*/  LDG.E R22, desc[UR36][R14.64] ;  /* 0x000000240e167981 */ /* 0x000162000c1e1900 */
[----:B------:R-:W-:Y:S05]  /*56a0*/  @!P1 BRA `(.L_x_42) ;  /* 0x0000000c00b09947 */ /* 0x000fea0003800000 */
[----:B0-----:R-:W0:Y:S01]  /*56b0*/  LDC.64 R14, c[0x0][0x268] ;  /* 0x00009a00ff0e7b82 */ /* 0x001e220000000a00 */
[----:B------:R-:W-:Y:S01]  /*56c0*/  HFMA2.MMA R24, -RZ, RZ, 0, 0 ;  /* 0x00000000ff187435 */ /* 0x000fe200000001ff */
[----:B------:R-:W-:-:S09]  /*56d0*/  IMAD R25, R18, 0x2, R23 ;  /* 0x0000000212197824 */ /* 0x000fd200078e0217 */
        /* <DEDUP_REMOVED lines=43> */
[----:B------:R-:W-:Y:S01]  /*5990*/  MOV R26, RZ ;  /* 0x000000ff001a7202 */ /* 0x000fe20000000f00 */
[----:B------:R-:W-:Y:S01]  /*59a0*/  ULDC.64 UR30, c[0x0][0x2a8] ;  /* 0x0000aa00001e7ab9 */ /* 0x000fe20000000a00 */
        /* <DEDUP_REMOVED lines=45> */
[----:B------:R-:W-:Y:S01]  /*5c80*/  HFMA2.MMA R26, -RZ, RZ, 0, 0 ;  /* 0x00000000ff1a7435 */ /* 0x000fe200000001ff */
[----:B------:R-:W-:Y:S01]  /*5c90*/  IMAD.MOV.U32 R27, RZ, RZ, R15 ;  /* 0x000000ffff1b7224 */ /* 0x000fe200078e000f */
[----:B------:R-:W-:Y:S01]  /*5ca0*/  ULDC.64 UR30, c[0x0][0x2e8] ;  /* 0x0000ba00001e7ab9 */ /* 0x000fe20000000a00 */
[----:B------:R-:W-:-:S07]  /*5cb0*/  ISETP.NE.AND P0, PT, R14, 0xb, PT ;  /* 0x0000000b0e00780c */ /* 0x000fce0003f05270 */
        /* <DEDUP_REMOVED lines=8> */
[----:B------:R-:W-:Y:S01]  /*5d40*/  ULDC UR4, c[0x0][0x2f8] ;  /* 0x0000be0000047ab9 */ /* 0x000fe20000000800 */
[----:B------:R-:W-:Y:S01]  /*5d50*/  ISETP.NE.AND P0, PT, R14, 0xc, PT ;  /* 0x0000000c0e00780c */ /* 0x000fe20003f05270 */
        /* <DEDUP_REMOVED lines=113> */
[----:B------:R-:W-:Y:S01]  /*6470*/  ULDC.64 UR4, c[0x0][0x380] ;  /* 0x0000e00000047ab9 */ /* 0x000fe20000000a00 */
[----:B------:R-:W-:Y:S02]  /*6480*/  IMAD.MOV.U32 R15, RZ, RZ, R25 ;  /* 0x000000ffff0f7224 */ /* 0x000fe400078e0019 */
[----:B------:R-:W-:-:S05]  /*6490*/  IMAD.HI.U32 R26, R25, UR5, R14 ;  /* 0x00000005191a7c27 */ /* 0x000fca000f8e000e */
[----:B------:R-:W-:-:S03]  /*64a0*/  SHF.R.U32.HI R27, RZ, UR24, R26 ;  /* 0x00000018ff1b7c19 */ /* 0x000fc6000801161a */
[----:B------:R-:W0:Y:S01]  /*64b0*/  @P0 LDC.64 R14, c[0x0][0x390] ;  /* 0x0000e400ff0e0b82 */ /* 0x000e220000000a00 */
[----:B------:R-:W-:-:S04]  /*64c0*/  @P0 IMAD.MOV.U32 R26, RZ, RZ, RZ ;  /* 0x000000ffff1a0224 */ /* 0x000fc800078e00ff */
[C---:B0-----:R-:W-:Y:S01]  /*64d0*/  @P0 IMAD.HI.U32 R14, R27.reuse, R14, R26 ;  /* 0x0000000e1b0e0227 */ /* 0x041fe200078e001a */
[----:B------:R-:W-:-:S04]  /*64e0*/  IADD3 R26, -R27, RZ, RZ ;  /* 0x000000ff1b1a7210 */ /* 0x000fc80007ffe1ff */
[----:B------:R-:W-:Y:S01]  /*64f0*/  @P0 SHF.R.U32.HI R14, RZ, R15, R14 ;  /* 0x0000000fff0e0219 */ /* 0x000fe2000001160e */
[----:B------:R-:W-:Y:S02]  /*6500*/  IMAD R25, R26, UR4, R25 ;  /* 0x000000041a197c24 */ /* 0x000fe4000f8e0219 */
[----:B------:R-:W0:Y:S02]  /*6510*/  @P0 LDC R26, c[0x0][0x38c] ;  /* 0x0000e300ff1a0b82 */ /* 0x000e240000000800 */
[----:B------:R-:W-:Y:S02]  /*6520*/  @P0 IMAD.MOV R15, RZ, RZ, -R14 ;  /* 0x000000ffff0f0224 */ /* 0x000fe400078e0a0e */
[----:B------:R-:W-:-:S04]  /*6530*/  IMAD R24, R25, UR25, R24 ;  /* 0x0000001919187c24 */ /* 0x000fc8000f8e0218 */
[----:B------:R-:W1:Y:S01]  /*6540*/  @P0 LDC R14, c[0x0][0x3f8] ;  /* 0x0000fe00ff0e0b82 */ /* 0x000e620000000800 */
[----:B0-----:R-:W-:-:S04]  /*6550*/  @P0 IMAD R27, R26, R15, R27 ;  /* 0x0000000f1a1b0224 */ /* 0x001fc800078e021b */
[----:B-1----:R-:W-:-:S07]  /*6560*/  @P0 IMAD R24, R27, R14, R24 ;  /* 0x0000000e1b180224 */ /* 0x002fce00078e0218 */
.L_x_42:
[----:B------:R-:W-:-:S04]  /*6570*/  LOP3.LUT R25, R24, 0xfffffffc, RZ, 0xc0, !PT ;  /* 0xfffffffc18197812 */ /* 0x000fc800078ec0ff */
[----:B------:R-:W-:-:S05]  /*6580*/  IADD3 R24, P0, R20, R25, RZ ;  /* 0x0000001914187210 */ /* 0x000fca0007f1e0ff */
[----:B------:R-:W-:-:S05]  /*6590*/  IMAD.X R25, RZ, RZ, R21, P0 ;  /* 0x000000ffff197224 */ /* 0x000fca00000e0615 */
[----:B------:R1:W5:Y:S01]  /*65a0*/  LDG.E R24, desc[UR36][R24.64] ;  /* 0x0000002418187981 */ /* 0x000362000c1e1900 */
[C---:B------:R-:W-:Y:S01]  /*65b0*/  FSETP.GTU.FTZ.AND P2, PT, |R10|.reuse, +INF , PT ;  /* 0x7f8000000a00780b */ /* 0x040fe20003f5c200 */
[----:B------:R-:W-:Y:S03]  /*65c0*/  BSSY B2, `(.L_x_43) ;  /* 0x000001d000027945 */ /* 0x000fe60003800000 */
[----:B-----5:R-:W-:-:S09]  /*65d0*/  FSETP.NEU.OR P4, PT, R10, R17, P2 ;  /* 0x000000110a00720b */ /* 0x020fd2000178d400 */
[----:B------:R-:W-:Y:S02]  /*65e0*/  @!P2 ISETP.GE.U32.AND P0, PT, R6, R2, PT ;  /* 0x000000020600a20c */ /* 0x000fe40003f06070 */
[----:B------:R-:W-:Y:S02]  /*65f0*/  @!P2 FSETP.GEU.FTZ.AND P3, PT, R10, R17, PT ;  /* 0x000000110a00a20b */ /* 0x000fe40003f7e000 */
[----:B------:R-:W-:Y:S02]  /*6600*/  @!P2 ISETP.GE.AND.EX P0, PT, R7, RZ, PT, P0 ;  /* 0x000000ff0700a20c */ /* 0x000fe40003f06300 */
[----:B0-----:R-:W-:Y:S02]  /*6610*/  @!P2 SEL R14, RZ, 0xffffffff, P3 ;  /* 0xffffffffff0ea807 */ /* 0x001fe40001800000 */
[----:B------:R-:W-:Y:S02]  /*6620*/  FSETP.GTU.FTZ.AND P3, PT, |R5|, +INF , PT ;  /* 0x7f8000000500780b */ /* 0x000fe40003f7c200 */
[----:B------:R-:W-:-:S02]  /*6630*/  @!P4 SEL R14, RZ, 0xffffffff, P0 ;  /* 0xffffffffff0ec807 */ /* 0x000fc40000000000 */
[----:B------:R-:W-:Y:S02]  /*6640*/  @P2 FSETP.GTU.FTZ.AND P4, PT, |R17|, +INF , PT ;  /* 0x7f8000001100280b */ /* 0x000fe40003f9c200 */
[----:B------:R-:W-:Y:S02]  /*6650*/  @!P2 LOP3.LUT R14, R14, 0x1, RZ, 0xc0, !PT ;  /* 0x000000010e0ea812 */ /* 0x000fe400078ec0ff */
[----:B------:R-:W-:Y:S02]  /*6660*/  @P2 ISETP.LT.U32.AND P5, PT, R6, R2, PT ;  /* 0x000000020600220c */ /* 0x000fe40003fa1070 */
[----:B------:R-:W-:Y:S02]  /*6670*/  @!P2 ISETP.EQ.U32.AND P0, PT, R14, 0x1, PT ;  /* 0x000000010e00a80c */ /* 0x000fe40003f02070 */
[----:B------:R-:W-:-:S04]  /*6680*/  @P2 ISETP.LT.OR.EX P0, PT, R7, RZ, !P4, P5 ;  /* 0x000000ff0700220c */ /* 0x000fc80006701750 */
[----:B------:R-:W-:Y:S02]  /*6690*/  SEL R6, R6, R2, P0 ;  /* 0x0000000206067207 */ /* 0x000fe40000000000 */
[----:B------:R-:W-:Y:S02]  /*66a0*/  FSEL R10, R10, R17, P0 ;  /* 0x000000110a0a7208 */ /* 0x000fe40000000000 */
[----:B------:R-:W-:Y:S01]  /*66b0*/  SEL R7, R7, RZ, P0 ;  /* 0x000000ff07077207 */ /* 0x000fe20000000000 */
[----:B-1----:R-:W-:Y:S06]  /*66c0*/  @P3 BRA `(.L_x_44) ;  /* 0x0000000000243947 */ /* 0x002fec0003800000 */
        /* <DEDUP_REMOVED lines=9> */
.L_x_44:
[----:B------:R-:W-:Y:S02]  /*6760*/  FSETP.GTU.FTZ.AND P0, PT, |R19|, +INF , PT ;  /* 0x7f8000001300780b */ /* 0x000fe40003f1c200 */
[----:B------:R-:W-:-:S04]  /*6770*/  ISETP.LT.U32.AND P2, PT, R3, R23, PT ;  /* 0x000000170300720c */ /* 0x000fc80003f41070 */
[----:B------:R-:W-:-:S13]  /*6780*/  ISETP.LT.OR.EX P0, PT, R4, RZ, !P0, P2 ;  /* 0x000000ff0400720c */ /* 0x000fda0004701720 */
.L_x_45:
[----:B------:R-:W-:Y:S05]  /*6790*/  BSYNC B2 ;  /* 0x0000000000027941 */ /* 0x000fea0003800000 */
.L_x_43:
[----:B------:R-:W-:Y:S01]  /*67a0*/  FSETP.GTU.FTZ.AND P2, PT, |R16|, +INF , PT ;  /* 0x7f8000001000780b */ /* 0x000fe20003f5c200 */
[----:B------:R-:W-:Y:S01]  /*67b0*/  BSSY B2, `(.L_x_46) ;  /* 0x0000012000027945 */ /* 0x000fe20003800000 */
[----:B------:R-:W-:Y:S01]  /*67c0*/  SEL R3, R3, R23, P0 ;  /* 0x0000001703037207 */ /* 0x000fe20000000000 */
[----:B------:R-:W-:Y:S01]  /*67d0*/  IMAD.IADD R23, R23, 0x1, R18 ;  /* 0x0000000117177824 */ /* 0x000fe200078e0212 */
[----:B------:R-:W-:Y:S02]  /*67e0*/  FSEL R5, R5, R19, P0 ;  /* 0x0000001305057208 */ /* 0x000fe40000000000 */
[----:B------:R-:W-:-:S07]  /*67f0*/  SEL R4, R4, RZ, P0 ;  /* 0x000000ff04047207 */ /* 0x000fce0000000000 */
[----:B------:R-:W-:Y:S05]  /*6800*/  @P2 BRA `(.L_x_47) ;  /* 0x0000000000242947 */ /* 0x000fea0003800000 */
[-C--:B------:R-:W-:Y:S02]  /*6810*/  FSETP.NEU.FTZ.AND P2, PT, R16, R22.reuse, PT ;  /* 0x000000161000720b */ /* 0x080fe40003f5d000 */
        /* <DEDUP_REMOVED lines=8> */
.L_x_47:
[----:B------:R-:W-:Y:S02]  /*68a0*/  FSETP.GTU.FTZ.AND P0, PT, |R22|, +INF , PT ;  /* 0x7f8000001600780b */ /* 0x000fe40003f1c200 */
[----:B------:R-:W-:-:S04]  /*68b0*/  ISETP.LT.U32.AND P2, PT, R8, R23, PT ;  /* 0x000000170800720c */ /* 0x000fc80003f41070 */
[----:B------:R-:W-:-:S13]  /*68c0*/  ISETP.LT.OR.EX P0, PT, R9, RZ, !P0, P2 ;  /* 0x000000ff0900720c */ /* 0x000fda0004701720 */
.L_x_48:
[----:B------:R-:W-:Y:S05]  /*68d0*/  BSYNC B2 ;  /* 0x0000000000027941 */ /* 0x000fea0003800000 */
.L_x_46:
[----:B------:R-:W-:Y:S01]  /*68e0*/  FSETP.GTU.FTZ.AND P2, PT, |R11|, +INF , PT ;  /* 0x7f8000000b00780b */ /* 0x000fe20003f5c200 */
[----:B------:R-:W-:Y:S01]  /*68f0*/  BSSY B2, `(.L_x_49) ;  /* 0x0000012000027945 */ /* 0x000fe20003800000 */
[----:B------:R-:W-:Y:S01]  /*6900*/  FSEL R16, R16, R22, P0 ;  /* 0x0000001610107208 */ /* 0x000fe20000000000 */
[----:B------:R-:W-:Y:S01]  /*6910*/  IMAD.IADD R15, R23, 0x1, R18 ;  /* 0x00000001170f7824 */ /* 0x000fe200078e0212 */
        /* <DEDUP_REMOVED lines=12> */
.L_x_50:
[----:B------:R-:W-:Y:S02]  /*69e0*/  FSETP.GTU.FTZ.AND P0, PT, |R24|, +INF , PT ;  /* 0x7f8000001800780b */ /* 0x000fe40003f1c200 */
[----:B------:R-:W-:-:S04]  /*69f0*/  ISETP.LT.U32.AND P2, PT, R12, R15, PT ;  /* 0x0000000f0c00720c */ /* 0x000fc80003f41070 */
[----:B------:R-:W-:-:S13]  /*6a00*/  ISETP.LT.OR.EX P0, PT, R13, RZ, !P0, P2 ;  /* 0x000000ff0d00720c */ /* 0x000fda0004701720 */
.L_x_51:
[----:B------:R-:W-:Y:S05]  /*6a10*/  BSYNC B2 ;  /* 0x0000000000027941 */ /* 0x000fea0003800000 */
.L_x_49:
[----:B------:R-:W-:Y:S01]  /*6a20*/  IMAD.IADD R2, R15, 0x1, R18 ;  /* 0x000000010f027824 */ /* 0x000fe200078e0212 */
[----:B------:R-:W-:Y:S01]  /*6a30*/  ULDC UR4, c[0x0][0x22c] ;  /* 0x00008b0000047ab9 */ /* 0x000fe20000000800 */
[----:B------:R-:W-:Y:S02]  /*6a40*/  SEL R12, R12, R15, P0 ;  /* 0x0000000f0c0c7207 */ /* 0x000fe40000000000 */
[----:B------:R-:W-:Y:S01]  /*6a50*/  IMAD R14, R18, 0x3, R2 ;  /* 0x00000003120e7824 */ /* 0x000fe200078e0202 */
[----:B------:R-:W-:Y:S02]  /*6a60*/  MOV R23, UR4 ;  /* 0x0000000400177c02 */ /* 0x000fe40008000f00 */
[----:B------:R-:W-:Y:S02]  /*6a70*/  FSEL R11, R11, R24, P0 ;  /* 0x000000180b0b7208 */ /* 0x000fe40000000000 */
[----:B------:R-:W-:Y:S02]  /*6a80*/  ISETP.GE.U32.AND P2, PT, R14, R23, PT ;  /* 0x000000170e00720c */ /* 0x000fe40003f46070 */
[----:B------:R-:W-:-:S11]  /*6a90*/  SEL R13, R13, RZ, P0 ;  /* 0x000000ff0d0d7207 */ /* 0x000fd60000000000 */
[----:B------:R-:W-:Y:S05]  /*6aa0*/  @!P2 BRA `(.L_x_52) ;  /* 0xffffffb800cca947 */ /* 0x000fea000383ffff */
.L_x_38:
[----:B------:R-:W-:Y:S05]  /*6ab0*/  BSYNC B1 ;  /* 0x0000000000017941 */ /* 0x000fea0003800000 */
.L_x_37:
[----:B------:R-:W-:Y:S01]  /*6ac0*/  ISETP.GE.U32.AND P0, PT, R2, R23, PT ;  /* 0x000000170200720c */ /* 0x000fe20003f06070 */
[----:B------:R-:W-:-:S12]  /*6ad0*/  BSSY B1, `(.L_x_53) ;  /* 0x0000466000017945 */ /* 0x000fd80003800000 */
[----:B------:R-:W-:Y:S05]  /*6ae0*/  @P0 BRA `(.L_x_54) ;  /* 0x0000004400900947 */ /* 0x000fea0003800000 */
[----:B------:R-:W0:Y:S01]  /*6af0*/  LDC R25, c[0x0][0x268] ;  /* 0x00009a00ff197b82 */ /* 0x000e220000000800 */
[----:B------:R-:W-:Y:S01]  /*6b00*/  IMAD.MOV.U32 R17, RZ, RZ, RZ ;  /* 0x000000ffff117224 */ /* 0x000fe200078e00ff */
[----:B0-----:R-:W-:-:S13]  /*6b10*/  ISETP.NE.AND P1, PT, R25, RZ, PT ;  /* 0x000000ff1900720c */ /* 0x001fda0003f25270 */
[----:B------:R-:W-:Y:S05]  /*6b20*/  @!P1 BRA `(.L_x_55) ;  /* 0x0000001000449947 */ /* 0x000fea0003800000 */
        /* <DEDUP_REMOVED lines=8> */
[----:B------:R-:W-:Y:S01]  /*6bb0*/  IMAD R17, R17, UR4, R2 ;  /* 0x0000000411117c24 */ /* 0x000fe2000f8e0202 */
[----:B------:R-:W-:-:S03]  /*6bc0*/  ULDC UR4, c[0x0][0x398] ;  /* 0x0000e60000047ab9 */ /* 0x000fc60000000800 */
[----:B------:R-:W-:Y:S01]  /*6bd0*/  IMAD R17, R17, UR4, RZ ;  /* 0x0000000411117c24 */ /* 0x000fe2000f8e02ff */
        /* <DEDUP_REMOVED lines=250> */
[----:B------:R-:W-:Y:S02]  /*7b80*/  IMAD.MOV R14, RZ, RZ, -R27 ;  /* 0x000000ffff0e7224 */ /* 0x000fe400078e0a1b */
[----:B------:R-:W-:Y:S02]  /*7b90*/  @P2 IMAD.MOV.U32 R26, RZ, RZ, RZ ;  /* 0x000000ffff1a2224 */ /* 0x000fe400078e00ff */
[----:B------:R-:W-:-:S04]  /*7ba0*/  IMAD R14, R14, UR6, R15 ;  /* 0x000000060e0e7c24 */ /* 0x000fc8000f8e020f */
[----:B------:R-:W-:Y:S02]  /*7bb0*/  IMAD R17, R14, UR4, R17 ;  /* 0x000000040e117c24 */ /* 0x000fe4000f8e0211 */
[----:B------:R-:W0:Y:S02]  /*7bc0*/  @P2 LDC.64 R14, c[0x0][0x390] ;  /* 0x0000e400ff0e2b82 */ /* 0x000e240000000a00 */
[----:B0-----:R-:W-:-:S05]  /*7bd0*/  @P2 IMAD.HI.U32 R14, R27, R14, R26 ;  /* 0x0000000e1b0e2227 */ /* 0x001fca00078e001a */
[----:B------:R-:W-:Y:S02]  /*7be0*/  @P2 SHF.R.U32.HI R14, RZ, R15, R14 ;  /* 0x0000000fff0e2219 */ /* 0x000fe4000001160e */
[----:B------:R-:W0:Y:S03]  /*7bf0*/  @P2 LDC R15, c[0x0][0x38c] ;  /* 0x0000e300ff0f2b82 */ /* 0x000e260000000800 */
[----:B------:R-:W-:-:S05]  /*7c00*/  @P2 IMAD.MOV R26, RZ, RZ, -R14 ;  /* 0x000000ffff1a2224 */ /* 0x000fca00078e0a0e */
[----:B------:R-:W1:Y:S01]  /*7c10*/  @P2 LDC R14, c[0x0][0x3f8] ;  /* 0x0000fe00ff0e2b82 */ /* 0x000e620000000800 */
[----:B0-----:R-:W-:-:S04]  /*7c20*/  @P2 IMAD R26, R15, R26, R27 ;  /* 0x0000001a0f1a2224 */ /* 0x001fc800078e021b */
[----:B-1----:R-:W-:-:S07]  /*7c30*/  @P2 IMAD R17, R26, R14, R17 ;  /* 0x0000000e1a112224 */ /* 0x002fce00078e0211 */
.L_x_55:
[----:B------:R-:W-:-:S04]  /*7c40*/  LOP3.LUT R15, R17, 0xfffffffc, RZ, 0xc0, !PT ;  /* 0xfffffffc110f7812 */ /* 0x000fc800078ec0ff */
[----:B------:R-:W-:-:S05]  /*7c50*/  IADD3 R14, P2, R20, R15, RZ ;  /* 0x0000000f140e7210 */ /* 0x000fca0007f5e0ff */
[----:B------:R-:W-:-:S05]  /*7c60*/  IMAD.X R15, RZ, RZ, R21, P2 ;  /* 0x000000ffff0f7224 */ /* 0x000fca00010e0615 */
[----:B------:R0:W5:Y:S01]  /*7c70*/  LDG.E R17, desc[UR36][R14.64] ;  /* 0x000000240e117981 */ /* 0x000162000c1e1900 */
[----:B------:R-:W-:-:S04]  /*7c80*/  IADD3 R27, R2, R18, RZ ;  /* 0x00000012021b7210 */ /* 0x000fc80007ffe0ff */
[----:B------:R-:W-:-:S13]  /*7c90*/  ISETP.GE.U32.AND P2, PT, R27, R23, PT ;  /* 0x000000171b00720c */ /* 0x000fda0003f46070 */
[----:B0-----:R-:W-:Y:S05]  /*7ca0*/  @P2 BRA `(.L_x_54) ;  /* 0x0000003400202947 */ /* 0x001fea0003800000 */
[----:B------:R-:W-:Y:S01]  /*7cb0*/  IMAD.MOV.U32 R19, RZ, RZ, RZ ;  /* 0x000000ffff137224 */ /* 0x000fe200078e00ff */
        /* <DEDUP_REMOVED lines=23> */
[----:B------:R-:W-:Y:S01]  /*7e30*/  HFMA2.MMA R28, -RZ, RZ, 0, 0 ;  /* 0x00000000ff1c7435 */ /* 0x000fe200000001ff */
[----:B------:R-:W-:Y:S01]  /*7e40*/  ULDC.64 UR4, c[0x0][0x288] ;  /* 0x0000a20000047ab9 */ /* 0x000fe20000000a00 */
[----:B------:R-:W-:-:S08]  /*7e50*/  ISETP.NE.AND P2, PT, R25, 0x3, PT ;  /* 0x000000031900780c */ /* 0x000fd00003f45270 */
        /* <DEDUP_REMOVED lines=30> */
[----:B------:R-:W-:Y:S01]  /*8040*/  MOV R14, RZ ;  /* 0x000000ff000e7202 */ /* 0x000fe20000000f00 */
[----:B------:R-:W-:Y:S01]  /*8050*/  ULDC.64 UR6, c[0x0][0x2a8] ;  /* 0x0000aa0000067ab9 */ /* 0x000fe20000000a00 */
[----:B------:R-:W-:Y:S01]  /*8060*/  ULDC UR4, c[0x0][0x2b0] ;  /* 0x0000ac0000047ab9 */ /* 0x000fe20000000800 */
[----:B------:R-:W-:Y:S02]  /*8070*/  ISETP.NE.AND P2, PT, R25, 0x6, PT ;  /* 0x000000061900780c */ /* 0x000fe40003f45270 */
        /* <DEDUP_REMOVED lines=213> */
.L_x_56:
[----:B------:R-:W-:-:S04]  /*8dd0*/  LOP3.LUT R15, R19, 0xfffffffc, RZ, 0xc0, !PT ;  /* 0xfffffffc130f7812 */ /* 0x000fc800078ec0ff */
[----:B------:R-:W-:-:S05]  /*8de0*/  IADD3 R14, P2, R20, R15, RZ ;  /* 0x0000000f140e7210 */ /* 0x000fca0007f5e0ff */
[----:B------:R-:W-:-:S05]  /*8df0*/  IMAD.X R15, RZ, RZ, R21, P2 ;  /* 0x000000ffff0f7224 */ /* 0x000fca00010e0615 */
[----:B------:R0:W5:Y:S01]  /*8e00*/  LDG.E R19, desc[UR36][R14.64] ;  /* 0x000000240e137981 */ /* 0x000162000c1e1900 */
[----:B------:R-:W-:-:S05]  /*8e10*/  IMAD.IADD R27, R27, 0x1, R18 ;  /* 0x000000011b1b7824 */ /* 0x000fca00078e0212 */
[----:B------:R-:W-:-:S13]  /*8e20*/  ISETP.GE.U32.AND P2, PT, R27, R23, PT ;  /* 0x000000171b00720c */ /* 0x000fda0003f46070 */
[----:B0-----:R-:W-:Y:S05]  /*8e30*/  @P2 BRA `(.L_x_54) ;  /* 0x0000002000bc2947 */ /* 0x001fea0003800000 */
[----:B------:R-:W-:Y:S01]  /*8e40*/  HFMA2.MMA R22, -RZ, RZ, 0, 0 ;  /* 0x00000000ff167435 */ /* 0x000fe200000001ff */
[----:B------:R-:W-:Y:S10]  /*8e50*/  @!P1 BRA `(.L_x_57) ;  /* 0x0000001000409947 */ /* 0x000ff40003800000 */
        /* <DEDUP_REMOVED lines=260> */
[----:B------:R-:W-:-:S03]  /*9ea0*/  IADD3 R14, -R29, RZ, RZ ;  /* 0x000000ff1d0e7210 */ /* 0x000fc60007ffe1ff */
        /* <DEDUP_REMOVED lines=11> */
.L_x_57:
[----:B------:R-:W-:-:S04]  /*9f60*/  LOP3.LUT R15, R22, 0xfffffffc, RZ, 0xc0, !PT ;  /* 0xfffffffc160f7812 */ /* 0x000fc800078ec0ff */
[----:B------:R-:W-:-:S05]  /*9f70*/  IADD3 R14, P2, R20, R15, RZ ;  /* 0x0000000f140e7210 */ /* 0x000fca0007f5e0ff */
[----:B------:R-:W-:-:S05]  /*9f80*/  IMAD.X R15, RZ, RZ, R21, P2 ;  /* 0x000000ffff0f7224 */ /* 0x000fca00010e0615 */
[----:B------:R0:W5:Y:S02]  /*9f90*/  LDG.E R22, desc[UR36][R14.64] ;  /* 0x000000240e167981 */ /* 0x000164000c1e1900 */
[----:B0-----:R-:W-:-:S05]  /*9fa0*/  IMAD.IADD R15, R27, 0x1, R18 ;  /* 0x000000011b0f7824 */ /* 0x001fca00078e0212 */
[----:B------:R-:W-:-:S13]  /*9fb0*/  ISETP.GE.U32.AND P2, PT, R15, R23, PT ;  /* 0x000000170f00720c */ /* 0x000fda0003f46070 */
[----:B------:R-:W-:Y:S05]  /*9fc0*/  @P2 BRA `(.L_x_54) ;  /* 0x0000001000582947 */ /* 0x000fea0003800000 */
[----:B------:R-:W-:Y:S01]  /*9fd0*/  IMAD.MOV.U32 R24, RZ, RZ, RZ ;  /* 0x000000ffff187224 */ /* 0x000fe200078e00ff */
        /* <DEDUP_REMOVED lines=254> */
[----:B------:R-:W-:Y:S01]  /*afc0*/  ISETP.NE.AND P1, PT, R25, 0x18, PT ;  /* 0x000000181900780c */ /* 0x000fe20003f25270 */
[----:B------:R-:W-:Y:S01]  /*afd0*/  IMAD.MOV.U32 R26, RZ, RZ, RZ ;  /* 0x000000ffff1a7224 */ /* 0x000fe200078e00ff */
[----:B------:R-:W-:Y:S01]  /*afe0*/  ULDC.64 UR6, c[0x0][0x380] ;  /* 0x0000e00000067ab9 */ /* 0x000fe20000000a00 */
[----:B------:R-:W-:Y:S02]  /*aff0*/  ULDC UR4, c[0x0][0x388] ;  /* 0x0000e20000047ab9 */ /* 0x000fe40000000800 */
[----:B------:R-:W-:-:S05]  /*b000*/  IMAD.HI.U32 R28, R27, UR7, R26 ;  /* 0x000000071b1c7c27 */ /* 0x000fca000f8e001a */
[----:B------:R-:W-:Y:S01]  /*b010*/  SHF.R.U32.HI R29, RZ, UR4, R28 ;  /* 0x00000004ff1d7c19 */ /* 0x000fe2000801161c */
[----:B------:R-:W-:Y:S02]  /*b020*/  ULDC UR4, c[0x0][0x3f4] ;  /* 0x0000fd0000047ab9 */ /* 0x000fe40000000800 */
[----:B------:R-:W0:Y:S01]  /*b030*/  @P1 LDC.64 R14, c[0x0][0x390] ;  /* 0x0000e400ff0e1b82 */ /* 0x000e220000000a00 */
[----:B------:R-:W-:Y:S01]  /*b040*/  @P1 IMAD.MOV.U32 R28, RZ, RZ, RZ ;  /* 0x000000ffff1c1224 */ /* 0x000fe200078e00ff */
[----:B------:R-:W-:-:S05]  /*b050*/  IADD3 R25, -R29, RZ, RZ ;  /* 0x000000ff1d197210 */ /* 0x000fca0007ffe1ff */
[----:B------:R-:W-:-:S04]  /*b060*/  IMAD R27, R25, UR6, R27 ;  /* 0x00000006191b7c24 */ /* 0x000fc8000f8e021b */
[----:B------:R-:W-:Y:S02]  /*b070*/  IMAD R24, R27, UR4, R24 ;  /* 0x000000041b187c24 */ /* 0x000fe4000f8e0218 */
[----:B0-----:R-:W-:Y:S02]  /*b080*/  @P1 IMAD.HI.U32 R14, R29, R14, R28 ;  /* 0x0000000e1d0e1227 */ /* 0x001fe400078e001c */
[----:B------:R-:W0:Y:S03]  /*b090*/  @P1 LDC R28, c[0x0][0x38c] ;  /* 0x0000e300ff1c1b82 */ /* 0x000e260000000800 */
[----:B------:R-:W-:-:S05]  /*b0a0*/  @P1 SHF.R.U32.HI R15, RZ, R15, R14 ;  /* 0x0000000fff0f1219 */ /* 0x000fca000001160e */
[----:B------:R-:W1:Y:S01]  /*b0b0*/  @P1 LDC R14, c[0x0][0x3f8] ;  /* 0x0000fe00ff0e1b82 */ /* 0x000e620000000800 */
[----:B------:R-:W-:-:S04]  /*b0c0*/  @P1 IMAD.MOV R15, RZ, RZ, -R15 ;  /* 0x000000ffff0f1224 */ /* 0x000fc800078e0a0f */
[----:B0-----:R-:W-:-:S04]  /*b0d0*/  @P1 IMAD R29, R28, R15, R29 ;  /* 0x0000000f1c1d1224 */ /* 0x001fc800078e021d */
[----:B-1----:R-:W-:-:S07]  /*b0e0*/  @P1 IMAD R24, R29, R14, R24 ;  /* 0x0000000e1d181224 */ /* 0x002fce00078e0218 */
.L_x_58:
[----:B------:R-:W-:-:S04]  /*b0f0*/  LOP3.LUT R25, R24, 0xfffffffc, RZ, 0xc0, !PT ;  /* 0xfffffffc18197812 */ /* 0x000fc800078ec0ff */
[----:B------:R-:W-:-:S05]  /*b100*/  IADD3 R24, P1, R20, R25, RZ ;  /* 0x0000001914187210 */ /* 0x000fca0007f3e0ff */
[----:B------:R-:W-:-:S05]  /*b110*/  IMAD.X R25, RZ, RZ, R21, P1 ;  /* 0x000000ffff197224 */ /* 0x000fca00008e0615 */
[----:B------:R0:W5:Y:S03]  /*b120*/  LDG.E R24, desc[UR36][R24.64] ;  /* 0x0000002418187981 */ /* 0x000166000c1e1900 */
.L_x_54:
[----:B------:R-:W-:Y:S05]  /*b130*/  BSYNC B1 ;  /* 0x0000000000017941 */ /* 0x000fea0003800000 */
.L_x_53:
[----:B------:R-:W-:Y:S04]  /*b140*/  BSSY B1, `(.L_x_59) ;  /* 0x0000057000017945 */ /* 0x000fe80003800000 */
[----:B------:R-:W-:Y:S05]  /*b150*/  @P0 BRA `(.L_x_60) ;  /* 0x0000000400540947 */ /* 0x000fea0003800000 */
[----:B------:R-:W-:Y:S01]  /*b160*/  FSETP.GTU.FTZ.AND P0, PT, |R10|, +INF , PT ;  /* 0x7f8000000a00780b */ /* 0x000fe20003f1c200 */
[----:B------:R-:W-:-:S12]  /*b170*/  BSSY B2, `(.L_x_61) ;  /* 0x000000e000027945 */ /* 0x000fd80003800000 */
[----:B------:R-:W-:Y:S05]  /*b180*/  @P0 BRA `(.L_x_62) ;  /* 0x0000000000240947 */ /* 0x000fea0003800000 */
[-C--:B-----5:R-:W-:Y:S02]  /*b190*/  FSETP.NEU.FTZ.AND P1, PT, R10, R17.reuse, PT ;  /* 0x000000110a00720b */ /* 0x0a0fe40003f3d000 */
        /* <DEDUP_REMOVED lines=8> */
.L_x_62:
[----:B-----5:R-:W-:Y:S02]  /*b220*/  FSETP.GTU.FTZ.AND P0, PT, |R17|, +INF , PT ;  /* 0x7f8000001100780b */ /* 0x020fe40003f1c200 */
[----:B------:R-:W-:-:S04]  /*b230*/  ISETP.LT.U32.AND P1, PT, R6, R2, PT ;  /* 0x000000020600720c */ /* 0x000fc80003f21070 */
[----:B------:R-:W-:-:S13]  /*b240*/  ISETP.LT.OR.EX P0, PT, R7, RZ, !P0, P1 ;  /* 0x000000ff0700720c */ /* 0x000fda0004701710 */
.L_x_63:
[----:B------:R-:W-:Y:S05]  /*b250*/  BSYNC B2 ;  /* 0x0000000000027941 */ /* 0x000fea0003800000 */
.L_x_61:
[----:B------:R-:W-:Y:S01]  /*b260*/  IMAD.IADD R14, R2, 0x1, R18 ;  /* 0x00000001020e7824 */ /* 0x000fe200078e0212 */
[----:B------:R-:W-:Y:S02]  /*b270*/  FSEL R10, R10, R17, P0 ;  /* 0x000000110a0a7208 */ /* 0x000fe40000000000 */
[----:B------:R-:W-:Y:S02]  /*b280*/  SEL R6, R6, R2, P0 ;  /* 0x0000000206067207 */ /* 0x000fe40000000000 */
[----:B------:R-:W-:Y:S02]  /*b290*/  ISETP.GE.U32.AND P1, PT, R14, R23, PT ;  /* 0x000000170e00720c */ /* 0x000fe40003f26070 */
[----:B------:R-:W-:-:S11]  /*b2a0*/  SEL R7, R7, RZ, P0 ;  /* 0x000000ff07077207 */ /* 0x000fd60000000000 */
[----:B------:R-:W-:Y:S05]  /*b2b0*/  @P1 BRA `(.L_x_60) ;  /* 0x0000000000fc1947 */ /* 0x000fea0003800000 */
[----:B------:R-:W-:Y:S01]  /*b2c0*/  FSETP.GTU.FTZ.AND P0, PT, |R5|, +INF , PT ;  /* 0x7f8000000500780b */ /* 0x000fe20003f1c200 */
[----:B------:R-:W-:-:S12]  /*b2d0*/  BSSY B2, `(.L_x_64) ;  /* 0x000000e000027945 */ /* 0x000fd80003800000 */
        /* <DEDUP_REMOVED lines=10> */
.L_x_65:
[----:B------:R-:W-:Y:S02]  /*b380*/  FSETP.GTU.FTZ.AND P0, PT, |R19|, +INF , PT ;  /* 0x7f8000001300780b */ /* 0x000fe40003f1c200 */
[----:B------:R-:W-:-:S04]  /*b390*/  ISETP.LT.U32.AND P1, PT, R3, R14, PT ;  /* 0x0000000e0300720c */ /* 0x000fc80003f21070 */
[----:B------:R-:W-:-:S13]  /*b3a0*/  ISETP.LT.OR.EX P0, PT, R4, RZ, !P0, P1 ;  /* 0x000000ff0400720c */ /* 0x000fda0004701710 */
.L_x_66:
[----:B------:R-:W-:Y:S05]  /*b3b0*/  BSYNC B2 ;  /* 0x0000000000027941 */ /* 0x000fea0003800000 */
.L_x_64:
        /* <DEDUP_REMOVED lines=18> */
.L_x_68:
[----:B------:R-:W-:Y:S02]  /*b4e0*/  FSETP.GTU.FTZ.AND P0, PT, |R22|, +INF , PT ;  /* 0x7f8000001600780b */ /* 0x000fe40003f1c200 */
[----:B------:R-:W-:-:S04]  /*b4f0*/  ISETP.LT.U32.AND P1, PT, R8, R15, PT ;  /* 0x0000000f0800720c */ /* 0x000fc80003f21070 */
[----:B------:R-:W-:-:S13]  /*b500*/  ISETP.LT.OR.EX P0, PT, R9, RZ, !P0, P1 ;  /* 0x000000ff0900720c */ /* 0x000fda0004701710 */
.L_x_69:
[----:B------:R-:W-:Y:S05]  /*b510*/  BSYNC B2 ;  /* 0x0000000000027941 */ /* 0x000fea0003800000 */
.L_x_67:
        /* <DEDUP_REMOVED lines=18> */
.L_x_71:
[----:B------:R-:W-:Y:S02]  /*b640*/  FSETP.GTU.FTZ.AND P0, PT, |R24|, +INF , PT ;  /* 0x7f8000001800780b */ /* 0x000fe40003f1c200 */
[----:B------:R-:W-:-:S04]  /*b650*/  ISETP.LT.U32.AND P1, PT, R12, R17, PT ;  /* 0x000000110c00720c */ /* 0x000fc80003f21070 */
[----:B------:R-:W-:-:S13]  /*b660*/  ISETP.LT.OR.EX P0, PT, R13, RZ, !P0, P1 ;  /* 0x000000ff0d00720c */ /* 0x000fda0004701710 */
.L_x_72:
[----:B------:R-:W-:Y:S05]  /*b670*/  BSYNC B2 ;  /* 0x0000000000027941 */ /* 0x000fea0003800000 */
.L_x_70:
[----:B------:R-:W-:Y:S02]  /*b680*/  FSEL R11, R11, R24, P0 ;  /* 0x000000180b0b7208 */ /* 0x000fe40000000000 */
[----:B------:R-:W-:Y:S02]  /*b690*/  SEL R12, R12, R17, P0 ;  /* 0x000000110c0c7207 */ /* 0x000fe40000000000 */
[----:B------:R-:W-:-:S07]  /*b6a0*/  SEL R13, R13, RZ, P0 ;  /* 0x000000ff0d0d7207 */ /* 0x000fce0000000000 */
.L_x_60:
[----:B------:R-:W-:Y:S05]  /*b6b0*/  BSYNC B1 ;  /* 0x0000000000017941 */ /* 0x000fea0003800000 */
.L_x_59:
        /* <DEDUP_REMOVED lines=12> */
.L_x_74:
[----:B------:R-:W-:Y:S02]  /*b780*/  FSETP.GTU.FTZ.AND P0, PT, |R5|, +INF , PT ;  /* 0x7f8000000500780b */ /* 0x000fe40003f1c200 */
[----:B------:R-:W-:-:S04]  /*b790*/  ISETP.LT.U32.AND P1, PT, R6, R3, PT ;  /* 0x000000030600720c */ /* 0x000fc80003f21070 */
[----:B------:R-:W-:-:S13]  /*b7a0*/  ISETP.LT.OR.EX P0, PT, R7, R4, !P0, P1 ;  /* 0x000000040700720c */ /* 0x000fda0004701710 */
.L_x_75:
[----:B------:R-:W-:Y:S05]  /*b7b0*/  BSYNC B1 ;  /* 0x0000000000017941 */ /* 0x000fea0003800000 */
.L_x_73:
[----:B------:R-:W-:Y:S01]  /*b7c0*/  FSEL R5, R10, R5, P0 ;  /* 0x000000050a057208 */ /* 0x000fe20000000000 */
[----:B------:R-:W-:Y:S01]  /*b7d0*/  BSSY B1, `(.L_x_76) ;  /* 0x0000011000017945 */ /* 0x000fe20003800000 */
[----:B------:R-:W-:Y:S02]  /*b7e0*/  SEL R3, R6, R3, P0 ;  /* 0x0000000306037207 */ /* 0x000fe40000000000 */
[----:B------:R-:W-:Y:S02]  /*b7f0*/  FSETP.GTU.FTZ.AND P1, PT, |R5|, +INF , PT ;  /* 0x7f8000000500780b */ /* 0x000fe40003f3c200 */
[----:B------:R-:W-:-:S11]  /*b800*/  SEL R4, R7, R4, P0 ;  /* 0x0000000407047207 */ /* 0x000fd60000000000 */
        /* <DEDUP_REMOVED lines=10> */
.L_x_77:
[----:B------:R-:W-:Y:S02]  /*b8b0*/  FSETP.GTU.FTZ.AND P0, PT, |R16|, +INF , PT ;  /* 0x7f8000001000780b */ /* 0x000fe40003f1c200 */
[----:B------:R-:W-:-:S04]  /*b8c0*/  ISETP.LT.U32.AND P1, PT, R3, R8, PT ;  /* 0x000000080300720c */ /* 0x000fc80003f21070 */
[----:B------:R-:W-:-:S13]  /*b8d0*/  ISETP.LT.OR.EX P0, PT, R4, R9, !P0, P1 ;  /* 0x000000090400720c */ /* 0x000fda0004701710 */
.L_x_78:
[----:B------:R-:W-:Y:S05]  /*b8e0*/  BSYNC B1 ;  /* 0x0000000000017941 */ /* 0x000fea0003800000 */
.L_x_76:
        /* <DEDUP_REMOVED lines=15> */
.L_x_80:
[----:B------:R-:W-:Y:S02]  /*b9e0*/  FSETP.GTU.FTZ.AND P0, PT, |R11|, +INF , PT ;  /* 0x7f8000000b00780b */ /* 0x000fe40003f1c200 */
[----:B------:R-:W-:-:S04]  /*b9f0*/  ISETP.LT.U32.AND P1, PT, R3, R12, PT ;  /* 0x0000000c0300720c */ /* 0x000fc80003f21070 */
[----:B------:R-:W-:-:S13]  /*ba00*/  ISETP.LT.OR.EX P0, PT, R4, R13, !P0, P1 ;  /* 0x0000000d0400720c */ /* 0x000fda0004701710 */
.L_x_81:
[----:B------:R-:W-:Y:S05]  /*ba10*/  BSYNC B1 ;  /* 0x0000000000017941 */ /* 0x000fea0003800000 */
.L_x_79:
[----:B------:R-:W-:Y:S02]  /*ba20*/  SEL R6, R3, R12, P0 ;  /* 0x0000000c03067207 */ /* 0x000fe40000000000 */
[----:B------:R-:W-:Y:S02]  /*ba30*/  SEL R3, R4, R13, P0 ;  /* 0x0000000d04037207 */ /* 0x000fe40000000000 */
[----:B------:R-:W-:Y:S01]  /*ba40*/  FSEL R11, R16, R11, P0 ;  /* 0x0000000b100b7208 */ /* 0x000fe20000000000 */
[----:B------:R-:W-:Y:S06]  /*ba50*/  BRA `(.L_x_2) ;  /* 0x0000002000d87947 */ /* 0x000fec0003800000 */
.L_x_36:
[----:B------:R-:W-:Y:S01]  /*ba60*/  ISETP.GE.U32.AND P0, PT, R6, R23, PT ;  /* 0x000000170600720c */ /* 0x000fe20003f06070 */
[----:B------:R-:W-:Y:S01]  /*ba70*/  BSSY B1, `(.L_x_82) ;  /* 0x0000070000017945 */ /* 0x000fe20003800000 */
[----:B------:R-:W-:Y:S01]  /*ba80*/  MOV R14, R12 ;  /* 0x0000000c000e7202 */ /* 0x000fe20000000f00 */
[----:B------:R-:W-:Y:S01]  /*ba90*/  IMAD.MOV.U32 R11, RZ, RZ, R9 ;  /* 0x000000ffff0b7224 */ /* 0x000fe200078e0009 */
[----:B------:R-:W-:Y:S01]  /*baa0*/  MOV R5, R9 ;  /* 0x0000000900057202 */ /* 0x000fe20000000f00 */
[--C-:B------:R-:W-:Y:S02]  /*bab0*/  IMAD.MOV.U32 R10, RZ, RZ, R12.reuse ;  /* 0x000000ffff0a7224 */ /* 0x100fe400078e000c */
[--C-:B------:R-:W-:Y:S02]  /*bac0*/  IMAD.MOV.U32 R8, RZ, RZ, R15.reuse ;  /* 0x000000ffff087224 */ /* 0x100fe400078e000f */
[----:B------:R-:W-:Y:S02]  /*bad0*/  IMAD.MOV.U32 R7, RZ, RZ, R15 ;  /* 0x000000ffff077224 */ /* 0x000fe400078e000f */
[----:B------:R-:W-:-:S02]  /*bae0*/  IMAD.MOV.U32 R6, RZ, RZ, R12 ;  /* 0x000000ffff067224 */ /* 0x000fc400078e000c */
[----:B------:R-:W-:Y:S05]  /*baf0*/  @P0 BRA `(.L_x_83) ;  /* 0x00000004009c0947 */ /* 0x000fea0003800000 */
[----:B------:R-:W0:Y:S01]  /*bb00*/  LDC R18, c[0x0][0x234] ;  /* 0x00008d00ff127b82 */ /* 0x000e220000000800 */
[--C-:B------:R-:W-:Y:S01]  /*bb10*/  IMAD.MOV.U32 R14, RZ, RZ, R12.reuse ;  /* 0x000000ffff0e7224 */ /* 0x100fe200078e000c */
[----:B------:R-:W-:Y:S01]  /*bb20*/  MOV R8, R15 ;  /* 0x0000000f00087202 */ /* 0x000fe20000000f00 */
[--C-:B------:R-:W-:Y:S02]  /*bb30*/  IMAD.MOV.U32 R10, RZ, RZ, R12.reuse ;  /* 0x000000ffff0a7224 */ /* 0x100fe400078e000c */
[----:B------:R-:W-:Y:S02]  /*bb40*/  IMAD.MOV.U32 R6, RZ, RZ, R12 ;  /* 0x000000ffff067224 */ /* 0x000fe400078e000c */
[--C-:B------:R-:W-:Y:S02]  /*bb50*/  IMAD.MOV.U32 R11, RZ, RZ, R9.reuse ;  /* 0x000000ffff0b7224 */ /* 0x100fe400078e0009 */
[----:B------:R-:W-:Y:S02]  /*bb60*/  IMAD.MOV.U32 R5, RZ, RZ, R9 ;  /* 0x000000ffff057224 */ /* 0x000fe400078e0009 */
[----:B------:R-:W-:-:S07]  /*bb70*/  IMAD.MOV.U32 R7, RZ, RZ, R15 ;  /* 0x000000ffff077224 */ /* 0x000fce00078e000f */
.L_x_93:
[----:B0-----:R-:W-:-:S04]  /*bb80*/  IMAD R13, R17, R2, RZ ;  /* 0x00000002110d7224 */ /* 0x001fc800078e02ff */
[----:B------:R-:W-:-:S05]  /*bb90*/  IMAD.WIDE.U32 R12, R13, 0x4, R20 ;  /* 0x000000040d0c7825 */ /* 0x000fca00078e0014 */
[----:B------:R1:W2:Y:S01]  /*bba0*/  LDG.E R19, desc[UR36][R12.64] ;  /* 0x000000240c137981 */ /* 0x0002a2000c1e1900 */
[----:B------:R-:W-:Y:S01]  /*bbb0*/  FSETP.GTU.FTZ.AND P2, PT, |R8|, +INF , PT ;  /* 0x7f8000000800780b */ /* 0x000fe20003f5c200 */
[----:B0-----:R-:W-:Y:S01]  /*bbc0*/  IMAD.IADD R24, R2, 0x1, R18 ;  /* 0x0000000102187824 */ /* 0x001fe200078e0212 */
[----:B------:R-:W-:-:S03]  /*bbd0*/  PLOP3.LUT P0, PT, PT, PT, PT, 0x80, 0x0 ;  /* 0x000000000000781c */ /* 0x000fc60003f0f070 */
[----:B------:R-:W-:Y:S02]  /*bbe0*/  IMAD.IADD R23, R24, 0x1, R18 ;  /* 0x0000000118177824 */ /* 0x000fe400078e0212 */
[C---:B-1----:R-:W-:Y:S02]  /*bbf0*/  IMAD R13, R17.reuse, R24, RZ ;  /* 0x00000018110d7224 */ /* 0x042fe400078e02ff */
[----:B------:R-:W-:Y:S02]  /*bc00*/  IMAD R27, R17, R23, RZ ;  /* 0x00000017111b7224 */ /* 0x000fe400078e02ff */
[----:B------:R-:W-:-:S05]  /*bc10*/  IMAD.WIDE.U32 R12, R13, 0x4, R20 ;  /* 0x000000040d0c7825 */ /* 0x000fca00078e0014 */
[----:B------:R0:W5:Y:S02]  /*bc20*/  LDG.E R25, desc[UR36][R12.64] ;  /* 0x000000240c197981 */ /* 0x000164000c1e1900 */
[----:B0-----:R-:W-:-:S05]  /*bc30*/  IMAD.WIDE.U32 R12, R27, 0x4, R20 ;  /* 0x000000041b0c7825 */ /* 0x001fca00078e0014 */
[----:B------:R0:W5:Y:S01]  /*bc40*/  LDG.E R26, desc[UR36][R12.64] ;  /* 0x000000240c1a7981 */ /* 0x000162000c1e1900 */
[CC--:B--2---:R-:W-:Y:S02]  /*bc50*/  @!P2 FSETP.NEU.FTZ.AND P1, PT, R8.reuse, R19.reuse, PT ;  /* 0x000000130800a20b */ /* 0x0c4fe40003f3d000 */
[----:B------:R-:W-:Y:S02]  /*bc60*/  @!P2 FSETP.GEU.FTZ.AND P3, PT, R8, R19, PT ;  /* 0x000000130800a20b */ /* 0x000fe40003f7e000 */
[----:B------:R-:W-:Y:S02]  /*bc70*/  @!P2 PLOP3.LUT P0, PT, P1, PT, PT, 0x80, 0x0 ;  /* 0x000000000000a81c */ /* 0x000fe40000f0f070 */
[----:B------:R-:W-:Y:S02]  /*bc80*/  @!P2 ISETP.GE.U32.AND P1, PT, R14, R2, PT ;  /* 0x000000020e00a20c */ /* 0x000fe40003f26070 */
[----:B------:R-:W-:Y:S02]  /*bc90*/  @!P2 SEL R22, RZ, 0xffffffff, P3 ;  /* 0xffffffffff16a807 */ /* 0x000fe40001800000 */
[----:B------:R-:W-:-:S02]  /*bca0*/  @!P2 ISETP.GE.AND.EX P1, PT, R11, RZ, PT, P1 ;  /* 0x000000ff0b00a20c */ /* 0x000fc40003f26310 */
[----:B------:R-:W-:-:S05]  /*bcb0*/  @P2 ISETP.LT.U32.AND P3, PT, R14, R2, PT ;  /* 0x000000020e00220c */ /* 0x000fca0003f61070 */
[----:B------:R-:W-:Y:S02]  /*bcc0*/  @!P0 SEL R22, RZ, 0xffffffff, P1 ;  /* 0xffffffffff168807 */ /* 0x000fe40000800000 */
[----:B------:R-:W-:Y:S02]  /*bcd0*/  @P2 FSETP.GTU.FTZ.AND P1, PT, |R19|, +INF , PT ;  /* 0x7f8000001300280b */ /* 0x000fe40003f3c200 */
[----:B------:R-:W-:-:S04]  /*bce0*/  @!P2 LOP3.LUT R22, R22, 0x1, RZ, 0xc0, !PT ;  /* 0x000000011616a812 */ /* 0x000fc800078ec0ff */
[----:B------:R-:W-:Y:S01]  /*bcf0*/  @!P2 ISETP.EQ.U32.AND P0, PT, R22, 0x1, PT ;  /* 0x000000011600a80c */ /* 0x000fe20003f02070 */
[----:B------:R-:W-:Y:S01]  /*bd00*/  IMAD.IADD R22, R23, 0x1, R18 ;  /* 0x0000000117167824 */ /* 0x000fe200078e0212 */
[----:B------:R-:W-:-:S03]  /*bd10*/  @P2 ISETP.LT.OR.EX P0, PT, R11, RZ, !P1, P3 ;  /* 0x000000ff0b00220c */ /* 0x000fc60004f01730 */
[----:B------:R-:W-:Y:S01]  /*bd20*/  IMAD R27, R17, R22, RZ ;  /* 0x00000016111b7224 */ /* 0x000fe200078e02ff */
[----:B------:R-:W-:Y:S01]  /*bd30*/  FSETP.GTU.FTZ.AND P1, PT, |R15|, +INF , PT ;  /* 0x7f8000000f00780b */ /* 0x000fe20003f3c200 */
[----:B------:R-:W-:Y:S01]  /*bd40*/  BSSY B2, `(.L_x_84) ;  /* 0x0000013000027945 */ /* 0x000fe20003800000 */
[----:B------:R-:W-:Y:S01]  /*bd50*/  SEL R14, R14, R2, P0 ;  /* 0x000000020e0e7207 */ /* 0x000fe20000000000 */
[----:B0-----:R-:W-:-:S06]  /*bd60*/  IMAD.WIDE.U32 R12, R27, 0x4, R20 ;  /* 0x000000041b0c7825 */ /* 0x001fcc00078e0014 */
[----:B------:R0:W5:Y:S01]  /*bd70*/  LDG.E R12, desc[UR36][R12.64] ;  /* 0x000000240c0c7981 */ /* 0x000162000c1e1900 */
[----:B------:R-:W-:Y:S02]  /*bd80*/  FSEL R8, R8, R19, P0 ;  /* 0x0000001308087208 */ /* 0x000fe40000000000 */
[----:B------:R-:W-:Y:S01]  /*bd90*/  SEL R11, R11, RZ, P0 ;  /* 0x000000ff0b0b7207 */ /* 0x000fe20000000000 */
[----:B------:R-:W-:Y:S06]  /*bda0*/  @P1 BRA `(.L_x_85) ;  /* 0x0000000000241947 */ /* 0x000fec0003800000 */
        /* <DEDUP_REMOVED lines=9> */
.L_x_85:
[----:B-----5:R-:W-:Y:S02]  /*be40*/  FSETP.GTU.FTZ.AND P0, PT, |R25|, +INF , PT ;  /* 0x7f8000001900780b */ /* 0x020fe40003f1c200 */
[----:B------:R-:W-:-:S04]  /*be50*/  ISETP.LT.U32.AND P1, PT, R3, R24, PT ;  /* 0x000000180300720c */ /* 0x000fc80003f21070 */
[----:B------:R-:W-:-:S13]  /*be60*/  ISETP.LT.OR.EX P0, PT, R4, RZ, !P0, P1 ;  /* 0x000000ff0400720c */ /* 0x000fda0004701710 */
.L_x_86:
[----:B------:R-:W-:Y:S05]  /*be70*/  BSYNC B2 ;  /* 0x0000000000027941 */ /* 0x000fea0003800000 */
.L_x_84:
[----:B------:R-:W-:Y:S01]  /*be80*/  FSETP.GTU.FTZ.AND P1, PT, |R16|, +INF , PT ;  /* 0x7f8000001000780b */ /* 0x000fe20003f3c200 */
[----:B------:R-:W-:Y:S01]  /*be90*/  BSSY B2, `(.L_x_87) ;  /* 0x0000011000027945 */ /* 0x000fe20003800000 */
[----:B------:R-:W-:Y:S02]  /*bea0*/  SEL R3, R3, R24, P0 ;  /* 0x0000001803037207 */ /* 0x000fe40000000000 */
        /* <DEDUP_REMOVED lines=12> */
.L_x_88:
[----:B------:R-:W-:Y:S02]  /*bf70*/  FSETP.GTU.FTZ.AND P0, PT, |R26|, +INF , PT ;  /* 0x7f8000001a00780b */ /* 0x000fe40003f1c200 */
[----:B------:R-:W-:-:S04]  /*bf80*/  ISETP.LT.U32.AND P1, PT, R10, R23, PT ;  /* 0x000000170a00720c */ /* 0x000fc80003f21070 */
[----:B------:R-:W-:-:S13]  /*bf90*/  ISETP.LT.OR.EX P0, PT, R9, RZ, !P0, P1 ;  /* 0x000000ff0900720c */ /* 0x000fda0004701710 */
.L_x_89:
[----:B------:R-:W-:Y:S05]  /*bfa0*/  BSYNC B2 ;  /* 0x0000000000027941 */ /* 0x000fea0003800000 */
.L_x_87:
[----:B------:R-:W-:Y:S01]  /*bfb0*/  FSETP.GTU.FTZ.AND P1, PT, |R7|, +INF , PT ;  /* 0x7f8000000700780b */ /* 0x000fe20003f3c200 */
[----:B------:R-:W-:Y:S01]  /*bfc0*/  BSSY B2, `(.L_x_90) ;  /* 0x0000011000027945 */ /* 0x000fe20003800000 */
[----:B------:R-:W-:Y:S02]  /*bfd0*/  SEL R10, R10, R23, P0 ;  /* 0x000000170a0a7207 */ /* 0x000fe40000000000 */
[----:B------:R-:W-:Y:S02]  /*bfe0*/  FSEL R16, R16, R26, P0 ;  /* 0x0000001a10107208 */ /* 0x000fe40000000000 */
[----:B------:R-:W-:-:S07]  /*bff0*/  SEL R9, R9, RZ, P0 ;  /* 0x000000ff09097207 */ /* 0x000fce0000000000 */
[----:B------:R-:W-:Y:S05]  /*c000*/  @P1 BRA `(.L_x_91) ;  /* 0x0000000000241947 */ /* 0x000fea0003800000 */
[C---:B------:R-:W-:Y:S02]  /*c010*/  FSETP.NEU.FTZ.AND P1, PT, R7.reuse, R12, PT ;  /* 0x0000000c0700720b */ /* 0x040fe40003f3d000 */
        /* <DEDUP_REMOVED lines=8> */
.L_x_91:
[----:B------:R-:W-:Y:S02]  /*c0a0*/  FSETP.GTU.FTZ.AND P0, PT, |R12|, +INF , PT ;  /* 0x7f8000000c00780b */ /* 0x000fe40003f1c200 */
[----:B------:R-:W-:-:S04]  /*c0b0*/  ISETP.LT.U32.AND P1, PT, R6, R22, PT ;  /* 0x000000160600720c */ /* 0x000fc80003f21070 */
[----:B------:R-:W-:-:S13]  /*c0c0*/  ISETP.LT.OR.EX P0, PT, R5, RZ, !P0, P1 ;  /* 0x000000ff0500720c */ /* 0x000fda0004701710 */
.L_x_92:
[----:B------:R-:W-:Y:S05]  /*c0d0*/  BSYNC B2 ;  /* 0x0000000000027941 */ /* 0x000fea0003800000 */
.L_x_90:
        /* <DEDUP_REMOVED lines=9> */
.L_x_83:
[----:B------:R-:W-:Y:S05]  /*c170*/  BSYNC B1 ;  /* 0x0000000000017941 */ /* 0x000fea0003800000 */
.L_x_82:
[----:B------:R-:W-:Y:S01]  /*c180*/  ISETP.GE.U32.AND P1, PT, R2, R23, PT ;  /* 0x000000170200720c */ /* 0x000fe20003f26070 */
[----:B------:R-:W-:-:S12]  /*c190*/  BSSY B1, `(.L_x_94) ;  /* 0x0000016000017945 */ /* 0x000fd80003800000 */
[----:B------:R-:W-:Y:S05]  /*c1a0*/  @P1 BRA `(.L_x_95) ;  /* 0x0000000000501947 */ /* 0x000fea0003800000 */
[----:B------:R-:W-:-:S04]  /*c1b0*/  IMAD R29, R17, R2, RZ ;  /* 0x00000002111d7224 */ /* 0x000fc800078e02ff */
[----:B------:R-:W-:-:S05]  /*c1c0*/  IMAD.WIDE.U32 R28, R29, 0x4, R20 ;  /* 0x000000041d1c7825 */ /* 0x000fca00078e0014 */
[----:B------:R1:W5:Y:S01]  /*c1d0*/  LDG.E R19, desc[UR36][R28.64] ;  /* 0x000000241c137981 */ /* 0x000362000c1e1900 */
[----:B------:R-:W-:-:S05]  /*c1e0*/  IMAD.IADD R22, R2, 0x1, R18 ;  /* 0x0000000102167824 */ /* 0x000fca00078e0212 */
[----:B------:R-:W-:-:S13]  /*c1f0*/  ISETP.GE.U32.AND P0, PT, R22, R23, PT ;  /* 0x000000171600720c */ /* 0x000fda0003f06070 */
[----:B-1----:R-:W-:Y:S05]  /*c200*/  @P0 BRA `(.L_x_95) ;  /* 0x0000000000380947 */ /* 0x002fea0003800000 */
[----:B------:R-:W-:-:S04]  /*c210*/  IMAD R25, R17, R22, RZ ;  /* 0x0000001611197224 */ /* 0x000fc800078e02ff */
[----:B------:R-:W-:-:S06]  /*c220*/  IMAD.WIDE.U32 R24, R25, 0x4, R20 ;  /* 0x0000000419187825 */ /* 0x000fcc00078e0014 */
[----:B------:R1:W5:Y:S01]  /*c230*/  LDG.E R25, desc[UR36][R24.64] ;  /* 0x0000002418197981 */ /* 0x000362000c1e1900 */
[----:B------:R-:W-:-:S05]  /*c240*/  IMAD.IADD R22, R22, 0x1, R18 ;  /* 0x0000000116167824 */ /* 0x000fca00078e0212 */
[----:B------:R-:W-:-:S13]  /*c250*/  ISETP.GE.U32.AND P0, PT, R22, R23, PT ;  /* 0x000000171600720c */ /* 0x000fda0003f06070 */
[----:B-1----:R-:W-:Y:S05]  /*c260*/  @P0 BRA `(.L_x_95) ;  /* 0x0000000000200947 */ /* 0x002fea0003800000 */
[----:B------:R-:W-:Y:S02]  /*c270*/  IMAD.IADD R24, R22, 0x1, R18 ;  /* 0x0000000116187824 */ /* 0x000fe400078e0212 */
[----:B------:R-:W-:-:S03]  /*c280*/  IMAD R27, R17, R22, RZ ;  /* 0x00000016111b7224 */ /* 0x000fc600078e02ff */
[----:B------:R-:W-:Y:S01]  /*c290*/  ISETP.GE.U32.AND P0, PT, R24, R23, PT ;  /* 0x000000171800720c */ /* 0x000fe20003f06070 */
[----:B------:R-:W-:-:S06]  /*c2a0*/  IMAD.WIDE.U32 R26, R27, 0x4, R20 ;  /* 0x000000041b1a7825 */ /* 0x000fcc00078e0014 */
[----:B------:R1:W5:Y:S06]  /*c2b0*/  LDG.E R26, desc[UR36][R26.64] ;  /* 0x000000241a1a7981 */ /* 0x00036c000c1e1900 */
[----:B------:R-:W-:-:S04]  /*c2c0*/  @!P0 IMAD R17, R17, R24, RZ ;  /* 0x0000001811118224 */ /* 0x000fc800078e02ff */
[----:B------:R-:W-:-:S05]  /*c2d0*/  @!P0 IMAD.WIDE.U32 R20, R17, 0x4, R20 ;  /* 0x0000000411148825 */ /* 0x000fca00078e0014 */
[----:B------:R1:W5:Y:S02]  /*c2e0*/  @!P0 LDG.E R12, desc[UR36][R20.64] ;  /* 0x00000024140c8981 */ /* 0x000364000c1e1900 */
.L_x_95:
[----:B------:R-:W-:Y:S05]  /*c2f0*/  BSYNC B1 ;  /* 0x0000000000017941 */ /* 0x000fea0003800000 */
.L_x_94:
        /* <DEDUP_REMOVED lines=9> */
[----:B0-----:R-:W-:-:S05]  /*c390*/  SEL R13, RZ, 0xffffffff, P2 ;  /* 0xffffffffff0d7807 */ /* 0x001fca0001000000 */
[----:B------:R-:W-:-:S04]  /*c3a0*/  @!P1 SEL R13, RZ, 0xffffffff, P0 ;  /* 0xffffffffff0d9807 */ /* 0x000fc80000000000 */
[----:B------:R-:W-:-:S04]  /*c3b0*/  LOP3.LUT R13, R13, 0x1, RZ, 0xc0, !PT ;  /* 0x000000010d0d7812 */ /* 0x000fc800078ec0ff */
[----:B------:R-:W-:Y:S01]  /*c3c0*/  ISETP.EQ.U32.AND P0, PT, R13, 0x1, PT ;  /* 0x000000010d00780c */ /* 0x000fe20003f02070 */
[----:B------:R-:W-:-:S12]  /*c3d0*/  BRA `(.L_x_100) ;  /* 0x00000000000c7947 */ /* 0x000fd80003800000 */
.L_x_99:
[----:B-----5:R-:W-:Y:S02]  /*c3e0*/  FSETP.GTU.FTZ.AND P0, PT, |R19|, +INF , PT ;  /* 0x7f8000001300780b */ /* 0x020fe40003f1c200 */
[----:B------:R-:W-:-:S04]  /*c3f0*/  ISETP.LT.U32.AND P1, PT, R14, R2, PT ;  /* 0x000000020e00720c */ /* 0x000fc80003f21070 */
[----:B------:R-:W-:-:S13]  /*c400*/  ISETP.LT.OR.EX P0, PT, R11, RZ, !P0, P1 ;  /* 0x000000ff0b00720c */ /* 0x000fda0004701710 */
.L_x_100:
[----:B------:R-:W-:Y:S05]  /*c410*/  BSYNC B2 ;  /* 0x0000000000027941 */ /* 0x000fea0003800000 */
.L_x_98:
[----:B-1----:R-:W-:Y:S01]  /*c420*/  IMAD.IADD R20, R2, 0x1, R18 ;  /* 0x0000000102147824 */ /* 0x002fe200078e0212 */
        /* <DEDUP_REMOVED lines=17> */
.L_x_102:
[----:B------:R-:W-:Y:S02]  /*c540*/  FSETP.GTU.FTZ.AND P0, PT, |R25|, +INF , PT ;  /* 0x7f8000001900780b */ /* 0x000fe40003f1c200 */
[----:B------:R-:W-:-:S04]  /*c550*/  ISETP.LT.U32.AND P1, PT, R3, R20, PT ;  /* 0x000000140300720c */ /* 0x000fc80003f21070 */
[----:B------:R-:W-:-:S13]  /*c560*/  ISETP.LT.OR.EX P0, PT, R4, RZ, !P0, P1 ;  /* 0x000000ff0400720c */ /* 0x000fda0004701710 */
.L_x_103:
[----:B------:R-:W-:Y:S05]  /*c570*/  BSYNC B2 ;  /* 0x0000000000027941 */ /* 0x000fea0003800000 */
.L_x_101:
[----:B0-----:R-:W-:Y:S01]  /*c580*/  IMAD.IADD R13, R20, 0x1, R18 ;  /* 0x00000001140d7824 */ /* 0x001fe200078e0212 */
        /* <DEDUP_REMOVED lines=17> */
.L_x_105:
[----:B------:R-:W-:Y:S02]  /*c6a0*/  FSETP.GTU.FTZ.AND P0, PT, |R26|, +INF , PT ;  /* 0x7f8000001a00780b */ /* 0x000fe40003f1c200 */
[----:B------:R-:W-:-:S04]  /*c6b0*/  ISETP.LT.U32.AND P1, PT, R10, R13, PT ;  /* 0x0000000d0a00720c */ /* 0x000fc80003f21070 */
[----:B------:R-:W-:-:S13]  /*c6c0*/  ISETP.LT.OR.EX P0, PT, R9, RZ, !P0, P1 ;  /* 0x000000ff0900720c */ /* 0x000fda0004701710 */
.L_x_106:
[----:B------:R-:W-:Y:S05]  /*c6d0*/  BSYNC B2 ;  /* 0x0000000000027941 */ /* 0x000fea0003800000 */
.L_x_104:
[----:B------:R-:W-:Y:S02]  /*c6e0*/  IADD3 R17, R13, R18, RZ ;  /* 0x000000120d117210 */ /* 0x000fe40007ffe0ff */
[----:B------:R-:W-:Y:S02]  /*c6f0*/  FSEL R16, R16, R26, P0 ;  /* 0x0000001a10107208 */ /* 0x000fe40000000000 */
[----:B------:R-:W-:Y:S02]  /*c700*/  ISETP.GE.U32.AND P1, PT, R17, R23, PT ;  /* 0x000000171100720c */ /* 0x000fe40003f26070 */
[----:B------:R-:W-:Y:S02]  /*c710*/  SEL R10, R10, R13, P0 ;  /* 0x0000000d0a0a7207 */ /* 0x000fe40000000000 */
[----:B------:R-:W-:-:S09]  /*c720*/  SEL R9, R9, RZ, P0 ;  /* 0x000000ff09097207 */ /* 0x000fd20000000000 */
        /* <DEDUP_REMOVED lines=13> */
.L_x_108:
[----:B------:R-:W-:Y:S02]  /*c800*/  FSETP.GTU.FTZ.AND P0, PT, |R12|, +INF , PT ;  /* 0x7f8000000c00780b */ /* 0x000fe40003f1c200 */
[----:B------:R-:W-:-:S04]  /*c810*/  ISETP.LT.U32.AND P1, PT, R6, R17, PT ;  /* 0x000000110600720c */ /* 0x000fc80003f21070 */
[----:B------:R-:W-:-:S13]  /*c820*/  ISETP.LT.OR.EX P0, PT, R5, RZ, !P0, P1 ;  /* 0x000000ff0500720c */ /* 0x000fda0004701710 */
.L_x_109:
[----:B------:R-:W-:Y:S05]  /*c830*/  BSYNC B2 ;  /* 0x0000000000027941 */ /* 0x000fea0003800000 */
.L_x_107:
[----:B------:R-:W-:Y:S02]  /*c840*/  FSEL R7, R7, R12, P0 ;  /* 0x0000000c07077208 */ /* 0x000fe40000000000 */
[----:B------:R-:W-:Y:S02]  /*c850*/  SEL R6, R6, R17, P0 ;  /* 0x0000001106067207 */ /* 0x000fe40000000000 */
[----:B------:R-:W-:-:S07]  /*c860*/  SEL R5, R5, RZ, P0 ;  /* 0x000000ff05057207 */ /* 0x000fce0000000000 */
.L_x_97:
[----:B------:R-:W-:Y:S05]  /*c870*/  BSYNC B1 ;  /* 0x0000000000017941 */ /* 0x000fea0003800000 */
.L_x_96:
        /* <DEDUP_REMOVED lines=12> */
.L_x_111:
[----:B------:R-:W-:Y:S02]  /*c940*/  FSETP.GTU.FTZ.AND P0, PT, |R15|, +INF , PT ;  /* 0x7f8000000f00780b */ /* 0x000fe40003f1c200 */
[----:B------:R-:W-:-:S04]  /*c950*/  ISETP.LT.U32.AND P1, PT, R14, R3, PT ;  /* 0x000000030e00720c */ /* 0x000fc80003f21070 */
[----:B------:R-:W-:-:S13]  /*c960*/  ISETP.LT.OR.EX P0, PT, R11, R4, !P0, P1 ;  /* 0x000000040b00720c */ /* 0x000fda0004701710 */
.L_x_112:
[----:B------:R-:W-:Y:S05]  /*c970*/  BSYNC B1 ;  /* 0x0000000000017941 */ /* 0x000fea0003800000 */
.L_x_110:
        /* <DEDUP_REMOVED lines=15> */
.L_x_114:
[----:B------:R-:W-:Y:S02]  /*ca70*/  FSETP.GTU.FTZ.AND P0, PT, |R16|, +INF , PT ;  /* 0x7f8000001000780b */ /* 0x000fe40003f1c200 */
[----:B------:R-:W-:-:S04]  /*ca80*/  ISETP.LT.U32.AND P1, PT, R3, R10, PT ;  /* 0x0000000a0300720c */ /* 0x000fc80003f21070 */
[----:B------:R-:W-:-:S13]  /*ca90*/  ISETP.LT.OR.EX P0, PT, R4, R9, !P0, P1 ;  /* 0x000000090400720c */ /* 0x000fda0004701710 */
.L_x_115:
[----:B------:R-:W-:Y:S05]  /*caa0*/  BSYNC B1 ;  /* 0x0000000000017941 */ /* 0x000fea0003800000 */
.L_x_113:
        /* <DEDUP_REMOVED lines=15> */
.L_x_117:
[----:B------:R-:W-:Y:S02]  /*cba0*/  FSETP.GTU.FTZ.AND P0, PT, |R7|, +INF , PT ;  /* 0x7f8000000700780b */ /* 0x000fe40003f1c200 */
[----:B------:R-:W-:-:S04]  /*cbb0*/  ISETP.LT.U32.AND P1, PT, R3, R6, PT ;  /* 0x000000060300720c */ /* 0x000fc80003f21070 */
[----:B------:R-:W-:-:S13]  /*cbc0*/  ISETP.LT.OR.EX P0, PT, R4, R5, !P0, P1 ;  /* 0x000000050400720c */ /* 0x000fda0004701710 */
.L_x_118:
[----:B------:R-:W-:Y:S05]  /*cbd0*/  BSYNC B1 ;  /* 0x0000000000017941 */ /* 0x000fea0003800000 */
.L_x_116:
[----:B------:R-:W-:Y:S02]  /*cbe0*/  SEL R6, R3, R6, P0 ;  /* 0x0000000603067207 */ /* 0x000fe40000000000 */
[----:B------:R-:W-:Y:S02]  /*cbf0*/  SEL R3, R4, R5, P0 ;  /* 0x0000000504037207 */ /* 0x000fe40000000000 */
[----:B------:R-:W-:Y:S01]  /*cc00*/  FSEL R11, R16, R7, P0 ;  /* 0x00000007100b7208 */ /* 0x000fe20000000000 */
[----:B------:R-:W-:Y:S06]  /*cc10*/  BRA `(.L_x_2) ;  /* 0x0000001000687947 */ /* 0x000fec0003800000 */
.L_x_35:
[----:B------:R-:W-:Y:S01]  /*cc20*/  ULDC UR4, c[0x0][0x234] ;  /* 0x00008d0000047ab9 */ /* 0x000fe20000000800 */
[----:B------:R-:W0:Y:S01]  /*cc30*/  LDC R11, c[0x0][0x218] ;  /* 0x00008600ff0b7b82 */ /* 0x000e220000000800 */
[----:B------:R-:W-:Y:S01]  /*cc40*/  IMAD.U32 R22, RZ, RZ, UR4 ;  /* 0x00000004ff167e24 */ /* 0x000fe2000f8e00ff */
[----:B------:R-:W-:Y:S03]  /*cc50*/  BSSY B1, `(.L_x_119) ;  /* 0x0000071000017945 */ /* 0x000fe60003800000 */
[----:B------:R-:W-:-:S03]  /*cc60*/  IMAD R2, R22, 0x3, R19 ;  /* 0x0000000316027824 */ /* 0x000fc600078e0213 */
[----:B------:R-:W1:Y:S02]  /*cc70*/  LDC R7, c[0x0][0x220] ;  /* 0x00008800ff077b82 */ /* 0x000e640000000800 */
[----:B------:R-:W-:-:S06]  /*cc80*/  ISETP.GE.U32.AND P0, PT, R2, R23, PT ;  /* 0x000000170200720c */ /* 0x000fcc0003f06070 */
[----:B------:R-:W2:Y:S01]  /*cc90*/  LDC R3, c[0x0][0x224] ;  /* 0x00008900ff037b82 */ /* 0x000ea20000000800 */
[--C-:B0-----:R-:W-:Y:S02]  /*cca0*/  IMAD.MOV.U32 R18, RZ, RZ, R11.reuse ;  /* 0x000000ffff127224 */ /* 0x101fe400078e000b */
[--C-:B------:R-:W-:Y:S02]  /*ccb0*/  IMAD.MOV.U32 R17, RZ, RZ, R11.reuse ;  /* 0x000000ffff117224 */ /* 0x100fe400078e000b */
[----:B------:R-:W-:Y:S02]  /*ccc0*/  IMAD.MOV.U32 R16, RZ, RZ, R11 ;  /* 0x000000ffff107224 */ /* 0x000fe400078e000b */
[--C-:B-1----:R-:W-:Y:S01]  /*ccd0*/  IMAD.MOV.U32 R10, RZ, RZ, R7.reuse ;  /* 0x000000ffff0a7224 */ /* 0x102fe200078e0007 */
[----:B------:R-:W-:Y:S01]  /*cce0*/  MOV R9, R7 ;  /* 0x0000000700097202 */ /* 0x000fe20000000f00 */
[----:B------:R-:W-:Y:S02]  /*ccf0*/  IMAD.MOV.U32 R8, RZ, RZ, R7 ;  /* 0x000000ffff087224 */ /* 0x000fe400078e0007 */
[----:B--2---:R-:W-:-:S02]  /*cd00*/  IMAD.MOV.U32 R6, RZ, RZ, R3 ;  /* 0x000000ffff067224 */ /* 0x004fc400078e0003 */
[--C-:B------:R-:W-:Y:S02]  /*cd10*/  IMAD.MOV.U32 R5, RZ, RZ, R3.reuse ;  /* 0x000000ffff057224 */ /* 0x100fe400078e0003 */
[----:B------:R-:W-:Y:S01]  /*cd20*/  IMAD.MOV.U32 R4, RZ, RZ, R3 ;  /* 0x000000ffff047224 */ /* 0x000fe200078e0003 */
[----:B------:R-:W-:Y:S06]  /*cd30*/  @P0 BRA `(.L_x_120) ;  /* 0x0000000400880947 */ /* 0x000fec0003800000 */
[----:B------:R-:W0:Y:S01]  /*cd40*/  LDC R22, c[0x0][0x234] ;  /* 0x00008d00ff167b82 */ /* 0x000e220000000800 */
[----:B------:R-:W-:Y:S01]  /*cd50*/  IMAD.MOV.U32 R9, RZ, RZ, R7 ;  /* 0x000000ffff097224 */ /* 0x000fe200078e0007 */
[----:B------:R-:W-:Y:S01]  /*cd60*/  MOV R8, R7 ;  /* 0x0000000700087202 */ /* 0x000fe20000000f00 */
[--C-:B------:R-:W-:Y:S02]  /*cd70*/  IMAD.MOV.U32 R5, RZ, RZ, R3.reuse ;  /* 0x000000ffff057224 */ /* 0x100fe400078e0003 */
[----:B------:R-:W-:Y:S02]  /*cd80*/  IMAD.MOV.U32 R4, RZ, RZ, R3 ;  /* 0x000000ffff047224 */ /* 0x000fe400078e0003 */
[--C-:B------:R-:W-:Y:S02]  /*cd90*/  IMAD.MOV.U32 R17, RZ, RZ, R11.reuse ;  /* 0x000000ffff117224 */ /* 0x100fe400078e000b */
[----:B------:R-:W-:-:S07]  /*cda0*/  IMAD.MOV.U32 R16, RZ, RZ, R11 ;  /* 0x000000ffff107224 */ /* 0x000fce00078e000b */
.L_x_130:
[----:B------:R-:W-:-:S05]  /*cdb0*/  IMAD.WIDE.U32 R12, R19, 0x4, R20 ;  /* 0x00000004130c7825 */ /* 0x000fca00078e0014 */
[----:B------:R1:W2:Y:S01]  /*cdc0*/  LDG.E R2, desc[UR36][R12.64] ;  /* 0x000000240c027981 */ /* 0x0002a2000c1e1900 */
[----:B------:R-:W-:Y:S01]  /*cdd0*/  FSETP.GTU.FTZ.AND P2, PT, |R16|, +INF , PT ;  /* 0x7f8000001000780b */ /* 0x000fe20003f5c200 */
[----:B0-----:R-:W-:Y:S01]  /*cde0*/  IMAD.IADD R26, R19, 0x1, R22 ;  /* 0x00000001131a7824 */ /* 0x001fe200078e0216 */
[----:B------:R-:W-:-:S04]  /*cdf0*/  PLOP3.LUT P0, PT, PT, PT, PT, 0x80, 0x0 ;  /* 0x000000000000781c */ /* 0x000fc80003f0f070 */
[C---:B------:R-:W-:Y:S01]  /*ce00*/  IADD3 R23, R26.reuse, R22, RZ ;  /* 0x000000161a177210 */ /* 0x040fe20007ffe0ff */
[----:B-1----:R-:W-:-:S04]  /*ce10*/  IMAD.WIDE.U32 R12, R26, 0x4, R20 ;  /* 0x000000041a0c7825 */ /* 0x002fc800078e0014 */
[----:B------:R-:W-:Y:S01]  /*ce20*/  IMAD.IADD R24, R23, 0x1, R22 ;  /* 0x0000000117187824 */ /* 0x000fe200078e0216 */
[----:B------:R0:W5:Y:S03]  /*ce30*/  LDG.E R25, desc[UR36][R12.64] ;  /* 0x000000240c197981 */ /* 0x000166000c1e1900 */
[----:B0-----:R-:W-:-:S06]  /*ce40*/  IMAD.WIDE.U32 R12, R24, 0x4, R20 ;  /* 0x00000004180c7825 */ /* 0x001fcc00078e0014 */
[----:B------:R0:W5:Y:S01]  /*ce50*/  LDG.E R12, desc[UR36][R12.64] ;  /* 0x000000240c0c7981 */ /* 0x000162000c1e1900 */
[CC--:B--2---:R-:W-:Y:S02]  /*ce60*/  @!P2 FSETP.NEU.FTZ.AND P1, PT, R16.reuse, R2.reuse, PT ;  /* 0x000000021000a20b */ /* 0x0c4fe40003f3d000 */
[----:B------:R-:W-:Y:S02]  /*ce70*/  @!P2 FSETP.GEU.FTZ.AND P3, PT, R16, R2, PT ;  /* 0x000000021000a20b */ /* 0x000fe40003f7e000 */
[----:B------:R-:W-:Y:S02]  /*ce80*/  @!P2 PLOP3.LUT P0, PT, P1, PT, PT, 0x80, 0x0 ;  /* 0x000000000000a81c */ /* 0x000fe40000f0f070 */
[----:B------:R-:W-:Y:S02]  /*ce90*/  @!P2 ISETP.GE.U32.AND P1, PT, R9, R19, PT ;  /* 0x000000130900a20c */ /* 0x000fe40003f26070 */
[----:B------:R-:W-:Y:S02]  /*cea0*/  @!P2 SEL R14, RZ, 0xffffffff, P3 ;  /* 0xffffffffff0ea807 */ /* 0x000fe40001800000 */
[----:B------:R-:W-:-:S07]  /*ceb0*/  @!P2 ISETP.GE.AND.EX P1, PT, R5, RZ, PT, P1 ;  /* 0x000000ff0500a20c */ /* 0x000fce0003f26310 */
[----:B------:R-:W-:-:S04]  /*cec0*/  @!P0 SEL R14, RZ, 0xffffffff, P1 ;  /* 0xffffffffff0e8807 */ /* 0x000fc80000800000 */
[----:B------:R-:W-:-:S04]  /*ced0*/  @!P2 LOP3.LUT R14, R14, 0x1, RZ, 0xc0, !PT ;  /* 0x000000010e0ea812 */ /* 0x000fc800078ec0ff */
[----:B------:R-:W-:Y:S01]  /*cee0*/  @!P2 ISETP.EQ.U32.AND P0, PT, R14, 0x1, PT ;  /* 0x000000010e00a80c */ /* 0x000fe20003f02070 */
[----:B------:R-:W-:-:S06]  /*cef0*/  IMAD.WIDE.U32 R14, R23, 0x4, R20 ;  /* 0x00000004170e7825 */ /* 0x000fcc00078e0014 */
[----:B------:R0:W5:Y:S01]  /*cf00*/  LDG.E R14, desc[UR36][R14.64] ;  /* 0x000000240e0e7981 */ /* 0x000162000c1e1900 */
[----:B------:R-:W-:Y:S02]  /*cf10*/  FSETP.GTU.FTZ.AND P1, PT, |R17|, +INF , PT ;  /* 0x7f8000001100780b */ /* 0x000fe40003f3c200 */
[----:B------:R-:W-:Y:S02]  /*cf20*/  @P2 ISETP.LT.U32.AND P4, PT, R9, R19, PT ;  /* 0x000000130900220c */ /* 0x000fe40003f81070 */
[----:B------:R-:W-:Y:S01]  /*cf30*/  @P2 FSETP.GTU.FTZ.AND P3, PT, |R2|, +INF , PT ;  /* 0x7f8000000200280b */ /* 0x000fe20003f7c200 */
[----:B------:R-:W-:Y:S03]  /*cf40*/  BSSY B2, `(.L_x_121) ;  /* 0x0000012000027945 */ /* 0x000fe60003800000 */
[----:B------:R-:W-:-:S04]  /*cf50*/  @P2 ISETP.LT.OR.EX P0, PT, R5, RZ, !P3, P4 ;  /* 0x000000ff0500220c */ /* 0x000fc80005f01740 */
[----:B------:R-:W-:Y:S02]  /*cf60*/  SEL R9, R9, R19, P0 ;  /* 0x0000001309097207 */ /* 0x000fe40000000000 */
[----:B------:R-:W-:Y:S02]  /*cf70*/  FSEL R16, R16, R2, P0 ;  /* 0x0000000210107208 */ /* 0x000fe40000000000 */
[----:B------:R-:W-:Y:S01]  /*cf80*/  SEL R5, R5, RZ, P0 ;  /* 0x000000ff05057207 */ /* 0x000fe20000000000 */
[----:B0-----:R-:W-:Y:S06]  /*cf90*/  @P1 BRA `(.L_x_122) ;  /* 0x0000000000241947 */ /* 0x001fec0003800000 */
[CC--:B-----5:R-:W-:Y:S02]  /*cfa0*/  FSETP.NEU.FTZ.AND P1, PT, R17.reuse, R25.reuse, PT ;  /* 0x000000191100720b */ /* 0x0e0fe40003f3d000 */
        /* <DEDUP_REMOVED lines=8> */
.L_x_122:
[----:B-----5:R-:W-:Y:S02]  /*d030*/  FSETP.GTU.FTZ.AND P0, PT, |R25|, +INF , PT ;  /* 0x7f8000001900780b */ /* 0x020fe40003f1c200 */
[----:B------:R-:W-:-:S04]  /*d040*/  ISETP.LT.U32.AND P1, PT, R10, R26, PT ;  /* 0x0000001a0a00720c */ /* 0x000fc80003f21070 */
[----:B------:R-:W-:-:S13]  /*d050*/  ISETP.LT.OR.EX P0, PT, R6, RZ, !P0, P1 ;  /* 0x000000ff0600720c */ /* 0x000fda0004701710 */
.L_x_123:
[----:B------:R-:W-:Y:S05]  /*d060*/  BSYNC B2 ;  /* 0x0000000000027941 */ /* 0x000fea0003800000 */
.L_x_121:
        /* <DEDUP_REMOVED lines=15> */
.L_x_125:
[----:B------:R-:W-:Y:S02]  /*d160*/  FSETP.GTU.FTZ.AND P0, PT, |R14|, +INF , PT ;  /* 0x7f8000000e00780b */ /* 0x000fe40003f1c200 */
[----:B------:R-:W-:-:S04]  /*d170*/  ISETP.LT.U32.AND P1, PT, R8, R23, PT ;  /* 0x000000170800720c */ /* 0x000fc80003f21070 */
[----:B------:R-:W-:-:S13]  /*d180*/  ISETP.LT.OR.EX P0, PT, R4, RZ, !P0, P1 ;  /* 0x000000ff0400720c */ /* 0x000fda0004701710 */
.L_x_126:
[----:B------:R-:W-:Y:S05]  /*d190*/  BSYNC B2 ;  /* 0x0000000000027941 */ /* 0x000fea0003800000 */
.L_x_124:
[----:B------:R-:W-:Y:S01]  /*d1a0*/  FSETP.GTU.FTZ.AND P1, PT, |R11|, +INF , PT ;  /* 0x7f8000000b00780b */ /* 0x000fe20003f3c200 */
[----:B------:R-:W-:Y:S01]  /*d1b0*/  BSSY B2, `(.L_x_127) ;  /* 0x0000011000027945 */ /* 0x000fe20003800000 */
[----:B------:R-:W-:Y:S02]  /*d1c0*/  SEL R8, R8, R23, P0 ;  /* 0x0000001708087207 */ /* 0x000fe40000000000 */
[----:B------:R-:W-:Y:S02]  /*d1d0*/  FSEL R18, R18, R14, P0 ;  /* 0x0000000e12127208 */ /* 0x000fe40000000000 */
        /* <DEDUP_REMOVED lines=11> */
.L_x_128:
[----:B------:R-:W-:Y:S02]  /*d290*/  FSETP.GTU.FTZ.AND P0, PT, |R12|, +INF , PT ;  /* 0x7f8000000c00780b */ /* 0x000fe40003f1c200 */
[----:B------:R-:W-:-:S04]  /*d2a0*/  ISETP.LT.U32.AND P1, PT, R7, R24, PT ;  /* 0x000000180700720c */ /* 0x000fc80003f21070 */
[----:B------:R-:W-:-:S13]  /*d2b0*/  ISETP.LT.OR.EX P0, PT, R3, RZ, !P0, P1 ;  /* 0x000000ff0300720c */ /* 0x000fda0004701710 */
.L_x_129:
[----:B------:R-:W-:Y:S05]  /*d2c0*/  BSYNC B2 ;  /* 0x0000000000027941 */ /* 0x000fea0003800000 */
.L_x_127:
[----:B------:R-:W-:Y:S01]  /*d2d0*/  IMAD.IADD R19, R24, 0x1, R22 ;  /* 0x0000000118137824 */ /* 0x000fe200078e0216 */
[----:B------:R-:W-:Y:S01]  /*d2e0*/  ULDC UR4, c[0x0][0x22c] ;  /* 0x00008b0000047ab9 */ /* 0x000fe20000000800 */
[----:B------:R-:W-:Y:S01]  /*d2f0*/  SEL R7, R7, R24, P0 ;  /* 0x0000001807077207 */ /* 0x000fe20000000000 */
[----:B------:R-:W-:Y:S01]  /*d300*/  IMAD.U32 R23, RZ, RZ, UR4 ;  /* 0x00000004ff177e24 */ /* 0x000fe2000f8e00ff */
[----:B------:R-:W-:Y:S01]  /*d310*/  FSEL R11, R11, R12, P0 ;  /* 0x0000000c0b0b7208 */ /* 0x000fe20000000000 */
[----:B------:R-:W-:Y:S01]  /*d320*/  IMAD R26, R22, 0x3, R19 ;  /* 0x00000003161a7824 */ /* 0x000fe200078e0213 */
[----:B------:R-:W-:-:S04]  /*d330*/  SEL R3, R3, RZ, P0 ;  /* 0x000000ff03037207 */ /* 0x000fc80000000000 */
[----:B------:R-:W-:-:S13]  /*d340*/  ISETP.GE.U32.AND P1, PT, R26, R23, PT ;  /* 0x000000171a00720c */ /* 0x000fda0003f26070 */
[----:B------:R-:W-:Y:S05]  /*d350*/  @!P1 BRA `(.L_x_130) ;  /* 0xfffffff800949947 */ /* 0x000fea000383ffff */
.L_x_120:
[----:B------:R-:W-:Y:S05]  /*d360*/  BSYNC B1 ;  /* 0x0000000000017941 */ /* 0x000fea0003800000 */
.L_x_119:
[----:B------:R-:W-:Y:S01]  /*d370*/  ISETP.GE.U32.AND P1, PT, R19, R23, PT ;  /* 0x000000171300720c */ /* 0x000fe20003f26070 */
[----:B------:R-:W-:-:S12]  /*d380*/  BSSY B1, `(.L_x_131) ;  /* 0x0000012000017945 */ /* 0x000fd80003800000 */
[----:B------:R-:W-:Y:S05]  /*d390*/  @P1 BRA `(.L_x_132) ;  /* 0x0000000000401947 */ /* 0x000fea0003800000 */
[----:B------:R-:W-:-:S05]  /*d3a0*/  IMAD.WIDE.U32 R26, R19, 0x4, R20 ;  /* 0x00000004131a7825 */ /* 0x000fca00078e0014 */
[----:B------:R0:W5:Y:S01]  /*d3b0*/  LDG.E R2, desc[UR36][R26.64] ;  /* 0x000000241a027981 */ /* 0x000162000c1e1900 */
[----:B------:R-:W-:-:S05]  /*d3c0*/  IMAD.IADD R13, R19, 0x1, R22 ;  /* 0x00000001130d7824 */ /* 0x000fca00078e0216 */
[----:B------:R-:W-:-:S13]  /*d3d0*/  ISETP.GE.U32.AND P0, PT, R13, R23, PT ;  /* 0x000000170d00720c */ /* 0x000fda0003f06070 */
[----:B0-----:R-:W-:Y:S05]  /*d3e0*/  @P0 BRA `(.L_x_132) ;  /* 0x00000000002c0947 */ /* 0x001fea0003800000 */
[----:B------:R-:W-:-:S06]  /*d3f0*/  IMAD.WIDE.U32 R24, R13, 0x4, R20 ;  /* 0x000000040d187825 */ /* 0x000fcc00078e0014 */
[----:B------:R0:W5:Y:S01]  /*d400*/  LDG.E R25, desc[UR36][R24.64] ;  /* 0x0000002418197981 */ /* 0x000162000c1e1900 */
[----:B------:R-:W-:-:S05]  /*d410*/  IMAD.IADD R13, R13, 0x1, R22 ;  /* 0x000000010d0d7824 */ /* 0x000fca00078e0216 */
[----:B------:R-:W-:-:S13]  /*d420*/  ISETP.GE.U32.AND P0, PT, R13, R23, PT ;  /* 0x000000170d00720c */ /* 0x000fda0003f06070 */
[----:B0-----:R-:W-:Y:S05]  /*d430*/  @P0 BRA `(.L_x_132) ;  /* 0x0000000000180947 */ /* 0x001fea0003800000 */
[C---:B------:R-:W-:Y:S01]  /*d440*/  IADD3 R24, R13.reuse, R22, RZ ;  /* 0x000000160d187210 */ /* 0x040fe20007ffe0ff */
[----:B------:R-:W-:-:S03]  /*d450*/  IMAD.WIDE.U32 R14, R13, 0x4, R20 ;  /* 0x000000040d0e7825 */ /* 0x000fc600078e0014 */
[----:B------:R-:W-:-:S03]  /*d460*/  ISETP.GE.U32.AND P0, PT, R24, R23, PT ;  /* 0x000000171800720c */ /* 0x000fc60003f06070 */
[----:B------:R0:W5:Y:S10]  /*d470*/  LDG.E R14, desc[UR36][R14.64] ;  /* 0x000000240e0e7981 */ /* 0x000174000c1e1900 */
[----:B------:R-:W-:-:S05]  /*d480*/  @!P0 IMAD.WIDE.U32 R20, R24, 0x4, R20 ;  /* 0x0000000418148825 */ /* 0x000fca00078e0014 */
[----:B------:R0:W5:Y:S02]  /*d490*/  @!P0 LDG.E R12, desc[UR36][R20.64] ;  /* 0x00000024140c8981 */ /* 0x000164000c1e1900 */
.L_x_132:
[----:B------:R-:W-:Y:S05]  /*d4a0*/  BSYNC B1 ;  /* 0x0000000000017941 */ /* 0x000fea0003800000 */
.L_x_131:
[----:B------:R-:W-:Y:S04]  /*d4b0*/  BSSY B1, `(.L_x_133) ;  /* 0x0000057000017945 */ /* 0x000fe80003800000 */
[----:B------:R-:W-:Y:S05]  /*d4c0*/  @P1 BRA `(.L_x_134) ;  /* 0x0000000400541947 */ /* 0x000fea0003800000 */
[----:B------:R-:W-:Y:S01]  /*d4d0*/  FSETP.GTU.FTZ.AND P0, PT, |R16|, +INF , PT ;  /* 0x7f8000001000780b */ /* 0x000fe20003f1c200 */
[----:B------:R-:W-:-:S12]  /*d4e0*/  BSSY B2, `(.L_x_135) ;  /* 0x000000e000027945 */ /* 0x000fd80003800000 */
[----:B------:R-:W-:Y:S05]  /*d4f0*/  @P0 BRA `(.L_x_136) ;  /* 0x0000000000240947 */ /* 0x000fea0003800000 */
        /* <DEDUP_REMOVED lines=9> */
.L_x_136:
[----:B-----5:R-:W-:Y:S02]  /*d590*/  FSETP.GTU.FTZ.AND P0, PT, |R2|, +INF , PT ;  /* 0x7f8000000200780b */ /* 0x020fe40003f1c200 */
[----:B------:R-:W-:-:S04]  /*d5a0*/  ISETP.LT.U32.AND P1, PT, R9, R19, PT ;  /* 0x000000130900720c */ /* 0x000fc80003f21070 */
[----:B------:R-:W-:-:S13]  /*d5b0*/  ISETP.LT.OR.EX P0, PT, R5, RZ, !P0, P1 ;  /* 0x000000ff0500720c */ /* 0x000fda0004701710 */
.L_x_137:
[----:B------:R-:W-:Y:S05]  /*d5c0*/  BSYNC B2 ;  /* 0x0000000000027941 */ /* 0x000fea0003800000 */
.L_x_135:
        /* <DEDUP_REMOVED lines=18> */
.L_x_139:
[----:B------:R-:W-:Y:S02]  /*d6f0*/  FSETP.GTU.FTZ.AND P0, PT, |R25|, +INF , PT ;  /* 0x7f8000001900780b */ /* 0x000fe40003f1c200 */
[----:B------:R-:W-:-:S04]  /*d700*/  ISETP.LT.U32.AND P1, PT, R10, R15, PT ;  /* 0x0000000f0a00720c */ /* 0x000fc80003f21070 */
[----:B------:R-:W-:-:S13]  /*d710*/  ISETP.LT.OR.EX P0, PT, R6, RZ, !P0, P1 ;  /* 0x000000ff0600720c */ /* 0x000fda0004701710 */
.L_x_140:
[----:B------:R-:W-:Y:S05]  /*d720*/  BSYNC B2 ;  /* 0x0000000000027941 */ /* 0x000fea0003800000 */
.L_x_138:
        /* <DEDUP_REMOVED lines=18> */
.L_x_142:
[----:B------:R-:W-:Y:S02]  /*d850*/  FSETP.GTU.FTZ.AND P0, PT, |R14|, +INF , PT ;  /* 0x7f8000000e00780b */ /* 0x000fe40003f1c200 */
[----:B------:R-:W-:-:S04]  /*d860*/  ISETP.LT.U32.AND P1, PT, R8, R13, PT ;  /* 0x0000000d0800720c */ /* 0x000fc80003f21070 */
[----:B------:R-:W-:-:S13]  /*d870*/  ISETP.LT.OR.EX P0, PT, R4, RZ, !P0, P1 ;  /* 0x000000ff0400720c */ /* 0x000fda0004701710 */
.L_x_143:
[----:B------:R-:W-:Y:S05]  /*d880*/  BSYNC B2 ;  /* 0x0000000000027941 */ /* 0x000fea0003800000 */
.L_x_141:
        /* <DEDUP_REMOVED lines=18> */
.L_x_145:
[----:B------:R-:W-:Y:S02]  /*d9b0*/  FSETP.GTU.FTZ.AND P0, PT, |R12|, +INF , PT ;  /* 0x7f8000000c00780b */ /* 0x000fe40003f1c200 */
[----:B------:R-:W-:-:S04]  /*d9c0*/  ISETP.LT.U32.AND P1, PT, R7, R22, PT ;  /* 0x000000160700720c */ /* 0x000fc80003f21070 */
[----:B------:R-:W-:-:S13]  /*d9d0*/  ISETP.LT.OR.EX P0, PT, R3, RZ, !P0, P1 ;  /* 0x000000ff0300720c */ /* 0x000fda0004701710 */
.L_x_146:
[----:B------:R-:W-:Y:S05]  /*d9e0*/  BSYNC B2 ;  /* 0x0000000000027941 */ /* 0x000fea0003800000 */
.L_x_144:
[----:B------:R-:W-:Y:S02]  /*d9f0*/  FSEL R11, R11, R12, P0 ;  /* 0x0000000c0b0b7208 */ /* 0x000fe40000000000 */
[----:B------:R-:W-:Y:S02]  /*da00*/  SEL R7, R7, R22, P0 ;  /* 0x0000001607077207 */ /* 0x000fe40000000000 */
[----:B------:R-:W-:-:S07]  /*da10*/  SEL R3, R3, RZ, P0 ;  /* 0x000000ff03037207 */ /* 0x000fce0000000000 */
.L_x_134:
[----:B------:R-:W-:Y:S05]  /*da20*/  BSYNC B1 ;  /* 0x0000000000017941 */ /* 0x000fea0003800000 */
.L_x_133:
[----:B------:R-:W-:Y:S01]  /*da30*/  FSETP.GTU.FTZ.AND P0, PT, |R16|, +INF , PT ;  /* 0x7f8000001000780b */ /* 0x000fe20003f1c200 */
[----:B------:R-:W-:-:S12]  /*da40*/  BSSY B1, `(.L_x_147) ;  /* 0x000000e000017945 */ /* 0x000fd80003800000 */
[----:B------:R-:W-:Y:S05]  /*da50*/  @P0 BRA `(.L_x_148) ;  /* 0x0000000000240947 */ /* 0x000fea0003800000 */
[CC--:B------:R-:W-:Y:S02]  /*da60*/  FSETP.NEU.FTZ.AND P1, PT, R16.reuse, R17.reuse, PT ;  /* 0x000000111000720b */ /* 0x0c0fe40003f3d000 */
[----:B------:R-:W-:Y:S02]  /*da70*/  ISETP.GE.U32.AND P0, PT, R9, R10, PT ;  /* 0x0000000a0900720c */ /* 0x000fe40003f06070 */
[----:B------:R-:W-:Y:S02]  /*da80*/  FSETP.GEU.FTZ.AND P2, PT, R16, R17, PT ;  /* 0x000000111000720b */ /* 0x000fe40003f5e000 */
[----:B------:R-:W-:Y:S02]  /*da90*/  ISETP.GE.AND.EX P0, PT, R5, R6, PT, P0 ;  /* 0x000000060500720c */ /* 0x000fe40003f06300 */
[----:B-----5:R-:W-:-:S05]  /*daa0*/  SEL R2, RZ, 0xffffffff, P2 ;  /* 0xffffffffff027807 */ /* 0x020fca0001000000 */
[----:B------:R-:W-:-:S04]  /*dab0*/  @!P1 SEL R2, RZ, 0xffffffff, P0 ;  /* 0xffffffffff029807 */ /* 0x000fc80000000000 */
[----:B------:R-:W-:-:S04]  /*dac0*/  LOP3.LUT R2, R2, 0x1, RZ, 0xc0, !PT ;  /* 0x0000000102027812 */ /* 0x000fc800078ec0ff */
[----:B------:R-:W-:Y:S01]  /*dad0*/  ISETP.EQ.U32.AND P0, PT, R2, 0x1, PT ;  /* 0x000000010200780c */ /* 0x000fe20003f02070 */
[----:B------:R-:W-:-:S12]  /*dae0*/  BRA `(.L_x_149) ;  /* 0x00000000000c7947 */ /* 0x000fd80003800000 */
.L_x_148:
[----:B------:R-:W-:Y:S02]  /*daf0*/  FSETP.GTU.FTZ.AND P0, PT, |R17|, +INF , PT ;  /* 0x7f8000001100780b */ /* 0x000fe40003f1c200 */
[----:B------:R-:W-:-:S04]  /*db00*/  ISETP.LT.U32.AND P1, PT, R9, R10, PT ;  /* 0x0000000a0900720c */ /* 0x000fc80003f21070 */
[----:B------:R-:W-:-:S13]  /*db10*/  ISETP.LT.OR.EX P0, PT, R5, R6, !P0, P1 ;  /* 0x000000060500720c */ /* 0x000fda0004701710 */
.L_x_149:
[----:B------:R-:W-:Y:S05]  /*db20*/  BSYNC B1 ;  /* 0x0000000000017941 */ /* 0x000fea0003800000 */
.L_x_147:
        /* <DEDUP_REMOVED lines=15> */
.L_x_151:
[----:B------:R-:W-:Y:S02]  /*dc20*/  FSETP.GTU.FTZ.AND P0, PT, |R18|, +INF , PT ;  /* 0x7f8000001200780b */ /* 0x000fe40003f1c200 */
[----:B------:R-:W-:-:S04]  /*dc30*/  ISETP.LT.U32.AND P1, PT, R9, R8, PT ;  /* 0x000000080900720c */ /* 0x000fc80003f21070 */
[----:B------:R-:W-:-:S13]  /*dc40*/  ISETP.LT.OR.EX P0, PT, R5, R4, !P0, P1 ;  /* 0x000000040500720c */ /* 0x000fda0004701710 */
.L_x_152:
[----:B------:R-:W-:Y:S05]  /*dc50*/  BSYNC B1 ;  /* 0x0000000000017941 */ /* 0x000fea0003800000 */
.L_x_150:
        /* <DEDUP_REMOVED lines=15> */
.L_x_154:
[----:B------:R-:W-:Y:S02]  /*dd50*/  FSETP.GTU.FTZ.AND P0, PT, |R11|, +INF , PT ;  /* 0x7f8000000b00780b */ /* 0x000fe40003f1c200 */
[----:B------:R-:W-:-:S04]  /*dd60*/  ISETP.LT.U32.AND P1, PT, R6, R7, PT ;  /* 0x000000070600720c */ /* 0x000fc80003f21070 */
[----:B------:R-:W-:-:S13]  /*dd70*/  ISETP.LT.OR.EX P0, PT, R4, R3, !P0, P1 ;  /* 0x000000030400720c */ /* 0x000fda0004701710 */
.L_x_155:
[----:B------:R-:W-:Y:S05]  /*dd80*/  BSYNC B1 ;  /* 0x0000000000017941 */ /* 0x000fea0003800000 */
.L_x_153:
[----:B------:R-:W-:Y:S02]  /*dd90*/  SEL R6, R6, R7, P0 ;  /* 0x0000000706067207 */ /* 0x000fe40000000000 */
[----:B------:R-:W-:Y:S02]  /*dda0*/  SEL R3, R4, R3, P0 ;  /* 0x0000000304037207 */ /* 0x000fe40000000000 */
[----:B------:R-:W-:-:S07]  /*ddb0*/  FSEL R11, R18, R11, P0 ;  /* 0x0000000b120b7208 */ /* 0x000fce0000000000 */
.L_x_2:
[----:B------:R-:W-:Y:S05]  /*ddc0*/  BSYNC B0 ;  /* 0x0000000000007941 */ /* 0x000fea0003800000 */
.L_x_1:
[----:B------:R-:W2:Y:S01]  /*ddd0*/  S2R R8, SR_TID.X ;  /* 0x0000000000087919 */ /* 0x000ea20000002100 */
[----:B------:R-:W-:Y:S02]  /*dde0*/  ULDC UR4, c[0x0][0x244] ;  /* 0x0000910000047ab9 */ /* 0x000fe40000000800 */
[----:B------:R-:W-:-:S13]  /*ddf0*/  ISETP.NE.AND P0, PT, RZ, UR4, PT ;  /* 0x00000004ff007c0c */ /* 0x000fda000bf05270 */
[----:B------:R-:W-:Y:S05]  /*de00*/  @!P0 BRA `(.L_x_156) ;  /* 0x0000000000cc8947 */ /* 0x000fea0003800000 */
[----:B------:R-:W3:Y:S01]  /*de10*/  S2UR UR5, SR_CgaCtaId ;  /* 0x00000000000579c3 */ /* 0x000ee20000008800 */
[----:B------:R-:W-:Y:S01]  /*de20*/  UMOV UR4, 0x400 ;  /* 0x0000040000047882 */ /* 0x000fe20000000000 */
[----:B------:R-:W-:Y:S01]  /*de30*/  ULDC UR6, c[0x0][0x0] ;  /* 0x0000000000067ab9 */ /* 0x000fe20000000800 */
[----:B------:R-:W-:Y:S01]  /*de40*/  UIADD3 UR4, UR4, 0x10, URZ ;  /* 0x0000001004047890 */ /* 0x000fe2000fffe03f */
[----:B--2--5:R-:W-:Y:S01]  /*de50*/  IMAD R2, R0, UR6, R8 ;  /* 0x0000000600027c24 */ /* 0x024fe2000f8e0208 */
[----:B------:R-:W-:Y:S02]  /*de60*/  ULDC UR7, c[0x0][0x4] ;  /* 0x0000010000077ab9 */ /* 0x000fe40000000800 */
[----:B---3--:R-:W-:Y:S02]  /*de70*/  ULEA UR4, UR5, UR4, 0x18 ;  /* 0x0000000405047291 */ /* 0x008fe4000f8ec03f */
[----:B------:R-:W-:-:S04]  /*de80*/  USHF.R.U32.HI UR5, URZ, 0x1, UR7 ;  /* 0x000000013f057899 */ /* 0x000fc80008011607 */
[----:B------:R-:W-:Y:S01]  /*de90*/  LEA R7, R2, UR4, 0x4 ;  /* 0x0000000402077c11 */ /* 0x000fe2000f8e20ff */
[----:B------:R-:W-:Y:S01]  /*dea0*/  IMAD.MOV.U32 R2, RZ, RZ, R6 ;  /* 0x000000ffff027224 */ /* 0x000fe200078e0006 */
[----:B------:R-:W-:-:S03]  /*deb0*/  ISETP.NE.AND P0, PT, RZ, UR5, PT ;  /* 0x00000005ff007c0c */ /* 0x000fc6000bf05270 */
[----:B------:R3:W-:Y:S04]  /*dec0*/  STS [R7], R11 ;  /* 0x0000000b07007388 */ /* 0x0007e80000000800 */
[----:B------:R3:W-:Y:S06]  /*ded0*/  STS.64 [R7+0x8], R2 ;  /* 0x0000080207007388 */ /* 0x0007ec0000000a00 */
[----:B------:R-:W-:Y:S05]  /*dee0*/  @!P0 BRA `(.L_x_156) ;  /* 0x0000000000948947 */ /* 0x000fea0003800000 */
[----:B------:R-:W-:-:S07]  /*def0*/  IMAD.U32 R9, RZ, RZ, UR5 ;  /* 0x00000005ff097e24 */ /* 0x000fce000f8e00ff */
.L_x_162:
[----:B------:R-:W-:Y:S01]  /*df00*/  IADD3 R5, R0, R9, RZ ;  /* 0x0000000900057210 */ /* 0x000fe20007ffe0ff */
[----:B------:R-:W-:Y:S03]  /*df10*/  BAR.SYNC.DEFER_BLOCKING 0x0 ;  /* 0x0000000000007b1d */ /* 0x000fe60000010000 */
[----:B------:R-:W-:-:S03]  /*df20*/  ISETP.GE.U32.AND P0, PT, R5, UR7, PT ;  /* 0x0000000705007c0c */ /* 0x000fc6000bf06070 */
[----:B------:R-:W-:Y:S01]  /*df30*/  BSSY B0, `(.L_x_157) ;  /* 0x000001d000007945 */ /* 0x000fe20003800000 */
[----:B------:R-:W-:-:S13]  /*df40*/  ISETP.GE.U32.OR P0, PT, R0, R9, P0 ;  /* 0x000000090000720c */ /* 0x000fda0000706470 */
[----:B--2---:R-:W-:Y:S05]  /*df50*/  @P0 BRA `(.L_x_158) ;  /* 0x0000000000680947 */ /* 0x004fea0003800000 */
[----:B---3--:R-:W-:Y:S01]  /*df60*/  IMAD R2, R5, UR6, R8 ;  /* 0x0000000605027c24 */ /* 0x008fe2000f8e0208 */
[----:B------:R-:W-:Y:S01]  /*df70*/  FSETP.GTU.FTZ.AND P0, PT, |R11|, +INF , PT ;  /* 0x7f8000000b00780b */ /* 0x000fe20003f1c200 */
[----:B------:R-:W-:Y:S03]  /*df80*/  BSSY B1, `(.L_x_159) ;  /* 0x0000011000017945 */ /* 0x000fe60003800000 */
[----:B------:R-:W-:-:S05]  /*df90*/  LEA R2, R2, UR4, 0x4 ;  /* 0x0000000402027c11 */ /* 0x000fca000f8e20ff */
[----:B------:R2:W3:Y:S04]  /*dfa0*/  LDS R10, [R2] ;  /* 0x00000000020a7984 */ /* 0x0004e80000000800 */
[----:B------:R2:W4:Y:S01]  /*dfb0*/  LDS.64 R4, [R2+0x8] ;  /* 0x0000080002047984 */ /* 0x0005220000000a00 */
[----:B------:R-:W-:Y:S05]  /*dfc0*/  @P0 BRA `(.L_x_160) ;  /* 0x0000000000240947 */ /* 0x000fea0003800000 */
[C---:B---3--:R-:W-:Y:S02]  /*dfd0*/  FSETP.NEU.FTZ.AND P1, PT, R11.reuse, R10, PT ;  /* 0x0000000a0b00720b */ /* 0x048fe40003f3d000 */
[----:B----4-:R-:W-:Y:S02]  /*dfe0*/  ISETP.GE.U32.AND P0, PT, R6, R4, PT ;  /* 0x000000040600720c */ /* 0x010fe40003f06070 */
[----:B------:R-:W-:Y:S02]  /*dff0*/  FSETP.GEU.FTZ.AND P2, PT, R11, R10, PT ;  /* 0x0000000a0b00720b */ /* 0x000fe40003f5e000 */
[----:B------:R-:W-:Y:S02]  /*e000*/  ISETP.GE.AND.EX P0, PT, R3, R5, PT, P0 ;  /* 0x000000050300720c */ /* 0x000fe40003f06300 */
[----:B--2---:R-:W-:-:S05]  /*e010*/  SEL R2, RZ, 0xffffffff, P2 ;  /* 0xffffffffff027807 */ /* 0x004fca0001000000 */
[----:B------:R-:W-:-:S04]  /*e020*/  @!P1 SEL R2, RZ, 0xffffffff, P0 ;  /* 0xffffffffff029807 */ /* 0x000fc80000000000 */
[----:B------:R-:W-:-:S04]  /*e030*/  LOP3.LUT R2, R2, 0x1, RZ, 0xc0, !PT ;  /* 0x0000000102027812 */ /* 0x000fc800078ec0ff */
[----:B------:R-:W-:Y:S01]  /*e040*/  ISETP.EQ.U32.AND P0, PT, R2, 0x1, PT ;  /* 0x000000010200780c */ /* 0x000fe20003f02070 */
[----:B------:R-:W-:-:S12]  /*e050*/  BRA `(.L_x_161) ;  /* 0x00000000000c7947 */ /* 0x000fd80003800000 */
.L_x_160:
[----:B---3--:R-:W-:Y:S02]  /*e060*/  FSETP.GTU.FTZ.AND P0, PT, |R10|, +INF , PT ;  /* 0x7f8000000a00780b */ /* 0x008fe40003f1c200 */
[----:B----4-:R-:W-:-:S04]  /*e070*/  ISETP.LT.U32.AND P1, PT, R6, R4, PT ;  /* 0x000000040600720c */ /* 0x010fc80003f21070 */
[----:B------:R-:W-:-:S13]  /*e080*/  ISETP.LT.OR.EX P0, PT, R3, R5, !P0, P1 ;  /* 0x000000050300720c */ /* 0x000fda0004701710 */
.L_x_161:
[----:B------:R-:W-:Y:S05]  /*e090*/  BSYNC B1 ;  /* 0x0000000000017941 */ /* 0x000fea0003800000 */
.L_x_159:
[----:B------:R-:W-:Y:S02]  /*e0a0*/  SEL R6, R6, R4, P0 ;  /* 0x0000000406067207 */ /* 0x000fe40000000000 */
[----:B------:R-:W-:Y:S02]  /*e0b0*/  FSEL R11, R11, R10, P0 ;  /* 0x0000000a0b0b7208 */ /* 0x000fe40000000000 */
[----:B------:R-:W-:Y:S01]  /*e0c0*/  SEL R3, R3, R5, P0 ;  /* 0x0000000503037207 */ /* 0x000fe20000000000 */
[----:B--2---:R-:W-:Y:S02]  /*e0d0*/  IMAD.MOV.U32 R2, RZ, RZ, R6 ;  /* 0x000000ffff027224 */ /* 0x004fe400078e0006 */
[----:B------:R2:W-:Y:S04]  /*e0e0*/  STS [R7], R11 ;  /* 0x0000000b07007388 */ /* 0x0005e80000000800 */
[----:B------:R2:W-:Y:S02]  /*e0f0*/  STS.64 [R7+0x8], R2 ;  /* 0x0000080207007388 */ /* 0x0005e40000000a00 */
.L_x_158:
[----:B------:R-:W-:Y:S05]  /*e100*/  BSYNC B0 ;  /* 0x0000000000007941 */ /* 0x000fea0003800000 */
.L_x_157:
[----:B------:R-:W-:Y:S02]  /*e110*/  ISETP.GT.AND P0, PT, R9, 0x1, PT ;  /* 0x000000010900780c */ /* 0x000fe40003f04270 */
[----:B------:R-:W-:-:S11]  /*e120*/  SHF.R.S32.HI R9, RZ, 0x1, R9 ;  /* 0x00000001ff097819 */ /* 0x000fd60000011409 */
[----:B------:R-:W-:Y:S05]  /*e130*/  @P0 BRA `(.L_x_162) ;  /* 0xfffffffc00700947 */ /* 0x000fea000383ffff */
.L_x_156:
[----:B------:R-:W-:Y:S02]  /*e140*/  ULDC UR4, c[0x0][0x240] ;  /* 0x0000900000047ab9 */ /* 0x000fe40000000800 */
[----:B------:R-:W-:-:S13]  /*e150*/  ISETP.NE.AND P0, PT, RZ, UR4, PT ;  /* 0x00000004ff007c0c */ /* 0x000fda000bf05270 */
[----:B------:R-:W-:Y:S05]  /*e160*/  @!P0 BRA `(.L_x_163) ;  /* 0x0000000400508947 */ /* 0x000fea0003800000 */
[----:B0-----:R-:W0:Y:S02]  /*e170*/  LDC R13, c[0x0][RZ] ;  /* 0x00000000ff0d7b82 */ /* 0x001e240000000800 */
[----:B0-----:R-:W-:Y:S01]  /*e180*/  ISETP.GT.AND P0, PT, R13, 0x20, PT ;  /* 0x000000200d00780c */ /* 0x001fe20003f04270 */
[----:B------:R-:W-:-:S12]  /*e190*/  IMAD.MOV.U32 R4, RZ, RZ, R13 ;  /* 0x000000ffff047224 */ /* 0x000fd800078e000d */
[----:B------:R-:W-:Y:S05]  /*e1a0*/  @!P0 BRA `(.L_x_164) ;  /* 0x0000000000cc8947 */ /* 0x000fea0003800000 */
[----:B------:R-:W0:Y:S01]  /*e1b0*/  S2UR UR5, SR_CgaCtaId ;  /* 0x00000000000579c3 */ /* 0x000e220000008800 */
[----:B------:R-:W-:Y:S01]  /*e1c0*/  UMOV UR4, 0x400 ;  /* 0x0000040000047882 */ /* 0x000fe20000000000 */
[-C--:B--23-5:R-:W-:Y:S01]  /*e1d0*/  IMAD R2, R0, R13.reuse, R8 ;  /* 0x0000000d00027224 */ /* 0x0acfe200078e0208 */
[----:B------:R-:W-:Y:S01]  /*e1e0*/  UIADD3 UR4, UR4, 0x10, URZ ;  /* 0x0000001004047890 */ /* 0x000fe2000fffe03f */
[----:B------:R-:W-:-:S04]  /*e1f0*/  LEA.HI R4, R13, R13, RZ, 0x1 ;  /* 0x0000000d0d047211 */ /* 0x000fc800078f08ff */
[----:B------:R-:W-:Y:S01]  /*e200*/  SHF.R.S32.HI R5, RZ, 0x1, R4 ;  /* 0x00000001ff057819 */ /* 0x000fe20000011404 */
[----:B------:R-:W-:-:S03]  /*e210*/  IMAD.MOV.U32 R4, RZ, RZ, 0x20 ;  /* 0x00000020ff047424 */ /* 0x000fc600078e00ff */
[----:B------:R-:W-:Y:S01]  /*e220*/  ISETP.GE.AND P0, PT, R5, 0x20, PT ;  /* 0x000000200500780c */ /* 0x000fe20003f06270 */
[----:B0-----:R-:W-:-:S06]  /*e230*/  ULEA UR4, UR5, UR4, 0x18 ;  /* 0x0000000405047291 */ /* 0x001fcc000f8ec03f */
[----:B------:R-:W-:Y:S01]  /*e240*/  LEA R7, R2, UR4, 0x4 ;  /* 0x0000000402077c11 */ /* 0x000fe2000f8e20ff */
[----:B------:R-:W-:-:S04]  /*e250*/  IMAD.MOV.U32 R2, RZ, RZ, R6 ;  /* 0x000000ffff027224 */ /* 0x000fc800078e0006 */
[----:B------:R0:W-:Y:S04]  /*e260*/  STS [R7], R11 ;  /* 0x0000000b07007388 */ /* 0x0001e80000000800 */
[----:B------:R0:W-:Y:S01]  /*e270*/  STS.64 [R7+0x8], R2 ;  /* 0x0000080207007388 */ /* 0x0001e20000000a00 */
[----:B------:R-:W-:Y:S05]  /*e280*/  @!P0 BRA `(.L_x_164) ;  /* 0x0000000000948947 */ /* 0x000fea0003800000 */
[----:B------:R-:W-:-:S07]  /*e290*/  IMAD.MOV.U32 R9, RZ, RZ, R5 ;  /* 0x000000ffff097224 */ /* 0x000fce00078e0005 */
.L_x_170:
[----:B0-----:R-:W-:Y:S01]  /*e2a0*/  IADD3 R2, R8, R9, RZ ;  /* 0x0000000908027210 */ /* 0x001fe20007ffe0ff */
[----:B------:R-:W-:Y:S03]  /*e2b0*/  BAR.SYNC.DEFER_BLOCKING 0x0 ;  /* 0x0000000000007b1d */ /* 0x000fe60000010000 */
[----:B------:R-:W-:-:S03]  /*e2c0*/  ISETP.GE.U32.AND P0, PT, R2, R13, PT ;  /* 0x0000000d0200720c */ /* 0x000fc60003f06070 */
[----:B------:R-:W-:Y:S01]  /*e2d0*/  BSSY B0, `(.L_x_165) ;  /* 0x000001c000007945 */ /* 0x000fe20003800000 */
[----:B------:R-:W-:-:S13]  /*e2e0*/  ISETP.GE.U32.OR P0, PT, R8, R9, P0 ;  /* 0x000000090800720c */ /* 0x000fda0000706470 */
[----:B------:R-:W-:Y:S05]  /*e2f0*/  @P0 BRA `(.L_x_166) ;  /* 0x0000000000640947 */ /* 0x000fea0003800000 */
[----:B------:R-:W-:Y:S01]  /*e300*/  IMAD R2, R9, 0x10, R7 ;  /* 0x0000001009027824 */ /* 0x000fe200078e0207 */
[----:B------:R-:W-:Y:S01]  /*e310*/  FSETP.GTU.FTZ.AND P0, PT, |R11|, +INF , PT ;  /* 0x7f8000000b00780b */ /* 0x000fe20003f1c200 */
[----:B------:R-:W-:Y:S03]  /*e320*/  BSSY B1, `(.L_x_167) ;  /* 0x0000010000017945 */ /* 0x000fe60003800000 */
[----:B------:R0:W2:Y:S04]  /*e330*/  LDS R10, [R2] ;  /* 0x00000000020a7984 */ /* 0x0000a80000000800 */
[----:B------:R0:W3:Y:S05]  /*e340*/  LDS.64 R4, [R2+0x8] ;  /* 0x0000080002047984 */ /* 0x0000ea0000000a00 */
[----:B------:R-:W-:Y:S05]  /*e350*/  @P0 BRA `(.L_x_168) ;  /* 0x0000000000240947 */ /* 0x000fea0003800000 */
[C---:B--2---:R-:W-:Y:S02]  /*e360*/  FSETP.NEU.FTZ.AND P1, PT, R11.reuse, R10, PT ;  /* 0x0000000a0b00720b */ /* 0x044fe40003f3d000 */
[----:B---3--:R-:W-:Y:S02]  /*e370*/  ISETP.GE.U32.AND P0, PT, R6, R4, PT ;  /* 0x000000040600720c */ /* 0x008fe40003f06070 */
[----:B------:R-:W-:Y:S02]  /*e380*/  FSETP.GEU.FTZ.AND P2, PT, R11, R10, PT ;  /* 0x0000000a0b00720b */ /* 0x000fe40003f5e000 */
[----:B------:R-:W-:Y:S02]  /*e390*/  ISETP.GE.AND.EX P0, PT, R3, R5, PT, P0 ;  /* 0x000000050300720c */ /* 0x000fe40003f06300 */
[----:B0-----:R-:W-:-:S05]  /*e3a0*/  SEL R2, RZ, 0xffffffff, P2 ;  /* 0xffffffffff027807 */ /* 0x001fca0001000000 */
[----:B------:R-:W-:-:S04]  /*e3b0*/  @!P1 SEL R2, RZ, 0xffffffff, P0 ;  /* 0xffffffffff029807 */ /* 0x000fc80000000000 */
[----:B------:R-:W-:-:S04]  /*e3c0*/  LOP3.LUT R2, R2, 0x1, RZ, 0xc0, !PT ;  /* 0x0000000102027812 */ /* 0x000fc800078ec0ff */
[----:B------:R-:W-:Y:S01]  /*e3d0*/  ISETP.EQ.U32.AND P0, PT, R2, 0x1, PT ;  /* 0x000000010200780c */ /* 0x000fe20003f02070 */
[----:B------:R-:W-:-:S12]  /*e3e0*/  BRA `(.L_x_169) ;  /* 0x00000000000c7947 */ /* 0x000fd80003800000 */
.L_x_168:
[----:B--2---:R-:W-:Y:S02]  /*e3f0*/  FSETP.GTU.FTZ.AND P0, PT, |R10|, +INF , PT ;  /* 0x7f8000000a00780b */ /* 0x004fe40003f1c200 */
[----:B---3--:R-:W-:-:S04]  /*e400*/  ISETP.LT.U32.AND P1, PT, R6, R4, PT ;  /* 0x000000040600720c */ /* 0x008fc80003f21070 */
[----:B------:R-:W-:-:S13]  /*e410*/  ISETP.LT.OR.EX P0, PT, R3, R5, !P0, P1 ;  /* 0x000000050300720c */ /* 0x000fda0004701710 */
.L_x_169:
[----:B------:R-:W-:Y:S05]  /*e420*/  BSYNC B1 ;  /* 0x0000000000017941 */ /* 0x000fea0003800000 */
.L_x_167:
[----:B------:R-:W-:Y:S02]  /*e430*/  SEL R6, R6, R4, P0 ;  /* 0x0000000406067207 */ /* 0x000fe40000000000 */
[----:B------:R-:W-:Y:S02]  /*e440*/  FSEL R11, R11, R10, P0 ;  /* 0x0000000a0b0b7208 */ /* 0x000fe40000000000 */
[----:B------:R-:W-:Y:S01]  /*e450*/  SEL R3, R3, R5, P0 ;  /* 0x0000000503037207 */ /* 0x000fe20000000000 */
[----:B0-----:R-:W-:Y:S02]  /*e460*/  IMAD.MOV.U32 R2, RZ, RZ, R6 ;  /* 0x000000ffff027224 */ /* 0x001fe400078e0006 */
[----:B------:R0:W-:Y:S04]  /*e470*/  STS [R7], R11 ;  /* 0x0000000b07007388 */ /* 0x0001e80000000800 */
[----:B------:R0:W-:Y:S02]  /*e480*/  STS.64 [R7+0x8], R2 ;  /* 0x0000080207007388 */ /* 0x0001e40000000a00 */
.L_x_166:
[----:B------:R-:W-:Y:S05]  /*e490*/  BSYNC B0 ;  /* 0x0000000000007941 */ /* 0x000fea0003800000 */
.L_x_165:
[----:B------:R-:W-:-:S04]  /*e4a0*/  SHF.R.S32.HI R9, RZ, 0x1, R9 ;  /* 0x00000001ff097819 */ /* 0x000fc80000011409 */
[----:B------:R-:W-:-:S13]  /*e4b0*/  ISETP.GE.AND P0, PT, R9, 0x20, PT ;  /* 0x000000200900780c */ /* 0x000fda0003f06270 */
[----:B------:R-:W-:Y:S05]  /*e4c0*/  @P0 BRA `(.L_x_170) ;  /* 0xfffffffc00740947 */ /* 0x000fea000383ffff */
[----:B------:R-:W-:-:S07]  /*e4d0*/  IMAD.MOV.U32 R4, RZ, RZ, 0x20 ;  /* 0x00000020ff047424 */ /* 0x000fce00078e00ff */
.L_x_164:
[----:B------:R-:W-:Y:S01]  /*e4e0*/  BAR.SYNC.DEFER_BLOCKING 0x0 ;  /* 0x0000000000007b1d */ /* 0x000fe20000010000 */
[----:B------:R-:W-:-:S13]  /*e4f0*/  ISETP.GE.AND P0, PT, R4, 0x2, PT ;  /* 0x000000020400780c */ /* 0x000fda0003f06270 */
[----:B------:R-:W-:Y:S05]  /*e500*/  @!P0 BRA `(.L_x_163) ;  /* 0x0000000000688947 */ /* 0x000fea0003800000 */
[----:B0-23-5:R-:W-:-:S07]  /*e510*/  IMAD.MOV.U32 R2, RZ, RZ, 0x1 ;  /* 0x00000001ff027424 */ /* 0x02dfce00078e00ff */
.L_x_174:
[----:B------:R-:W-:Y:S01]  /*e520*/  FSETP.GTU.FTZ.AND P0, PT, |R11|, +INF , PT ;  /* 0x7f8000000b00780b */ /* 0x000fe20003f1c200 */
[----:B------:R0:W2:Y:S01]  /*e530*/  SHFL.DOWN PT, R10, R11, R2, 0x1f ;  /* 0x08001f020b0a7589 */ /* 0x0000a200000e0000 */
[----:B------:R-:W-:Y:S03]  /*e540*/  BSSY B0, `(.L_x_171) ;  /* 0x0000010000007945 */ /* 0x000fe60003800000 */
[----:B------:R0:W3:Y:S04]  /*e550*/  SHFL.DOWN PT, R12, R3, R2, 0x1f ;  /* 0x08001f02030c7589 */ /* 0x0000e800000e0000 */
[----:B------:R0:W4:Y:S04]  /*e560*/  SHFL.DOWN PT, R7, R6, R2, 0x1f ;  /* 0x08001f0206077589 */ /* 0x00012800000e0000 */
[----:B------:R-:W-:Y:S05]  /*e570*/  @P0 BRA `(.L_x_172) ;  /* 0x0000000000240947 */ /* 0x000fea0003800000 */
[CC--:B--2---:R-:W-:Y:S02]  /*e580*/  FSETP.NEU.FTZ.AND P1, PT, R11.reuse, R10.reuse, PT ;  /* 0x0000000a0b00720b */ /* 0x0c4fe40003f3d000 */
[----:B----4-:R-:W-:Y:S02]  /*e590*/  ISETP.GE.U32.AND P0, PT, R6, R7, PT ;  /* 0x000000070600720c */ /* 0x010fe40003f06070 */
[----:B------:R-:W-:Y:S02]  /*e5a0*/  FSETP.GEU.FTZ.AND P2, PT, R11, R10, PT ;  /* 0x0000000a0b00720b */ /* 0x000fe40003f5e000 */
[----:B---3--:R-:W-:Y:S02]  /*e5b0*/  ISETP.GE.AND.EX P0, PT, R3, R12, PT, P0 ;  /* 0x0000000c0300720c */ /* 0x008fe40003f06300 */
[----:B------:R-:W-:-:S05]  /*e5c0*/  SEL R5, RZ, 0xffffffff, P2 ;  /* 0xffffffffff057807 */ /* 0x000fca0001000000 */
[----:B------:R-:W-:-:S04]  /*e5d0*/  @!P1 SEL R5, RZ, 0xffffffff, P0 ;  /* 0xffffffffff059807 */ /* 0x000fc80000000000 */
[----:B------:R-:W-:-:S04]  /*e5e0*/  LOP3.LUT R5, R5, 0x1, RZ, 0xc0, !PT ;  /* 0x0000000105057812 */ /* 0x000fc800078ec0ff */
[----:B------:R-:W-:Y:S01]  /*e5f0*/  ISETP.EQ.U32.AND P0, PT, R5, 0x1, PT ;  /* 0x000000010500780c */ /* 0x000fe20003f02070 */
[----:B------:R-:W-:-:S12]  /*e600*/  BRA `(.L_x_173) ;  /* 0x00000000000c7947 */ /* 0x000fd80003800000 */
.L_x_172:
[----:B--2---:R-:W-:Y:S02]  /*e610*/  FSETP.GTU.FTZ.AND P0, PT, |R10|, +INF , PT ;  /* 0x7f8000000a00780b */ /* 0x004fe40003f1c200 */
[----:B----4-:R-:W-:-:S04]  /*e620*/  ISETP.LT.U32.AND P1, PT, R6, R7, PT ;  /* 0x000000070600720c */ /* 0x010fc80003f21070 */
[----:B---3--:R-:W-:-:S13]  /*e630*/  ISETP.LT.OR.EX P0, PT, R3, R12, !P0, P1 ;  /* 0x0000000c0300720c */ /* 0x008fda0004701710 */
.L_x_173:
[----:B------:R-:W-:Y:S05]  /*e640*/  BSYNC B0 ;  /* 0x0000000000007941 */ /* 0x000fea0003800000 */
.L_x_171:
[----:B0-----:R-:W-:Y:S01]  /*e650*/  IMAD.SHL.U32 R2, R2, 0x2, RZ ;  /* 0x0000000202027824 */ /* 0x001fe200078e00ff */
[----:B------:R-:W-:Y:S02]  /*e660*/  FSEL R11, R11, R10, P0 ;  /* 0x0000000a0b0b7208 */ /* 0x000fe40000000000 */
[----:B------:R-:W-:Y:S02]  /*e670*/  SEL R6, R6, R7, P0 ;  /* 0x0000000706067207 */ /* 0x000fe40000000000 */
[----:B------:R-:W-:Y:S02]  /*e680*/  ISETP.GE.AND P1, PT, R2, R4, PT ;  /* 0x000000040200720c */ /* 0x000fe40003f26270 */
[----:B------:R-:W-:-:S11]  /*e690*/  SEL R3, R3, R12, P0 ;  /* 0x0000000c03037207 */ /* 0x000fd60000000000 */
[----:B------:R-:W-:Y:S05]  /*e6a0*/  @!P1 BRA `(.L_x_174) ;  /* 0xfffffffc009c9947 */ /* 0x000fea000383ffff */
.L_x_163:
[----:B------:R-:W4:Y:S01]  /*e6b0*/  LDC R9, c[0x0][0x3fc] ;  /* 0x0000ff00ff097b82 */ /* 0x000f220000000800 */
[----:B------:R-:W-:Y:S01]  /*e6c0*/  ULDC UR4, c[0x0][0x24c] ;  /* 0x0000930000047ab9 */ /* 0x000fe20000000800 */
[----:B0-23-5:R-:W-:Y:S01]  /*e6d0*/  HFMA2.MMA R2, -RZ, RZ, 0, 0 ;  /* 0x00000000ff027435 */ /* 0x02dfe200000001ff */
[----:B------:R-:W-:Y:S01]  /*e6e0*/  IMAD R7, R8, UR4, RZ ;  /* 0x0000000408077c24 */ /* 0x000fe2000f8e02ff */
[----:B----4-:R-:W-:-:S13]  /*e6f0*/  ISETP.NE.AND P0, PT, R9, RZ, PT ;  /* 0x000000ff0900720c */ /* 0x010fda0003f05270 */
[----:B------:R-:W-:Y:S05]  /*e700*/  @!P0 BRA `(.L_x_175) ;  /* 0x00000010005c8947 */ /* 0x000fea0003800000 */
[----:B------:R-:W0:Y:S01]  /*e710*/  S2R R0, SR_TID.Y ;  /* 0x0000000000007919 */ /* 0x000e220000002200 */
[----:B------:R-:W2:Y:S01]  /*e720*/  S2UR UR4, SR_CTAID.X ;  /* 0x00000000000479c3 */ /* 0x000ea20000002500 */
[----:B------:R-:W-:Y:S01]  /*e730*/  ULDC UR5, c[0x0][0x250] ;  /* 0x0000940000057ab9 */ /* 0x000fe20000000800 */
[----:B------:R-:W-:Y:S01]  /*e740*/  ULDC.64 UR6, c[0x0][0x400] ;  /* 0x0001000000067ab9 */ /* 0x000fe20000000a00 */
[----:B------:R-:W-:-:S05]  /*e750*/  ISETP.NE.AND P0, PT, R9, 0x1, PT ;  /* 0x000000010900780c */ /* 0x000fca0003f05270 */
[----:B------:R-:W2:Y:S01]  /*e760*/  LDC R13, c[0x0][0x238] ;  /* 0x00008e00ff0d7b82 */ /* 0x000ea20000000800 */
[----:B0-----:R-:W-:-:S04]  /*e770*/  IMAD R12, R0, UR5, R7 ;  /* 0x00000005000c7c24 */ /* 0x001fc8000f8e0207 */
[----:B--2---:R-:W-:Y:S01]  /*e780*/  IMAD R13, R13, UR4, R12 ;  /* 0x000000040d0d7c24 */ /* 0x004fe2000f8e020c */
[----:B------:R-:W-:Y:S01]  /*e790*/  ULDC UR4, c[0x0][0x408] ;  /* 0x0001020000047ab9 */ /* 0x000fe20000000800 */
[----:B------:R-:W-:-:S04]  /*e7a0*/  IMAD.MOV.U32 R12, RZ, RZ, RZ ;  /* 0x000000ffff0c7224 */ /* 0x000fc800078e00ff */
        /* <DEDUP_REMOVED lines=269> */
.L_x_175:
[----:B------:R-:W-:Y:S01]  /*f880*/  ULDC.64 UR4, c[0x0][0x610] ;  /* 0x0001840000047ab9 */ /* 0x000fe20000000a00 */
[----:B------:R-:W-:Y:S02]  /*f890*/  CS2R R4, SRZ ;  /* 0x0000000000047805 */ /* 0x000fe4000001ff00 */
[----:B------:R-:W-:Y:S01]  /*f8a0*/  ISETP.NE.U32.AND P0, PT, RZ, UR4, PT ;  /* 0x00000004ff007c0c */ /* 0x000fe2000bf05070 */
[----:B------:R-:W-:-:S03]  /*f8b0*/  IMAD.MOV.U32 R9, RZ, RZ, RZ ;  /* 0x000000ffff097224 */ /* 0x000fc600078e00ff */
[----:B------:R-:W-:-:S13]  /*f8c0*/  ISETP.NE.AND.EX P0, PT, RZ, UR5, PT, P0 ;  /* 0x00000005ff007c0c */ /* 0x000fda000bf05300 */
[----:B------:R-:W-:Y:S05]  /*f8d0*/  @!P0 BRA `(.L_x_176) ;  /* 0x0000000800088947 */ /* 0x000fea0003800000 */
[----:B------:R-:W-:Y:S01]  /*f8e0*/  IMAD.MOV.U32 R12, RZ, RZ, 0x8 ;  /* 0x00000008ff0c7424 */ /* 0x000fe200078e00ff */
[----:B------:R-:W-:Y:S01]  /*f8f0*/  MOV R16, 0x10 ;  /* 0x0000001000107802 */ /* 0x000fe20000000f00 */
[----:B------:R-:W-:Y:S02]  /*f900*/  IMAD.MOV.U32 R5, RZ, RZ, RZ ;  /* 0x000000ffff057224 */ /* 0x000fe400078e00ff */
[----:B------:R-:W-:-:S07]  /*f910*/  IMAD.MOV.U32 R17, RZ, RZ, 0x0 ;  /* 0x00000000ff117424 */ /* 0x000fce00078e00ff */
.L_x_179:
[----:B------:R-:W-:Y:S01]  /*f920*/  LOP3.LUT R4, R5, R17, RZ, 0xfc, !PT ;  /* 0x0000001105047212 */ /* 0x000fe200078efcff */
[----:B------:R-:W-:Y:S02]  /*f930*/  IMAD.MOV.U32 R10, RZ, RZ, R16 ;  /* 0x000000ffff0a7224 */ /* 0x000fe400078e0010 */
[----:B------:R-:W-:Y:S01]  /*f940*/  IMAD.MOV.U32 R18, RZ, RZ, R17 ;  /* 0x000000ffff127224 */ /* 0x000fe200078e0011 */
[----:B------:R-:W-:-:S13]  /*f950*/  ISETP.NE.U32.AND P0, PT, R4, RZ, PT ;  /* 0x000000ff0400720c */ /* 0x000fda0003f05070 */
[----:B------:R-:W-:Y:S05]  /*f960*/  @!P0 BRA `(.L_x_177) ;  /* 0x0000000000188947 */ /* 0x000fea0003800000 */
[----:B------:R-:W-:Y:S01]  /*f970*/  IMAD.MOV.U32 R9, RZ, RZ, R17 ;  /* 0x000000ffff097224 */ /* 0x000fe200078e0011 */
[----:B------:R-:W-:Y:S01]  /*f980*/  MOV R17, R5 ;  /* 0x0000000500117202 */ /* 0x000fe20000000f00 */
[----:B------:R-:W-:Y:S01]  /*f990*/  IMAD.MOV.U32 R4, RZ, RZ, R12 ;  /* 0x000000ffff047224 */ /* 0x000fe200078e000c */
[----:B------:R-:W-:-:S07]  /*f9a0*/  MOV R5, 0xf9c0 ;  /* 0x0000f9c000057802 */ /* 0x000fce0000000f00 */
[----:B-1----:R-:W-:Y:S05]  /*f9b0*/  CALL.REL.NOINC `($__internal_1_$__cuda_sm20_rem_u64) ;  /* 0x00000040000c7944 */ /* 0x002fea0003c00000 */
[----:B------:R-:W-:Y:S05]  /*f9c0*/  BRA `(.L_x_178) ;  /* 0x00000000004c7947 */ /* 0x000fea0003800000 */
.L_x_177:
[----:B------:R-:W0:Y:S01]  /*f9d0*/  I2F.U32.RP R9, R16 ;  /* 0x0000001000097306 */ /* 0x000e220000209000 */
[----:B------:R-:W-:Y:S01]  /*f9e0*/  ISETP.NE.U32.AND P1, PT, R16, RZ, PT ;  /* 0x000000ff1000720c */ /* 0x000fe20003f25070 */
[----:B------:R-:W-:-:S06]  /*f9f0*/  IMAD.MOV.U32 R17, RZ, RZ, RZ ;  /* 0x000000ffff117224 */ /* 0x000fcc00078e00ff */
[----:B0-----:R-:W0:Y:S02]  /*fa00*/  MUFU.RCP R9, R9 ;  /* 0x0000000900097308 */ /* 0x001e240000001000 */
[----:B0-----:R-:W-:-:S06]  /*fa10*/  VIADD R4, R9, 0xffffffe ;  /* 0x0ffffffe09047836 */ /* 0x001fcc0000000000 */
[----:B------:R0:W2:Y:S02]  /*fa20*/  F2I.FTZ.U32.TRUNC.NTZ R5, R4 ;  /* 0x0000000400057305 */ /* 0x0000a4000021f000 */
[----:B0-----:R-:W-:Y:S02]  /*fa30*/  IMAD.MOV.U32 R4, RZ, RZ, RZ ;  /* 0x000000ffff047224 */ /* 0x001fe400078e00ff */
[----:B--2---:R-:W-:-:S04]  /*fa40*/  IMAD.MOV R13, RZ, RZ, -R5 ;  /* 0x000000ffff0d7224 */ /* 0x004fc800078e0a05 */
[----:B------:R-:W-:-:S04]  /*fa50*/  IMAD R13, R13, R16, RZ ;  /* 0x000000100d0d7224 */ /* 0x000fc800078e02ff */
[----:B------:R-:W-:-:S06]  /*fa60*/  IMAD.HI.U32 R5, R5, R13, R4 ;  /* 0x0000000d05057227 */ /* 0x000fcc00078e0004 */
[----:B------:R-:W-:-:S04]  /*fa70*/  IMAD.HI.U32 R5, R5, R12, RZ ;  /* 0x0000000c05057227 */ /* 0x000fc800078e00ff */
[----:B------:R-:W-:-:S04]  /*fa80*/  IMAD.MOV R5, RZ, RZ, -R5 ;  /* 0x000000ffff057224 */ /* 0x000fc800078e0a05 */
[----:B------:R-:W-:-:S05]  /*fa90*/  IMAD R5, R16, R5, R12 ;  /* 0x0000000510057224 */ /* 0x000fca00078e020c */
[----:B------:R-:W-:-:S13]  /*faa0*/  ISETP.GE.U32.AND P0, PT, R5, R16, PT ;  /* 0x000000100500720c */ /* 0x000fda0003f06070 */
[----:B------:R-:W-:-:S05]  /*fab0*/  @P0 IMAD.IADD R5, R5, 0x1, -R16 ;  /* 0x0000000105050824 */ /* 0x000fca00078e0a10 */
[----:B------:R-:W-:-:S13]  /*fac0*/  ISETP.GE.U32.AND P0, PT, R5, R16, PT ;  /* 0x000000100500720c */ /* 0x000fda0003f06070 */
[-C--:B------:R-:W-:Y:S02]  /*fad0*/  @P0 IADD3 R5, R5, -R16.reuse, RZ ;  /* 0x8000001005050210 */ /* 0x080fe40007ffe0ff */
[----:B------:R-:W-:-:S05]  /*fae0*/  @!P1 LOP3.LUT R5, RZ, R16, RZ, 0x33, !PT ;  /* 0x00000010ff059212 */ /* 0x000fca00078e33ff */
[----:B------:R-:W-:-:S07]  /*faf0*/  IMAD.MOV.U32 R16, RZ, RZ, R5 ;  /* 0x000000ffff107224 */ /* 0x000fce00078e0005 */
.L_x_178:
[----:B------:R-:W-:Y:S01]  /*fb00*/  ISETP.NE.U32.AND P0, PT, R16, RZ, PT ;  /* 0x000000ff1000720c */ /* 0x000fe20003f05070 */
[----:B------:R-:W-:Y:S02]  /*fb10*/  IMAD.MOV.U32 R12, RZ, RZ, R10 ;  /* 0x000000ffff0c7224 */ /* 0x000fe400078e000a */
[----:B------:R-:W-:Y:S01]  /*fb20*/  IMAD.MOV.U32 R5, RZ, RZ, R18 ;  /* 0x000000ffff057224 */ /* 0x000fe200078e0012 */
[----:B------:R-:W-:-:S13]  /*fb30*/  ISETP.NE.AND.EX P0, PT, R17, RZ, PT, P0 ;  /* 0x000000ff1100720c */ /* 0x000fda0003f05300 */
[----:B------:R-:W-:Y:S05]  /*fb40*/  @P0 BRA `(.L_x_179) ;  /* 0xfffffffc00740947 */ /* 0x000fea000383ffff */
[----:B------:R-:W-:-:S13]  /*fb50*/  ISETP.NE.U32.AND P2, PT, R18, RZ, PT ;  /* 0x000000ff1200720c */ /* 0x000fda0003f45070 */
[----:B------:R-:W-:Y:S05]  /*fb60*/  @!P2 BRA `(.L_x_180) ;  /* 0x00000000001ca947 */ /* 0x000fea0003800000 */
[----:B------:R-:W-:Y:S01]  /*fb70*/  HFMA2.MMA R4, -RZ, RZ, 0, 0 ;  /* 0x00000000ff047435 */ /* 0x000fe200000001ff */
[----:B------:R-:W-:Y:S01]  /*fb80*/  IMAD.MOV.U32 R5, RZ, RZ, 0x10 ;  /* 0x00000010ff057424 */ /* 0x000fe200078e00ff */
[----:B------:R-:W-:-:S09]  /*fb90*/  MOV R9, 0xfbb0 ;  /* 0x0000fbb000097802 */ /* 0x000fd20000000f00 */
[----:B-1----:R-:W-:Y:S05]  /*fba0*/  CALL.REL.NOINC `($__internal_0_$__cuda_sm20_div_u64) ;  /* 0x0000003800787944 */ /* 0x002fea0003c00000 */
[----:B------:R-:W-:Y:S02]  /*fbb0*/  IMAD.MOV.U32 R12, RZ, RZ, R14 ;  /* 0x000000ffff0c7224 */ /* 0x000fe400078e000e */
[----:B------:R-:W-:Y:S01]  /*fbc0*/  IMAD.MOV.U32 R13, RZ, RZ, R15 ;  /* 0x000000ffff0d7224 */ /* 0x000fe200078e000f */
[----:B------:R-:W-:Y:S06]  /*fbd0*/  BRA `(.L_x_181) ;  /* 0x00000000004c7947 */ /* 0x000fec0003800000 */
.L_x_180:
[----:B------:R-:W0:Y:S01]  /*fbe0*/  I2F.U32.RP R9, R10 ;  /* 0x0000000a00097306 */ /* 0x000e220000209000 */
[----:B------:R-:W-:-:S07]  /*fbf0*/  ISETP.NE.U32.AND P3, PT, R10, RZ, PT ;  /* 0x000000ff0a00720c */ /* 0x000fce0003f65070 */
[----:B0-----:R-:W0:Y:S02]  /*fc00*/  MUFU.RCP R9, R9 ;  /* 0x0000000900097308 */ /* 0x001e240000001000 */
[----:B0-----:R-:W-:-:S06]  /*fc10*/  VIADD R4, R9, 0xffffffe ;  /* 0x0ffffffe09047836 */ /* 0x001fcc0000000000 */
[----:B------:R0:W2:Y:S02]  /*fc20*/  F2I.FTZ.U32.TRUNC.NTZ R5, R4 ;  /* 0x0000000400057305 */ /* 0x0000a4000021f000 */
[----:B0-----:R-:W-:Y:S02]  /*fc30*/  IMAD.MOV.U32 R4, RZ, RZ, RZ ;  /* 0x000000ffff047224 */ /* 0x001fe400078e00ff */
[----:B--2---:R-:W-:-:S04]  /*fc40*/  IMAD.MOV R13, RZ, RZ, -R5 ;  /* 0x000000ffff0d7224 */ /* 0x004fc800078e0a05 */
[----:B------:R-:W-:-:S04]  /*fc50*/  IMAD R13, R13, R10, RZ ;  /* 0x0000000a0d0d7224 */ /* 0x000fc800078e02ff */
[----:B------:R-:W-:-:S06]  /*fc60*/  IMAD.HI.U32 R13, R5, R13, R4 ;  /* 0x0000000d050d7227 */ /* 0x000fcc00078e0004 */
[----:B------:R-:W-:-:S04]  /*fc70*/  IMAD.HI.U32 R12, R13, 0x10, RZ ;  /* 0x000000100d0c7827 */ /* 0x000fc800078e00ff */
[----:B------:R-:W-:Y:S01]  /*fc80*/  IMAD.MOV.U32 R13, RZ, RZ, RZ ;  /* 0x000000ffff0d7224 */ /* 0x000fe200078e00ff */
[----:B------:R-:W-:-:S05]  /*fc90*/  IADD3 R5, -R12, RZ, RZ ;  /* 0x000000ff0c057210 */ /* 0x000fca0007ffe1ff */
[----:B------:R-:W-:-:S05]  /*fca0*/  IMAD R5, R10, R5, 0x10 ;  /* 0x000000100a057424 */ /* 0x000fca00078e0205 */
[----:B------:R-:W-:-:S13]  /*fcb0*/  ISETP.GE.U32.AND P0, PT, R5, R10, PT ;  /* 0x0000000a0500720c */ /* 0x000fda0003f06070 */
[----:B------:R-:W-:Y:S02]  /*fcc0*/  @P0 IMAD.IADD R5, R5, 0x1, -R10 ;  /* 0x0000000105050824 */ /* 0x000fe400078e0a0a */
[----:B------:R-:W-:-:S03]  /*fcd0*/  @P0 VIADD R12, R12, 0x1 ;  /* 0x000000010c0c0836 */ /* 0x000fc60000000000 */
[----:B------:R-:W-:-:S13]  /*fce0*/  ISETP.GE.U32.AND P1, PT, R5, R10, PT ;  /* 0x0000000a0500720c */ /* 0x000fda0003f26070 */
[----:B------:R-:W-:Y:S01]  /*fcf0*/  @P1 VIADD R12, R12, 0x1 ;  /* 0x000000010c0c1836 */ /* 0x000fe20000000000 */
[----:B------:R-:W-:-:S07]  /*fd00*/  @!P3 LOP3.LUT R12, RZ, R10, RZ, 0x33, !PT ;  /* 0x0000000aff0cb212 */ /* 0x000fce00078e33ff */
.L_x_181:
[----:B------:R-:W-:Y:S05]  /*fd10*/  @!P2 BRA `(.L_x_182) ;  /* 0x000000000014a947 */ /* 0x000fea0003800000 */
[----:B------:R-:W-:Y:S01]  /*fd20*/  IMAD.MOV.U32 R5, RZ, RZ, 0x8 ;  /* 0x00000008ff057424 */ /* 0x000fe200078e00ff */
[----:B------:R-:W-:Y:S02]  /*fd30*/  MOV R4, RZ ;  /* 0x000000ff00047202 */ /* 0x000fe40000000f00 */
[----:B------:R-:W-:-:S07]  /*fd40*/  MOV R9, 0xfd60 ;  /* 0x0000fd6000097802 */ /* 0x000fce0000000f00 */
[----:B-1----:R-:W-:Y:S05]  /*fd50*/  CALL.REL.NOINC `($__internal_0_$__cuda_sm20_div_u64) ;  /* 0x00000038000c7944 */ /* 0x002fea0003c00000 */
[----:B------:R-:W-:Y:S05]  /*fd60*/  BRA `(.L_x_183) ;  /* 0x00000000004c7947 */ /* 0x000fea0003800000 */
.L_x_182:
        /* <DEDUP_REMOVED lines=10> */
[----:B------:R-:W-:Y:S02]  /*fe10*/  IMAD.MOV R5, RZ, RZ, -R14 ;  /* 0x000000ffff057224 */ /* 0x000fe400078e0a0e */
[----:B------:R-:W-:Y:S02]  /*fe20*/  IMAD.MOV.U32 R15, RZ, RZ, RZ ;  /* 0x000000ffff0f7224 */ /* 0x000fe400078e00ff */
[----:B------:R-:W-:-:S05]  /*fe30*/  IMAD R5, R10, R5, 0x8 ;  /* 0x000000080a057424 */ /* 0x000fca00078e0205 */
[----:B------:R-:W-:-:S13]  /*fe40*/  ISETP.GE.U32.AND P0, PT, R5, R10, PT ;  /* 0x0000000a0500720c */ /* 0x000fda0003f06070 */
[----:B------:R-:W-:Y:S01]  /*fe50*/  @P0 IMAD.IADD R5, R5, 0x1, -R10 ;  /* 0x0000000105050824 */ /* 0x000fe200078e0a0a */
[----:B------:R-:W-:-:S04]  /*fe60*/  @P0 IADD3 R14, R14, 0x1, RZ ;  /* 0x000000010e0e0810 */ /* 0x000fc80007ffe0ff */
[----:B------:R-:W-:-:S13]  /*fe70*/  ISETP.GE.U32.AND P1, PT, R5, R10, PT ;  /* 0x0000000a0500720c */ /* 0x000fda0003f26070 */
[----:B------:R-:W-:Y:S01]  /*fe80*/  @P1 VIADD R14, R14, 0x1 ;  /* 0x000000010e0e1836 */ /* 0x000fe20000000000 */
[----:B------:R-:W-:-:S07]  /*fe90*/  @!P2 LOP3.LUT R14, RZ, R10, RZ, 0x33, !PT ;  /* 0x0000000aff0ea212 */ /* 0x000fce00078e33ff */
.L_x_183:
[-C--:B------:R-:W-:Y:S01]  /*fea0*/  IMAD R5, R13, R2.reuse, RZ ;  /* 0x000000020d057224 */ /* 0x080fe200078e02ff */
[----:B------:R-:W-:Y:S01]  /*feb0*/  BSSY B0, `(.L_x_184) ;  /* 0x0000020000007945 */ /* 0x000fe20003800000 */
[----:B------:R-:W-:-:S04]  /*fec0*/  IMAD.WIDE.U32 R12, R12, R2, RZ ;  /* 0x000000020c0c7225 */ /* 0x000fc800078e00ff */
[----:B------:R-:W-:-:S05]  /*fed0*/  IMAD.IADD R4, R13, 0x1, R5 ;  /* 0x000000010d047824 */ /* 0x000fca00078e0205 */
[----:B------:R-:W-:-:S13]  /*fee0*/  LOP3.LUT P0, RZ, R4, 0x1f, RZ, 0xc0, !PT ;  /* 0x0000001f04ff7812 */ /* 0x000fda000780c0ff */
[----:B------:R-:W-:Y:S05]  /*fef0*/  @!P0 BRA `(.L_x_185) ;  /* 0x0000000000208947 */ /* 0x000fea0003800000 */
[----:B------:R-:W-:Y:S01]  /*ff00*/  IMAD.MOV.U32 R5, RZ, RZ, R12 ;  /* 0x000000ffff057224 */ /* 0x000fe200078e000c */
[----:B------:R-:W-:Y:S01]  /*ff10*/  MOV R18, R15 ;  /* 0x0000000f00127202 */ /* 0x000fe20000000f00 */
[----:B------:R-:W-:Y:S01]  /*ff20*/  IMAD.MOV.U32 R10, RZ, RZ, R14 ;  /* 0x000000ffff0a7224 */ /* 0x000fe200078e000e */
[----:B------:R-:W-:-:S07]  /*ff30*/  MOV R9, 0xff50 ;  /* 0x0000ff5000097802 */ /* 0x000fce0000000f00 */
[----:B-1----:R-:W-:Y:S05]  /*ff40*/  CALL.REL.NOINC `($__internal_0_$__cuda_sm20_div_u64) ;  /* 0x0000003400907944 */ /* 0x002fea0003c00000 */
[----:B------:R-:W-:Y:S02]  /*ff50*/  IMAD.MOV.U32 R4, RZ, RZ, R14 ;  /* 0x000000ffff047224 */ /* 0x000fe400078e000e */
[----:B------:R-:W-:Y:S01]  /*ff60*/  IMAD.MOV.U32 R5, RZ, RZ, R15 ;  /* 0x000000ffff057224 */ /* 0x000fe200078e000f */
[----:B------:R-:W-:Y:S06]  /*ff70*/  BRA `(.L_x_186) ;  /* 0x00000000004c7947 */ /* 0x000fec0003800000 */
.L_x_185:
        /* <DEDUP_REMOVED lines=10> */
[----:B------:R-:W-:Y:S01]  /*10020*/  IMAD.MOV.U32 R5, RZ, RZ, RZ ;  /* 0x000000ffff057224 */ /* 0x000fe200078e00ff */
[----:B------:R-:W-:-:S05]  /*10030*/  IADD3 R13, -R4, RZ, RZ ;  /* 0x000000ff040d7210 */ /* 0x000fca0007ffe1ff */
[----:B------:R-:W-:-:S05]  /*10040*/  IMAD R13, R14, R13, R12 ;  /* 0x0000000d0e0d7224 */ /* 0x000fca00078e020c */
[----:B------:R-:W-:-:S13]  /*10050*/  ISETP.GE.U32.AND P0, PT, R13, R14, PT ;  /* 0x0000000e0d00720c */ /* 0x000fda0003f06070 */
[----:B------:R-:W-:Y:S02]  /*10060*/  @P0 IMAD.IADD R13, R13, 0x1, -R14 ;  /* 0x000000010d0d0824 */ /* 0x000fe400078e0a0e */
[----:B------:R-:W-:-:S03]  /*10070*/  @P0 VIADD R4, R4, 0x1 ;  /* 0x0000000104040836 */ /* 0x000fc60000000000 */
[----:B------:R-:W-:-:S13]  /*10080*/  ISETP.GE.U32.AND P1, PT, R13, R14, PT ;  /* 0x0000000e0d00720c */ /* 0x000fda0003f26070 */
[----:B------:R-:W-:Y:S01]  /*10090*/  @P1 VIADD R4, R4, 0x1 ;  /* 0x0000000104041836 */ /* 0x000fe20000000000 */
[----:B------:R-:W-:-:S07]  /*100a0*/  @!P2 LOP3.LUT R4, RZ, R14, RZ, 0x33, !PT ;  /* 0x0000000eff04a212 */ /* 0x000fce00078e33ff */
.L_x_186:
[----:B------:R-:W-:Y:S05]  /*100b0*/  BSYNC B0 ;  /* 0x0000000000007941 */ /* 0x000fea0003800000 */
.L_x_184:
[----:B------:R-:W-:Y:S02]  /*100c0*/  ULDC.64 UR4, c[0x0][0x610] ;  /* 0x0001840000047ab9 */ /* 0x000fe40000000a00 */
[----:B------:R-:W-:-:S04]  /*100d0*/  IADD3 R4, P0, R4, UR4, RZ ;  /* 0x0000000404047c10 */ /* 0x000fc8000ff1e0ff */
[----:B------:R-:W-:-:S05]  /*100e0*/  IADD3.X R5, R5, UR5, RZ, P0, !PT ;  /* 0x0000000505057c10 */ /* 0x000fca00087fe4ff */
[----:B------:R-:W-:-:S07]  /*100f0*/  IMAD.MOV.U32 R9, RZ, RZ, R5 ;  /* 0x000000ffff097224 */ /* 0x000fce00078e0005 */
.L_x_176:
[----:B------:R-:W-:Y:S02]  /*10100*/  ULDC UR4, c[0x0][0x248] ;  /* 0x0000920000047ab9 */ /* 0x000fe40000000800 */
[----:B------:R-:W-:-:S13]  /*10110*/  ISETP.NE.AND P0, PT, RZ, UR4, PT ;  /* 0x00000004ff007c0c */ /* 0x000fda000bf05270 */
[----:B------:R-:W-:Y:S05]  /*10120*/  @!P0 BRA `(.L_x_187) ;  /* 0x0000002800f48947 */ /* 0x000fea0003800000 */
[----:B------:R-:W0:Y:S01]  /*10130*/  LDC R10, c[0x0][0x3fc] ;  /* 0x0000ff00ff0a7b82 */ /* 0x000e220000000800 */
[----:B------:R-:W2:Y:S01]  /*10140*/  S2R R7, SR_CTAID.X ;  /* 0x0000000000077919 */ /* 0x000ea20000002500 */
[----:B------:R-:W-:Y:S01]  /*10150*/  ULDC UR4, c[0x0][0x24c] ;  /* 0x0000930000047ab9 */ /* 0x000fe20000000800 */
[----:B------:R-:W-:Y:S01]  /*10160*/  HFMA2.MMA R2, -RZ, RZ, 0, 0 ;  /* 0x00000000ff027435 */ /* 0x000fe200000001ff */
[----:B------:R-:W-:Y:S01]  /*10170*/  IMAD R13, R8, UR4, RZ ;  /* 0x00000004080d7c24 */ /* 0x000fe2000f8e02ff */
[----:B------:R-:W-:-:S03]  /*10180*/  ULDC UR4, c[0x0][0x250] ;  /* 0x0000940000047ab9 */ /* 0x000fc60000000800 */
[----:B------:R-:W-:Y:S01]  /*10190*/  IMAD R12, R0, UR4, R13 ;  /* 0x00000004000c7c24 */ /* 0x000fe2000f8e020d */
[----:B------:R-:W-:Y:S01]  /*101a0*/  ULDC UR4, c[0x0][0x238] ;  /* 0x00008e0000047ab9 */ /* 0x000fe20000000800 */
[----:B0-----:R-:W-:Y:S02]  /*101b0*/  ISETP.NE.AND P0, PT, R10, RZ, PT ;  /* 0x000000ff0a00720c */ /* 0x001fe40003f05270 */
[----:B--2---:R-:W-:-:S11]  /*101c0*/  IMAD R13, R7, UR4, R12 ;  /* 0x00000004070d7c24 */ /* 0x004fd6000f8e020c */
[----:B------:R-:W-:Y:S05]  /*101d0*/  @!P0 BRA `(.L_x_188) ;  /* 0x0000001000448947 */ /* 0x000fea0003800000 */
        /* <DEDUP_REMOVED lines=273> */
.L_x_188:
[----:B------:R-:W-:Y:S01]  /*112f0*/  ULDC UR7, c[0x0][0x240] ;  /* 0x0000900000077ab9 */ /* 0x000fe20000000800 */
[----:B------:R-:W-:Y:S01]  /*11300*/  ULDC UR4, c[0x0][0x230] ;  /* 0x00008c0000047ab9 */ /* 0x000fe20000000800 */
[----:B------:R-:W-:Y:S01]  /*11310*/  ISETP.NE.AND P0, PT, RZ, UR7, PT ;  /* 0x00000007ff007c0c */ /* 0x000fe2000bf05270 */
[----:B------:R-:W-:Y:S01]  /*11320*/  BSSY B0, `(.L_x_189) ;  /* 0x000000b000007945 */ /* 0x000fe20003800000 */
[----:B------:R-:W-:Y:S02]  /*11330*/  PRMT R10, RZ, 0x7610, R10 ;  /* 0x00007610ff0a7816 */ /* 0x000fe4000000000a */
[----:B------:R-:W-:-:S04]  /*11340*/  ISETP.NE.AND P0, PT, R8, RZ, P0 ;  /* 0x000000ff0800720c */ /* 0x000fc80000705270 */
[----:B------:R-:W-:-:S13]  /*11350*/  ISETP.GE.OR P0, PT, R13, UR4, P0 ;  /* 0x000000040d007c0c */ /* 0x000fda0008706670 */
[----:B------:R-:W-:Y:S05]  /*11360*/  @P0 BRA `(.L_x_190) ;  /* 0x0000000000180947 */ /* 0x000fea0003800000 */
[----:B------:R-:W-:Y:S01]  /*11370*/  ULDC UR4, c[0x0][0x244] ;  /* 0x0000910000047ab9 */ /* 0x000fe20000000800 */
[----:B------:R-:W-:Y:S01]  /*11380*/  IMAD.MOV.U32 R10, RZ, RZ, 0x1 ;  /* 0x00000001ff0a7424 */ /* 0x000fe200078e00ff */
[----:B------:R-:W-:-:S13]  /*11390*/  ISETP.NE.AND P1, PT, RZ, UR4, PT ;  /* 0x00000004ff007c0c */ /* 0x000fda000bf25270 */
[----:B------:R-:W-:-:S04]  /*113a0*/  @P1 ISETP.NE.AND P0, PT, R0, RZ, PT ;  /* 0x000000ff0000120c */ /* 0x000fc80003f05270 */
[----:B------:R-:W-:-:S04]  /*113b0*/  @P1 SEL R12, RZ, 0x1, P0 ;  /* 0x00000001ff0c1807 */ /* 0x000fc80000000000 */
[----:B------:R-:W-:-:S07]  /*113c0*/  @P1 PRMT R10, R12, 0x7610, R10 ;  /* 0x000076100c0a1816 */ /* 0x000fce000000000a */
.L_x_190:
[----:B------:R-:W-:Y:S05]  /*113d0*/  BSYNC B0 ;  /* 0x0000000000007941 */ /* 0x000fea0003800000 */
.L_x_189:
[----:B------:R-:W-:Y:S01]  /*113e0*/  PRMT R10, R10, 0x9910, RZ ;  /* 0x000099100a0a7816 */ /* 0x000fe200000000ff */
[----:B------:R-:W-:Y:S01]  /*113f0*/  BSSY B0, `(.L_x_191) ;  /* 0x0000010000007945 */ /* 0x000fe20003800000 */
[----:B------:R-:W-:Y:S02]  /*11400*/  LOP3.LUT P0, RZ, R8, R0, RZ, 0xfc, !PT ;  /* 0x0000000008ff7212 */ /* 0x000fe4000780fcff */
[----:B------:R-:W-:-:S13]  /*11410*/  ISETP.NE.AND P1, PT, R10, RZ, PT ;  /* 0x000000ff0a00720c */ /* 0x000fda0003f25270 */
[----:B------:R-:W-:Y:S05]  /*11420*/  @!P1 BRA `(.L_x_192) ;  /* 0x0000000000309947 */ /* 0x000fea0003800000 */
[----:B------:R-:W0:Y:S01]  /*11430*/  S2UR UR4, SR_CTAID.Y ;  /* 0x00000000000479c3 */ /* 0x000e220000002600 */
[----:B------:R-:W-:Y:S01]  /*11440*/  ISETP.NE.AND P2, PT, RZ, UR7, PT ;  /* 0x00000007ff007c0c */ /* 0x000fe2000bf45270 */
[----:B------:R-:W-:-:S06]  /*11450*/  IMAD.MOV.U32 R14, RZ, RZ, R6 ;  /* 0x000000ffff0e7224 */ /* 0x000fcc00078e0006 */
[----:B------:R-:W0:Y:S08]  /*11460*/  LDC R10, c[0x0][0x10] ;  /* 0x00000400ff0a7b82 */ /* 0x000e300000000800 */
[----:B------:R-:W2:Y:S01]  /*11470*/  LDC.64 R12, c[0x0][0x618] ;  /* 0x00018600ff0c7b82 */ /* 0x000ea20000000a00 */
[----:B0-----:R-:W-:Y:S01]  /*11480*/  IMAD R15, R7, R10, UR4 ;  /* 0x00000004070f7e24 */ /* 0x001fe2000f8e020a */
[----:B------:R-:W-:-:S03]  /*11490*/  ULDC UR4, c[0x0][0x0] ;  /* 0x0000000000047ab9 */ /* 0x000fc60000000800 */
[----:B------:R-:W-:-:S04]  /*114a0*/  @!P2 IMAD R15, R15, UR4, R8 ;  /* 0x000000040f0fac24 */ /* 0x000fc8000f8e0208 */
[----:B--2---:R-:W-:-:S04]  /*114b0*/  IMAD.WIDE.U32 R12, R15, 0x10, R12 ;  /* 0x000000100f0c7825 */ /* 0x004fc800078e000c */
[----:B------:R-:W-:Y:S01]  /*114c0*/  IMAD.MOV.U32 R15, RZ, RZ, R3 ;  /* 0x000000ffff0f7224 */ /* 0x000fe200078e0003 */
[----:B------:R0:W-:Y:S04]  /*114d0*/  STG.E desc[UR36][R12.64], R11 ;  /* 0x0000000b0c007986 */ /* 0x0001e8000c101924 */
[----:B------:R0:W-:Y:S02]  /*114e0*/  STG.E.64 desc[UR36][R12.64+0x8], R14 ;  /* 0x0000080e0c007986 */ /* 0x0001e4000c101b24 */
.L_x_192:
[----:B------:R-:W-:Y:S05]  /*114f0*/  BSYNC B0 ;  /* 0x0000000000007941 */ /* 0x000fea0003800000 */
.L_x_191:
[----:B------:R-:W-:Y:S01]  /*11500*/  @!PT LDS RZ, [RZ] ;  /* 0x00000000fffff984 */ /* 0x000fe20000000800 */
[----:B------:R-:W-:Y:S01]  /*11510*/  @!PT LDS RZ, [RZ] ;  /* 0x00000000fffff984 */ /* 0x000fe20000000800 */
[----:B------:R-:W-:Y:S01]  /*11520*/  @!PT LDS RZ, [RZ] ;  /* 0x00000000fffff984 */ /* 0x000fe20000000800 */
[----:B------:R-:W-:Y:S01]  /*11530*/  @!PT LDS RZ, [RZ] ;  /* 0x00000000fffff984 */ /* 0x000fe20000000800 */
[----:B------:R2:W-:Y:S06]  /*11540*/  MEMBAR.ALL.CTA ;  /* 0x0000000000007992 */ /* 0x0005ec0000008000 */
[----:B--2---:R-:W-:Y:S06]  /*11550*/  MEMBAR.SC.GPU ;  /* 0x0000000000007992 */ /* 0x004fec0000002000 */
[----:B------:R-:W-:-:S00]  /*11560*/  ERRBAR ;  /* 0x00000000000079ab */ /* 0x000fc00000000000 */
[----:B------:R-:W-:Y:S06]  /*11570*/  CGAERRBAR ;  /* 0x00000000000075ab */ /* 0x000fec0000000000 */
[----:B------:R-:W-:Y:S02]  /*11580*/  CCTL.IVALL ;  /* 0x00000000ff00798f */ /* 0x000fe40002000000 */
[----:B------:R-:W-:Y:S06]  /*11590*/  BAR.SYNC.DEFER_BLOCKING 0x0 ;  /* 0x0000000000007b1d */ /* 0x000fec0000010000 */
[----:B------:R-:W-:Y:S02]  /*115a0*/  BSSY B0, `(.L_x_193) ;  /* 0x0000018000007945 */ /* 0x000fe40003800000 */
[----:B------:R-:W-:Y:S06]  /*115b0*/  BAR.SYNC.DEFER_BLOCKING 0x0 ;  /* 0x0000000000007b1d */ /* 0x000fec0000010000 */
[----:B------:R-:W-:Y:S05]  /*115c0*/  @P0 BRA `(.L_x_194) ;  /* 0x0000000000540947 */ /* 0x000fea0003800000 */
[----:B------:R-:W2:Y:S01]  /*115d0*/  S2R R3, SR_LANEID ;  /* 0x0000000000037919 */ /* 0x000ea20000000000 */
[----:B------:R-:W-:Y:S01]  /*115e0*/  VOTEU.ANY UR4, UPT, PT ;  /* 0x0000000000047886 */ /* 0x000fe200038e0100 */
[----:B0-----:R-:W0:Y:S01]  /*115f0*/  LDC.64 R10, c[0x0][0x620] ;  /* 0x00018800ff0a7b82 */ /* 0x001e220000000a00 */
[----:B------:R-:W2:Y:S08]  /*11600*/  FLO.U32 R6, UR4 ;  /* 0x0000000400067d00 */ /* 0x000eb000080e0000 */
[----:B------:R-:W3:Y:S01]  /*11610*/  POPC R13, UR4 ;  /* 0x00000004000d7d09 */ /* 0x000ee20008000000 */
[----:B0-----:R-:W-:Y:S01]  /*11620*/  IMAD.WIDE.U32 R10, R7, 0x4, R10 ;  /* 0x00000004070a7825 */ /* 0x001fe200078e000a */
[----:B--2---:R-:W-:-:S13]  /*11630*/  ISETP.EQ.U32.AND P0, PT, R6, R3, PT ;  /* 0x000000030600720c */ /* 0x004fda0003f02070 */
[----:B---3--:R-:W2:Y:S01]  /*11640*/  @P0 ATOMG.E.ADD.STRONG.GPU PT, R11, desc[UR36][R10.64], R13 ;  /* 0x0000000d0a0b09a8 */ /* 0x008ea200081ee1e4 */
[----:B------:R-:W0:Y:S01]  /*11650*/  S2UR UR6, SR_CgaCtaId ;  /* 0x00000000000679c3 */ /* 0x000e220000008800 */
[----:B------:R-:W-:Y:S01]  /*11660*/  UMOV UR5, 0x400 ;  /* 0x0000040000057882 */ /* 0x000fe20000000000 */
[----:B------:R-:W3:Y:S01]  /*11670*/  S2R R12, SR_LTMASK ;  /* 0x00000000000c7919 */ /* 0x000ee20000003900 */
[----:B0-----:R-:W-:Y:S01]  /*11680*/  ULEA UR5, UR6, UR5, 0x18 ;  /* 0x0000000506057291 */ /* 0x001fe2000f8ec03f */
[----:B---3--:R-:W-:Y:S01]  /*11690*/  LOP3.LUT R12, R12, UR4, RZ, 0xc0, !PT ;  /* 0x000000040c0c7c12 */ /* 0x008fe2000f8ec0ff */
[----:B------:R-:W-:Y:S02]  /*116a0*/  ULDC UR4, c[0x0][0x10] ;  /* 0x0000040000047ab9 */ /* 0x000fe40000000800 */
[----:B------:R-:W-:-:S03]  /*116b0*/  UIADD3 UR4, UR4, -0x1, URZ ;  /* 0xffffffff04047890 */ /* 0x000fc6000fffe03f */
[----:B------:R-:W0:Y:S01]  /*116c0*/  POPC R12, R12 ;  /* 0x0000000c000c7309 */ /* 0x000e220000000000 */
[----:B--2---:R-:W0:Y:S02]  /*116d0*/  SHFL.IDX PT, R3, R11, R6, 0x1f ;  /* 0x00001f060b037589 */ /* 0x004e2400000e0000 */
[----:B0-----:R-:W-:-:S04]  /*116e0*/  IADD3 R3, R3, R12, RZ ;  /* 0x0000000c03037210 */ /* 0x001fc80007ffe0ff */
[----:B------:R-:W-:-:S04]  /*116f0*/  ISETP.NE.AND P0, PT, R3, UR4, PT ;  /* 0x0000000403007c0c */ /* 0x000fc8000bf05270 */
[----:B------:R-:W-:-:S05]  /*11700*/  SEL R3, RZ, 0x1, P0 ;  /* 0x00000001ff037807 */ /* 0x000fca0000000000 */
[----:B------:R2:W-:Y:S04]  /*11710*/  STS.U8 [UR5], R3 ;  /* 0x00000003ff007988 */ /* 0x0005e80008000005 */
.L_x_194:
[----:B------:R-:W-:Y:S05]  /*11720*/  BSYNC B0 ;  /* 0x0000000000007941 */ /* 0x000fea0003800000 */
.L_x_193:
[----:B------:R-:W3:Y:S08]  /*11730*/  S2UR UR5, SR_CgaCtaId ;  /* 0x00000000000579c3 */ /* 0x000ef00000008800 */
[----:B------:R-:W-:Y:S06]  /*11740*/  BAR.SYNC.DEFER_BLOCKING 0x0 ;  /* 0x0000000000007b1d */ /* 0x000fec0000010000 */
[----:B------:R-:W-:-:S02]  /*11750*/  UMOV UR4, 0x400 ;  /* 0x0000040000047882 */ /* 0x000fc40000000000 */
[----:B---3--:R-:W-:-:S09]  /*11760*/  ULEA UR4, UR5, UR4, 0x18 ;  /* 0x0000000405047291 */ /* 0x008fd2000f8ec03f */
[----:B--2---:R-:W2:Y:S02]  /*11770*/  LDS.U8 R3, [UR4] ;  /* 0x00000004ff037984 */ /* 0x004ea40008000000 */
[----:B--2---:R-:W-:-:S13]  /*11780*/  ISETP.NE.AND P0, PT, R3, RZ, PT ;  /* 0x000000ff0300720c */ /* 0x004fda0003f05270 */
[----:B------:R-:W-:Y:S05]  /*11790*/  @!P0 EXIT ;  /* 0x000000000000894d */ /* 0x000fea0003800000 */
[----:B------:R-:W-:Y:S01]  /*117a0*/  ISETP.NE.AND P0, PT, RZ, UR7, PT ;  /* 0x00000007ff007c0c */ /* 0x000fe2000bf05270 */
        /* <DEDUP_REMOVED lines=8> */
[----:B------:R-:W-:Y:S01]  /*11830*/  CCTL.IVALL ;  /* 0x00000000ff00798f */ /* 0x000fe20002000000 */
[----:B------:R-:W-:Y:S01]  /*11840*/  ULDC.64 UR8, c[0x0][0x220] ;  /* 0x0000880000087ab9 */ /* 0x000fe20000000a00 */
[----:B------:R-:W-:Y:S01]  /*11850*/  ULDC UR4, c[0x0][0x218] ;  /* 0x0000860000047ab9 */ /* 0x000fe20000000800 */
[----:B------:R-:W-:Y:S01]  /*11860*/  IMAD.U32 R6, RZ, RZ, UR8 ;  /* 0x00000008ff067e24 */ /* 0x000fe2000f8e00ff */
[----:B------:R-:W-:Y:S01]  /*11870*/  BSSY B0, `(.L_x_195) ;  /* 0x0000049000007945 */ /* 0x000fe20003800000 */
[----:B0-----:R-:W-:-:S02]  /*11880*/  IMAD.U32 R11, RZ, RZ, UR9 ;  /* 0x00000009ff0b7e24 */ /* 0x001fc4000f8e00ff */
[----:B------:R-:W-:Y:S01]  /*11890*/  IMAD.U32 R3, RZ, RZ, UR4 ;  /* 0x00000004ff037e24 */ /* 0x000fe2000f8e00ff */
[----:B------:R-:W-:Y:S06]  /*118a0*/  @!P0 BRA `(.L_x_196) ;  /* 0x0000000000908947 */ /* 0x000fec0003800000 */
[----:B------:R-:W-:Y:S01]  /*118b0*/  ULDC UR4, c[0x0][0x0] ;  /* 0x0000000000047ab9 */ /* 0x000fe20000000800 */
[----:B------:R-:W-:Y:S01]  /*118c0*/  ULDC UR5, c[0x0][0x23c] ;  /* 0x00008f0000057ab9 */ /* 0x000fe20000000800 */
[----:B------:R-:W-:Y:S01]  /*118d0*/  IMAD R10, R0, UR4, R8 ;  /* 0x00000004000a7c24 */ /* 0x000fe2000f8e0208 */
[----:B------:R-:W-:-:S04]  /*118e0*/  ULDC UR6, c[0x0][0x23c] ;  /* 0x00008f0000067ab9 */ /* 0x000fc80000000800 */
[----:B------:R-:W-:-:S13]  /*118f0*/  ISETP.GE.U32.AND P0, PT, R10, UR5, PT ;  /* 0x000000050a007c0c */ /* 0x000fda000bf06070 */
[----:B------:R-:W-:Y:S05]  /*11900*/  @P0 BRA `(.L_x_197) ;  /* 0x0000000000fc0947 */ /* 0x000fea0003800000 */
[----:B------:R-:W-:Y:S01]  /*11910*/  ULDC UR5, c[0x0][0x10] ;  /* 0x0000040000057ab9 */ /* 0x000fe20000000800 */
[----:B------:R-:W0:Y:S01]  /*11920*/  LDC R19, c[0x0][0x4] ;  /* 0x00000100ff137b82 */ /* 0x000e220000000800 */
[----:B------:R-:W-:Y:S01]  /*11930*/  BSSY B1, `(.L_x_198) ;  /* 0x000001a000017945 */ /* 0x000fe20003800000 */
[----:B------:R-:W-:-:S06]  /*11940*/  IMAD R7, R7, UR5, RZ ;  /* 0x0000000507077c24 */ /* 0x000fcc000f8e02ff */
[----:B------:R-:W2:Y:S01]  /*11950*/  LDC.64 R12, c[0x0][0x618] ;  /* 0x00018600ff0c7b82 */ /* 0x000ea20000000a00 */
[----:B0-----:R-:W-:-:S07]  /*11960*/  IMAD R19, R19, UR4, RZ ;  /* 0x0000000413137c24 */ /* 0x001fce000f8e02ff */
.L_x_199:
[----:B------:R-:W-:-:S04]  /*11970*/  IMAD.IADD R17, R7, 0x1, R10 ;  /* 0x0000000107117824 */ /* 0x000fc800078e020a */
[----:B--2---:R-:W-:-:S05]  /*11980*/  IMAD.WIDE.U32 R16, R17, 0x10, R12 ;  /* 0x0000001011107825 */ /* 0x004fca00078e000c */
[----:B-1----:R-:W2:Y:S04]  /*11990*/  LDG.E R20, desc[UR36][R16.64] ;  /* 0x0000002410147981 */ /* 0x002ea8000c1e1900 */
[----:B------:R-:W3:Y:S01]  /*119a0*/  LDG.E.64 R14, desc[UR36][R16.64+0x8] ;  /* 0x00000824100e7981 */ /* 0x000ee2000c1e1b00 */
[----:B------:R-:W-:Y:S01]  /*119b0*/  FSETP.GTU.FTZ.AND P2, PT, |R3|, +INF , PT ;  /* 0x7f8000000300780b */ /* 0x000fe20003f5c200 */
[----:B------:R-:W-:-:S05]  /*119c0*/  IMAD.IADD R10, R19, 0x1, R10 ;  /* 0x00000001130a7824 */ /* 0x000fca00078e020a */
[----:B------:R-:W-:Y:S02]  /*119d0*/  ISETP.GE.U32.AND P5, PT, R10, UR6, PT ;  /* 0x000000060a007c0c */ /* 0x000fe4000bfa6070 */
[----:B--2---:R-:W-:-:S05]  /*119e0*/  FSETP.NEU.OR P4, PT, R3, R20, P2 ;  /* 0x000000140300720b */ /* 0x004fca000178d400 */
[----:B------:R-:W-:Y:S02]  /*119f0*/  @!P2 FSETP.GEU.FTZ.AND P3, PT, R3, R20, PT ;  /* 0x000000140300a20b */ /* 0x000fe40003f7e000 */
[----:B---3--:R-:W-:Y:S02]  /*11a00*/  @!P2 ISETP.GE.U32.AND P0, PT, R6, R14, PT ;  /* 0x0000000e0600a20c */ /* 0x008fe40003f06070 */
[----:B------:R-:W-:Y:S02]  /*11a10*/  @!P2 SEL R18, RZ, 0xffffffff, P3 ;  /* 0xffffffffff12a807 */ /* 0x000fe40001800000 */
[----:B------:R-:W-:Y:S02]  /*11a20*/  @!P2 ISETP.GE.AND.EX P0, PT, R11, R15, PT, P0 ;  /* 0x0000000f0b00a20c */ /* 0x000fe40003f06300 */
[----:B------:R-:W-:Y:S02]  /*11a30*/  @P2 FSETP.GTU.FTZ.AND P3, PT, |R20|, +INF , PT ;  /* 0x7f8000001400280b */ /* 0x000fe40003f7c200 */
[----:B------:R-:W-:-:S02]  /*11a40*/  @!P4 SEL R18, RZ, 0xffffffff, P0 ;  /* 0xffffffffff12c807 */ /* 0x000fc40000000000 */
[----:B------:R-:W-:Y:S02]  /*11a50*/  @P2 ISETP.LT.U32.AND P4, PT, R6, R14, PT ;  /* 0x0000000e0600220c */ /* 0x000fe40003f81070 */
[----:B------:R-:W-:-:S04]  /*11a60*/  @!P2 LOP3.LUT R18, R18, 0x1, RZ, 0xc0, !PT ;  /* 0x000000011212a812 */ /* 0x000fc800078ec0ff */
[----:B------:R-:W-:Y:S02]  /*11a70*/  @!P2 ISETP.EQ.U32.AND P0, PT, R18, 0x1, PT ;  /* 0x000000011200a80c */ /* 0x000fe40003f02070 */
[----:B------:R-:W-:-:S04]  /*11a80*/  @P2 ISETP.LT.OR.EX P0, PT, R11, R15, !P3, P4 ;  /* 0x0000000f0b00220c */ /* 0x000fc80005f01740 */
[----:B------:R-:W-:Y:S02]  /*11a90*/  SEL R6, R6, R14, P0 ;  /* 0x0000000e06067207 */ /* 0x000fe40000000000 */
[----:B------:R-:W-:Y:S02]  /*11aa0*/  SEL R11, R11, R15, P0 ;  /* 0x0000000f0b0b7207 */ /* 0x000fe40000000000 */
[----:B------:R-:W-:Y:S01]  /*11ab0*/  FSEL R3, R3, R20, P0 ;  /* 0x0000001403037208 */ /* 0x000fe20000000000 */
[----:B------:R-:W-:Y:S06]  /*11ac0*/  @!P5 BRA `(.L_x_199) ;  /* 0xfffffffc00a8d947 */ /* 0x000fec000383ffff */
[----:B------:R-:W-:Y:S05]  /*11ad0*/  BSYNC B1 ;  /* 0x0000000000017941 */ /* 0x000fea0003800000 */
.L_x_198:
[----:B------:R-:W-:Y:S05]  /*11ae0*/  BRA `(.L_x_197) ;  /* 0x0000000000847947 */ /* 0x000fea0003800000 */
.L_x_196:
[----:B------:R-:W-:Y:S01]  /*11af0*/  ULDC UR4, c[0x0][0x23c] ;  /* 0x00008f0000047ab9 */ /* 0x000fe20000000800 */
[----:B------:R-:W-:Y:S01]  /*11b00*/  ULDC UR5, c[0x0][0x23c] ;  /* 0x00008f0000057ab9 */ /* 0x000fe20000000800 */
[----:B------:R-:W-:-:S13]  /*11b10*/  ISETP.GE.U32.AND P0, PT, R0, UR4, PT ;  /* 0x0000000400007c0c */ /* 0x000fda000bf06070 */
[----:B------:R-:W-:Y:S05]  /*11b20*/  @P0 BRA `(.L_x_197) ;  /* 0x0000000000740947 */ /* 0x000fea0003800000 */
[----:B------:R-:W-:Y:S01]  /*11b30*/  ULDC UR4, c[0x0][0x10] ;  /* 0x0000040000047ab9 */ /* 0x000fe20000000800 */
[----:B------:R-:W0:Y:S01]  /*11b40*/  LDC R19, c[0x0][RZ] ;  /* 0x00000000ff137b82 */ /* 0x000e220000000800 */
[----:B------:R-:W-:Y:S01]  /*11b50*/  MOV R10, R0 ;  /* 0x00000000000a7202 */ /* 0x000fe20000000f00 */
[----:B------:R-:W-:-:S06]  /*11b60*/  IMAD R7, R7, UR4, RZ ;  /* 0x0000000407077c24 */ /* 0x000fcc000f8e02ff */
[----:B------:R-:W2:Y:S08]  /*11b70*/  LDC.64 R12, c[0x0][0x618] ;  /* 0x00018600ff0c7b82 */ /* 0x000eb00000000a00 */
[----:B-1----:R-:W1:Y:S02]  /*11b80*/  LDC R21, c[0x0][0x4] ;  /* 0x00000100ff157b82 */ /* 0x002e640000000800 */
.L_x_200:
[----:B------:R-:W-:-:S04]  /*11b90*/  IMAD.IADD R15, R7, 0x1, R10 ;  /* 0x00000001070f7824 */ /* 0x000fc800078e020a */
[----:B0-----:R-:W-:-:S04]  /*11ba0*/  IMAD R15, R15, R19, R8 ;  /* 0x000000130f0f7224 */ /* 0x001fc800078e0208 */
[----:B--2---:R-:W-:-:S05]  /*11bb0*/  IMAD.WIDE.U32 R16, R15, 0x10, R12 ;  /* 0x000000100f107825 */ /* 0x004fca00078e000c */
[----:B------:R-:W2:Y:S04]  /*11bc0*/  LDG.E R20, desc[UR36][R16.64] ;  /* 0x0000002410147981 */ /* 0x000ea8000c1e1900 */
[----:B------:R-:W3:Y:S01]  /*11bd0*/  LDG.E.64 R14, desc[UR36][R16.64+0x8] ;  /* 0x00000824100e7981 */ /* 0x000ee2000c1e1b00 */
[----:B------:R-:W-:Y:S01]  /*11be0*/  FSETP.GTU.FTZ.AND P2, PT, |R3|, +INF , PT ;  /* 0x7f8000000300780b */ /* 0x000fe20003f5c200 */
[----:B-1----:R-:W-:-:S05]  /*11bf0*/  IMAD.IADD R10, R21, 0x1, R10 ;  /* 0x00000001150a7824 */ /* 0x002fca00078e020a */
        /* <DEDUP_REMOVED lines=16> */
.L_x_197:
[----:B------:R-:W-:Y:S05]  /*11d00*/  BSYNC B0 ;  /* 0x0000000000007941 */ /* 0x000fea0003800000 */
.L_x_195:
[----:B------:R-:W0:Y:S01]  /*11d10*/  S2UR UR5, SR_CgaCtaId ;  /* 0x00000000000579c3 */ /* 0x000e220000008800 */
[----:B------:R-:W-:Y:S01]  /*11d20*/  UMOV UR4, 0x400 ;  /* 0x0000040000047882 */ /* 0x000fe20000000000 */
[----:B------:R-:W-:Y:S01]  /*11d30*/  IMAD.MOV.U32 R12, RZ, RZ, R6 ;  /* 0x000000ffff0c7224 */ /* 0x000fe200078e0006 */
[----:B------:R-:W-:Y:S01]  /*11d40*/  UIADD3 UR4, UR4, 0x10, URZ ;  /* 0x0000001004047890 */ /* 0x000fe2000fffe03f */
[----:B------:R-:W-:-:S04]  /*11d50*/  IMAD.MOV.U32 R13, RZ, RZ, R11 ;  /* 0x000000ffff0d7224 */ /* 0x000fc800078e000b */
[----:B------:R-:W2:Y:S01]  /*11d60*/  LDC R7, c[0x0][RZ] ;  /* 0x00000000ff077b82 */ /* 0x000ea20000000800 */
[----:B------:R-:W-:Y:S01]  /*11d70*/  ULDC UR6, c[0x0][0x4] ;  /* 0x0000010000067ab9 */ /* 0x000fe20000000800 */
[----:B0-----:R-:W-:Y:S02]  /*11d80*/  ULEA UR4, UR5, UR4, 0x18 ;  /* 0x0000000405047291 */ /* 0x001fe4000f8ec03f */
[----:B------:R-:W-:Y:S01]  /*11d90*/  USHF.R.U32.HI UR5, URZ, 0x1, UR6 ;  /* 0x000000013f057899 */ /* 0x000fe20008011606 */
[----:B--2---:R-:W-:-:S05]  /*11da0*/  IMAD R10, R0, R7, R8 ;  /* 0x00000007000a7224 */ /* 0x004fca00078e0208 */
[----:B------:R-:W-:Y:S02]  /*11db0*/  ISETP.NE.AND P0, PT, RZ, UR5, PT ;  /* 0x00000005ff007c0c */ /* 0x000fe4000bf05270 */
[----:B------:R-:W-:-:S05]  /*11dc0*/  LEA R10, R10, UR4, 0x4 ;  /* 0x000000040a0a7c11 */ /* 0x000fca000f8e20ff */
[----:B------:R0:W-:Y:S04]  /*11dd0*/  STS.64 [R10+0x8], R12 ;  /* 0x0000080c0a007388 */ /* 0x0001e80000000a00 */
[----:B------:R0:W-:Y:S02]  /*11de0*/  STS [R10], R3 ;  /* 0x000000030a007388 */ /* 0x0001e40000000800 */
[----:B------:R-:W-:Y:S05]  /*11df0*/  @!P0 BRA `(.L_x_201) ;  /* 0x0000000000988947 */ /* 0x000fea0003800000 */
[----:B------:R-:W-:-:S07]  /*11e00*/  IMAD.U32 R15, RZ, RZ, UR5 ;  /* 0x00000005ff0f7e24 */ /* 0x000fce000f8e00ff */
.L_x_207:
[----:B0-2---:R-:W-:Y:S01]  /*11e10*/  IADD3 R12, R0, R15, RZ ;  /* 0x0000000f000c7210 */ /* 0x005fe20007ffe0ff */
[----:B------:R-:W-:Y:S03]  /*11e20*/  BAR.SYNC.DEFER_BLOCKING 0x0 ;  /* 0x0000000000007b1d */ /* 0x000fe60000010000 */
[----:B------:R-:W-:-:S03]  /*11e30*/  ISETP.GE.U32.AND P0, PT, R12, UR6, PT ;  /* 0x000000060c007c0c */ /* 0x000fc6000bf06070 */
[----:B------:R-:W-:Y:S01]  /*11e40*/  BSSY B0, `(.L_x_202) ;  /* 0x000001e000007945 */ /* 0x000fe20003800000 */
[----:B------:R-:W-:-:S13]  /*11e50*/  ISETP.GE.U32.OR P0, PT, R0, R15, P0 ;  /* 0x0000000f0000720c */ /* 0x000fda0000706470 */
[----:B------:R-:W-:Y:S05]  /*11e60*/  @P0 BRA `(.L_x_203) ;  /* 0x00000000006c0947 */ /* 0x000fea0003800000 */
[----:B------:R-:W-:Y:S01]  /*11e70*/  IMAD R12, R12, R7, R8 ;  /* 0x000000070c0c7224 */ /* 0x000fe200078e0208 */
[----:B------:R-:W-:Y:S01]  /*11e80*/  FSETP.GTU.FTZ.AND P0, PT, |R3|, +INF , PT ;  /* 0x7f8000000300780b */ /* 0x000fe20003f1c200 */
[----:B------:R-:W-:Y:S03]  /*11e90*/  BSSY B1, `(.L_x_204) ;  /* 0x0000011000017945 */ /* 0x000fe60003800000 */
[----:B------:R-:W-:-:S05]  /*11ea0*/  LEA R14, R12, UR4, 0x4 ;  /* 0x000000040c0e7c11 */ /* 0x000fca000f8e20ff */
[----:B------:R0:W2:Y:S04]  /*11eb0*/  LDS R16, [R14] ;  /* 0x000000000e107984 */ /* 0x0000a80000000800 */
[----:B------:R0:W3:Y:S01]  /*11ec0*/  LDS.64 R12, [R14+0x8] ;  /* 0x000008000e0c7984 */ /* 0x0000e20000000a00 */
        /* <DEDUP_REMOVED lines=10> */
.L_x_205:
[----:B--2---:R-:W-:Y:S02]  /*11f70*/  FSETP.GTU.FTZ.AND P0, PT, |R16|, +INF , PT ;  /* 0x7f8000001000780b */ /* 0x004fe40003f1c200 */
[----:B---3--:R-:W-:-:S04]  /*11f80*/  ISETP.LT.U32.AND P2, PT, R6, R12, PT ;  /* 0x0000000c0600720c */ /* 0x008fc80003f41070 */
[----:B------:R-:W-:-:S13]  /*11f90*/  ISETP.LT.OR.EX P0, PT, R11, R13, !P0, P2 ;  /* 0x0000000d0b00720c */ /* 0x000fda0004701720 */
.L_x_206:
[----:B------:R-:W-:Y:S05]  /*11fa0*/  BSYNC B1 ;  /* 0x0000000000017941 */ /* 0x000fea0003800000 */
.L_x_204:
[----:B------:R-:W-:Y:S02]  /*11fb0*/  SEL R6, R6, R12, P0 ;  /* 0x0000000c06067207 */ /* 0x000fe40000000000 */
[----:B------:R-:W-:Y:S02]  /*11fc0*/  SEL R11, R11, R13, P0 ;  /* 0x0000000d0b0b7207 */ /* 0x000fe40000000000 */
[----:B------:R-:W-:Y:S01]  /*11fd0*/  FSEL R3, R3, R16, P0 ;  /* 0x0000001003037208 */ /* 0x000fe20000000000 */
[----:B------:R-:W-:Y:S02]  /*11fe0*/  IMAD.MOV.U32 R12, RZ, RZ, R6 ;  /* 0x000000ffff0c7224 */ /* 0x000fe400078e0006 */
[----:B------:R-:W-:Y:S02]  /*11ff0*/  IMAD.MOV.U32 R13, RZ, RZ, R11 ;  /* 0x000000ffff0d7224 */ /* 0x000fe400078e000b */
[----:B------:R2:W-:Y:S04]  /*12000*/  STS [R10], R3 ;  /* 0x000000030a007388 */ /* 0x0005e80000000800 */
[----:B------:R2:W-:Y:S02]  /*12010*/  STS.64 [R10+0x8], R12 ;  /* 0x0000080c0a007388 */ /* 0x0005e40000000a00 */
.L_x_203:
[----:B------:R-:W-:Y:S05]  /*12020*/  BSYNC B0 ;  /* 0x0000000000007941 */ /* 0x000fea0003800000 */
.L_x_202:
[----:B------:R-:W-:Y:S02]  /*12030*/  ISETP.GT.AND P0, PT, R15, 0x1, PT ;  /* 0x000000010f00780c */ /* 0x000fe40003f04270 */
[----:B------:R-:W-:-:S11]  /*12040*/  SHF.R.S32.HI R15, RZ, 0x1, R15 ;  /* 0x00000001ff0f7819 */ /* 0x000fd6000001140f */
[----:B------:R-:W-:Y:S05]  /*12050*/  @P0 BRA `(.L_x_207) ;  /* 0xfffffffc006c0947 */ /* 0x000fea000383ffff */
.L_x_201:
[----:B------:R-:W-:Y:S02]  /*12060*/  ULDC UR4, c[0x0][0x240] ;  /* 0x0000900000047ab9 */ /* 0x000fe40000000800 */
[----:B------:R-:W-:-:S13]  /*12070*/  ISETP.NE.AND P0, PT, RZ, UR4, PT ;  /* 0x00000004ff007c0c */ /* 0x000fda000bf05270 */
[----:B------:R-:W-:Y:S05]  /*12080*/  @!P0 BRA `(.L_x_208) ;  /* 0x0000000400388947 */ /* 0x000fea0003800000 */
[----:B------:R-:W-:Y:S01]  /*12090*/  ISETP.GT.AND P0, PT, R7, 0x20, PT ;  /* 0x000000200700780c */ /* 0x000fe20003f04270 */
[----:B------:R-:W-:-:S12]  /*120a0*/  IMAD.MOV.U32 R0, RZ, RZ, R7 ;  /* 0x000000ffff007224 */ /* 0x000fd800078e0007 */
[----:B------:R-:W-:Y:S05]  /*120b0*/  @!P0 BRA `(.L_x_209) ;  /* 0x0000000000b88947 */ /* 0x000fea0003800000 */
[----:B0-2---:R-:W-:Y:S01]  /*120c0*/  IMAD.MOV.U32 R12, RZ, RZ, R6 ;  /* 0x000000ffff0c7224 */ /* 0x005fe200078e0006 */
[----:B------:R-:W-:Y:S01]  /*120d0*/  LEA.HI R0, R7, R7, RZ, 0x1 ;  /* 0x0000000707007211 */ /* 0x000fe200078f08ff */
[----:B------:R-:W-:Y:S01]  /*120e0*/  IMAD.MOV.U32 R13, RZ, RZ, R11 ;  /* 0x000000ffff0d7224 */ /* 0x000fe200078e000b */
[----:B------:R3:W-:Y:S02]  /*120f0*/  STS [R10], R3 ;  /* 0x000000030a007388 */ /* 0x0007e40000000800 */
[----:B------:R-:W-:Y:S01]  /*12100*/  SHF.R.S32.HI R14, RZ, 0x1, R0 ;  /* 0x00000001ff0e7819 */ /* 0x000fe20000011400 */
[----:B------:R-:W-:Y:S01]  /*12110*/  HFMA2.MMA R0, -RZ, RZ, 0, 1.9073486328125e-06 ;  /* 0x00000020ff007435 */ /* 0x000fe200000001ff */
[----:B------:R3:W-:Y:S02]  /*12120*/  STS.64 [R10+0x8], R12 ;  /* 0x0000080c0a007388 */ /* 0x0007e40000000a00 */
[----:B------:R-:W-:-:S13]  /*12130*/  ISETP.GE.AND P0, PT, R14, 0x20, PT ;  /* 0x000000200e00780c */ /* 0x000fda0003f06270 */
[----:B---3--:R-:W-:Y:S05]  /*12140*/  @!P0 BRA `(.L_x_209) ;  /* 0x0000000000948947 */ /* 0x008fea0003800000 */
.L_x_215:
[----:B0-----:R-:W-:Y:S01]  /*12150*/  IMAD.IADD R0, R8, 0x1, R14 ;  /* 0x0000000108007824 */ /* 0x001fe200078e020e */
[----:B------:R-:W-:Y:S04]  /*12160*/  BAR.SYNC.DEFER_BLOCKING 0x0 ;  /* 0x0000000000007b1d */ /* 0x000fe80000010000 */
[----:B------:R-:W-:Y:S02]  /*12170*/  ISETP.GE.U32.AND P0, PT, R0, R7, PT ;  /* 0x000000070000720c */ /* 0x000fe40003f06070 */
[----:B------:R-:W-:Y:S02]  /*12180*/  BSSY B0, `(.L_x_210) ;  /* 0x000001d000007945 */ /* 0x000fe40003800000 */
[----:B------:R-:W-:-:S13]  /*12190*/  ISETP.GE.U32.OR P0, PT, R8, R14, P0 ;  /* 0x0000000e0800720c */ /* 0x000fda0000706470 */
[----:B--2---:R-:W-:Y:S05]  /*121a0*/  @P0 BRA `(.L_x_211) ;  /* 0x0000000000680947 */ /* 0x004fea0003800000 */
        /* <DEDUP_REMOVED lines=15> */
.L_x_213:
[----:B--2---:R-:W-:Y:S02]  /*122a0*/  FSETP.GTU.FTZ.AND P0, PT, |R16|, +INF , PT ;  /* 0x7f8000001000780b */ /* 0x004fe40003f1c200 */
[----:B---3--:R-:W-:-:S04]  /*122b0*/  ISETP.LT.U32.AND P2, PT, R6, R12, PT ;  /* 0x0000000c0600720c */ /* 0x008fc80003f41070 */
[----:B------:R-:W-:-:S13]  /*122c0*/  ISETP.LT.OR.EX P0, PT, R11, R13, !P0, P2 ;  /* 0x0000000d0b00720c */ /* 0x000fda0004701720 */
.L_x_214:
[----:B------:R-:W-:Y:S05]  /*122d0*/  BSYNC B1 ;  /* 0x0000000000017941 */ /* 0x000fea0003800000 */
.L_x_212:
[----:B------:R-:W-:Y:S02]  /*122e0*/  SEL R6, R6, R12, P0 ;  /* 0x0000000c06067207 */ /* 0x000fe40000000000 */
[----:B------:R-:W-:Y:S02]  /*122f0*/  SEL R11, R11, R13, P0 ;  /* 0x0000000d0b0b7207 */ /* 0x000fe40000000000 */
[----:B------:R-:W-:Y:S01]  /*12300*/  FSEL R3, R3, R16, P0 ;  /* 0x0000001003037208 */ /* 0x000fe20000000000 */
[----:B------:R-:W-:Y:S02]  /*12310*/  IMAD.MOV.U32 R12, RZ, RZ, R6 ;  /* 0x000000ffff0c7224 */ /* 0x000fe400078e0006 */
[----:B------:R-:W-:Y:S02]  /*12320*/  IMAD.MOV.U32 R13, RZ, RZ, R11 ;  /* 0x000000ffff0d7224 */ /* 0x000fe400078e000b */
[----:B------:R2:W-:Y:S04]  /*12330*/  STS [R10], R3 ;  /* 0x000000030a007388 */ /* 0x0005e80000000800 */
[----:B------:R2:W-:Y:S02]  /*12340*/  STS.64 [R10+0x8], R12 ;  /* 0x0000080c0a007388 */ /* 0x0005e40000000a00 */
.L_x_211:
[----:B------:R-:W-:Y:S05]  /*12350*/  BSYNC B0 ;  /* 0x0000000000007941 */ /* 0x000fea0003800000 */
.L_x_210:
[----:B------:R-:W-:-:S04]  /*12360*/  SHF.R.S32.HI R14, RZ, 0x1, R14 ;  /* 0x00000001ff0e7819 */ /* 0x000fc8000001140e */
[----:B------:R-:W-:-:S13]  /*12370*/  ISETP.GE.AND P0, PT, R14, 0x20, PT ;  /* 0x000000200e00780c */ /* 0x000fda0003f06270 */
[----:B------:R-:W-:Y:S05]  /*12380*/  @P0 BRA `(.L_x_215) ;  /* 0xfffffffc00700947 */ /* 0x000fea000383ffff */
[----:B0-----:R-:W-:-:S07]  /*12390*/  IMAD.MOV.U32 R0, RZ, RZ, 0x20 ;  /* 0x00000020ff007424 */ /* 0x001fce00078e00ff */
.L_x_209:
[----:B------:R-:W-:Y:S01]  /*123a0*/  BAR.SYNC.DEFER_BLOCKING 0x0 ;  /* 0x0000000000007b1d */ /* 0x000fe20000010000 */
[----:B------:R-:W-:-:S13]  /*123b0*/  ISETP.GE.AND P0, PT, R0, 0x2, PT ;  /* 0x000000020000780c */ /* 0x000fda0003f06270 */
[----:B------:R-:W-:Y:S05]  /*123c0*/  @!P0 BRA `(.L_x_208) ;  /* 0x0000000000688947 */ /* 0x000fea0003800000 */
[----:B------:R-:W-:-:S07]  /*123d0*/  MOV R7, 0x1 ;  /* 0x0000000100077802 */ /* 0x000fce0000000f00 */
.L_x_219:
[----:B------:R-:W-:Y:S01]  /*123e0*/  FSETP.GTU.FTZ.AND P0, PT, |R3|, +INF , PT ;  /* 0x7f8000000300780b */ /* 0x000fe20003f1c200 */
[----:B0-2---:R0:W2:Y:S01]  /*123f0*/  SHFL.DOWN PT, R10, R3, R7, 0x1f ;  /* 0x08001f07030a7589 */ /* 0x0050a200000e0000 */
        /* <DEDUP_REMOVED lines=13> */
.L_x_217:
[----:B--2---:R-:W-:Y:S02]  /*124d0*/  FSETP.GTU.FTZ.AND P0, PT, |R10|, +INF , PT ;  /* 0x7f8000000a00780b */ /* 0x004fe40003f1c200 */
[----:B----4-:R-:W-:-:S04]  /*124e0*/  ISETP.LT.U32.AND P2, PT, R6, R13, PT ;  /* 0x0000000d0600720c */ /* 0x010fc80003f41070 */
[----:B---3--:R-:W-:-:S13]  /*124f0*/  ISETP.LT.OR.EX P0, PT, R11, R12, !P0, P2 ;  /* 0x0000000c0b00720c */ /* 0x008fda0004701720 */
.L_x_218:
[----:B------:R-:W-:Y:S05]  /*12500*/  BSYNC B0 ;  /* 0x0000000000007941 */ /* 0x000fea0003800000 */
.L_x_216:
[----:B0-----:R-:W-:Y:S01]  /*12510*/  IMAD.SHL.U32 R7, R7, 0x2, RZ ;  /* 0x0000000207077824 */ /* 0x001fe200078e00ff */
[----:B------:R-:W-:Y:S02]  /*12520*/  FSEL R3, R3, R10, P0 ;  /* 0x0000000a03037208 */ /* 0x000fe40000000000 */
[----:B------:R-:W-:Y:S02]  /*12530*/  SEL R6, R6, R13, P0 ;  /* 0x0000000d06067207 */ /* 0x000fe40000000000 */
[----:B------:R-:W-:Y:S02]  /*12540*/  ISETP.GE.AND P2, PT, R7, R0, PT ;  /* 0x000000000700720c */ /* 0x000fe40003f46270 */
[----:B------:R-:W-:-:S11]  /*12550*/  SEL R11, R11, R12, P0 ;  /* 0x0000000c0b0b7207 */ /* 0x000fd60000000000 */
[----:B------:R-:W-:Y:S05]  /*12560*/  @!P2 BRA `(.L_x_219) ;  /* 0xfffffffc009ca947 */ /* 0x000fea000383ffff */
.L_x_208:
[----:B------:R-:W-:Y:S05]  /*12570*/  @!P1 EXIT ;  /* 0x000000000000994d */ /* 0x000fea0003800000 */
[----:B0-2---:R-:W0:Y:S01]  /*12580*/  LDC.64 R12, c[0x0][0x628] ;  /* 0x00018a00ff0c7b82 */ /* 0x005e220000000a00 */
[----:B------:R-:W-:Y:S01]  /*12590*/  ISETP.NE.U32.AND P0, PT, R4, RZ, PT ;  /* 0x000000ff0400720c */ /* 0x000fe20003f05070 */
[----:B------:R-:W-:Y:S02]  /*125a0*/  ULDC.U8 UR4, c[0x0][0x630] ;  /* 0x00018c0000047ab9 */ /* 0x000fe40000000000 */
[----:B------:R-:W-:Y:S02]  /*125b0*/  ISETP.NE.AND P2, PT, RZ, UR4, PT ;  /* 0x00000004ff007c0c */ /* 0x000fe4000bf45270 */
[----:B------:R-:W-:Y:S02]  /*125c0*/  ISETP.NE.AND.EX P0, PT, R9, RZ, PT, P0 ;  /* 0x000000ff0900720c */ /* 0x000fe40003f05300 */
[----:B0-----:R-:W-:Y:S02]  /*125d0*/  SEL R7, R12, RZ, P2 ;  /* 0x000000ff0c077207 */ /* 0x001fe40001000000 */
[----:B------:R-:W-:-:S02]  /*125e0*/  SEL R0, R13, RZ, P2 ;  /* 0x000000ff0d007207 */ /* 0x000fc40001000000 */
[----:B------:R-:W-:-:S05]  /*125f0*/  IADD3 R16, P1, R6, R7, RZ ;  /* 0x0000000706107210 */ /* 0x000fca0007f3e0ff */
[----:B------:R-:W-:Y:S02]  /*12600*/  IMAD.X R17, R11, 0x1, R0, P1 ;  /* 0x000000010b117824 */ /* 0x000fe400008e0600 */
[----:B------:R-:W-:Y:S06]  /*12610*/  @!P0 BRA `(.L_x_220) ;  /* 0x0000000000c08947 */ /* 0x000fec0003800000 */
[----:B------:R-:W-:Y:S02]  /*12620*/  ULDC.U8 UR4, c[0x0][0x631] ;  /* 0x00018c4000047ab9 */ /* 0x000fe40000000000 */
[----:B------:R-:W-:Y:S01]  /*12630*/  ISETP.NE.AND P1, PT, RZ, UR4, PT ;  /* 0x00000004ff007c0c */ /* 0x000fe2000bf25270 */
[----:B------:R-:W-:-:S12]  /*12640*/  @!P2 BRA `(.L_x_221) ;  /* 0x000000000044a947 */ /* 0x000fd80003800000 */
[----:B------:R-:W2:Y:S04]  /*12650*/  LDG.E R8, desc[UR36][R4.64] ;  /* 0x0000002404087981 */ /* 0x000ea8000c1e1900 */
[----:B------:R-:W3:Y:S01]  /*12660*/  LDG.E.64 R6, desc[UR36][R4.64+0x8] ;  /* 0x0000082404067981 */ /* 0x000ee2000c1e1b00 */
[----:B--2---:R-:W-:-:S04]  /*12670*/  FSETP.GTU.FTZ.AND P2, PT, |R8|, +INF , PT ;  /* 0x7f8000000800780b */ /* 0x004fc80003f5c200 */
[----:B------:R-:W-:-:S09]  /*12680*/  FSETP.NEU.OR P4, PT, R8, R3, P2 ;  /* 0x000000030800720b */ /* 0x000fd2000178d400 */
[----:B---3--:R-:W-:Y:S02]  /*12690*/  @!P2 ISETP.GE.U32.AND P0, PT, R6, R16, PT ;  /* 0x000000100600a20c */ /* 0x008fe40003f06070 */
[----:B------:R-:W-:Y:S02]  /*126a0*/  @!P2 FSETP.GEU.FTZ.AND P3, PT, R8, R3, PT ;  /* 0x000000030800a20b */ /* 0x000fe40003f7e000 */
[----:B------:R-:W-:Y:S02]  /*126b0*/  @!P2 ISETP.GE.AND.EX P0, PT, R7, R17, PT, P0 ;  /* 0x000000110700a20c */ /* 0x000fe40003f06300 */
[----:B------:R-:W-:Y:S02]  /*126c0*/  @!P2 SEL R0, RZ, 0xffffffff, P3 ;  /* 0xffffffffff00a807 */ /* 0x000fe40001800000 */
[----:B------:R-:W-:Y:S02]  /*126d0*/  @!P4 SEL R0, RZ, 0xffffffff, P0 ;  /* 0xffffffffff00c807 */ /* 0x000fe40000000000 */
[----:B------:R-:W-:-:S02]  /*126e0*/  @P2 FSETP.GTU.FTZ.AND P4, PT, |R3|, +INF , PT ;  /* 0x7f8000000300280b */ /* 0x000fc40003f9c200 */
[----:B------:R-:W-:Y:S02]  /*126f0*/  @!P2 LOP3.LUT R0, R0, 0x1, RZ, 0xc0, !PT ;  /* 0x000000010000a812 */ /* 0x000fe400078ec0ff */
[----:B------:R-:W-:Y:S02]  /*12700*/  @P2 ISETP.LT.U32.AND P3, PT, R6, R16, PT ;  /* 0x000000100600220c */ /* 0x000fe40003f61070 */
[----:B------:R-:W-:Y:S02]  /*12710*/  @!P2 ISETP.EQ.U32.AND P0, PT, R0, 0x1, PT ;  /* 0x000000010000a80c */ /* 0x000fe40003f02070 */
[----:B------:R-:W-:-:S04]  /*12720*/  @P2 ISETP.LT.OR.EX P0, PT, R7, R17, !P4, P3 ;  /* 0x000000110700220c */ /* 0x000fc80006701730 */
[----:B------:R-:W-:Y:S02]  /*12730*/  SEL R16, R6, R16, P0 ;  /* 0x0000001006107207 */ /* 0x000fe40000000000 */
[----:B------:R-:W-:Y:S02]  /*12740*/  SEL R17, R7, R17, P0 ;  /* 0x0000001107117207 */ /* 0x000fe40000000000 */
[----:B------:R-:W-:-:S07]  /*12750*/  FSEL R3, R8, R3, P0 ;  /* 0x0000000308037208 */ /* 0x000fce0000000000 */
.L_x_221:
[----:B------:R-:W-:Y:S05]  /*12760*/  @!P1 BRA `(.L_x_222) ;  /* 0x0000000000609947 */ /* 0x000fea0003800000 */
[----:B------:R-:W0:Y:S02]  /*12770*/  LDC R0, c[0x0][0x634] ;  /* 0x00018d00ff007b82 */ /* 0x000e240000000800 */
[----:B0-----:R-:W-:-:S13]  /*12780*/  ISETP.NE.AND P0, PT, R0, 0x1, PT ;  /* 0x000000010000780c */ /* 0x001fda0003f05270 */
[----:B------:R-:W-:Y:S05]  /*12790*/  @!P0 BRA `(.L_x_223) ;  /* 0x0000000000408947 */ /* 0x000fea0003800000 */
[----:B------:R-:W-:Y:S01]  /*127a0*/  MOV R14, 0x0 ;  /* 0x00000000000e7802 */ /* 0x000fe20000000f00 */
[----:B------:R-:W-:Y:S01]  /*127b0*/  ULDC.64 UR4, c[0x4][0x3d8] ;  /* 0x0100f60000047ab9 */ /* 0x000fe20000000a00 */
[----:B------:R-:W-:Y:S01]  /*127c0*/  ULDC.64 UR6, c[0x4][0x2a0] ;  /* 0x0100a80000067ab9 */ /* 0x000fe20000000a00 */
[----:B------:R-:W-:Y:S02]  /*127d0*/  IMAD.U32 R4, RZ, RZ, UR4 ;  /* 0x00000004ff047e24 */ /* 0x000fe4000f8e00ff */
[----:B------:R-:W-:Y:S01]  /*127e0*/  IMAD.U32 R5, RZ, RZ, UR5 ;  /* 0x00000005ff057e24 */ /* 0x000fe2000f8e00ff */
[----:B------:R-:W0:Y:S01]  /*127f0*/  LDC.64 R14, c[0x4][R14] ;  /* 0x010000000e0e7b82 */ /* 0x000e220000000a00 */
[----:B------:R-:W-:Y:S01]  /*12800*/  ULDC.64 UR4, c[0x4][0x3c0] ;  /* 0x0100f00000047ab9 */ /* 0x000fe20000000a00 */
[----:B------:R-:W-:Y:S01]  /*12810*/  IMAD.U32 R10, RZ, RZ, UR6 ;  /* 0x00000006ff0a7e24 */ /* 0x000fe2000f8e00ff */
[----:B------:R-:W-:Y:S01]  /*12820*/  MOV R7, UR5 ;  /* 0x0000000500077c02 */ /* 0x000fe20008000f00 */
[----:B------:R-:W-:-:S02]  /*12830*/  IMAD.U32 R6, RZ, RZ, UR4 ;  /* 0x00000004ff067e24 */ /* 0x000fc4000f8e00ff */
[----:B------:R-:W-:Y:S02]  /*12840*/  IMAD.U32 R11, RZ, RZ, UR7 ;  /* 0x00000007ff0b7e24 */ /* 0x000fe4000f8e00ff */
[----:B------:R-:W-:Y:S02]  /*12850*/  IMAD.MOV.U32 R8, RZ, RZ, 0x2ef ;  /* 0x000002efff087424 */ /* 0x000fe400078e00ff */
[----:B------:R-:W-:Y:S02]  /*12860*/  IMAD.MOV.U32 R12, RZ, RZ, 0x1 ;  /* 0x00000001ff0c7424 */ /* 0x000fe400078e00ff */
[----:B------:R-:W-:-:S07]  /*12870*/  IMAD.MOV.U32 R13, RZ, RZ, RZ ;  /* 0x000000ffff0d7224 */ /* 0x000fce00078e00ff */
[----:B-1----:R-:W-:-:S07]  /*12880*/  LEPC R20, `(.L_x_223) ;  /* 0x000000001014794e */ /* 0x002fce0000000000 */
[----:B0-----:R-:W-:Y:S05]  /*12890*/  CALL.ABS.NOINC R14 ;  /* 0x000000000e007343 */ /* 0x001fea0003c00000 */
.L_x_223:
[----:B------:R-:W-:Y:S02]  /*128a0*/  ULDC.64 UR4, c[0x0][0x600] ;  /* 0x0001800000047ab9 */ /* 0x000fe40000000a00 */
[----:B------:R-:W-:-:S04]  /*128b0*/  IADD3 R2, P0, R2, UR4, RZ ;  /* 0x0000000402027c10 */ /* 0x000fc8000ff1e0ff */
[----:B------:R-:W-:-:S05]  /*128c0*/  IADD3.X R3, RZ, UR5, RZ, P0, !PT ;  /* 0x00000005ff037c10 */ /* 0x000fca00087fe4ff */
[----:B------:R-:W-:Y:S01]  /*128d0*/  STG.E.64 desc[UR36][R2.64], R16 ;  /* 0x0000001002007986 */ /* 0x000fe2000c101b24 */
[----:B------:R-:W-:Y:S05]  /*128e0*/  EXIT ;  /* 0x000000000000794d */ /* 0x000fea0003800000 */
.L_x_222:
[----:B------:R-:W-:Y:S04]  /*128f0*/  STG.E.64 desc[UR36][R4.64+0x8], R16 ;  /* 0x0000081004007986 */ /* 0x000fe8000c101b24 */
[----:B------:R-:W-:Y:S01]  /*12900*/  STG.E desc[UR36][R4.64], R3 ;  /* 0x0000000304007986 */ /* 0x000fe2000c101924 */
[----:B------:R-:W-:Y:S05]  /*12910*/  EXIT ;  /* 0x000000000000794d */ /* 0x000fea0003800000 */
.L_x_220:
[----:B------:R-:W-:Y:S05]  /*12920*/  @!P2 BRA `(.L_x_224) ;  /* 0x000000000044a947 */ /* 0x000fea0003800000 */
[----:B------:R-:W-:Y:S01]  /*12930*/  MOV R0, 0x0 ;  /* 0x0000000000007802 */ /* 0x000fe20000000f00 */
[----:B------:R-:W-:Y:S01]  /*12940*/  ULDC.64 UR4, c[0x4][0x3c8] ;  /* 0x0100f20000047ab9 */ /* 0x000fe20000000a00 */
[----:B------:R-:W-:Y:S01]  /*12950*/  ULDC.64 UR6, c[0x4][0x3c0] ;  /* 0x0100f00000067ab9 */ /* 0x000fe20000000a00 */
[----:B------:R-:W-:Y:S01]  /*12960*/  IMAD.U32 R4, RZ, RZ, UR4 ;  /* 0x00000004ff047e24 */ /* 0x000fe2000f8e00ff */
[----:B------:R0:W2:Y:S01]  /*12970*/  LDC.64 R14, c[0x4][R0] ;  /* 0x01000000000e7b82 */ /* 0x0000a20000000a00 */
[----:B------:R-:W-:Y:S01]  /*12980*/  IMAD.U32 R5, RZ, RZ, UR5 ;  /* 0x00000005ff057e24 */ /* 0x000fe2000f8e00ff */
[----:B------:R-:W-:Y:S01]  /*12990*/  ULDC.64 UR4, c[0x4][0x2c8] ;  /* 0x0100b20000047ab9 */ /* 0x000fe20000000a00 */
[----:B------:R-:W-:Y:S01]  /*129a0*/  IMAD.U32 R6, RZ, RZ, UR6 ;  /* 0x00000006ff067e24 */ /* 0x000fe2000f8e00ff */
[----:B------:R-:W-:Y:S01]  /*129b0*/  MOV R11, UR5 ;  /* 0x00000005000b7c02 */ /* 0x000fe20008000f00 */
[----:B------:R-:W-:Y:S02]  /*129c0*/  IMAD.U32 R7, RZ, RZ, UR7 ;  /* 0x00000007ff077e24 */ /* 0x000fe4000f8e00ff */
[----:B------:R-:W-:-:S02]  /*129d0*/  IMAD.U32 R10, RZ, RZ, UR4 ;  /* 0x00000004ff0a7e24 */ /* 0x000fc4000f8e00ff */
[----:B------:R-:W-:Y:S02]  /*129e0*/  IMAD.MOV.U32 R8, RZ, RZ, 0x2dd ;  /* 0x000002ddff087424 */ /* 0x000fe400078e00ff */
[----:B------:R-:W-:Y:S02]  /*129f0*/  IMAD.MOV.U32 R12, RZ, RZ, 0x1 ;  /* 0x00000001ff0c7424 */ /* 0x000fe400078e00ff */
[----:B0-----:R-:W-:-:S07]  /*12a00*/  IMAD.MOV.U32 R13, RZ, RZ, RZ ;  /* 0x000000ffff0d7224 */ /* 0x001fce00078e00ff */
[----:B-1----:R-:W-:-:S07]  /*12a10*/  LEPC R20, `(.L_x_225) ;  /* 0x000000001014794e */ /* 0x002fce0000000000 */
[----:B--2---:R-:W-:Y:S05]  /*12a20*/  CALL.ABS.NOINC R14 ;  /* 0x000000000e007343 */ /* 0x004fea0003c00000 */
.L_x_225:
[----:B------:R-:W-:-:S07]  /*12a30*/  CS2R R16, SRZ ;  /* 0x0000000000107805 */ /* 0x000fce000001ff00 */
.L_x_224:
[----:B------:R-:W-:Y:S02]  /*12a40*/  ULDC.U8 UR4, c[0x0][0x631] ;  /* 0x00018c4000047ab9 */ /* 0x000fe40000000000 */
[----:B------:R-:W-:-:S13]  /*12a50*/  ISETP.NE.AND P0, PT, RZ, UR4, PT ;  /* 0x00000004ff007c0c */ /* 0x000fda000bf05270 */
[----:B------:R-:W-:Y:S05]  /*12a60*/  @!P0 BRA `(.L_x_226) ;  /* 0x0000000000608947 */ /* 0x000fea0003800000 */
[----:B------:R-:W0:Y:S02]  /*12a70*/  LDC R0, c[0x0][0x634] ;  /* 0x00018d00ff007b82 */ /* 0x000e240000000800 */
[----:B0-----:R-:W-:-:S13]  /*12a80*/  ISETP.NE.AND P0, PT, R0, 0x1, PT ;  /* 0x000000010000780c */ /* 0x001fda0003f05270 */
[----:B------:R-:W-:Y:S05]  /*12a90*/  @!P0 BRA `(.L_x_227) ;  /* 0x0000000000408947 */ /* 0x000fea0003800000 */
[----:B------:R-:W-:Y:S01]  /*12aa0*/  MOV R14, 0x0 ;  /* 0x00000000000e7802 */ /* 0x000fe20000000f00 */
[----:B------:R-:W-:Y:S01]  /*12ab0*/  ULDC.64 UR4, c[0x4][0x3d8] ;  /* 0x0100f60000047ab9 */ /* 0x000fe20000000a00 */
[----:B------:R-:W-:Y:S01]  /*12ac0*/  ULDC.64 UR6, c[0x4][0x2a0] ;  /* 0x0100a80000067ab9 */ /* 0x000fe20000000a00 */
[----:B------:R-:W-:Y:S01]  /*12ad0*/  IMAD.U32 R4, RZ, RZ, UR4 ;  /* 0x00000004ff047e24 */ /* 0x000fe2000f8e00ff */
[----:B------:R-:W-:Y:S01]  /*12ae0*/  HFMA2.MMA R13, -RZ, RZ, 0, 0 ;  /* 0x00000000ff0d7435 */ /* 0x000fe200000001ff */
        /* <DEDUP_REMOVED lines=8> */
[----:B------:R-:W-:-:S07]  /*12b70*/  IMAD.MOV.U32 R12, RZ, RZ, 0x1 ;  /* 0x00000001ff0c7424 */ /* 0x000fce00078e00ff */
[----:B-1----:R-:W-:-:S07]  /*12b80*/  LEPC R20, `(.L_x_227) ;  /* 0x000000001014794e */ /* 0x002fce0000000000 */
[----:B0-----:R-:W-:Y:S05]  /*12b90*/  CALL.ABS.NOINC R14 ;  /* 0x000000000e007343 */ /* 0x001fea0003c00000 */
.L_x_227:
[----:B------:R-:W-:Y:S02]  /*12ba0*/  ULDC.64 UR4, c[0x0][0x600] ;  /* 0x0001800000047ab9 */ /* 0x000fe40000000a00 */
[----:B------:R-:W-:-:S05]  /*12bb0*/  IADD3 R2, P0, R2, UR4, RZ ;  /* 0x0000000402027c10 */ /* 0x000fca000ff1e0ff */
[----:B------:R-:W-:-:S05]  /*12bc0*/  IMAD.X R3, RZ, RZ, UR5, P0 ;  /* 0x00000005ff037e24 */ /* 0x000fca00080e06ff */
[----:B------:R-:W-:Y:S01]  /*12bd0*/  STG.E.64 desc[UR36][R2.64], R16 ;  /* 0x0000001002007986 */ /* 0x000fe2000c101b24 */
[----:B------:R-:W-:Y:S05]  /*12be0*/  EXIT ;  /* 0x000000000000794d */ /* 0x000fea0003800000 */
.L_x_226:
        /* <DEDUP_REMOVED lines=16> */
.L_x_228:
[----:B------:R-:W-:Y:S05]  /*12cf0*/  EXIT ;  /* 0x000000000000794d */ /* 0x000fea0003800000 */
.L_x_187:
[----:B------:R-:W0:Y:S01]  /*12d00*/  S2R R0, SR_TID.Y ;  /* 0x0000000000007919 */ /* 0x000e220000002200 */
[----:B------:R-:W2:Y:S01]  /*12d10*/  S2UR UR4, SR_CTAID.X ;  /* 0x00000000000479c3 */ /* 0x000ea20000002500 */
[----:B------:R-:W-:-:S07]  /*12d20*/  ULDC UR5, c[0x0][0x250] ;  /* 0x0000940000057ab9 */ /* 0x000fce0000000800 */
[----:B------:R-:W2:Y:S01]  /*12d30*/  LDC R10, c[0x0][0x238] ;  /* 0x00008e00ff0a7b82 */ /* 0x000ea20000000800 */
[----:B0-----:R-:W-:-:S04]  /*12d40*/  IMAD R7, R0, UR5, R7 ;  /* 0x0000000500077c24 */ /* 0x001fc8000f8e0207 */
[----:B--2---:R-:W-:Y:S01]  /*12d50*/  IMAD R7, R10, UR4, R7 ;  /* 0x000000040a077c24 */ /* 0x004fe2000f8e0207 */
[----:B------:R-:W-:-:S04]  /*12d60*/  ULDC UR4, c[0x0][0x230] ;  /* 0x00008c0000047ab9 */ /* 0x000fc80000000800 */
[----:B------:R-:W-:-:S13]  /*12d70*/  ISETP.GE.AND P0, PT, R7, UR4, PT ;  /* 0x0000000407007c0c */ /* 0x000fda000bf06270 */
[----:B------:R-:W-:Y:S05]  /*12d80*/  @P0 EXIT ;  /* 0x000000000000094d */ /* 0x000fea0003800000 */
[----:B------:R-:W-:Y:S01]  /*12d90*/  ULDC UR4, c[0x0][0x240] ;  /* 0x0000900000047ab9 */ /* 0x000fe20000000800 */
[----:B------:R-:W-:Y:S02]  /*12da0*/  ISETP.NE.AND P1, PT, R8, RZ, PT ;  /* 0x000000ff0800720c */ /* 0x000fe40003f25270 */
[----:B------:R-:W-:-:S13]  /*12db0*/  ISETP.NE.AND P0, PT, RZ, UR4, PT ;  /* 0x00000004ff007c0c */ /* 0x000fda000bf05270 */
[----:B------:R-:W-:Y:S05]  /*12dc0*/  @P0 EXIT P1 ;  /* 0x000000000000094d */ /* 0x000fea0000800000 */
[----:B------:R-:W-:Y:S01]  /*12dd0*/  ULDC UR4, c[0x0][0x244] ;  /* 0x0000910000047ab9 */ /* 0x000fe20000000800 */
[----:B------:R-:W-:Y:S02]  /*12de0*/  ISETP.NE.AND P1, PT, R0, RZ, PT ;  /* 0x000000ff0000720c */ /* 0x000fe40003f25270 */
[----:B------:R-:W-:-:S13]  /*12df0*/  ISETP.NE.AND P0, PT, RZ, UR4, PT ;  /* 0x00000004ff007c0c */ /* 0x000fda000bf05270 */
[----:B------:R-:W-:Y:S05]  /*12e00*/  @P0 EXIT P1 ;  /* 0x000000000000094d */ /* 0x000fea0000800000 */
[----:B------:R-:W0:Y:S01]  /*12e10*/  LDC.64 R12, c[0x0][0x628] ;  /* 0x00018a00ff0c7b82 */ /* 0x000e220000000a00 */
        /* <DEDUP_REMOVED lines=29> */
.L_x_230:
[----:B------:R-:W-:Y:S05]  /*12ff0*/  @!P1 BRA `(.L_x_231) ;  /* 0x0000000000609947 */ /* 0x000fea0003800000 */
[----:B------:R-:W0:Y:S02]  /*13000*/  LDC R0, c[0x0][0x634] ;  /* 0x00018d00ff007b82 */ /* 0x000e240000000800 */
[----:B0-----:R-:W-:-:S13]  /*13010*/  ISETP.NE.AND P0, PT, R0, 0x1, PT ;  /* 0x000000010000780c */ /* 0x001fda0003f05270 */
[----:B------:R-:W-:Y:S05]  /*13020*/  @!P0 BRA `(.L_x_232) ;  /* 0x0000000000408947 */ /* 0x000fea0003800000 */
[----:B------:R-:W-:Y:S01]  /*13030*/  MOV R14, 0x0 ;  /* 0x00000000000e7802 */ /* 0x000fe20000000f00 */
[----:B------:R-:W-:Y:S01]  /*13040*/  ULDC.64 UR4, c[0x4][0x3d8] ;  /* 0x0100f60000047ab9 */ /* 0x000fe20000000a00 */
[----:B------:R-:W-:Y:S01]  /*13050*/  ULDC.64 UR6, c[0x4][0x2a0] ;  /* 0x0100a80000067ab9 */ /* 0x000fe20000000a00 */
[----:B------:R-:W-:Y:S01]  /*13060*/  MOV R4, UR4 ;  /* 0x0000000400047c02 */ /* 0x000fe20008000f00 */
[----:B------:R-:W-:Y:S01]  /*13070*/  IMAD.U32 R5, RZ, RZ, UR5 ;  /* 0x00000005ff057e24 */ /* 0x000fe2000f8e00ff */
[----:B------:R-:W-:Y:S01]  /*13080*/  ULDC.64 UR4, c[0x4][0x3c0] ;  /* 0x0100f00000047ab9 */ /* 0x000fe20000000a00 */
[----:B------:R-:W0:Y:S01]  /*13090*/  LDC.64 R14, c[0x4][R14] ;  /* 0x010000000e0e7b82 */ /* 0x000e220000000a00 */
[----:B------:R-:W-:Y:S01]  /*130a0*/  HFMA2.MMA R8, -RZ, RZ, 0, 4.4763088226318359375e-05 ;  /* 0x000002efff087435 */ /* 0x000fe200000001ff */
[----:B------:R-:W-:Y:S02]  /*130b0*/  IMAD.U32 R6, RZ, RZ, UR4 ;  /* 0x00000004ff067e24 */ /* 0x000fe4000f8e00ff */
[----:B------:R-:W-:-:S02]  /*130c0*/  IMAD.U32 R7, RZ, RZ, UR5 ;  /* 0x00000005ff077e24 */ /* 0x000fc4000f8e00ff */
[----:B------:R-:W-:Y:S02]  /*130d0*/  IMAD.U32 R10, RZ, RZ, UR6 ;  /* 0x00000006ff0a7e24 */ /* 0x000fe4000f8e00ff */
[----:B------:R-:W-:Y:S02]  /*130e0*/  IMAD.U32 R11, RZ, RZ, UR7 ;  /* 0x00000007ff0b7e24 */ /* 0x000fe4000f8e00ff */
[----:B------:R-:W-:Y:S02]  /*130f0*/  IMAD.MOV.U32 R12, RZ, RZ, 0x1 ;  /* 0x00000001ff0c7424 */ /* 0x000fe400078e00ff */
[----:B------:R-:W-:-:S07]  /*13100*/  IMAD.MOV.U32 R13, RZ, RZ, RZ ;  /* 0x000000ffff0d7224 */ /* 0x000fce00078e00ff */
[----:B-1----:R-:W-:-:S07]  /*13110*/  LEPC R20, `(.L_x_232) ;  /* 0x000000001014794e */ /* 0x002fce0000000000 */
[----:B0-----:R-:W-:Y:S05]  /*13120*/  CALL.ABS.NOINC R14 ;  /* 0x000000000e007343 */ /* 0x001fea0003c00000 */
.L_x_232:
[----:B------:R-:W-:Y:S02]  /*13130*/  ULDC.64 UR4, c[0x0][0x600] ;  /* 0x0001800000047ab9 */ /* 0x000fe40000000a00 */
[----:B------:R-:W-:-:S05]  /*13140*/  IADD3 R2, P0, R2, UR4, RZ ;  /* 0x0000000402027c10 */ /* 0x000fca000ff1e0ff */
[----:B------:R-:W-:-:S05]  /*13150*/  IMAD.X R3, RZ, RZ, UR5, P0 ;  /* 0x00000005ff037e24 */ /* 0x000fca00080e06ff */
[----:B------:R-:W-:Y:S01]  /*13160*/  STG.E.64 desc[UR36][R2.64], R16 ;  /* 0x0000001002007986 */ /* 0x000fe2000c101b24 */
[----:B------:R-:W-:Y:S05]  /*13170*/  EXIT ;  /* 0x000000000000794d */ /* 0x000fea0003800000 */
.L_x_231:
[----:B------:R-:W-:Y:S04]  /*13180*/  STG.E.64 desc[UR36][R4.64+0x8], R16 ;  /* 0x0000081004007986 */ /* 0x000fe8000c101b24 */
[----:B------:R-:W-:Y:S01]  /*13190*/  STG.E desc[UR36][R4.64], R11 ;  /* 0x0000000b04007986 */ /* 0x000fe2000c101924 */
[----:B------:R-:W-:Y:S05]  /*131a0*/  EXIT ;  /* 0x000000000000794d */ /* 0x000fea0003800000 */
.L_x_229:
        /* <DEDUP_REMOVED lines=8> */
[----:B------:R-:W-:Y:S01]  /*13230*/  HFMA2.MMA R13, -RZ, RZ, 0, 0 ;  /* 0x00000000ff0d7435 */ /* 0x000fe200000001ff */
[----:B------:R-:W-:Y:S01]  /*13240*/  MOV R6, UR4 ;  /* 0x0000000400067c02 */ /* 0x000fe20008000f00 */
[----:B------:R-:W-:Y:S02]  /*13250*/  IMAD.U32 R7, RZ, RZ, UR5 ;  /* 0x00000005ff077e24 */ /* 0x000fe4000f8e00ff */
[----:B------:R-:W-:-:S02]  /*13260*/  IMAD.U32 R10, RZ, RZ, UR6 ;  /* 0x00000006ff0a7e24 */ /* 0x000fc4000f8e00ff */
[----:B------:R-:W-:Y:S02]  /*13270*/  IMAD.U32 R11, RZ, RZ, UR7 ;  /* 0x00000007ff0b7e24 */ /* 0x000fe4000f8e00ff */
[----:B------:R-:W-:Y:S02]  /*13280*/  IMAD.MOV.U32 R8, RZ, RZ, 0x2dd ;  /* 0x000002ddff087424 */ /* 0x000fe400078e00ff */
[----:B0-----:R-:W-:-:S07]  /*13290*/  IMAD.MOV.U32 R12, RZ, RZ, 0x1 ;  /* 0x00000001ff0c7424 */ /* 0x001fce00078e00ff */
[----:B-1----:R-:W-:-:S07]  /*132a0*/  LEPC R20, `(.L_x_234) ;  /* 0x000000001014794e */ /* 0x002fce0000000000 */
[----:B--2---:R-:W-:Y:S05]  /*132b0*/  CALL.ABS.NOINC R14 ;  /* 0x000000000e007343 */ /* 0x004fea0003c00000 */
.L_x_234:
[----:B------:R-:W-:-:S07]  /*132c0*/  CS2R R16, SRZ ;  /* 0x0000000000107805 */ /* 0x000fce000001ff00 */
.L_x_233:
        /* <DEDUP_REMOVED lines=10> */
[----:B------:R-:W-:Y:S01]  /*13370*/  MOV R11, UR7 ;  /* 0x00000007000b7c02 */ /* 0x000fe20008000f00 */
[----:B------:R-:W-:Y:S01]  /*13380*/  IMAD.U32 R5, RZ, RZ, UR5 ;  /* 0x00000005ff057e24 */ /* 0x000fe2000f8e00ff */
[----:B------:R-:W0:Y:S01]  /*13390*/  LDC.64 R14, c[0x4][R14] ;  /* 0x010000000e0e7b82 */ /* 0x000e220000000a00 */
[----:B------:R-:W-:Y:S01]  /*133a0*/  ULDC.64 UR4, c[0x4][0x3c0] ;  /* 0x0100f00000047ab9 */ /* 0x000fe20000000a00 */
[----:B------:R-:W-:Y:S02]  /*133b0*/  IMAD.U32 R10, RZ, RZ, UR6 ;  /* 0x00000006ff0a7e24 */ /* 0x000fe4000f8e00ff */
[----:B------:R-:W-:-:S02]  /*133c0*/  IMAD.U32 R6, RZ, RZ, UR4 ;  /* 0x00000004ff067e24 */ /* 0x000fc4000f8e00ff */
[----:B------:R-:W-:Y:S02]  /*133d0*/  IMAD.U32 R7, RZ, RZ, UR5 ;  /* 0x00000005ff077e24 */ /* 0x000fe4000f8e00ff */
[----:B------:R-:W-:Y:S02]  /*133e0*/  IMAD.MOV.U32 R8, RZ, RZ, 0x2ef ;  /* 0x000002efff087424 */ /* 0x000fe400078e00ff */
[----:B------:R-:W-:Y:S02]  /*133f0*/  IMAD.MOV.U32 R12, RZ, RZ, 0x1 ;  /* 0x00000001ff0c7424 */ /* 0x000fe400078e00ff */
[----:B------:R-:W-:-:S07]  /*13400*/  IMAD.MOV.U32 R13, RZ, RZ, RZ ;  /* 0x000000ffff0d7224 */ /* 0x000fce00078e00ff */
[----:B-1----:R-:W-:-:S07]  /*13410*/  LEPC R20, `(.L_x_236) ;  /* 0x000000001014794e */ /* 0x002fce0000000000 */
[----:B0-----:R-:W-:Y:S05]  /*13420*/  CALL.ABS.NOINC R14 ;  /* 0x000000000e007343 */ /* 0x001fea0003c00000 */
.L_x_236:
[----:B------:R-:W-:Y:S02]  /*13430*/  ULDC.64 UR4, c[0x0][0x600] ;  /* 0x0001800000047ab9 */ /* 0x000fe40000000a00 */
[----:B------:R-:W-:-:S05]  /*13440*/  IADD3 R2, P0, R2, UR4, RZ ;  /* 0x0000000402027c10 */ /* 0x000fca000ff1e0ff */
[----:B------:R-:W-:-:S05]  /*13450*/  IMAD.X R3, RZ, RZ, UR5, P0 ;  /* 0x00000005ff037e24 */ /* 0x000fca00080e06ff */
[----:B------:R-:W-:Y:S01]  /*13460*/  STG.E.64 desc[UR36][R2.64], R16 ;  /* 0x0000001002007986 */ /* 0x000fe2000c101b24 */
[----:B------:R-:W-:Y:S05]  /*13470*/  EXIT ;  /* 0x000000000000794d */ /* 0x000fea0003800000 */
.L_x_235:
[----:B------:R-:W-:Y:S01]  /*13480*/  MOV R0, 0x0 ;  /* 0x0000000000007802 */ /* 0x000fe20000000f00 */
[----:B------:R-:W-:Y:S01]  /*13490*/  ULDC.64 UR4, c[0x4][0x3c8] ;  /* 0x0100f20000047ab9 */ /* 0x000fe20000000a00 */
[----:B------:R-:W-:Y:S01]  /*134a0*/  ULDC.64 UR6, c[0x4][0x2a8] ;  /* 0x0100aa0000067ab9 */ /* 0x000fe20000000a00 */
[----:B------:R-:W-:Y:S01]  /*134b0*/  IMAD.U32 R4, RZ, RZ, UR4 ;  /* 0x00000004ff047e24 */ /* 0x000fe2000f8e00ff */
[----:B------:R0:W2:Y:S01]  /*134c0*/  LDC.64 R2, c[0x4][R0] ;  /* 0x0100000000027b82 */ /* 0x0000a20000000a00 */
[----:B------:R-:W-:Y:S01]  /*134d0*/  MOV R5, UR5 ;  /* 0x0000000500057c02 */ /* 0x000fe20008000f00 */
[----:B------:R-:W-:Y:S01]  /*134e0*/  ULDC.64 UR4, c[0x4][0x3c0] ;  /* 0x0100f00000047ab9 */ /* 0x000fe20000000a00 */
[----:B------:R-:W-:Y:S01]  /*134f0*/  HFMA2.MMA R12, -RZ, RZ, 0, 5.9604644775390625e-08 ;  /* 0x00000001ff0c7435 */ /* 0x000fe200000001ff */
[----:B------:R-:W-:Y:S02]  /*13500*/  IMAD.U32 R6, RZ, RZ, UR4 ;  /* 0x00000004ff067e24 */ /* 0x000fe4000f8e00ff */
[----:B------:R-:W-:-:S02]  /*13510*/  IMAD.U32 R7, RZ, RZ, UR5 ;  /* 0x00000005ff077e24 */ /* 0x000fc4000f8e00ff */
[----:B------:R-:W-:Y:S02]  /*13520*/  IMAD.U32 R10, RZ, RZ, UR6 ;  /* 0x00000006ff0a7e24 */ /* 0x000fe4000f8e00ff */
[----:B------:R-:W-:Y:S02]  /*13530*/  IMAD.U32 R11, RZ, RZ, UR7 ;  /* 0x00000007ff0b7e24 */ /* 0x000fe4000f8e00ff */
[----:B------:R-:W-:Y:S02]  /*13540*/  IMAD.MOV.U32 R8, RZ, RZ, 0x2e9 ;  /* 0x000002e9ff087424 */ /* 0x000fe400078e00ff */
[----:B0-----:R-:W-:-:S07]  /*13550*/  IMAD.MOV.U32 R13, RZ, RZ, RZ ;  /* 0x000000ffff0d7224 */ /* 0x001fce00078e00ff */
[----:B-1----:R-:W-:-:S07]  /*13560*/  LEPC R20, `(.L_x_237) ;  /* 0x000000001014794e */ /* 0x002fce0000000000 */
[----:B--2---:R-:W-:Y:S05]  /*13570*/  CALL.ABS.NOINC R2 ;  /* 0x0000000002007343 */ /* 0x004fea0003c00000 */
.L_x_237:
[----:B------:R-:W-:Y:S05]  /*13580*/  EXIT ;  /* 0x000000000000794d */ /* 0x000fea0003800000 */
        .weak           $__internal_0_$__cuda_sm20_div_u64
        .type           $__internal_0_$__cuda_sm20_div_u64,@function
        .size           $__internal_0_$__cuda_sm20_div_u64,($__internal_1_$__cuda_sm20_rem_u64 - $__internal_0_$__cuda_sm20_div_u64)
$__internal_0_$__cuda_sm20_div_u64:
[----:B------:R-:W-:Y:S02]  /*13590*/  IMAD.MOV.U32 R14, RZ, RZ, R10 ;  /* 0x000000ffff0e7224 */ /* 0x000fe400078e000a */
[----:B------:R-:W-:-:S04]  /*135a0*/  IMAD.MOV.U32 R15, RZ, RZ, R18 ;  /* 0x000000ffff0f7224 */ /* 0x000fc800078e0012 */
[----:B------:R-:W0:Y:S08]  /*135b0*/  I2F.U64.RP R19, R14 ;  /* 0x0000000e00137312 */ /* 0x000e300000309000 */
[----:B0-----:R-:W0:Y:S02]  /*135c0*/  MUFU.RCP R19, R19 ;  /* 0x0000001300137308 */ /* 0x001e240000001000 */
[----:B0-----:R-:W-:-:S06]  /*135d0*/  VIADD R20, R19, 0x1ffffffe ;  /* 0x1ffffffe13147836 */ /* 0x001fcc0000000000 */
[----:B------:R-:W0:Y:S02]  /*135e0*/  F2I.U64.TRUNC R14, R20 ;  /* 0x00000014000e7311 */ /* 0x000e24000020d800 */
[----:B0-----:R-:W-:-:S04]  /*135f0*/  IMAD.WIDE.U32 R16, R14, R10, RZ ;  /* 0x0000000a0e107225 */ /* 0x001fc800078e00ff */
[----:B------:R-:W-:Y:S01]  /*13600*/  IMAD R17, R14, R18, R17 ;  /* 0x000000120e117224 */ /* 0x000fe200078e0211 */
[----:B------:R-:W-:-:S03]  /*13610*/  IADD3 R21, P0, RZ, -R16, RZ ;  /* 0x80000010ff157210 */ /* 0x000fc60007f1e0ff */
[----:B------:R-:W-:Y:S02]  /*13620*/  IMAD R17, R15, R10, R17 ;  /* 0x0000000a0f117224 */ /* 0x000fe400078e0211 */
[----:B------:R-:W-:-:S04]  /*13630*/  IMAD.HI.U32 R16, R14, R21, RZ ;  /* 0x000000150e107227 */ /* 0x000fc800078e00ff */
[----:B------:R-:W-:Y:S01]  /*13640*/  IMAD.X R23, RZ, RZ, ~R17, P0 ;  /* 0x000000ffff177224 */ /* 0x000fe200000e0e11 */
[----:B------:R-:W-:-:S03]  /*13650*/  MOV R17, R14 ;  /* 0x0000000e00117202 */ /* 0x000fc60000000f00 */
[-C--:B------:R-:W-:Y:S02]  /*13660*/  IMAD R25, R15, R23.reuse, RZ ;  /* 0x000000170f197224 */ /* 0x080fe400078e02ff */
[----:B------:R-:W-:-:S04]  /*13670*/  IMAD.WIDE.U32 R16, P0, R14, R23, R16 ;  /* 0x000000170e107225 */ /* 0x000fc80007800010 */
[----:B------:R-:W-:-:S04]  /*13680*/  IMAD.HI.U32 R19, R15, R23, RZ ;  /* 0x000000170f137227 */ /* 0x000fc800078e00ff */
[----:B------:R-:W-:-:S04]  /*13690*/  IMAD.HI.U32 R16, P1, R15, R21, R16 ;  /* 0x000000150f107227 */ /* 0x000fc80007820010 */
[----:B------:R-:W-:Y:S01]  /*136a0*/  IMAD.X R19, R19, 0x1, R15, P0 ;  /* 0x0000000113137824 */ /* 0x000fe200000e060f */
[----:B------:R-:W-:-:S04]  /*136b0*/  IADD3 R17, P3, R25, R16, RZ ;  /* 0x0000001019117210 */ /* 0x000fc80007f7e0ff */
[----:B------:R-:W-:Y:S01]  /*136c0*/  IADD3.X R19, RZ, RZ, R19, P3, P1 ;  /* 0x000000ffff137210 */ /* 0x000fe20001fe2413 */
[----:B------:R-:W-:-:S04]  /*136d0*/  IMAD.WIDE.U32 R14, R17, R10, RZ ;  /* 0x0000000a110e7225 */ /* 0x000fc800078e00ff */
[----:B------:R-:W-:Y:S01]  /*136e0*/  IMAD R15, R17, R18, R15 ;  /* 0x00000012110f7224 */ /* 0x000fe200078e020f */
[----:B------:R-:W-:-:S03]  /*136f0*/  IADD3 R21, P0, RZ, -R14, RZ ;  /* 0x8000000eff157210 */ /* 0x000fc60007f1e0ff */
[----:B------:R-:W-:Y:S02]  /*13700*/  IMAD R15, R19, R10, R15 ;  /* 0x0000000a130f7224 */ /* 0x000fe400078e020f */
[----:B------:R-:W-:-:S04]  /*13710*/  IMAD.HI.U32 R16, R17, R21, RZ ;  /* 0x0000001511107227 */ /* 0x000fc800078e00ff */
[----:B------:R-:W-:Y:S02]  /*13720*/  IMAD.X R14, RZ, RZ, ~R15, P0 ;  /* 0x000000ffff0e7224 */ /* 0x000fe400000e0e0f */
[----:B------:R-:W-:Y:S02]  /*13730*/  IMAD.MOV.U32 R15, RZ, RZ, RZ ;  /* 0x000000ffff0f7224 */ /* 0x000fe400078e00ff */
[----:B------:R-:W-:-:S04]  /*13740*/  IMAD.WIDE.U32 R16, P0, R17, R14, R16 ;  /* 0x0000000e11107225 */ /* 0x000fc80007800010 */
[C---:B------:R-:W-:Y:S02]  /*13750*/  IMAD R20, R19.reuse, R14, RZ ;  /* 0x0000000e13147224 */ /* 0x040fe400078e02ff */
[----:B------:R-:W-:-:S04]  /*13760*/  IMAD.HI.U32 R17, P1, R19, R21, R16 ;  /* 0x0000001513117227 */ /* 0x000fc80007820010 */
[----:B------:R-:W-:Y:S01]  /*13770*/  IMAD.HI.U32 R14, R19, R14, RZ ;  /* 0x0000000e130e7227 */ /* 0x000fe200078e00ff */
[----:B------:R-:W-:-:S03]  /*13780*/  IADD3 R17, P3, R20, R17, RZ ;  /* 0x0000001114117210 */ /* 0x000fc60007f7e0ff */
[----:B------:R-:W-:Y:S02]  /*13790*/  IMAD.X R19, R14, 0x1, R19, P0 ;  /* 0x000000010e137824 */ /* 0x000fe400000e0613 */
[----:B------:R-:W-:-:S03]  /*137a0*/  IMAD.HI.U32 R14, R17, R5, RZ ;  /* 0x00000005110e7227 */ /* 0x000fc600078e00ff */
[----:B------:R-:W-:Y:S01]  /*137b0*/  IADD3.X R19, RZ, RZ, R19, P3, P1 ;  /* 0x000000ffff137210 */ /* 0x000fe20001fe2413 */
[----:B------:R-:W-:-:S04]  /*137c0*/  IMAD.WIDE.U32 R14, R17, R4, R14 ;  /* 0x00000004110e7225 */ /* 0x000fc800078e000e */
[C---:B------:R-:W-:Y:S02]  /*137d0*/  IMAD R21, R19.reuse, R4, RZ ;  /* 0x0000000413157224 */ /* 0x040fe400078e02ff */
[----:B------:R-:W-:-:S04]  /*137e0*/  IMAD.HI.U32 R14, P0, R19, R5, R14 ;  /* 0x00000005130e7227 */ /* 0x000fc8000780000e */
[----:B------:R-:W-:Y:S01]  /*137f0*/  IMAD.HI.U32 R17, R19, R4, RZ ;  /* 0x0000000413117227 */ /* 0x000fe200078e00ff */
[----:B------:R-:W-:-:S03]  /*13800*/  IADD3 R19, P1, R21, R14, RZ ;  /* 0x0000000e15137210 */ /* 0x000fc60007f3e0ff */
[----:B------:R-:W-:Y:S02]  /*13810*/  IMAD.X R17, RZ, RZ, R17, P0 ;  /* 0x000000ffff117224 */ /* 0x000fe400000e0611 */
[----:B------:R-:W-:-:S03]  /*13820*/  IMAD.WIDE.U32 R14, R19, R10, RZ ;  /* 0x0000000a130e7225 */ /* 0x000fc600078e00ff */
[----:B------:R-:W-:Y:S01]  /*13830*/  IADD3.X R17, RZ, R17, RZ, P1, !PT ;  /* 0x00000011ff117210 */ /* 0x000fe20000ffe4ff */
[----:B------:R-:W-:Y:S01]  /*13840*/  IMAD R15, R19, R18, R15 ;  /* 0x00000012130f7224 */ /* 0x000fe200078e020f */
[----:B------:R-:W-:-:S03]  /*13850*/  IADD3 R21, P1, -R14, R5, RZ ;  /* 0x000000050e157210 */ /* 0x000fc60007f3e1ff */
[-C--:B------:R-:W-:Y:S01]  /*13860*/  IMAD R15, R17, R10.reuse, R15 ;  /* 0x0000000a110f7224 */ /* 0x080fe200078e020f */
[----:B------:R-:W-:-:S03]  /*13870*/  ISETP.GE.U32.AND P0, PT, R21, R10, PT ;  /* 0x0000000a1500720c */ /* 0x000fc60003f06070 */
[----:B------:R-:W-:Y:S01]  /*13880*/  IMAD.X R23, R4, 0x1, ~R15, P1 ;  /* 0x0000000104177824 */ /* 0x000fe200008e0e0f */
[CC--:B------:R-:W-:Y:S02]  /*13890*/  IADD3 R5, P1, -R10.reuse, R21.reuse, RZ ;  /* 0x000000150a057210 */ /* 0x0c0fe40007f3e1ff */
[----:B------:R-:W-:Y:S02]  /*138a0*/  IADD3 R4, P3, R19, 0x1, RZ ;  /* 0x0000000113047810 */ /* 0x000fe40007f7e0ff */
[C---:B------:R-:W-:Y:S01]  /*138b0*/  ISETP.GE.U32.AND.EX P0, PT, R23.reuse, R18, PT, P0 ;  /* 0x000000121700720c */ /* 0x040fe20003f06100 */
[----:B------:R-:W-:Y:S01]  /*138c0*/  IMAD.X R15, R23, 0x1, ~R18, P1 ;  /* 0x00000001170f7824 */ /* 0x000fe200008e0e12 */
[----:B------:R-:W-:Y:S01]  /*138d0*/  ISETP.NE.U32.AND P1, PT, R10, RZ, PT ;  /* 0x000000ff0a00720c */ /* 0x000fe20003f25070 */
[----:B------:R-:W-:Y:S01]  /*138e0*/  IMAD.X R14, RZ, RZ, R17, P3 ;  /* 0x000000ffff0e7224 */ /* 0x000fe200018e0611 */
[----:B------:R-:W-:Y:S02]  /*138f0*/  SEL R5, R5, R21, P0 ;  /* 0x0000001505057207 */ /* 0x000fe40000000000 */
[----:B------:R-:W-:-:S02]  /*13900*/  SEL R19, R4, R19, P0 ;  /* 0x0000001304137207 */ /* 0x000fc40000000000 */
[----:B------:R-:W-:Y:S02]  /*13910*/  SEL R15, R15, R23, P0 ;  /* 0x000000170f0f7207 */ /* 0x000fe40000000000 */
[----:B------:R-:W-:Y:S02]  /*13920*/  SEL R4, R14, R17, P0 ;  /* 0x000000110e047207 */ /* 0x000fe40000000000 */
[----:B------:R-:W-:Y:S01]  /*13930*/  ISETP.GE.U32.AND P0, PT, R5, R10, PT ;  /* 0x0000000a0500720c */ /* 0x000fe20003f06070 */
[----:B------:R-:W-:Y:S01]  /*13940*/  HFMA2.MMA R5, -RZ, RZ, 0, 0 ;  /* 0x00000000ff057435 */ /* 0x000fe200000001ff */
[----:B------:R-:W-:Y:S02]  /*13950*/  IADD3 R14, P3, R19, 0x1, RZ ;  /* 0x00000001130e7810 */ /* 0x000fe40007f7e0ff */
[----:B------:R-:W-:Y:S02]  /*13960*/  ISETP.GE.U32.AND.EX P0, PT, R15, R18, PT, P0 ;  /* 0x000000120f00720c */ /* 0x000fe40003f06100 */
[----:B------:R-:W-:Y:S01]  /*13970*/  ISETP.NE.AND.EX P1, PT, R18, RZ, PT, P1 ;  /* 0x000000ff1200720c */ /* 0x000fe20003f25310 */
[----:B------:R-:W-:Y:S01]  /*13980*/  IMAD.X R15, RZ, RZ, R4, P3 ;  /* 0x000000ffff0f7224 */ /* 0x000fe200018e0604 */
[----:B------:R-:W-:-:S04]  /*13990*/  SEL R14, R14, R19, P0 ;  /* 0x000000130e0e7207 */ /* 0x000fc80000000000 */
[----:B------:R-:W-:Y:S01]  /*139a0*/  SEL R15, R15, R4, P0 ;  /* 0x000000040f0f7207 */ /* 0x000fe20000000000 */
[----:B------:R-:W-:Y:S01]  /*139b0*/  IMAD.MOV.U32 R4, RZ, RZ, R9 ;  /* 0x000000ffff047224 */ /* 0x000fe200078e0009 */
[----:B------:R-:W-:Y:S02]  /*139c0*/  SEL R14, R14, 0xffffffff, P1 ;  /* 0xffffffff0e0e7807 */ /* 0x000fe40000800000 */
[----:B------:R-:W-:Y:S01]  /*139d0*/  SEL R15, R15, 0xffffffff, P1 ;  /* 0xffffffff0f0f7807 */ /* 0x000fe20000800000 */
[----:B------:R-:W-:Y:S06]  /*139e0*/  RET.REL.NODEC R4 `(_ZN2at6native13reduce_kernelILi512ELi1ENS0_8ReduceOpIfNS0_9ArgMinOpsIfEEjlLi4ELi4EEEEEvT1_) ;  /* 0xfffffec404847950 */ /* 0x000fec0003c3ffff */
        .weak           $__internal_1_$__cuda_sm20_rem_u64
        .type           $__internal_1_$__cuda_sm20_rem_u64,@function
        .size           $__internal_1_$__cuda_sm20_rem_u64,(.L_x_6958 - $__internal_1_$__cuda_sm20_rem_u64)
$__internal_1_$__cuda_sm20_rem_u64:
        /* <DEDUP_REMOVED lines=11> */
[----:B------:R-:W-:Y:S02]  /*13aa0*/  IMAD.X R23, RZ, RZ, ~R15, P0 ;  /* 0x000000ffff177224 */ /* 0x000fe400000e0e0f */
[----:B------:R-:W-:Y:S02]  /*13ab0*/  IMAD.MOV.U32 R15, RZ, RZ, R12 ;  /* 0x000000ffff0f7224 */ /* 0x000fe400078e000c */
[-C--:B------:R-:W-:Y:S02]  /*13ac0*/  IMAD R19, R13, R23.reuse, RZ ;  /* 0x000000170d137224 */ /* 0x080fe400078e02ff */
[----:B------:R-:W-:-:S04]  /*13ad0*/  IMAD.WIDE.U32 R14, P0, R12, R23, R14 ;  /* 0x000000170c0e7225 */ /* 0x000fc8000780000e */
[----:B------:R-:W-:-:S04]  /*13ae0*/  IMAD.HI.U32 R23, R13, R23, RZ ;  /* 0x000000170d177227 */ /* 0x000fc800078e00ff */
[----:B------:R-:W-:-:S05]  /*13af0*/  IMAD.HI.U32 R14, P1, R13, R21, R14 ;  /* 0x000000150d0e7227 */ /* 0x000fca000782000e */
[----:B------:R-:W-:Y:S02]  /*13b00*/  IADD3 R15, P2, R19, R14, RZ ;  /* 0x0000000e130f7210 */ /* 0x000fe40007f5e0ff */
[----:B------:R-:W-:-:S03]  /*13b10*/  IADD3.X R14, R23, R13, RZ, P0, !PT ;  /* 0x0000000d170e7210 */ /* 0x000fc600007fe4ff */
[----:B------:R-:W-:Y:S01]  /*13b20*/  IMAD.WIDE.U32 R12, R15, R16, RZ ;  /* 0x000000100f0c7225 */ /* 0x000fe200078e00ff */
[----:B------:R-:W-:-:S03]  /*13b30*/  IADD3.X R19, RZ, RZ, R14, P2, P1 ;  /* 0x000000ffff137210 */ /* 0x000fc600017e240e */
        /* <DEDUP_REMOVED lines=20> */
[----:B------:R-:W-:-:S04]  /*13c80*/  IMAD.WIDE.U32 R12, R15, R16, RZ ;  /* 0x000000100f0c7225 */ /* 0x000fc800078e00ff */
[----:B------:R-:W-:Y:S01]  /*13c90*/  IMAD.X R19, RZ, RZ, R14, P1 ;  /* 0x000000ffff137224 */ /* 0x000fe200008e060e */
[----:B------:R-:W-:Y:S01]  /*13ca0*/  IADD3 R21, P1, -R12, R4, RZ ;  /* 0x000000040c157210 */ /* 0x000fe20007f3e1ff */
[----:B------:R-:W-:-:S03]  /*13cb0*/  IMAD R15, R15, R9, R13 ;  /* 0x000000090f0f7224 */ /* 0x000fc600078e020d */
[-C--:B------:R-:W-:Y:S01]  /*13cc0*/  ISETP.GE.U32.AND P0, PT, R21, R16.reuse, PT ;  /* 0x000000101500720c */ /* 0x080fe20003f06070 */
[----:B------:R-:W-:-:S05]  /*13cd0*/  IMAD R4, R19, R16, R15 ;  /* 0x0000001013047224 */ /* 0x000fca00078e020f */
[----:B------:R-:W-:Y:S02]  /*13ce0*/  IADD3.X R4, ~R4, R17, RZ, P1, !PT ;  /* 0x0000001104047210 */ /* 0x000fe40000ffe5ff */
[----:B------:R-:W-:Y:S02]  /*13cf0*/  IADD3 R13, P1, -R16, R21, RZ ;  /* 0x00000015100d7210 */ /* 0x000fe40007f3e1ff */
[----:B------:R-:W-:-:S03]  /*13d00*/  ISETP.GE.U32.AND.EX P0, PT, R4, R9, PT, P0 ;  /* 0x000000090400720c */ /* 0x000fc60003f06100 */
[----:B------:R-:W-:Y:S01]  /*13d10*/  IMAD.X R12, R4, 0x1, ~R9, P1 ;  /* 0x00000001040c7824 */ /* 0x000fe200008e0e09 */
[----:B------:R-:W-:Y:S02]  /*13d20*/  SEL R13, R13, R21, P0 ;  /* 0x000000150d0d7207 */ /* 0x000fe40000000000 */
[----:B------:R-:W-:Y:S02]  /*13d30*/  ISETP.NE.U32.AND P1, PT, R16, RZ, PT ;  /* 0x000000ff1000720c */ /* 0x000fe40003f25070 */
[----:B------:R-:W-:Y:S02]  /*13d40*/  SEL R12, R12, R4, P0 ;  /* 0x000000040c0c7207 */ /* 0x000fe40000000000 */
[----:B------:R-:W-:Y:S02]  /*13d50*/  ISETP.GE.U32.AND P0, PT, R13, R16, PT ;  /* 0x000000100d00720c */ /* 0x000fe40003f06070 */
[----:B------:R-:W-:Y:S02]  /*13d60*/  IADD3 R4, P2, -R16, R13, RZ ;  /* 0x0000000d10047210 */ /* 0x000fe40007f5e1ff */
[----:B------:R-:W-:-:S02]  /*13d70*/  ISETP.GE.U32.AND.EX P0, PT, R12, R9, PT, P0 ;  /* 0x000000090c00720c */ /* 0x000fc40003f06100 */
[----:B------:R-:W-:Y:S01]  /*13d80*/  ISETP.NE.AND.EX P1, PT, R9, RZ, PT, P1 ;  /* 0x000000ff0900720c */ /* 0x000fe20003f25310 */
[----:B------:R-:W-:Y:S01]  /*13d90*/  IMAD.X R17, R12, 0x1, ~R9, P2 ;  /* 0x000000010c117824 */ /* 0x000fe200010e0e09 */
[----:B------:R-:W-:Y:S01]  /*13da0*/  SEL R16, R4, R13, P0 ;  /* 0x0000000d04107207 */ /* 0x000fe20000000000 */
[----:B------:R-:W-:Y:S02]  /*13db0*/  IMAD.MOV.U32 R4, RZ, RZ, R5 ;  /* 0x000000ffff047224 */ /* 0x000fe400078e0005 */
[----:B------:R-:W-:Y:S01]  /*13dc0*/  IMAD.MOV.U32 R5, RZ, RZ, 0x0 ;  /* 0x00000000ff057424 */ /* 0x000fe200078e00ff */
[----:B------:R-:W-:Y:S02]  /*13dd0*/  SEL R17, R17, R12, P0 ;  /* 0x0000000c11117207 */ /* 0x000fe40000000000 */
[----:B------:R-:W-:Y:S02]  /*13de0*/  SEL R16, R16, 0xffffffff, P1 ;  /* 0xffffffff10107807 */ /* 0x000fe40000800000 */
[----:B------:R-:W-:Y:S01]  /*13df0*/  SEL R17, R17, 0xffffffff, P1 ;  /* 0xffffffff11117807 */ /* 0x000fe20000800000 */
[----:B------:R-:W-:Y:S06]  /*13e00*/  RET.REL.NODEC R4 `(_ZN2at6native13reduce_kernelILi512ELi1ENS0_8ReduceOpIfNS0_9ArgMinOpsIfEEjlLi4ELi4EEEEEvT1_) ;  /* 0xfffffec0047c7950 */ /* 0x000fec0003c3ffff */
.L_x_238:
[----:B------:R-:W-:-:S00]  /*13e10*/  BRA `(.L_x_238) ;  /* 0xfffffffc00fc7947 */ /* 0x000fc0000383ffff */
[----:B------:R-:W-:-:S00]  /*13e20*/  NOP ;  /* 0x0000000000007918 */ /* 0x000fc00000000000 */
        /* <DEDUP_REMOVED lines=13> */
.L_x_6958:


//--------------------- .text._ZN2at6native13reduce_kernelILi256ELi2ENS0_8ReduceOpIfNS0_9ArgMinOpsIfEEjlLi4ELi4EEEEEvT1_ --------------------------
	.section	.text._ZN2at6native13reduce_kernelILi256ELi2ENS0_8ReduceOpIfNS0_9ArgMinOpsIfEEjlLi4ELi4EEEEEvT1_,"ax",@progbits
	.align	128
        .global         _ZN2at6native13reduce_kernelILi256ELi2ENS0_8ReduceOpIfNS0_9ArgMinOpsIfEEjlLi4ELi4EEEEEvT1_
        .type           _ZN2at6native13reduce_kernelILi256ELi2ENS0_8ReduceOpIfNS0_9ArgMinOpsIfEEjlLi4ELi4EEEEEvT1_,@function
        .size           _ZN2at6native13reduce_kernelILi256ELi2ENS0_8ReduceOpIfNS0_9ArgMinOpsIfEEjlLi4ELi4EEEEEvT1_,(.L_x_6960 - _ZN2at6native13reduce_kernelILi256ELi2ENS0_8ReduceOpIfNS0_9ArgMinOpsIfEEjlLi4ELi4EEEEEvT1_)
        .other          _ZN2at6native13reduce_kernelILi256ELi2ENS0_8ReduceOpIfNS0_9ArgMinOpsIfEEjlLi4ELi4EEEEEvT1_,@"STO_CUDA_ENTRY STV_DEFAULT"
_ZN2at6native13reduce_kernelILi256ELi2ENS0_8ReduceOpIfNS0_9ArgMinOpsIfEEjlLi4ELi4EEEEEvT1_:
.text._ZN2at6native13reduce_kernelILi256ELi2ENS0_8ReduceOpIfNS0_9ArgMinOpsIfEEjlLi4ELi4EEEEEvT1_:
        /* <DEDUP_REMOVED lines=15> */
[----:B-----5:R-:W-:Y:S02]  /*00f0*/  IMAD R3, R6, UR4, R3 ;  /* 0x0000000406037c24 */ /* 0x020fe4000f8e0203 */
[----:B----4-:R-:W-:Y:S02]  /*0100*/  IMAD R39, R22, UR8, R39 ;  /* 0x0000000816277c24 */ /* 0x010fe4000f8e0227 */
[----:B------:R-:W-:-:S02]  /*0110*/  IMAD.MOV.U32 R6, RZ, RZ, RZ ;  /* 0x000000ffff067224 */ /* 0x000fc400078e00ff */
[----:B------:R-:W-:Y:S01]  /*0120*/  IMAD.SHL.U32 R5, R3, 0x2, RZ ;  /* 0x0000000203057824 */ /* 0x000fe200078e00ff */
        /* <DEDUP_REMOVED lines=274> */
.L_x_239:
[----:B------:R-:W-:Y:S01]  /*1250*/  ULDC UR4, c[0x0][0x22c] ;  /* 0x00008b0000047ab9 */ /* 0x000fe20000000800 */
[----:B------:R-:W-:Y:S01]  /*1260*/  ULDC.64 UR60, c[0x0][0x208] ;  /* 0x00008200003c7ab9 */ /* 0x000fe20000000a00 */
[----:B------:R-:W-:Y:S01]  /*1270*/  IMAD.U32 R42, RZ, RZ, UR4 ;  /* 0x00000004ff2a7e24 */ /* 0x000fe2000f8e00ff */
[----:B------:R-:W-:Y:S01]  /*1280*/  ULDC UR4, c[0x0][0x230] ;  /* 0x00008c0000047ab9 */ /* 0x000fe20000000800 */
[----:B------:R-:W-:Y:S01]  /*1290*/  BSSY B6, `(.L_x_240) ;  /* 0x0000fc3000067945 */ /* 0x000fe20003800000 */
[----:B------:R-:W-:Y:S01]  /*12a0*/  CS2R R8, SRZ ;  /* 0x0000000000087805 */ /* 0x000fe2000001ff00 */
[----:B------:R-:W-:Y:S01]  /*12b0*/  IMAD.MOV.U32 R11, RZ, RZ, RZ ;  /* 0x000000ffff0b7224 */ /* 0x000fe200078e00ff */
[----:B------:R-:W-:Y:S01]  /*12c0*/  ISETP.GE.U32.AND P0, PT, R39, R42, PT ;  /* 0x0000002a2700720c */ /* 0x000fe20003f06070 */
[----:B------:R-:W-:Y:S02]  /*12d0*/  IMAD.MOV.U32 R0, RZ, RZ, RZ ;  /* 0x000000ffff007224 */ /* 0x000fe400078e00ff */
[----:B------:R-:W-:Y:S01]  /*12e0*/  IMAD.MOV.U32 R3, RZ, RZ, RZ ;  /* 0x000000ffff037224 */ /* 0x000fe200078e00ff */
[----:B------:R-:W-:Y:S01]  /*12f0*/  ISETP.GE.U32.OR P0, PT, R5, UR4, P0 ;  /* 0x0000000405007c0c */ /* 0x000fe20008706470 */
[----:B------:R-:W-:-:S12]  /*1300*/  IMAD.MOV.U32 R41, RZ, RZ, RZ ;  /* 0x000000ffff297224 */ /* 0x000fd800078e00ff */
[----:B------:R-:W-:Y:S05]  /*1310*/  @P0 BRA `(.L_x_241) ;  /* 0x000000f800e80947 */ /* 0x000fea0003800000 */
[----:B------:R-:W-:Y:S01]  /*1320*/  ULDC.U8 UR6, c[0x0][0x260] ;  /* 0x0000980000067ab9 */ /* 0x000fe20000000000 */
[----:B------:R-:W-:Y:S01]  /*1330*/  ULDC.64 UR4, c[0x0][0x5f8] ;  /* 0x00017e0000047ab9 */ /* 0x000fe20000000a00 */
[----:B------:R-:W-:Y:S02]  /*1340*/  ISETP.NE.AND P0, PT, RZ, UR6, PT ;  /* 0x00000006ff007c0c */ /* 0x000fe4000bf05270 */
[----:B------:R-:W-:-:S05]  /*1350*/  IADD3 R18, P1, R6, UR4, RZ ;  /* 0x0000000406127c10 */ /* 0x000fca000ff3e0ff */
[----:B------:R-:W-:-:S06]  /*1360*/  IMAD.X R19, RZ, RZ, UR5, P1 ;  /* 0x00000005ff137e24 */ /* 0x000fcc00088e06ff */
[----:B------:R-:W-:Y:S05]  /*1370*/  @!P0 BRA `(.L_x_242) ;  /* 0x0000001000888947 */ /* 0x000fea0003800000 */
[----:B------:R-:W-:Y:S01]  /*1380*/  MOV R0, 0x0 ;  /* 0x0000000000007802 */ /* 0x000fe20000000f00 */
[----:B------:R-:W-:Y:S01]  /*1390*/  ULDC.64 UR4, c[0x4][0x3b8] ;  /* 0x0100ee0000047ab9 */ /* 0x000fe20000000a00 */
[----:B------:R-:W-:Y:S01]  /*13a0*/  ULDC.64 UR6, c[0x4][0x2b0] ;  /* 0x0100ac0000067ab9 */ /* 0x000fe20000000a00 */
[----:B------:R-:W-:Y:S01]  /*13b0*/  IMAD.U32 R4, RZ, RZ, UR4 ;  /* 0x00000004ff047e24 */ /* 0x000fe2000f8e00ff */
[----:B------:R0:W1:Y:S01]  /*13c0*/  LDC.64 R14, c[0x4][R0] ;  /* 0x01000000000e7b82 */ /* 0x0000620000000a00 */
[----:B------:R-:W-:Y:S01]  /*13d0*/  IMAD.U32 R5, RZ, RZ, UR5 ;  /* 0x00000005ff057e24 */ /* 0x000fe2000f8e00ff */
[----:B------:R-:W-:Y:S01]  /*13e0*/  ULDC.64 UR4, c[0x4][0x3c0] ;  /* 0x0100f00000047ab9 */ /* 0x000fe20000000a00 */
[----:B------:R-:W-:Y:S02]  /*13f0*/  IMAD.U32 R10, RZ, RZ, UR6 ;  /* 0x00000006ff0a7e24 */ /* 0x000fe4000f8e00ff */
[----:B------:R-:W-:Y:S02]  /*1400*/  IMAD.U32 R6, RZ, RZ, UR4 ;  /* 0x00000004ff067e24 */ /* 0x000fe4000f8e00ff */
[----:B------:R-:W-:-:S02]  /*1410*/  IMAD.U32 R7, RZ, RZ, UR5 ;  /* 0x00000005ff077e24 */ /* 0x000fc4000f8e00ff */
[----:B------:R-:W-:Y:S02]  /*1420*/  IMAD.U32 R11, RZ, RZ, UR7 ;  /* 0x00000007ff0b7e24 */ /* 0x000fe4000f8e00ff */
[----:B------:R-:W-:Y:S02]  /*1430*/  IMAD.MOV.U32 R8, RZ, RZ, 0x1e3 ;  /* 0x000001e3ff087424 */ /* 0x000fe400078e00ff */
[----:B------:R-:W-:Y:S02]  /*1440*/  IMAD.MOV.U32 R12, RZ, RZ, 0x1 ;  /* 0x00000001ff0c7424 */ /* 0x000fe400078e00ff */
[----:B------:R-:W-:Y:S02]  /*1450*/  IMAD.MOV.U32 R13, RZ, RZ, RZ ;  /* 0x000000ffff0d7224 */ /* 0x000fe400078e00ff */
[----:B0-----:R-:W-:-:S07]  /*1460*/  IMAD.MOV.U32 R23, RZ, RZ, RZ ;  /* 0x000000ffff177224 */ /* 0x001fce00078e00ff */
[----:B------:R-:W-:-:S07]  /*1470*/  LEPC R20, `(.L_x_243) ;  /* 0x000000001014794e */ /* 0x000fce0000000000 */
[----:B-1----:R-:W-:Y:S05]  /*1480*/  CALL.ABS.NOINC R14 ;  /* 0x000000000e007343 */ /* 0x002fea0003c00000 */
.L_x_243:
[----:B------:R-:W0:Y:S01]  /*1490*/  LDC R13, c[0x0][0x218] ;  /* 0x00008600ff0d7b82 */ /* 0x000e220000000800 */
[----:B------:R-:W-:Y:S01]  /*14a0*/  SHF.R.U64 R0, R18, 0x2, R19 ;  /* 0x0000000212007819 */ /* 0x000fe20000001213 */
[----:B------:R-:W-:Y:S01]  /*14b0*/  ULDC UR4, c[0x0][0x22c] ;  /* 0x00008b0000047ab9 */ /* 0x000fe20000000800 */
[----:B------:R-:W-:Y:S01]  /*14c0*/  BSSY B0, `(.L_x_244) ;  /* 0x000003f000007945 */ /* 0x000fe20003800000 */
[----:B------:R-:W-:Y:S01]  /*14d0*/  IMAD.U32 R15, RZ, RZ, UR4 ;  /* 0x00000004ff0f7e24 */ /* 0x000fe2000f8e00ff */
[----:B------:R-:W-:-:S03]  /*14e0*/  LOP3.LUT R7, R0, 0x3, RZ, 0xc0, !PT ;  /* 0x0000000300077812 */ /* 0x000fc600078ec0ff */
        /* <DEDUP_REMOVED lines=11> */
[----:B------:R-:W-:Y:S01]  /*15a0*/  ULDC UR4, c[0x0][0x244] ;  /* 0x0000910000047ab9 */ /* 0x000fe20000000800 */
[----:B------:R-:W-:Y:S01]  /*15b0*/  ISETP.NE.AND P1, PT, R17, RZ, PT ;  /* 0x000000ff1100720c */ /* 0x000fe20003f25270 */
[----:B------:R-:W-:Y:S01]  /*15c0*/  BSSY B2, `(.L_x_248) ;  /* 0x000000a000027945 */ /* 0x000fe20003800000 */
[----:B------:R-:W-:Y:S02]  /*15d0*/  ISETP.NE.AND P0, PT, RZ, UR4, PT ;  /* 0x00000004ff007c0c */ /* 0x000fe4000bf05270 */
[----:B------:R-:W-:-:S11]  /*15e0*/  PRMT R0, RZ, 0x7610, R0 ;  /* 0x00007610ff007816 */ /* 0x000fd60000000000 */
[----:B------:R-:W-:Y:S05]  /*15f0*/  @P0 BRA P1, `(.L_x_249) ;  /* 0x0000000000180947 */ /* 0x000fea0000800000 */
[----:B------:R-:W-:Y:S01]  /*1600*/  ULDC UR4, c[0x0][0x248] ;  /* 0x0000920000047ab9 */ /* 0x000fe20000000800 */
[----:B------:R-:W-:Y:S01]  /*1610*/  IMAD.MOV.U32 R0, RZ, RZ, 0x1 ;  /* 0x00000001ff007424 */ /* 0x000fe200078e00ff */
[----:B------:R-:W-:-:S13]  /*1620*/  ISETP.NE.AND P0, PT, RZ, UR4, PT ;  /* 0x00000004ff007c0c */ /* 0x000fda000bf05270 */
[----:B------:R-:W-:-:S04]  /*1630*/  @P0 ISETP.NE.AND P1, PT, R22, RZ, PT ;  /* 0x000000ff1600020c */ /* 0x000fc80003f25270 */
[----:B------:R-:W-:-:S04]  /*1640*/  @P0 SEL R3, RZ, 0x1, P1 ;  /* 0x00000001ff030807 */ /* 0x000fc80000800000 */
[----:B------:R-:W-:-:S07]  /*1650*/  @P0 PRMT R0, R3, 0x7610, R0 ;  /* 0x0000761003000816 */ /* 0x000fce0000000000 */
.L_x_249:
[----:B------:R-:W-:Y:S05]  /*1660*/  BSYNC B2 ;  /* 0x0000000000027941 */ /* 0x000fea0003800000 */
.L_x_248:
[----:B------:R-:W-:-:S04]  /*1670*/  PRMT R0, R0, 0x9910, RZ ;  /* 0x0000991000007816 */ /* 0x000fc800000000ff */
[----:B------:R-:W-:-:S13]  /*1680*/  ISETP.NE.AND P0, PT, R0, RZ, PT ;  /* 0x000000ff0000720c */ /* 0x000fda0003f05270 */
[----:B------:R-:W-:Y:S05]  /*1690*/  @!P0 BRA `(.L_x_247) ;  /* 0x0000000000648947 */ /* 0x000fea0003800000 */
[----:B------:R-:W-:Y:S01]  /*16a0*/  IADD3 R3, P0, R2, -R7, RZ ;  /* 0x8000000702037210 */ /* 0x000fe20007f1e0ff */
[----:B------:R-:W0:Y:S04]  /*16b0*/  LDC R11, c[0x0][0x218] ;  /* 0x00008600ff0b7b82 */ /* 0x000e280000000800 */
[----:B------:R-:W-:Y:S01]  /*16c0*/  IMAD.X R0, RZ, RZ, -0x1, P0 ;  /* 0xffffffffff007424 */ /* 0x000fe200000e06ff */
[----:B------:R-:W-:-:S03]  /*16d0*/  LEA R4, P0, R3, R18, 0x2 ;  /* 0x0000001203047211 */ /* 0x000fc600078010ff */
[----:B------:R-:W1:Y:S01]  /*16e0*/  LDC.64 R8, c[0x0][0x220] ;  /* 0x00008800ff087b82 */ /* 0x000e620000000a00 */
[----:B------:R-:W-:-:S05]  /*16f0*/  LEA.HI.X R5, R3, R19, R0, 0x2, P0 ;  /* 0x0000001303057211 */ /* 0x000fca00000f1400 */
[----:B------:R-:W2:Y:S01]  /*1700*/  LDG.E R4, desc[UR60][R4.64] ;  /* 0x0000003c04047981 */ /* 0x000ea2000c1e1900 */
[----:B------:R-:W-:Y:S01]  /*1710*/  IMAD.IADD R3, R2, 0x1, -R7 ;  /* 0x0000000102037824 */ /* 0x000fe200078e0a07 */
[----:B0-----:R-:W-:-:S13]  /*1720*/  FSETP.GTU.FTZ.AND P1, PT, |R11|, +INF , PT ;  /* 0x7f8000000b00780b */ /* 0x001fda0003f3c200 */
[----:B-1----:R-:W-:-:S05]  /*1730*/  @!P1 IMAD.MOV.U32 R10, RZ, RZ, R8 ;  /* 0x000000ffff0a9224 */ /* 0x002fca00078e0008 */
[----:B------:R-:W-:Y:S01]  /*1740*/  @!P1 ISETP.GT.U32.AND P0, PT, R3, R10, PT ;  /* 0x0000000a0300920c */ /* 0x000fe20003f04070 */
[----:B------:R-:W-:-:S03]  /*1750*/  @P1 IMAD.MOV.U32 R10, RZ, RZ, R8 ;  /* 0x000000ffff0a1224 */ /* 0x000fc600078e0008 */
        /* <DEDUP_REMOVED lines=13> */
.L_x_247:
[----:B------:R-:W-:Y:S05]  /*1830*/  BSYNC B1 ;  /* 0x0000000000017941 */ /* 0x000fea0003800000 */
.L_x_246:
[----:B------:R-:W0:Y:S01]  /*1840*/  LDC R4, c[0x0][0x22c] ;  /* 0x00008b00ff047b82 */ /* 0x000e220000000800 */
[C---:B------:R-:W-:Y:S02]  /*1850*/  IADD3 R3, P0, -R7.reuse, 0x4, RZ ;  /* 0x0000000407037810 */ /* 0x040fe40007f1e1ff */
[----:B------:R-:W-:Y:S02]  /*1860*/  IADD3 R23, -R7, 0x4, RZ ;  /* 0x0000000407177810 */ /* 0x000fe40007ffe1ff */
[----:B------:R-:W-:Y:S01]  /*1870*/  LEA R18, P1, R3, R18, 0x2 ;  /* 0x0000001203127211 */ /* 0x000fe200078210ff */
[----:B------:R-:W-:-:S05]  /*1880*/  IMAD.X R0, RZ, RZ, -0x1, P0 ;  /* 0xffffffffff007424 */ /* 0x000fca00000e06ff */
[----:B------:R-:W-:Y:S02]  /*1890*/  LEA.HI.X R19, R3, R19, R0, 0x2, P1 ;  /* 0x0000001303137211 */ /* 0x000fe400008f1400 */
[----:B0-----:R-:W-:-:S07]  /*18a0*/  IADD3 R15, R7, -0x4, R4 ;  /* 0xfffffffc070f7810 */ /* 0x001fce0007ffe004 */
.L_x_245:
[----:B------:R-:W-:Y:S05]  /*18b0*/  BSYNC B0 ;  /* 0x0000000000007941 */ /* 0x000fea0003800000 */
.L_x_244:
[----:B------:R-:W-:Y:S01]  /*18c0*/  ULDC.64 UR4, c[0x0][0x240] ;  /* 0x0000900000047ab9 */ /* 0x000fe20000000a00 */
[----:B------:R-:W-:Y:S01]  /*18d0*/  BSSY B0, `(.L_x_250) ;  /* 0x0000067000007945 */ /* 0x000fe20003800000 */
[----:B------:R-:W-:Y:S01]  /*18e0*/  IMAD R0, R2, UR4, RZ ;  /* 0x0000000402007c24 */ /* 0x000fe2000f8e02ff */
[----:B------:R-:W-:Y:S01]  /*18f0*/  ULDC UR4, c[0x0][0x248] ;  /* 0x0000920000047ab9 */ /* 0x000fe20000000800 */
[----:B------:R-:W-:Y:S02]  /*1900*/  IMAD.MOV.U32 R8, RZ, RZ, R13 ;  /* 0x000000ffff087224 */ /* 0x000fe400078e000d */
[----:B------:R-:W-:Y:S02]  /*1910*/  IMAD R3, R17, UR5, R0 ;  /* 0x0000000511037c24 */ /* 0x000fe4000f8e0200 */
[----:B------:R-:W-:Y:S02]  /*1920*/  IMAD.MOV.U32 R0, RZ, RZ, R14 ;  /* 0x000000ffff007224 */ /* 0x000fe400078e000e */
[----:B------:R-:W-:-:S02]  /*1930*/  IMAD R25, R22, UR4, R3 ;  /* 0x0000000416197c24 */ /* 0x000fc4000f8e0203 */
[----:B------:R-:W-:Y:S02]  /*1940*/  IMAD.MOV.U32 R3, RZ, RZ, R12 ;  /* 0x000000ffff037224 */ /* 0x000fe400078e000c */
[----:B------:R-:W-:Y:S02]  /*1950*/  IMAD.SHL.U32 R4, R25, 0x4, RZ ;  /* 0x0000000419047824 */ /* 0x000fe400078e00ff */
[----:B------:R-:W-:Y:S02]  /*1960*/  IMAD.MOV.U32 R21, RZ, RZ, R14 ;  /* 0x000000ffff157224 */ /* 0x000fe400078e000e */
[----:B------:R-:W-:Y:S02]  /*1970*/  VIADD R6, R4, 0x3 ;  /* 0x0000000304067836 */ /* 0x000fe40000000000 */
[----:B------:R-:W-:Y:S02]  /*1980*/  IMAD.MOV.U32 R24, RZ, RZ, R12 ;  /* 0x000000ffff187224 */ /* 0x000fe400078e000c */
[----:B------:R-:W-:Y:S01]  /*1990*/  IMAD.MOV.U32 R20, RZ, RZ, R13 ;  /* 0x000000ffff147224 */ /* 0x000fe200078e000d */
[----:B------:R-:W-:-:S13]  /*19a0*/  ISETP.GE.U32.AND P0, PT, R6, R15, PT ;  /* 0x0000000f0600720c */ /* 0x000fda0003f06070 */
[----:B------:R-:W-:Y:S05]  /*19b0*/  @P0 BRA `(.L_x_251) ;  /* 0x0000000400600947 */ /* 0x000fea0003800000 */
[----:B------:R-:W-:Y:S02]  /*19c0*/  IMAD.MOV.U32 R26, RZ, RZ, R4 ;  /* 0x000000ffff1a7224 */ /* 0x000fe400078e0004 */
[----:B------:R-:W-:Y:S02]  /*19d0*/  IMAD.MOV.U32 R21, RZ, RZ, R14 ;  /* 0x000000ffff157224 */ /* 0x000fe400078e000e */
[----:B------:R-:W-:Y:S02]  /*19e0*/  IMAD.MOV.U32 R24, RZ, RZ, R12 ;  /* 0x000000ffff187224 */ /* 0x000fe400078e000c */
[----:B------:R-:W-:-:S07]  /*19f0*/  IMAD.MOV.U32 R20, RZ, RZ, R13 ;  /* 0x000000ffff147224 */ /* 0x000fce00078e000d */
.L_x_261:
[----:B------:R-:W-:-:S06]  /*1a00*/  IMAD.WIDE.U32 R4, R25, 0x10, R18 ;  /* 0x0000001019047825 */ /* 0x000fcc00078e0012 */
[----:B------:R-:W2:Y:S01]  /*1a10*/  LDG.E.128 R4, desc[UR60][R4.64] ;  /* 0x0000003c04047981 */ /* 0x000ea2000c1e1d00 */
[----:B------:R-:W-:Y:S01]  /*1a20*/  FSETP.GTU.FTZ.AND P1, PT, |R11|, +INF , PT ;  /* 0x7f8000000b00780b */ /* 0x000fe20003f3c200 */
[----:B------:R-:W-:Y:S01]  /*1a30*/  IMAD.IADD R27, R26, 0x1, R23 ;  /* 0x000000011a1b7824 */ /* 0x000fe200078e0217 */
[----:B------:R-:W-:Y:S11]  /*1a40*/  BSSY B1, `(.L_x_252) ;  /* 0x000001e000017945 */ /* 0x000ff60003800000 */
[----:B------:R-:W-:-:S02]  /*1a50*/  @!P1 ISETP.GE.U32.AND P0, PT, R10, R27, PT ;  /* 0x0000001b0a00920c */ /* 0x000fc40003f06070 */
[----:B------:R-:W-:Y:S02]  /*1a60*/  @P1 ISETP.LT.U32.AND P4, PT, R10, R27, PT ;  /* 0x0000001b0a00120c */ /* 0x000fe40003f81070 */
[----:B------:R-:W-:Y:S02]  /*1a70*/  @!P1 ISETP.GE.AND.EX P0, PT, R9, RZ, PT, P0 ;  /* 0x000000ff0900920c */ /* 0x000fe40003f06300 */
[CC--:B--2---:R-:W-:Y:S02]  /*1a80*/  FSETP.NEU.OR P3, PT, R11.reuse, R4.reuse, P1 ;  /* 0x000000040b00720b */ /* 0x0c4fe40000f6d400 */
[----:B------:R-:W-:-:S04]  /*1a90*/  @!P1 FSETP.GEU.FTZ.AND P2, PT, R11, R4, PT ;  /* 0x000000040b00920b */ /* 0x000fc80003f5e000 */
[----:B------:R-:W-:Y:S02]  /*1aa0*/  @!P1 SEL R26, RZ, 0xffffffff, P2 ;  /* 0xffffffffff1a9807 */ /* 0x000fe40001000000 */
[----:B------:R-:W-:-:S05]  /*1ab0*/  FSETP.GTU.FTZ.AND P2, PT, |R20|, +INF , PT ;  /* 0x7f8000001400780b */ /* 0x000fca0003f5c200 */
[----:B------:R-:W-:Y:S02]  /*1ac0*/  @!P3 SEL R26, RZ, 0xffffffff, P0 ;  /* 0xffffffffff1ab807 */ /* 0x000fe40000000000 */
[----:B------:R-:W-:Y:S02]  /*1ad0*/  @P1 FSETP.GTU.FTZ.AND P3, PT, |R4|, +INF , PT ;  /* 0x7f8000000400180b */ /* 0x000fe40003f7c200 */
[----:B------:R-:W-:-:S04]  /*1ae0*/  @!P1 LOP3.LUT R26, R26, 0x1, RZ, 0xc0, !PT ;  /* 0x000000011a1a9812 */ /* 0x000fc800078ec0ff */
[----:B------:R-:W-:Y:S01]  /*1af0*/  @!P1 ISETP.EQ.U32.AND P0, PT, R26, 0x1, PT ;  /* 0x000000011a00980c */ /* 0x000fe20003f02070 */
[----:B------:R-:W-:Y:S01]  /*1b00*/  VIADD R26, R27, 0x1 ;  /* 0x000000011b1a7836 */ /* 0x000fe20000000000 */
[----:B------:R-:W-:-:S04]  /*1b10*/  @P1 ISETP.LT.OR.EX P0, PT, R9, RZ, !P3, P4 ;  /* 0x000000ff0900120c */ /* 0x000fc80005f01740 */
[----:B------:R-:W-:Y:S02]  /*1b20*/  FSEL R11, R11, R4, P0 ;  /* 0x000000040b0b7208 */ /* 0x000fe40000000000 */
[----:B------:R-:W-:Y:S02]  /*1b30*/  SEL R10, R10, R27, P0 ;  /* 0x0000001b0a0a7207 */ /* 0x000fe40000000000 */
[----:B------:R-:W-:Y:S01]  /*1b40*/  SEL R9, R9, RZ, P0 ;  /* 0x000000ff09097207 */ /* 0x000fe20000000000 */
[----:B------:R-:W-:Y:S06]  /*1b50*/  @P2 BRA `(.L_x_253) ;  /* 0x0000000000242947 */ /* 0x000fec0003800000 */
        /* <DEDUP_REMOVED lines=9> */
.L_x_253:
[----:B------:R-:W-:Y:S02]  /*1bf0*/  FSETP.GTU.FTZ.AND P0, PT, |R5|, +INF , PT ;  /* 0x7f8000000500780b */ /* 0x000fe40003f1c200 */
[----:B------:R-:W-:-:S04]  /*1c00*/  ISETP.LT.U32.AND P1, PT, R21, R26, PT ;  /* 0x0000001a1500720c */ /* 0x000fc80003f21070 */
[----:B------:R-:W-:-:S13]  /*1c10*/  ISETP.LT.OR.EX P0, PT, R24, RZ, !P0, P1 ;  /* 0x000000ff1800720c */ /* 0x000fda0004701710 */
.L_x_254:
[----:B------:R-:W-:Y:S05]  /*1c20*/  BSYNC B1 ;  /* 0x0000000000017941 */ /* 0x000fea0003800000 */
.L_x_252:
        /* <DEDUP_REMOVED lines=16> */
.L_x_256:
[----:B------:R-:W-:Y:S02]  /*1d30*/  FSETP.GTU.FTZ.AND P0, PT, |R6|, +INF , PT ;  /* 0x7f8000000600780b */ /* 0x000fe40003f1c200 */
[----:B------:R-:W-:-:S04]  /*1d40*/  ISETP.LT.U32.AND P1, PT, R14, R5, PT ;  /* 0x000000050e00720c */ /* 0x000fc80003f21070 */
[----:B------:R-:W-:-:S13]  /*1d50*/  ISETP.LT.OR.EX P0, PT, R12, RZ, !P0, P1 ;  /* 0x000000ff0c00720c */ /* 0x000fda0004701710 */
.L_x_257:
[----:B------:R-:W-:Y:S05]  /*1d60*/  BSYNC B1 ;  /* 0x0000000000017941 */ /* 0x000fea0003800000 */
.L_x_255:
[----:B------:R-:W-:Y:S01]  /*1d70*/  FSETP.GTU.FTZ.AND P1, PT, |R8|, +INF , PT ;  /* 0x7f8000000800780b */ /* 0x000fe20003f3c200 */
[----:B------:R-:W-:Y:S01]  /*1d80*/  BSSY B1, `(.L_x_258) ;  /* 0x0000012000017945 */ /* 0x000fe20003800000 */
[----:B------:R-:W-:Y:S01]  /*1d90*/  FSEL R13, R13, R6, P0 ;  /* 0x000000060d0d7208 */ /* 0x000fe20000000000 */
[----:B------:R-:W-:Y:S01]  /*1da0*/  VIADD R27, R27, 0x3 ;  /* 0x000000031b1b7836 */ /* 0x000fe20000000000 */
        /* <DEDUP_REMOVED lines=12> */
.L_x_259:
[----:B------:R-:W-:Y:S02]  /*1e70*/  FSETP.GTU.FTZ.AND P0, PT, |R7|, +INF , PT ;  /* 0x7f8000000700780b */ /* 0x000fe40003f1c200 */
[----:B------:R-:W-:-:S04]  /*1e80*/  ISETP.LT.U32.AND P1, PT, R0, R27, PT ;  /* 0x0000001b0000720c */ /* 0x000fc80003f21070 */
[----:B------:R-:W-:-:S13]  /*1e90*/  ISETP.LT.OR.EX P0, PT, R3, RZ, !P0, P1 ;  /* 0x000000ff0300720c */ /* 0x000fda0004701710 */
.L_x_260:
[----:B------:R-:W-:Y:S05]  /*1ea0*/  BSYNC B1 ;  /* 0x0000000000017941 */ /* 0x000fea0003800000 */
.L_x_258:
[----:B------:R-:W-:Y:S01]  /*1eb0*/  ULDC UR4, c[0x0][0x234] ;  /* 0x00008d0000047ab9 */ /* 0x000fe20000000800 */
[----:B------:R-:W-:Y:S01]  /*1ec0*/  FSEL R8, R8, R7, P0 ;  /* 0x0000000708087208 */ /* 0x000fe20000000000 */
[----:B------:R-:W-:Y:S01]  /*1ed0*/  VIADD R25, R25, UR4 ;  /* 0x0000000419197c36 */ /* 0x000fe20008000000 */
[----:B------:R-:W-:Y:S02]  /*1ee0*/  SEL R0, R0, R27, P0 ;  /* 0x0000001b00007207 */ /* 0x000fe40000000000 */
[----:B------:R-:W-:Y:S01]  /*1ef0*/  SEL R3, R3, RZ, P0 ;  /* 0x000000ff03037207 */ /* 0x000fe20000000000 */
[----:B------:R-:W-:-:S04]  /*1f00*/  IMAD.SHL.U32 R26, R25, 0x4, RZ ;  /* 0x00000004191a7824 */ /* 0x000fc800078e00ff */
[----:B------:R-:W-:-:S05]  /*1f10*/  VIADD R4, R26, 0x3 ;  /* 0x000000031a047836 */ /* 0x000fca0000000000 */
[----:B------:R-:W-:-:S13]  /*1f20*/  ISETP.GE.U32.AND P1, PT, R4, R15, PT ;  /* 0x0000000f0400720c */ /* 0x000fda0003f26070 */
[----:B------:R-:W-:Y:S05]  /*1f30*/  @!P1 BRA `(.L_x_261) ;  /* 0xfffffff800b09947 */ /* 0x000fea000383ffff */
.L_x_251:
[----:B------:R-:W-:Y:S05]  /*1f40*/  BSYNC B0 ;  /* 0x0000000000007941 */ /* 0x000fea0003800000 */
.L_x_250:
        /* <DEDUP_REMOVED lines=12> */
.L_x_263:
[----:B------:R-:W-:Y:S05]  /*2010*/  BSYNC B0 ;  /* 0x0000000000007941 */ /* 0x000fea0003800000 */
.L_x_262:
        /* <DEDUP_REMOVED lines=27> */
.L_x_265:
[----:B------:R-:W-:Y:S05]  /*21d0*/  BSYNC B0 ;  /* 0x0000000000007941 */ /* 0x000fea0003800000 */
.L_x_264:
[----:B------:R-:W-:Y:S01]  /*21e0*/  FSETP.GTU.FTZ.AND P0, PT, |R11|, +INF , PT ;  /* 0x7f8000000b00780b */ /* 0x000fe20003f1c200 */
[----:B------:R-:W-:-:S12]  /*21f0*/  BSSY B0, `(.L_x_266) ;  /* 0x000000e000007945 */ /* 0x000fd80003800000 */
        /* <DEDUP_REMOVED lines=10> */
.L_x_267:
[----:B------:R-:W-:Y:S02]  /*22a0*/  FSETP.GTU.FTZ.AND P0, PT, |R20|, +INF , PT ;  /* 0x7f8000001400780b */ /* 0x000fe40003f1c200 */
[----:B------:R-:W-:-:S04]  /*22b0*/  ISETP.LT.U32.AND P1, PT, R10, R21, PT ;  /* 0x000000150a00720c */ /* 0x000fc80003f21070 */
[----:B------:R-:W-:-:S13]  /*22c0*/  ISETP.LT.OR.EX P0, PT, R9, R24, !P0, P1 ;  /* 0x000000180900720c */ /* 0x000fda0004701710 */
.L_x_268:
[----:B------:R-:W-:Y:S05]  /*22d0*/  BSYNC B0 ;  /* 0x0000000000007941 */ /* 0x000fea0003800000 */
.L_x_266:
        /* <DEDUP_REMOVED lines=15> */
.L_x_270:
[----:B------:R-:W-:Y:S02]  /*23d0*/  FSETP.GTU.FTZ.AND P0, PT, |R13|, +INF , PT ;  /* 0x7f8000000d00780b */ /* 0x000fe40003f1c200 */
[----:B------:R-:W-:-:S04]  /*23e0*/  ISETP.LT.U32.AND P1, PT, R21, R14, PT ;  /* 0x0000000e1500720c */ /* 0x000fc80003f21070 */
[----:B------:R-:W-:-:S13]  /*23f0*/  ISETP.LT.OR.EX P0, PT, R9, R12, !P0, P1 ;  /* 0x0000000c0900720c */ /* 0x000fda0004701710 */
.L_x_271:
[----:B------:R-:W-:Y:S05]  /*2400*/  BSYNC B0 ;  /* 0x0000000000007941 */ /* 0x000fea0003800000 */
.L_x_269:
        /* <DEDUP_REMOVED lines=15> */
.L_x_273:
[----:B------:R-:W-:Y:S02]  /*2500*/  FSETP.GTU.FTZ.AND P0, PT, |R8|, +INF , PT ;  /* 0x7f8000000800780b */ /* 0x000fe40003f1c200 */
[----:B------:R-:W-:-:S04]  /*2510*/  ISETP.LT.U32.AND P1, PT, R21, R0, PT ;  /* 0x000000001500720c */ /* 0x000fc80003f21070 */
[----:B------:R-:W-:-:S13]  /*2520*/  ISETP.LT.OR.EX P0, PT, R12, R3, !P0, P1 ;  /* 0x000000030c00720c */ /* 0x000fda0004701710 */
.L_x_274:
[----:B------:R-:W-:Y:S05]  /*2530*/  BSYNC B0 ;  /* 0x0000000000007941 */ /* 0x000fea0003800000 */
.L_x_272:
[----:B------:R-:W-:Y:S02]  /*2540*/  FSEL R41, R13, R8, P0 ;  /* 0x000000080d297208 */ /* 0x000fe40000000000 */
[----:B------:R-:W-:Y:S02]  /*2550*/  CS2R R8, SRZ ;  /* 0x0000000000087805 */ /* 0x000fe4000001ff00 */
[----:B------:R-:W-:Y:S01]  /*2560*/  SEL R0, R21, R0, P0 ;  /* 0x0000000015007207 */ /* 0x000fe20000000000 */
[----:B------:R-:W-:Y:S01]  /*2570*/  IMAD.MOV.U32 R11, RZ, RZ, RZ ;  /* 0x000000ffff0b7224 */ /* 0x000fe200078e00ff */
[----:B------:R-:W-:Y:S01]  /*2580*/  SEL R3, R12, R3, P0 ;  /* 0x000000030c037207 */ /* 0x000fe20000000000 */
[----:B------:R-:W-:Y:S06]  /*2590*/  BRA `(.L_x_241) ;  /* 0x000000e800487947 */ /* 0x000fec0003800000 */
.L_x_242:
        /* <DEDUP_REMOVED lines=8> */
[----:B------:R-:W-:Y:S02]  /*2620*/  ULDC UR4, c[0x0][0x234] ;  /* 0x00008d0000047ab9 */ /* 0x000fe40000000800 */
[----:B------:R-:W-:-:S04]  /*2630*/  IMAD.U32 R40, RZ, RZ, UR4 ;  /* 0x00000004ff287e24 */ /* 0x000fc8000f8e00ff */
[----:B------:R-:W1:Y:S01]  /*2640*/  LDC R7, c[0x0][0x220] ;  /* 0x00008800ff077b82 */ /* 0x000e620000000800 */
[----:B------:R-:W-:-:S07]  /*2650*/  IMAD R3, R40, 0x3, R39 ;  /* 0x0000000328037824 */ /* 0x000fce00078e0227 */
[----:B------:R-:W2:Y:S01]  /*2660*/  LDC R20, c[0x0][0x224] ;  /* 0x00008900ff147b82 */ /* 0x000ea20000000800 */
[----:B0-----:R-:W-:Y:S02]  /*2670*/  IMAD.MOV.U32 R41, RZ, RZ, R6 ;  /* 0x000000ffff297224 */ /* 0x001fe400078e0006 */
[----:B-1----:R-:W-:Y:S02]  /*2680*/  IMAD.MOV.U32 R5, RZ, RZ, R7 ;  /* 0x000000ffff057224 */ /* 0x002fe400078e0007 */
[----:B--2---:R-:W-:Y:S01]  /*2690*/  IMAD.MOV.U32 R4, RZ, RZ, R20 ;  /* 0x000000ffff047224 */ /* 0x004fe200078e0014 */
[----:B------:R-:W-:Y:S06]  /*26a0*/  @!P0 BRA `(.L_x_276) ;  /* 0x000000a400a08947 */ /* 0x000fec0003800000 */
[----:B------:R-:W-:Y:S01]  /*26b0*/  ISETP.GE.U32.AND P0, PT, R3, R42, PT ;  /* 0x0000002a0300720c */ /* 0x000fe20003f06070 */
[----:B------:R-:W-:Y:S01]  /*26c0*/  BSSY B0, `(.L_x_277) ;  /* 0x00004e7000007945 */ /* 0x000fe20003800000 */
[--C-:B------:R-:W-:Y:S02]  /*26d0*/  IMAD.MOV.U32 R3, RZ, RZ, R7.reuse ;  /* 0x000000ffff037224 */ /* 0x100fe400078e0007 */
[----:B------:R-:W-:Y:S02]  /*26e0*/  IMAD.MOV.U32 R0, RZ, RZ, R20 ;  /* 0x000000ffff007224 */ /* 0x000fe400078e0014 */
[----:B------:R-:W-:Y:S02]  /*26f0*/  IMAD.MOV.U32 R38, RZ, RZ, R6 ;  /* 0x000000ffff267224 */ /* 0x000fe400078e0006 */
[----:B------:R-:W-:Y:S02]  /*2700*/  IMAD.MOV.U32 R8, RZ, RZ, R20 ;  /* 0x000000ffff087224 */ /* 0x000fe400078e0014 */
[----:B------:R-:W-:-:S02]  /*2710*/  IMAD.MOV.U32 R9, RZ, RZ, R7 ;  /* 0x000000ffff097224 */ /* 0x000fc400078e0007 */
[----:B------:R-:W-:Y:S02]  /*2720*/  IMAD.MOV.U32 R10, RZ, RZ, R20 ;  /* 0x000000ffff0a7224 */ /* 0x000fe400078e0014 */
[----:B------:R-:W-:Y:S02]  /*2730*/  IMAD.MOV.U32 R11, RZ, RZ, R6 ;  /* 0x000000ffff0b7224 */ /* 0x000fe400078e0006 */
[--C-:B------:R-:W-:Y:S02]  /*2740*/  IMAD.MOV.U32 R12, RZ, RZ, R7.reuse ;  /* 0x000000ffff0c7224 */ /* 0x100fe400078e0007 */
[----:B------:R-:W-:Y:S02]  /*2750*/  IMAD.MOV.U32 R13, RZ, RZ, R20 ;  /* 0x000000ffff0d7224 */ /* 0x000fe400078e0014 */
[----:B------:R-:W-:Y:S02]  /*2760*/  IMAD.MOV.U32 R14, RZ, RZ, R6 ;  /* 0x000000ffff0e7224 */ /* 0x000fe400078e0006 */
[----:B------:R-:W-:-:S02]  /*2770*/  IMAD.MOV.U32 R15, RZ, RZ, R7 ;  /* 0x000000ffff0f7224 */ /* 0x000fc400078e0007 */
[----:B------:R-:W-:Y:S02]  /*2780*/  IMAD.MOV.U32 R21, RZ, RZ, R6 ;  /* 0x000000ffff157224 */ /* 0x000fe400078e0006 */
[--C-:B------:R-:W-:Y:S02]  /*2790*/  IMAD.MOV.U32 R23, RZ, RZ, R7.reuse ;  /* 0x000000ffff177224 */ /* 0x100fe400078e0007 */
[----:B------:R-:W-:Y:S02]  /*27a0*/  IMAD.MOV.U32 R22, RZ, RZ, R20 ;  /* 0x000000ffff167224 */ /* 0x000fe400078e0014 */
[----:B------:R-:W-:Y:S02]  /*27b0*/  IMAD.MOV.U32 R34, RZ, RZ, R6 ;  /* 0x000000ffff227224 */ /* 0x000fe400078e0006 */
[----:B------:R-:W-:Y:S02]  /*27c0*/  IMAD.MOV.U32 R36, RZ, RZ, R7 ;  /* 0x000000ffff247224 */ /* 0x000fe400078e0007 */
[----:B------:R-:W-:-:S02]  /*27d0*/  IMAD.MOV.U32 R35, RZ, RZ, R20 ;  /* 0x000000ffff237224 */ /* 0x000fc400078e0014 */
[----:B------:R-:W-:Y:S01]  /*27e0*/  IMAD.MOV.U32 R37, RZ, RZ, R6 ;  /* 0x000000ffff257224 */ /* 0x000fe200078e0006 */
[----:B------:R-:W-:Y:S06]  /*27f0*/  @P0 BRA `(.L_x_278) ;  /* 0x0000004c004c0947 */ /* 0x000fec0003800000 */
[----:B------:R-:W-:Y:S01]  /*2800*/  ISETP.NE.AND P1, PT, R24, RZ, PT ;  /* 0x000000ff1800720c */ /* 0x000fe20003f25270 */
[--C-:B------:R-:W-:Y:S01]  /*2810*/  IMAD.MOV.U32 R3, RZ, RZ, R7.reuse ;  /* 0x000000ffff037224 */ /* 0x100fe200078e0007 */
[----:B------:R-:W0:Y:S01]  /*2820*/  LDC.64 R24, c[0x0][0x268] ;  /* 0x00009a00ff187b82 */ /* 0x000e220000000a00 */
[--C-:B------:R-:W-:Y:S02]  /*2830*/  IMAD.MOV.U32 R9, RZ, RZ, R7.reuse ;  /* 0x000000ffff097224 */ /* 0x100fe400078e0007 */
[--C-:B------:R-:W-:Y:S02]  /*2840*/  IMAD.MOV.U32 R12, RZ, RZ, R7.reuse ;  /* 0x000000ffff0c7224 */ /* 0x100fe400078e0007 */
[--C-:B------:R-:W-:Y:S02]  /*2850*/  IMAD.MOV.U32 R15, RZ, RZ, R7.reuse ;  /* 0x000000ffff0f7224 */ /* 0x100fe400078e0007 */
[--C-:B------:R-:W-:Y:S02]  /*2860*/  IMAD.MOV.U32 R23, RZ, RZ, R7.reuse ;  /* 0x000000ffff177224 */ /* 0x100fe400078e0007 */
[----:B------:R-:W-:-:S02]  /*2870*/  IMAD.MOV.U32 R36, RZ, RZ, R7 ;  /* 0x000000ffff247224 */ /* 0x000fc400078e0007 */
[--C-:B------:R-:W-:Y:S02]  /*2880*/  IMAD.MOV.U32 R0, RZ, RZ, R20.reuse ;  /* 0x000000ffff007224 */ /* 0x100fe400078e0014 */
        /* <DEDUP_REMOVED lines=10> */
[----:B------:R-:W-:-:S07]  /*2930*/  IMAD.MOV.U32 R37, RZ, RZ, R6 ;  /* 0x000000ffff257224 */ /* 0x000fce00078e0006 */
.L_x_304:
        /* <DEDUP_REMOVED lines=53> */
[----:B------:R-:W-:Y:S01]  /*2c90*/  IMAD.MOV.U32 R26, RZ, RZ, RZ ;  /* 0x000000ffff1a7224 */ /* 0x000fe200078e00ff */
[----:B0-----:R-:W-:Y:S01]  /*2ca0*/  ISETP.NE.AND P0, PT, R24, 0x1, PT ;  /* 0x000000011800780c */ /* 0x001fe20003f05270 */
[----:B------:R-:W-:Y:S02]  /*2cb0*/  IMAD.MOV.U32 R27, RZ, RZ, R39 ;  /* 0x000000ffff1b7224 */ /* 0x000fe400078e0027 */
[----:B------:R-:W-:-:S05]  /*2cc0*/  IMAD.HI.U32 R26, R39, UR30, R26 ;  /* 0x0000001e271a7c27 */ /* 0x000fca000f8e001a */
[----:B------:R-:W-:-:S05]  /*2cd0*/  SHF.R.U32.HI R28, RZ, UR31, R26 ;  /* 0x0000001fff1c7c19 */ /* 0x000fca000801161a */
[----:B------:R-:W-:-:S04]  /*2ce0*/  IMAD.MOV R30, RZ, RZ, -R28 ;  /* 0x000000ffff1e7224 */ /* 0x000fc800078e0a1c */
[----:B------:R-:W-:-:S04]  /*2cf0*/  IMAD R30, R30, R25, R39 ;  /* 0x000000191e1e7224 */ /* 0x000fc800078e0227 */
[----:B------:R-:W-:Y:S01]  /*2d00*/  IMAD R30, R30, UR54, RZ ;  /* 0x000000361e1e7c24 */ /* 0x000fe2000f8e02ff */
        /* <DEDUP_REMOVED lines=226> */
[----:B------:R-:W-:-:S07]  /*3b30*/  @P0 IMAD.MOV.U32 R28, RZ, RZ, RZ ;  /* 0x000000ffff1c0224 */ /* 0x000fce00078e00ff */
[----:B------:R-:W1:Y:S08]  /*3b40*/  @P0 LDC R31, c[0x0][0x38c] ;  /* 0x0000e300ff1f0b82 */ /* 0x000e700000000800 */
[----:B------:R-:W2:Y:S01]  /*3b50*/  @P0 LDC R33, c[0x0][0x3f8] ;  /* 0x0000fe00ff210b82 */ /* 0x000ea20000000800 */
[----:B0-----:R-:W-:-:S04]  /*3b60*/  @P0 IMAD.HI.U32 R26, R29, R26, R28 ;  /* 0x0000001a1d1a0227 */ /* 0x001fc800078e001c */
[----:B------:R-:W-:Y:S01]  /*3b70*/  IMAD.MOV R28, RZ, RZ, -R29 ;  /* 0x000000ffff1c7224 */ /* 0x000fe200078e0a1d */
[----:B------:R-:W-:-:S03]  /*3b80*/  @P0 SHF.R.U32.HI R26, RZ, R27, R26 ;  /* 0x0000001bff1a0219 */ /* 0x000fc6000001161a */
[----:B------:R-:W-:Y:S02]  /*3b90*/  IMAD R27, R28, UR36, R43 ;  /* 0x000000241c1b7c24 */ /* 0x000fe4000f8e022b */
[----:B------:R-:W-:Y:S02]  /*3ba0*/  @P0 IMAD.MOV R28, RZ, RZ, -R26 ;  /* 0x000000ffff1c0224 */ /* 0x000fe400078e0a1a */
[----:B------:R-:W-:Y:S02]  /*3bb0*/  IMAD R30, R27, UR28, R30 ;  /* 0x0000001c1b1e7c24 */ /* 0x000fe4000f8e021e */
[----:B-1----:R-:W-:-:S04]  /*3bc0*/  @P0 IMAD R29, R28, R31, R29 ;  /* 0x0000001f1c1d0224 */ /* 0x002fc800078e021d */
[----:B--2---:R-:W-:-:S07]  /*3bd0*/  @P0 IMAD R30, R29, R33, R30 ;  /* 0x000000211d1e0224 */ /* 0x004fce00078e021e */
.L_x_279:
[----:B------:R-:W-:-:S04]  /*3be0*/  LOP3.LUT R27, R30, 0xfffffff8, RZ, 0xc0, !PT ;  /* 0xfffffff81e1b7812 */ /* 0x000fc800078ec0ff */
[----:B------:R-:W-:-:S05]  /*3bf0*/  IADD3 R26, P0, R18, R27, RZ ;  /* 0x0000001b121a7210 */ /* 0x000fca0007f1e0ff */
[----:B------:R-:W-:-:S06]  /*3c00*/  IMAD.X R27, RZ, RZ, R19, P0 ;  /* 0x000000ffff1b7224 */ /* 0x000fcc00000e0613 */
[----:B------:R-:W5:Y:S01]  /*3c10*/  LDG.E.64 R26, desc[UR60][R26.64] ;  /* 0x0000003c1a1a7981 */ /* 0x000f62000c1e1b00 */
[----:B------:R-:W-:Y:S05]  /*3c20*/  @!P1 BRA `(.L_x_280) ;  /* 0x0000000c00d89947 */ /* 0x000fea0003800000 */
[----:B------:R-:W-:Y:S01]  /*3c30*/  ULDC UR36, c[0x0][0x234] ;  /* 0x00008d0000247ab9 */ /* 0x000fe20000000800 */
[----:B------:R-:W-:Y:S01]  /*3c40*/  IMAD.MOV.U32 R28, RZ, RZ, RZ ;  /* 0x000000ffff1c7224 */ /* 0x000fe200078e00ff */
[----:B0-----:R-:W-:Y:S01]  /*3c50*/  ISETP.NE.AND P0, PT, R24, 0x1, PT ;  /* 0x000000011800780c */ /* 0x001fe20003f05270 */
[----:B------:R-:W-:-:S04]  /*3c60*/  VIADD R29, R39, UR36 ;  /* 0x00000024271d7c36 */ /* 0x000fc80008000000 */
        /* <DEDUP_REMOVED lines=242> */
.L_x_280:
[----:B------:R-:W-:Y:S01]  /*4b90*/  LOP3.LUT R29, R32, 0xfffffff8, RZ, 0xc0, !PT ;  /* 0xfffffff8201d7812 */ /* 0x000fe200078ec0ff */
[----:B------:R-:W-:-:S03]  /*4ba0*/  ULDC UR36, c[0x0][0x234] ;  /* 0x00008d0000247ab9 */ /* 0x000fc60000000800 */
[----:B------:R-:W-:-:S05]  /*4bb0*/  IADD3 R28, P0, R18, R29, RZ ;  /* 0x0000001d121c7210 */ /* 0x000fca0007f1e0ff */
[----:B------:R-:W-:-:S06]  /*4bc0*/  IMAD.X R29, RZ, RZ, R19, P0 ;  /* 0x000000ffff1d7224 */ /* 0x000fcc00000e0613 */
[----:B------:R-:W5:Y:S01]  /*4bd0*/  LDG.E.64 R28, desc[UR60][R28.64] ;  /* 0x0000003c1c1c7981 */ /* 0x000f62000c1e1b00 */
[----:B------:R-:W-:Y:S02]  /*4be0*/  IMAD.U32 R40, RZ, RZ, UR36 ;  /* 0x00000024ff287e24 */ /* 0x000fe4000f8e00ff */
[----:B------:R-:W-:Y:S02]  /*4bf0*/  IMAD.MOV.U32 R44, RZ, RZ, RZ ;  /* 0x000000ffff2c7224 */ /* 0x000fe400078e00ff */
[----:B------:R-:W-:Y:S02]  /*4c00*/  IMAD.MOV.U32 R42, RZ, RZ, RZ ;  /* 0x000000ffff2a7224 */ /* 0x000fe400078e00ff */
[----:B------:R-:W-:Y:S01]  /*4c10*/  IMAD.IADD R45, R39, 0x1, R40 ;  /* 0x00000001272d7824 */ /* 0x000fe200078e0228 */
[----:B------:R-:W-:Y:S06]  /*4c20*/  @!P1 BRA `(.L_x_281) ;  /* 0x0000000c00d49947 */ /* 0x000fec0003800000 */
[----:B------:R-:W-:Y:S01]  /*4c30*/  IMAD.IADD R31, R45, 0x1, R40 ;  /* 0x000000012d1f7824 */ /* 0x000fe200078e0228 */
[----:B0-----:R-:W-:Y:S01]  /*4c40*/  ISETP.NE.AND P0, PT, R24, 0x1, PT ;  /* 0x000000011800780c */ /* 0x001fe20003f05270 */
[----:B------:R-:W-:-:S04]  /*4c50*/  IMAD.MOV.U32 R30, RZ, RZ, RZ ;  /* 0x000000ffff1e7224 */ /* 0x000fc800078e00ff */
        /* <DEDUP_REMOVED lines=242> */
.L_x_281:
[----:B------:R-:W-:-:S04]  /*5b80*/  LOP3.LUT R31, R42, 0xfffffff8, RZ, 0xc0, !PT ;  /* 0xfffffff82a1f7812 */ /* 0x000fc800078ec0ff */
[----:B------:R-:W-:-:S05]  /*5b90*/  IADD3 R30, P0, R18, R31, RZ ;  /* 0x0000001f121e7210 */ /* 0x000fca0007f1e0ff */
[----:B------:R-:W-:-:S06]  /*5ba0*/  IMAD.X R31, RZ, RZ, R19, P0 ;  /* 0x000000ffff1f7224 */ /* 0x000fcc00000e0613 */
[----:B------:R-:W5:Y:S01]  /*5bb0*/  LDG.E.64 R30, desc[UR60][R30.64] ;  /* 0x0000003c1e1e7981 */ /* 0x000f62000c1e1b00 */
[----:B------:R-:W-:Y:S05]  /*5bc0*/  @!P1 BRA `(.L_x_282) ;  /* 0x0000000c00d89947 */ /* 0x000fea0003800000 */
[--C-:B------:R-:W-:Y:S01]  /*5bd0*/  IMAD.IADD R33, R45, 0x1, R40.reuse ;  /* 0x000000012d217824 */ /* 0x100fe200078e0228 */
[----:B0-----:R-:W-:Y:S01]  /*5be0*/  ISETP.NE.AND P0, PT, R24, 0x1, PT ;  /* 0x000000011800780c */ /* 0x001fe20003f05270 */
[----:B------:R-:W-:Y:S02]  /*5bf0*/  IMAD.MOV.U32 R32, RZ, RZ, RZ ;  /* 0x000000ffff207224 */ /* 0x000fe400078e00ff */
[----:B------:R-:W-:-:S04]  /*5c00*/  IMAD.IADD R33, R33, 0x1, R40 ;  /* 0x0000000121217824 */ /* 0x000fc800078e0228 */
        /* <DEDUP_REMOVED lines=242> */
.L_x_282:
[----:B------:R-:W-:-:S04]  /*6b30*/  LOP3.LUT R33, R44, 0xfffffff8, RZ, 0xc0, !PT ;  /* 0xfffffff82c217812 */ /* 0x000fc800078ec0ff */
[----:B------:R-:W-:-:S05]  /*6b40*/  IADD3 R32, P0, R18, R33, RZ ;  /* 0x0000002112207210 */ /* 0x000fca0007f1e0ff */
[----:B------:R-:W-:-:S06]  /*6b50*/  IMAD.X R33, RZ, RZ, R19, P0 ;  /* 0x000000ffff217224 */ /* 0x000fcc00000e0613 */
[----:B------:R-:W5:Y:S01]  /*6b60*/  LDG.E.64 R32, desc[UR60][R32.64] ;  /* 0x0000003c20207981 */ /* 0x000f62000c1e1b00 */
[C---:B------:R-:W-:Y:S01]  /*6b70*/  FSETP.GTU.FTZ.AND P2, PT, |R37|.reuse, +INF , PT ;  /* 0x7f8000002500780b */ /* 0x040fe20003f5c200 */
[----:B------:R-:W-:Y:S03]  /*6b80*/  BSSY B1, `(.L_x_283) ;  /* 0x000001d000017945 */ /* 0x000fe60003800000 */
[----:B-----5:R-:W-:-:S09]  /*6b90*/  FSETP.NEU.OR P4, PT, R37, R26, P2 ;  /* 0x0000001a2500720b */ /* 0x020fd2000178d400 */
[----:B------:R-:W-:Y:S02]  /*6ba0*/  @!P2 ISETP.GE.U32.AND P0, PT, R36, R39, PT ;  /* 0x000000272400a20c */ /* 0x000fe40003f06070 */
[----:B------:R-:W-:Y:S02]  /*6bb0*/  @!P2 FSETP.GEU.FTZ.AND P3, PT, R37, R26, PT ;  /* 0x0000001a2500a20b */ /* 0x000fe40003f7e000 */
[----:B------:R-:W-:Y:S02]  /*6bc0*/  @!P2 ISETP.GE.AND.EX P0, PT, R35, RZ, PT, P0 ;  /* 0x000000ff2300a20c */ /* 0x000fe40003f06300 */
[----:B------:R-:W-:Y:S02]  /*6bd0*/  @!P2 SEL R42, RZ, 0xffffffff, P3 ;  /* 0xffffffffff2aa807 */ /* 0x000fe40001800000 */
[----:B------:R-:W-:Y:S02]  /*6be0*/  FSETP.GTU.FTZ.AND P3, PT, |R34|, +INF , PT ;  /* 0x7f8000002200780b */ /* 0x000fe40003f7c200 */
[----:B------:R-:W-:-:S02]  /*6bf0*/  @!P4 SEL R42, RZ, 0xffffffff, P0 ;  /* 0xffffffffff2ac807 */ /* 0x000fc40000000000 */
[----:B------:R-:W-:Y:S02]  /*6c00*/  @P2 FSETP.GTU.FTZ.AND P4, PT, |R26|, +INF , PT ;  /* 0x7f8000001a00280b */ /* 0x000fe40003f9c200 */
[----:B------:R-:W-:Y:S02]  /*6c10*/  @!P2 LOP3.LUT R42, R42, 0x1, RZ, 0xc0, !PT ;  /* 0x000000012a2aa812 */ /* 0x000fe400078ec0ff */
[----:B------:R-:W-:Y:S02]  /*6c20*/  @P2 ISETP.LT.U32.AND P5, PT, R36, R39, PT ;  /* 0x000000272400220c */ /* 0x000fe40003fa1070 */
[----:B------:R-:W-:Y:S02]  /*6c30*/  @!P2 ISETP.EQ.U32.AND P0, PT, R42, 0x1, PT ;  /* 0x000000012a00a80c */ /* 0x000fe40003f02070 */
[----:B------:R-:W-:-:S04]  /*6c40*/  @P2 ISETP.LT.OR.EX P0, PT, R35, RZ, !P4, P5 ;  /* 0x000000ff2300220c */ /* 0x000fc80006701750 */
[----:B------:R-:W-:Y:S02]  /*6c50*/  FSEL R37, R37, R26, P0 ;  /* 0x0000001a25257208 */ /* 0x000fe40000000000 */
[----:B------:R-:W-:Y:S02]  /*6c60*/  SEL R36, R36, R39, P0 ;  /* 0x0000002724247207 */ /* 0x000fe40000000000 */
[----:B------:R-:W-:Y:S01]  /*6c70*/  SEL R35, R35, RZ, P0 ;  /* 0x000000ff23237207 */ /* 0x000fe20000000000 */
[----:B------:R-:W-:Y:S06]  /*6c80*/  @P3 BRA `(.L_x_284) ;  /* 0x0000000000243947 */ /* 0x000fec0003800000 */
[C---:B------:R-:W-:Y:S02]  /*6c90*/  FSETP.NEU.FTZ.AND P2, PT, R34.reuse, R27, PT ;  /* 0x0000001b2200720b */ /* 0x040fe40003f5d000 */
[----:B------:R-:W-:Y:S02]  /*6ca0*/  ISETP.GE.U32.AND P0, PT, R23, R39, PT ;  /* 0x000000271700720c */ /* 0x000fe40003f06070 */
[----:B------:R-:W-:Y:S02]  /*6cb0*/  FSETP.GEU.FTZ.AND P3, PT, R34, R27, PT ;  /* 0x0000001b2200720b */ /* 0x000fe40003f7e000 */
[----:B------:R-:W-:-:S04]  /*6cc0*/  ISETP.GE.AND.EX P0, PT, R22, RZ, PT, P0 ;  /* 0x000000ff1600720c */ /* 0x000fc80003f06300 */
[----:B------:R-:W-:-:S03]  /*6cd0*/  SEL R42, RZ, 0xffffffff, P0 ;  /* 0xffffffffff2a7807 */ /* 0x000fc60000000000 */
[----:B------:R-:W-:-:S04]  /*6ce0*/  @P2 SEL R42, RZ, 0xffffffff, P3 ;  /* 0xffffffffff2a2807 */ /* 0x000fc80001800000 */
[----:B------:R-:W-:-:S04]  /*6cf0*/  LOP3.LUT R42, R42, 0x1, RZ, 0xc0, !PT ;  /* 0x000000012a2a7812 */ /* 0x000fc800078ec0ff */
[----:B------:R-:W-:Y:S01]  /*6d00*/  ISETP.EQ.U32.AND P0, PT, R42, 0x1, PT ;  /* 0x000000012a00780c */ /* 0x000fe20003f02070 */
[----:B------:R-:W-:-:S12]  /*6d10*/  BRA `(.L_x_285) ;  /* 0x00000000000c7947 */ /* 0x000fd80003800000 */
.L_x_284:
[----:B------:R-:W-:Y:S02]  /*6d20*/  FSETP.GTU.FTZ.AND P0, PT, |R27|, +INF , PT ;  /* 0x7f8000001b00780b */ /* 0x000fe40003f1c200 */
[----:B------:R-:W-:-:S04]  /*6d30*/  ISETP.LT.U32.AND P2, PT, R23, R39, PT ;  /* 0x000000271700720c */ /* 0x000fc80003f41070 */
[----:B------:R-:W-:-:S13]  /*6d40*/  ISETP.LT.OR.EX P0, PT, R22, RZ, !P0, P2 ;  /* 0x000000ff1600720c */ /* 0x000fda0004701720 */
.L_x_285:
[----:B------:R-:W-:Y:S05]  /*6d50*/  BSYNC B1 ;  /* 0x0000000000017941 */ /* 0x000fea0003800000 */
.L_x_283:
        /* <DEDUP_REMOVED lines=15> */
.L_x_287:
[----:B------:R-:W-:Y:S02]  /*6e50*/  FSETP.GTU.FTZ.AND P0, PT, |R28|, +INF , PT ;  /* 0x7f8000001c00780b */ /* 0x000fe40003f1c200 */
[----:B------:R-:W-:-:S04]  /*6e60*/  ISETP.LT.U32.AND P2, PT, R15, R45, PT ;  /* 0x0000002d0f00720c */ /* 0x000fc80003f41070 */
[----:B------:R-:W-:-:S13]  /*6e70*/  ISETP.LT.OR.EX P0, PT, R20, RZ, !P0, P2 ;  /* 0x000000ff1400720c */ /* 0x000fda0004701720 */
.L_x_288:
[----:B------:R-:W-:Y:S05]  /*6e80*/  BSYNC B1 ;  /* 0x0000000000017941 */ /* 0x000fea0003800000 */
.L_x_286:
[----:B------:R-:W-:Y:S01]  /*6e90*/  FSETP.GTU.FTZ.AND P2, PT, |R14|, +INF , PT ;  /* 0x7f8000000e00780b */ /* 0x000fe20003f5c200 */
[----:B------:R-:W-:Y:S01]  /*6ea0*/  BSSY B1, `(.L_x_289) ;  /* 0x0000011000017945 */ /* 0x000fe20003800000 */
[----:B------:R-:W-:Y:S02]  /*6eb0*/  FSEL R21, R21, R28, P0 ;  /* 0x0000001c15157208 */ /* 0x000fe40000000000 */
[----:B------:R-:W-:Y:S02]  /*6ec0*/  SEL R15, R15, R45, P0 ;  /* 0x0000002d0f0f7207 */ /* 0x000fe40000000000 */
[----:B------:R-:W-:-:S07]  /*6ed0*/  SEL R20, R20, RZ, P0 ;  /* 0x000000ff14147207 */ /* 0x000fce0000000000 */
[----:B------:R-:W-:Y:S05]  /*6ee0*/  @P2 BRA `(.L_x_290) ;  /* 0x0000000000242947 */ /* 0x000fea0003800000 */
[----:B------:R-:W-:Y:S02]  /*6ef0*/  FSETP.NEU.FTZ.AND P2, PT, R14, R29, PT ;  /* 0x0000001d0e00720b */ /* 0x000fe40003f5d000 */
        /* <DEDUP_REMOVED lines=8> */
.L_x_290:
[----:B------:R-:W-:Y:S02]  /*6f80*/  FSETP.GTU.FTZ.AND P0, PT, |R29|, +INF , PT ;  /* 0x7f8000001d00780b */ /* 0x000fe40003f1c200 */
[----:B------:R-:W-:-:S04]  /*6f90*/  ISETP.LT.U32.AND P2, PT, R12, R45, PT ;  /* 0x0000002d0c00720c */ /* 0x000fc80003f41070 */
[----:B------:R-:W-:-:S13]  /*6fa0*/  ISETP.LT.OR.EX P0, PT, R13, RZ, !P0, P2 ;  /* 0x000000ff0d00720c */ /* 0x000fda0004701720 */
.L_x_291:
[----:B------:R-:W-:Y:S05]  /*6fb0*/  BSYNC B1 ;  /* 0x0000000000017941 */ /* 0x000fea0003800000 */
.L_x_289:
[----:B------:R-:W-:Y:S01]  /*6fc0*/  FSETP.GTU.FTZ.AND P2, PT, |R11|, +INF , PT ;  /* 0x7f8000000b00780b */ /* 0x000fe20003f5c200 */
[----:B------:R-:W-:Y:S01]  /*6fd0*/  BSSY B1, `(.L_x_292) ;  /* 0x0000012000017945 */ /* 0x000fe20003800000 */
[----:B------:R-:W-:Y:S01]  /*6fe0*/  FSEL R14, R14, R29, P0 ;  /* 0x0000001d0e0e7208 */ /* 0x000fe20000000000 */
[----:B------:R-:W-:Y:S01]  /*6ff0*/  IMAD.IADD R42, R45, 0x1, R40 ;  /* 0x000000012d2a7824 */ /* 0x000fe200078e0228 */
        /* <DEDUP_REMOVED lines=12> */
.L_x_293:
[----:B------:R-:W-:Y:S02]  /*70c0*/  FSETP.GTU.FTZ.AND P0, PT, |R30|, +INF , PT ;  /* 0x7f8000001e00780b */ /* 0x000fe40003f1c200 */
[----:B------:R-:W-:-:S04]  /*70d0*/  ISETP.LT.U32.AND P2, PT, R7, R42, PT ;  /* 0x0000002a0700720c */ /* 0x000fc80003f41070 */
[----:B------:R-:W-:-:S13]  /*70e0*/  ISETP.LT.OR.EX P0, PT, R8, RZ, !P0, P2 ;  /* 0x000000ff0800720c */ /* 0x000fda0004701720 */
.L_x_294:
[----:B------:R-:W-:Y:S05]  /*70f0*/  BSYNC B1 ;  /* 0x0000000000017941 */ /* 0x000fea0003800000 */
.L_x_292:
[----:B------:R-:W-:Y:S01]  /*7100*/  FSETP.GTU.FTZ.AND P2, PT, |R6|, +INF , PT ;  /* 0x7f8000000600780b */ /* 0x000fe20003f5c200 */
[----:B------:R-:W-:Y:S01]  /*7110*/  BSSY B1, `(.L_x_295) ;  /* 0x0000011000017945 */ /* 0x000fe20003800000 */
[----:B------:R-:W-:Y:S02]  /*7120*/  FSEL R11, R11, R30, P0 ;  /* 0x0000001e0b0b7208 */ /* 0x000fe40000000000 */
[----:B------:R-:W-:Y:S02]  /*7130*/  SEL R7, R7, R42, P0 ;  /* 0x0000002a07077207 */ /* 0x000fe40000000000 */
[----:B------:R-:W-:-:S07]  /*7140*/  SEL R8, R8, RZ, P0 ;  /* 0x000000ff08087207 */ /* 0x000fce0000000000 */
[----:B------:R-:W-:Y:S05]  /*7150*/  @P2 BRA `(.L_x_296) ;  /* 0x0000000000242947 */ /* 0x000fea0003800000 */
[CC--:B------:R-:W-:Y:S02]  /*7160*/  FSETP.NEU.FTZ.AND P2, PT, R6.reuse, R31.reuse, PT ;  /* 0x0000001f0600720b */ /* 0x0c0fe40003f5d000 */
        /* <DEDUP_REMOVED lines=8> */
.L_x_296:
[----:B------:R-:W-:Y:S02]  /*71f0*/  FSETP.GTU.FTZ.AND P0, PT, |R31|, +INF , PT ;  /* 0x7f8000001f00780b */ /* 0x000fe40003f1c200 */
[----:B------:R-:W-:-:S04]  /*7200*/  ISETP.LT.U32.AND P2, PT, R3, R42, PT ;  /* 0x0000002a0300720c */ /* 0x000fc80003f41070 */
[----:B------:R-:W-:-:S13]  /*7210*/  ISETP.LT.OR.EX P0, PT, R0, RZ, !P0, P2 ;  /* 0x000000ff0000720c */ /* 0x000fda0004701720 */
.L_x_297:
[----:B------:R-:W-:Y:S05]  /*7220*/  BSYNC B1 ;  /* 0x0000000000017941 */ /* 0x000fea0003800000 */
.L_x_295:
        /* <DEDUP_REMOVED lines=16> */
.L_x_299:
[----:B------:R-:W-:Y:S02]  /*7330*/  FSETP.GTU.FTZ.AND P0, PT, |R32|, +INF , PT ;  /* 0x7f8000002000780b */ /* 0x000fe40003f1c200 */
[----:B------:R-:W-:-:S04]  /*7340*/  ISETP.LT.U32.AND P2, PT, R5, R44, PT ;  /* 0x0000002c0500720c */ /* 0x000fc80003f41070 */
[----:B------:R-:W-:-:S13]  /*7350*/  ISETP.LT.OR.EX P0, PT, R4, RZ, !P0, P2 ;  /* 0x000000ff0400720c */ /* 0x000fda0004701720 */
.L_x_300:
[----:B------:R-:W-:Y:S05]  /*7360*/  BSYNC B1 ;  /* 0x0000000000017941 */ /* 0x000fea0003800000 */
.L_x_298:
        /* <DEDUP_REMOVED lines=15> */
.L_x_302:
[----:B------:R-:W-:Y:S02]  /*7460*/  FSETP.GTU.FTZ.AND P0, PT, |R33|, +INF , PT ;  /* 0x7f8000002100780b */ /* 0x000fe40003f1c200 */
[----:B------:R-:W-:-:S04]  /*7470*/  ISETP.LT.U32.AND P2, PT, R9, R44, PT ;  /* 0x0000002c0900720c */ /* 0x000fc80003f41070 */
[----:B------:R-:W-:-:S13]  /*7480*/  ISETP.LT.OR.EX P0, PT, R10, RZ, !P0, P2 ;  /* 0x000000ff0a00720c */ /* 0x000fda0004701720 */
.L_x_303:
[----:B------:R-:W-:Y:S05]  /*7490*/  BSYNC B1 ;  /* 0x0000000000017941 */ /* 0x000fea0003800000 */
.L_x_301:
        /* <DEDUP_REMOVED lines=9> */
.L_x_278:
[----:B------:R-:W-:Y:S05]  /*7530*/  BSYNC B0 ;  /* 0x0000000000007941 */ /* 0x000fea0003800000 */
.L_x_277:
[----:B------:R-:W-:Y:S01]  /*7540*/  ISETP.GE.U32.AND P0, PT, R39, R42, PT ;  /* 0x0000002a2700720c */ /* 0x000fe20003f06070 */
[----:B------:R-:W-:-:S12]  /*7550*/  BSSY B0, `(.L_x_305) ;  /* 0x0000466000007945 */ /* 0x000fd80003800000 */
[----:B------:R-:W-:Y:S05]  /*7560*/  @P0 BRA `(.L_x_306) ;  /* 0x0000004400900947 */ /* 0x000fea0003800000 */
[----:B------:R-:W1:Y:S01]  /*7570*/  LDC R43, c[0x0][0x268] ;  /* 0x00009a00ff2b7b82 */ /* 0x000e620000000800 */
[----:B------:R-:W-:Y:S01]  /*7580*/  IMAD.MOV.U32 R46, RZ, RZ, RZ ;  /* 0x000000ffff2e7224 */ /* 0x000fe200078e00ff */
[----:B-1----:R-:W-:-:S13]  /*7590*/  ISETP.NE.AND P1, PT, R43, RZ, PT ;  /* 0x000000ff2b00720c */ /* 0x002fda0003f25270 */
[----:B------:R-:W-:Y:S05]  /*75a0*/  @!P1 BRA `(.L_x_307) ;  /* 0x0000001000449947 */ /* 0x000fea0003800000 */
[----:B0-----:R-:W-:Y:S01]  /*75b0*/  IMAD.MOV.U32 R24, RZ, RZ, RZ ;  /* 0x000000ffff187224 */ /* 0x001fe200078e00ff */
        /* <DEDUP_REMOVED lines=270> */
[----:B-1----:R-:W-:-:S04]  /*86a0*/  @P2 IMAD R49, R49, R26, R27 ;  /* 0x0000001a31312224 */ /* 0x002fc800078e021b */
[----:B--2---:R-:W-:-:S07]  /*86b0*/  @P2 IMAD R46, R49, R47, R46 ;  /* 0x0000002f312e2224 */ /* 0x004fce00078e022e */
.L_x_307:
[----:B------:R-:W-:-:S04]  /*86c0*/  LOP3.LUT R27, R46, 0xfffffff8, RZ, 0xc0, !PT ;  /* 0xfffffff82e1b7812 */ /* 0x000fc800078ec0ff */
[----:B------:R-:W-:-:S05]  /*86d0*/  IADD3 R26, P2, R18, R27, RZ ;  /* 0x0000001b121a7210 */ /* 0x000fca0007f5e0ff */
[----:B------:R-:W-:-:S06]  /*86e0*/  IMAD.X R27, RZ, RZ, R19, P2 ;  /* 0x000000ffff1b7224 */ /* 0x000fcc00010e0613 */
[----:B------:R-:W5:Y:S01]  /*86f0*/  LDG.E.64 R26, desc[UR60][R26.64] ;  /* 0x0000003c1a1a7981 */ /* 0x000f62000c1e1b00 */
[----:B------:R-:W-:-:S05]  /*8700*/  IMAD.IADD R45, R39, 0x1, R40 ;  /* 0x00000001272d7824 */ /* 0x000fca00078e0228 */
[----:B------:R-:W-:-:S13]  /*8710*/  ISETP.GE.U32.AND P2, PT, R45, R42, PT ;  /* 0x0000002a2d00720c */ /* 0x000fda0003f46070 */
[----:B------:R-:W-:Y:S05]  /*8720*/  @P2 BRA `(.L_x_306) ;  /* 0x0000003400202947 */ /* 0x000fea0003800000 */
        /* <DEDUP_REMOVED lines=8> */
[----:B0-----:R-:W-:-:S04]  /*87b0*/  IMAD.MOV R25, RZ, RZ, -R29 ;  /* 0x000000ffff197224 */ /* 0x001fc800078e0a1d */
        /* <DEDUP_REMOVED lines=265> */
.L_x_308:
        /* <DEDUP_REMOVED lines=281> */
.L_x_309:
[----:B------:R-:W-:-:S04]  /*a9e0*/  LOP3.LUT R31, R48, 0xfffffff8, RZ, 0xc0, !PT ;  /* 0xfffffff8301f7812 */ /* 0x000fc800078ec0ff */
[----:B------:R-:W-:-:S05]  /*a9f0*/  IADD3 R30, P2, R18, R31, RZ ;  /* 0x0000001f121e7210 */ /* 0x000fca0007f5e0ff */
[----:B------:R-:W-:-:S06]  /*aa00*/  IMAD.X R31, RZ, RZ, R19, P2 ;  /* 0x000000ffff1f7224 */ /* 0x000fcc00010e0613 */
[----:B------:R-:W5:Y:S01]  /*aa10*/  LDG.E.64 R30, desc[UR60][R30.64] ;  /* 0x0000003c1e1e7981 */ /* 0x000f62000c1e1b00 */
[----:B0-----:R-:W-:-:S05]  /*aa20*/  IMAD.IADD R25, R45, 0x1, R40 ;  /* 0x000000012d197824 */ /* 0x001fca00078e0228 */
        /* <DEDUP_REMOVED lines=276> */
.L_x_310:
[----:B------:R-:W-:-:S04]  /*bb70*/  LOP3.LUT R33, R44, 0xfffffff8, RZ, 0xc0, !PT ;  /* 0xfffffff82c217812 */ /* 0x000fc800078ec0ff */
[----:B------:R-:W-:-:S05]  /*bb80*/  IADD3 R32, P1, R18, R33, RZ ;  /* 0x0000002112207210 */ /* 0x000fca0007f3e0ff */
[----:B------:R-:W-:-:S06]  /*bb90*/  IMAD.X R33, RZ, RZ, R19, P1 ;  /* 0x000000ffff217224 */ /* 0x000fcc00008e0613 */
[----:B------:R-:W5:Y:S02]  /*bba0*/  LDG.E.64 R32, desc[UR60][R32.64] ;  /* 0x0000003c20207981 */ /* 0x000f64000c1e1b00 */
.L_x_306:
[----:B------:R-:W-:Y:S05]  /*bbb0*/  BSYNC B0 ;  /* 0x0000000000007941 */ /* 0x000fea0003800000 */
.L_x_305:
        /* <DEDUP_REMOVED lines=14> */
.L_x_314:
[----:B-----5:R-:W-:Y:S02]  /*bca0*/  FSETP.GTU.FTZ.AND P0, PT, |R26|, +INF , PT ;  /* 0x7f8000001a00780b */ /* 0x020fe40003f1c200 */
[----:B------:R-:W-:-:S04]  /*bcb0*/  ISETP.LT.U32.AND P1, PT, R36, R39, PT ;  /* 0x000000272400720c */ /* 0x000fc80003f21070 */
[----:B------:R-:W-:-:S13]  /*bcc0*/  ISETP.LT.OR.EX P0, PT, R35, RZ, !P0, P1 ;  /* 0x000000ff2300720c */ /* 0x000fda0004701710 */
.L_x_315:
[----:B------:R-:W-:Y:S05]  /*bcd0*/  BSYNC B1 ;  /* 0x0000000000017941 */ /* 0x000fea0003800000 */
.L_x_313:
[----:B------:R-:W-:Y:S01]  /*bce0*/  FSETP.GTU.FTZ.AND P1, PT, |R34|, +INF , PT ;  /* 0x7f8000002200780b */ /* 0x000fe20003f3c200 */
[----:B------:R-:W-:Y:S01]  /*bcf0*/  BSSY B1, `(.L_x_316) ;  /* 0x0000011000017945 */ /* 0x000fe20003800000 */
[----:B------:R-:W-:Y:S02]  /*bd00*/  FSEL R37, R37, R26, P0 ;  /* 0x0000001a25257208 */ /* 0x000fe40000000000 */
[----:B------:R-:W-:Y:S02]  /*bd10*/  SEL R36, R36, R39, P0 ;  /* 0x0000002724247207 */ /* 0x000fe40000000000 */
        /* <DEDUP_REMOVED lines=11> */
.L_x_317:
[----:B------:R-:W-:Y:S02]  /*bdd0*/  FSETP.GTU.FTZ.AND P0, PT, |R27|, +INF , PT ;  /* 0x7f8000001b00780b */ /* 0x000fe40003f1c200 */
[----:B------:R-:W-:-:S04]  /*bde0*/  ISETP.LT.U32.AND P1, PT, R23, R39, PT ;  /* 0x000000271700720c */ /* 0x000fc80003f21070 */
[----:B------:R-:W-:-:S13]  /*bdf0*/  ISETP.LT.OR.EX P0, PT, R22, RZ, !P0, P1 ;  /* 0x000000ff1600720c */ /* 0x000fda0004701710 */
.L_x_318:
[----:B------:R-:W-:Y:S05]  /*be00*/  BSYNC B1 ;  /* 0x0000000000017941 */ /* 0x000fea0003800000 */
.L_x_316:
        /* <DEDUP_REMOVED lines=18> */
.L_x_320:
[----:B------:R-:W-:Y:S02]  /*bf30*/  FSETP.GTU.FTZ.AND P0, PT, |R28|, +INF , PT ;  /* 0x7f8000001c00780b */ /* 0x000fe40003f1c200 */
[----:B------:R-:W-:-:S04]  /*bf40*/  ISETP.LT.U32.AND P1, PT, R15, R19, PT ;  /* 0x000000130f00720c */ /* 0x000fc80003f21070 */
[----:B------:R-:W-:-:S13]  /*bf50*/  ISETP.LT.OR.EX P0, PT, R20, RZ, !P0, P1 ;  /* 0x000000ff1400720c */ /* 0x000fda0004701710 */
.L_x_321:
[----:B------:R-:W-:Y:S05]  /*bf60*/  BSYNC B1 ;  /* 0x0000000000017941 */ /* 0x000fea0003800000 */
.L_x_319:
        /* <DEDUP_REMOVED lines=15> */
.L_x_323:
[----:B------:R-:W-:Y:S02]  /*c060*/  FSETP.GTU.FTZ.AND P0, PT, |R29|, +INF , PT ;  /* 0x7f8000001d00780b */ /* 0x000fe40003f1c200 */
[----:B------:R-:W-:-:S04]  /*c070*/  ISETP.LT.U32.AND P1, PT, R12, R19, PT ;  /* 0x000000130c00720c */ /* 0x000fc80003f21070 */
[----:B------:R-:W-:-:S13]  /*c080*/  ISETP.LT.OR.EX P0, PT, R13, RZ, !P0, P1 ;  /* 0x000000ff0d00720c */ /* 0x000fda0004701710 */
.L_x_324:
[----:B------:R-:W-:Y:S05]  /*c090*/  BSYNC B1 ;  /* 0x0000000000017941 */ /* 0x000fea0003800000 */
.L_x_322:
        /* <DEDUP_REMOVED lines=18> */
.L_x_326:
[----:B------:R-:W-:Y:S02]  /*c1c0*/  FSETP.GTU.FTZ.AND P0, PT, |R30|, +INF , PT ;  /* 0x7f8000001e00780b */ /* 0x000fe40003f1c200 */
[----:B------:R-:W-:-:S04]  /*c1d0*/  ISETP.LT.U32.AND P1, PT, R7, R24, PT ;  /* 0x000000180700720c */ /* 0x000fc80003f21070 */
[----:B------:R-:W-:-:S13]  /*c1e0*/  ISETP.LT.OR.EX P0, PT, R8, RZ, !P0, P1 ;  /* 0x000000ff0800720c */ /* 0x000fda0004701710 */
.L_x_327:
[----:B------:R-:W-:Y:S05]  /*c1f0*/  BSYNC B1 ;  /* 0x0000000000017941 */ /* 0x000fea0003800000 */
.L_x_325:
        /* <DEDUP_REMOVED lines=15> */
.L_x_329:
[----:B------:R-:W-:Y:S02]  /*c2f0*/  FSETP.GTU.FTZ.AND P0, PT, |R31|, +INF , PT ;  /* 0x7f8000001f00780b */ /* 0x000fe40003f1c200 */
[----:B------:R-:W-:-:S04]  /*c300*/  ISETP.LT.U32.AND P1, PT, R3, R24, PT ;  /* 0x000000180300720c */ /* 0x000fc80003f21070 */
[----:B------:R-:W-:-:S13]  /*c310*/  ISETP.LT.OR.EX P0, PT, R0, RZ, !P0, P1 ;  /* 0x000000ff0000720c */ /* 0x000fda0004701710 */
.L_x_330:
[----:B------:R-:W-:Y:S05]  /*c320*/  BSYNC B1 ;  /* 0x0000000000017941 */ /* 0x000fea0003800000 */
.L_x_328:
        /* <DEDUP_REMOVED lines=18> */
.L_x_332:
[----:B------:R-:W-:Y:S02]  /*c450*/  FSETP.GTU.FTZ.AND P0, PT, |R32|, +INF , PT ;  /* 0x7f8000002000780b */ /* 0x000fe40003f1c200 */
[----:B------:R-:W-:-:S04]  /*c460*/  ISETP.LT.U32.AND P1, PT, R5, R40, PT ;  /* 0x000000280500720c */ /* 0x000fc80003f21070 */
[----:B------:R-:W-:-:S13]  /*c470*/  ISETP.LT.OR.EX P0, PT, R4, RZ, !P0, P1 ;  /* 0x000000ff0400720c */ /* 0x000fda0004701710 */
.L_x_333:
[----:B------:R-:W-:Y:S05]  /*c480*/  BSYNC B1 ;  /* 0x0000000000017941 */ /* 0x000fea0003800000 */
.L_x_331:
        /* <DEDUP_REMOVED lines=15> */
.L_x_335:
[----:B------:R-:W-:Y:S02]  /*c580*/  FSETP.GTU.FTZ.AND P0, PT, |R33|, +INF , PT ;  /* 0x7f8000002100780b */ /* 0x000fe40003f1c200 */
[----:B------:R-:W-:-:S04]  /*c590*/  ISETP.LT.U32.AND P1, PT, R9, R40, PT ;  /* 0x000000280900720c */ /* 0x000fc80003f21070 */
[----:B------:R-:W-:-:S13]  /*c5a0*/  ISETP.LT.OR.EX P0, PT, R10, RZ, !P0, P1 ;  /* 0x000000ff0a00720c */ /* 0x000fda0004701710 */
.L_x_336:
[----:B------:R-:W-:Y:S05]  /*c5b0*/  BSYNC B1 ;  /* 0x0000000000017941 */ /* 0x000fea0003800000 */
.L_x_334:
[----:B------:R-:W-:Y:S02]  /*c5c0*/  FSEL R38, R38, R33, P0 ;  /* 0x0000002126267208 */ /* 0x000fe40000000000 */
[----:B------:R-:W-:Y:S02]  /*c5d0*/  SEL R9, R9, R40, P0 ;  /* 0x0000002809097207 */ /* 0x000fe40000000000 */
[----:B------:R-:W-:-:S07]  /*c5e0*/  SEL R10, R10, RZ, P0 ;  /* 0x000000ff0a0a7207 */ /* 0x000fce0000000000 */
.L_x_312:
[----:B------:R-:W-:Y:S05]  /*c5f0*/  BSYNC B0 ;  /* 0x0000000000007941 */ /* 0x000fea0003800000 */
.L_x_311:
[----:B------:R-:W-:Y:S01]  /*c600*/  FSETP.GTU.FTZ.AND P0, PT, |R37|, +INF , PT ;  /* 0x7f8000002500780b */ /* 0x000fe20003f1c200 */
[----:B------:R-:W-:-:S12]  /*c610*/  BSSY B0, `(.L_x_337) ;  /* 0x000000e000007945 */ /* 0x000fd80003800000 */
[----:B------:R-:W-:Y:S05]  /*c620*/  @P0 BRA `(.L_x_338) ;  /* 0x0000000000240947 */ /* 0x000fea0003800000 */
[C---:B------:R-:W-:Y:S02]  /*c630*/  FSETP.NEU.FTZ.AND P1, PT, R37.reuse, R21, PT ;  /* 0x000000152500720b */ /* 0x040fe40003f3d000 */
        /* <DEDUP_REMOVED lines=8> */
.L_x_338:
[----:B------:R-:W-:Y:S02]  /*c6c0*/  FSETP.GTU.FTZ.AND P0, PT, |R21|, +INF , PT ;  /* 0x7f8000001500780b */ /* 0x000fe40003f1c200 */
[----:B------:R-:W-:-:S04]  /*c6d0*/  ISETP.LT.U32.AND P1, PT, R36, R15, PT ;  /* 0x0000000f2400720c */ /* 0x000fc80003f21070 */
[----:B------:R-:W-:-:S13]  /*c6e0*/  ISETP.LT.OR.EX P0, PT, R35, R20, !P0, P1 ;  /* 0x000000142300720c */ /* 0x000fda0004701710 */
.L_x_339:
[----:B------:R-:W-:Y:S05]  /*c6f0*/  BSYNC B0 ;  /* 0x0000000000007941 */ /* 0x000fea0003800000 */
.L_x_337:
[----:B------:R-:W-:Y:S01]  /*c700*/  FSETP.GTU.FTZ.AND P1, PT, |R34|, +INF , PT ;  /* 0x7f8000002200780b */ /* 0x000fe20003f3c200 */
[----:B------:R-:W-:Y:S01]  /*c710*/  BSSY B0, `(.L_x_340) ;  /* 0x0000011000007945 */ /* 0x000fe20003800000 */
[----:B------:R-:W-:Y:S02]  /*c720*/  SEL R36, R36, R15, P0 ;  /* 0x0000000f24247207 */ /* 0x000fe40000000000 */
[----:B------:R-:W-:Y:S02]  /*c730*/  SEL R35, R35, R20, P0 ;  /* 0x0000001423237207 */ /* 0x000fe40000000000 */
[----:B------:R-:W-:-:S07]  /*c740*/  FSEL R18, R37, R21, P0 ;  /* 0x0000001525127208 */ /* 0x000fce0000000000 */
        /* <DEDUP_REMOVED lines=10> */
.L_x_341:
[----:B------:R-:W-:Y:S02]  /*c7f0*/  FSETP.GTU.FTZ.AND P0, PT, |R14|, +INF , PT ;  /* 0x7f8000000e00780b */ /* 0x000fe40003f1c200 */
[----:B------:R-:W-:-:S04]  /*c800*/  ISETP.LT.U32.AND P1, PT, R23, R12, PT ;  /* 0x0000000c1700720c */ /* 0x000fc80003f21070 */
[----:B------:R-:W-:-:S13]  /*c810*/  ISETP.LT.OR.EX P0, PT, R22, R13, !P0, P1 ;  /* 0x0000000d1600720c */ /* 0x000fda0004701710 */
.L_x_342:
[----:B------:R-:W-:Y:S05]  /*c820*/  BSYNC B0 ;  /* 0x0000000000007941 */ /* 0x000fea0003800000 */
.L_x_340:
[----:B------:R-:W-:Y:S01]  /*c830*/  FSETP.GTU.FTZ.AND P1, PT, |R18|, +INF , PT ;  /* 0x7f8000001200780b */ /* 0x000fe20003f3c200 */
[----:B------:R-:W-:Y:S01]  /*c840*/  BSSY B0, `(.L_x_343) ;  /* 0x0000011000007945 */ /* 0x000fe20003800000 */
[----:B------:R-:W-:Y:S02]  /*c850*/  SEL R20, R23, R12, P0 ;  /* 0x0000000c17147207 */ /* 0x000fe40000000000 */
[----:B------:R-:W-:Y:S02]  /*c860*/  SEL R13, R22, R13, P0 ;  /* 0x0000000d160d7207 */ /* 0x000fe40000000000 */
[----:B------:R-:W-:-:S07]  /*c870*/  FSEL R15, R34, R14, P0 ;  /* 0x0000000e220f7208 */ /* 0x000fce0000000000 */
        /* <DEDUP_REMOVED lines=10> */
.L_x_344:
[----:B------:R-:W-:Y:S02]  /*c920*/  FSETP.GTU.FTZ.AND P0, PT, |R11|, +INF , PT ;  /* 0x7f8000000b00780b */ /* 0x000fe40003f1c200 */
[----:B------:R-:W-:-:S04]  /*c930*/  ISETP.LT.U32.AND P1, PT, R36, R7, PT ;  /* 0x000000072400720c */ /* 0x000fc80003f21070 */
[----:B------:R-:W-:-:S13]  /*c940*/  ISETP.LT.OR.EX P0, PT, R35, R8, !P0, P1 ;  /* 0x000000082300720c */ /* 0x000fda0004701710 */
.L_x_345:
[----:B------:R-:W-:Y:S05]  /*c950*/  BSYNC B0 ;  /* 0x0000000000007941 */ /* 0x000fea0003800000 */
.L_x_343:
[----:B------:R-:W-:Y:S01]  /*c960*/  FSETP.GTU.FTZ.AND P1, PT, |R15|, +INF , PT ;  /* 0x7f8000000f00780b */ /* 0x000fe20003f3c200 */
[----:B------:R-:W-:Y:S01]  /*c970*/  BSSY B0, `(.L_x_346) ;  /* 0x0000011000007945 */ /* 0x000fe20003800000 */
[----:B------:R-:W-:Y:S02]  /*c980*/  SEL R36, R36, R7, P0 ;  /* 0x0000000724247207 */ /* 0x000fe40000000000 */
[----:B------:R-:W-:Y:S02]  /*c990*/  SEL R35, R35, R8, P0 ;  /* 0x0000000823237207 */ /* 0x000fe40000000000 */
[----:B------:R-:W-:-:S07]  /*c9a0*/  FSEL R18, R18, R11, P0 ;  /* 0x0000000b12127208 */ /* 0x000fce0000000000 */
        /* <DEDUP_REMOVED lines=10> */
.L_x_347:
[----:B------:R-:W-:Y:S02]  /*ca50*/  FSETP.GTU.FTZ.AND P0, PT, |R6|, +INF , PT ;  /* 0x7f8000000600780b */ /* 0x000fe40003f1c200 */
[----:B------:R-:W-:-:S04]  /*ca60*/  ISETP.LT.U32.AND P1, PT, R20, R3, PT ;  /* 0x000000031400720c */ /* 0x000fc80003f21070 */
[----:B------:R-:W-:-:S13]  /*ca70*/  ISETP.LT.OR.EX P0, PT, R13, R0, !P0, P1 ;  /* 0x000000000d00720c */ /* 0x000fda0004701710 */
.L_x_348:
[----:B------:R-:W-:Y:S05]  /*ca80*/  BSYNC B0 ;  /* 0x0000000000007941 */ /* 0x000fea0003800000 */
.L_x_346:
        /* <DEDUP_REMOVED lines=15> */
.L_x_350:
[----:B------:R-:W-:Y:S02]  /*cb80*/  FSETP.GTU.FTZ.AND P0, PT, |R41|, +INF , PT ;  /* 0x7f8000002900780b */ /* 0x000fe40003f1c200 */
[----:B------:R-:W-:-:S04]  /*cb90*/  ISETP.LT.U32.AND P1, PT, R36, R5, PT ;  /* 0x000000052400720c */ /* 0x000fc80003f21070 */
[----:B------:R-:W-:-:S13]  /*cba0*/  ISETP.LT.OR.EX P0, PT, R35, R4, !P0, P1 ;  /* 0x000000042300720c */ /* 0x000fda0004701710 */
.L_x_351:
[----:B------:R-:W-:Y:S05]  /*cbb0*/  BSYNC B0 ;  /* 0x0000000000007941 */ /* 0x000fea0003800000 */
.L_x_349:
        /* <DEDUP_REMOVED lines=15> */
.L_x_353:
[----:B------:R-:W-:Y:S02]  /*ccb0*/  FSETP.GTU.FTZ.AND P0, PT, |R38|, +INF , PT ;  /* 0x7f8000002600780b */ /* 0x000fe40003f1c200 */
[----:B------:R-:W-:-:S04]  /*ccc0*/  ISETP.LT.U32.AND P1, PT, R8, R9, PT ;  /* 0x000000090800720c */ /* 0x000fc80003f21070 */
[----:B------:R-:W-:-:S13]  /*ccd0*/  ISETP.LT.OR.EX P0, PT, R11, R10, !P0, P1 ;  /* 0x0000000a0b00720c */ /* 0x000fda0004701710 */
.L_x_354:
[----:B------:R-:W-:Y:S05]  /*cce0*/  BSYNC B0 ;  /* 0x0000000000007941 */ /* 0x000fea0003800000 */
.L_x_352:
[----:B------:R-:W-:Y:S02]  /*ccf0*/  SEL R8, R8, R9, P0 ;  /* 0x0000000908087207 */ /* 0x000fe40000000000 */
[----:B------:R-:W-:Y:S02]  /*cd00*/  SEL R11, R11, R10, P0 ;  /* 0x0000000a0b0b7207 */ /* 0x000fe40000000000 */
[----:B------:R-:W-:Y:S01]  /*cd10*/  FSEL R9, R15, R38, P0 ;  /* 0x000000260f097208 */ /* 0x000fe20000000000 */
[----:B------:R-:W-:Y:S06]  /*cd20*/  BRA `(.L_x_241) ;  /* 0x0000004000647947 */ /* 0x000fec0003800000 */
.L_x_276:
        /* <DEDUP_REMOVED lines=20> */
[----:B------:R-:W-:Y:S01]  /*ce70*/  IMAD.MOV.U32 R35, RZ, RZ, R6 ;  /* 0x000000ffff237224 */ /* 0x000fe200078e0006 */
[----:B------:R-:W-:Y:S06]  /*ce80*/  @P0 BRA `(.L_x_356) ;  /* 0x0000000c000c0947 */ /* 0x000fec0003800000 */
[----:B------:R-:W0:Y:S01]  /*ce90*/  LDC R40, c[0x0][0x234] ;  /* 0x00008d00ff287b82 */ /* 0x000e220000000800 */
        /* <DEDUP_REMOVED lines=12> */
[----:B------:R-:W-:Y:S02]  /*cf60*/  IMAD.MOV.U32 R34, RZ, RZ, R20 ;  /* 0x000000ffff227224 */ /* 0x000fe400078e0014 */
[--C-:B------:R-:W-:Y:S02]  /*cf70*/  IMAD.MOV.U32 R8, RZ, RZ, R6.reuse ;  /* 0x000000ffff087224 */ /* 0x100fe400078e0006 */
[--C-:B------:R-:W-:Y:S02]  /*cf80*/  IMAD.MOV.U32 R13, RZ, RZ, R6.reuse ;  /* 0x000000ffff0d7224 */ /* 0x100fe400078e0006 */
[--C-:B------:R-:W-:Y:S02]  /*cf90*/  IMAD.MOV.U32 R28, RZ, RZ, R6.reuse ;  /* 0x000000ffff1c7224 */ /* 0x100fe400078e0006 */
[--C-:B------:R-:W-:Y:S02]  /*cfa0*/  IMAD.MOV.U32 R31, RZ, RZ, R6.reuse ;  /* 0x000000ffff1f7224 */ /* 0x100fe400078e0006 */
[----:B------:R-:W-:-:S02]  /*cfb0*/  IMAD.MOV.U32 R32, RZ, RZ, R6 ;  /* 0x000000ffff207224 */ /* 0x000fc400078e0006 */
[----:B------:R-:W-:-:S07]  /*cfc0*/  IMAD.MOV.U32 R35, RZ, RZ, R6 ;  /* 0x000000ffff237224 */ /* 0x000fce00078e0006 */
.L_x_378:
[----:B------:R-:W-:-:S05]  /*cfd0*/  IMAD R20, R38, R39, RZ ;  /* 0x0000002726147224 */ /* 0x000fca00078e02ff */
[----:B------:R-:W-:-:S05]  /*cfe0*/  SHF.R.U32.HI R21, RZ, 0x1, R20 ;  /* 0x00000001ff157819 */ /* 0x000fca0000011614 */
[----:B------:R-:W-:-:S06]  /*cff0*/  IMAD.WIDE.U32 R20, R21, 0x8, R18 ;  /* 0x0000000815147825 */ /* 0x000fcc00078e0012 */
[----:B------:R-:W2:Y:S01]  /*d000*/  LDG.E.64 R20, desc[UR60][R20.64] ;  /* 0x0000003c14147981 */ /* 0x000ea2000c1e1b00 */
[----:B0-----:R-:W-:-:S04]  /*d010*/  IMAD.IADD R43, R39, 0x1, R40 ;  /* 0x00000001272b7824 */ /* 0x001fc800078e0228 */
[--C-:B------:R-:W-:Y:S02]  /*d020*/  IMAD.IADD R45, R43, 0x1, R40.reuse ;  /* 0x000000012b2d7824 */ /* 0x100fe400078e0228 */
[C---:B------:R-:W-:Y:S02]  /*d030*/  IMAD R22, R38.reuse, R43, RZ ;  /* 0x0000002b26167224 */ /* 0x040fe400078e02ff */
[----:B------:R-:W-:Y:S02]  /*d040*/  IMAD.IADD R37, R45, 0x1, R40 ;  /* 0x000000012d257824 */ /* 0x000fe400078e0228 */
[C---:B------:R-:W-:Y:S01]  /*d050*/  IMAD R24, R38.reuse, R45, RZ ;  /* 0x0000002d26187224 */ /* 0x040fe200078e02ff */
[----:B------:R-:W-:Y:S01]  /*d060*/  SHF.R.U32.HI R23, RZ, 0x1, R22 ;  /* 0x00000001ff177819 */ /* 0x000fe20000011616 */
[----:B------:R-:W-:-:S03]  /*d070*/  IMAD R25, R38, R37, RZ ;  /* 0x0000002526197224 */ /* 0x000fc600078e02ff */
[----:B------:R-:W-:Y:S01]  /*d080*/  SHF.R.U32.HI R27, RZ, 0x1, R24 ;  /* 0x00000001ff1b7819 */ /* 0x000fe20000011618 */
[----:B------:R-:W-:Y:S01]  /*d090*/  IMAD.WIDE.U32 R22, R23, 0x8, R18 ;  /* 0x0000000817167825 */ /* 0x000fe200078e0012 */
[----:B------:R-:W-:-:S03]  /*d0a0*/  SHF.R.U32.HI R25, RZ, 0x1, R25 ;  /* 0x00000001ff197819 */ /* 0x000fc60000011619 */
[--C-:B------:R-:W-:Y:S02]  /*d0b0*/  IMAD.WIDE.U32 R26, R27, 0x8, R18.reuse ;  /* 0x000000081b1a7825 */ /* 0x100fe400078e0012 */
[----:B------:R-:W5:Y:S02]  /*d0c0*/  LDG.E.64 R22, desc[UR60][R22.64] ;  /* 0x0000003c16167981 */ /* 0x000f64000c1e1b00 */
[----:B------:R-:W-:Y:S02]  /*d0d0*/  IMAD.WIDE.U32 R24, R25, 0x8, R18 ;  /* 0x0000000819187825 */ /* 0x000fe400078e0012 */
[----:B------:R-:W5:Y:S04]  /*d0e0*/  LDG.E.64 R26, desc[UR60][R26.64] ;  /* 0x0000003c1a1a7981 */ /* 0x000f68000c1e1b00 */
[----:B------:R-:W5:Y:S01]  /*d0f0*/  LDG.E.64 R24, desc[UR60][R24.64] ;  /* 0x0000003c18187981 */ /* 0x000f62000c1e1b00 */
[----:B------:R-:W-:-:S02]  /*d100*/  FSETP.GTU.FTZ.AND P2, PT, |R35|, +INF , PT ;  /* 0x7f8000002300780b */ /* 0x000fc40003f5c200 */
[----:B------:R-:W-:Y:S01]  /*d110*/  PLOP3.LUT P0, PT, PT, PT, PT, 0x80, 0x0 ;  /* 0x000000000000781c */ /* 0x000fe20003f0f070 */
[----:B------:R-:W-:Y:S10]  /*d120*/  BSSY B1, `(.L_x_357) ;  /* 0x000001e000017945 */ /* 0x000ff40003800000 */
[----:B------:R-:W-:-:S02]  /*d130*/  @P2 ISETP.LT.U32.AND P4, PT, R36, R39, PT ;  /* 0x000000272400220c */ /* 0x000fc40003f81070 */
[----:B--2---:R-:W-:-:S04]  /*d140*/  @!P2 FSETP.NEU.FTZ.AND P1, PT, R35, R20, PT ;  /* 0x000000142300a20b */ /* 0x004fc80003f3d000 */
[----:B------:R-:W-:Y:S02]  /*d150*/  @!P2 PLOP3.LUT P0, PT, P1, PT, PT, 0x80, 0x0 ;  /* 0x000000000000a81c */ /* 0x000fe40000f0f070 */
[----:B------:R-:W-:Y:S02]  /*d160*/  @!P2 ISETP.GE.U32.AND P1, PT, R36, R39, PT ;  /* 0x000000272400a20c */ /* 0x000fe40003f26070 */
[----:B------:R-:W-:Y:S02]  /*d170*/  @!P2 FSETP.GEU.FTZ.AND P3, PT, R35, R20, PT ;  /* 0x000000142300a20b */ /* 0x000fe40003f7e000 */
[----:B------:R-:W-:Y:S02]  /*d180*/  @!P2 ISETP.GE.AND.EX P1, PT, R34, RZ, PT, P1 ;  /* 0x000000ff2200a20c */ /* 0x000fe40003f26310 */
[----:B------:R-:W-:-:S05]  /*d190*/  @!P2 SEL R42, RZ, 0xffffffff, P3 ;  /* 0xffffffffff2aa807 */ /* 0x000fca0001800000 */
[----:B------:R-:W-:Y:S02]  /*d1a0*/  @!P0 SEL R42, RZ, 0xffffffff, P1 ;  /* 0xffffffffff2a8807 */ /* 0x000fe40000800000 */
[----:B------:R-:W-:Y:S02]  /*d1b0*/  FSETP.GTU.FTZ.AND P1, PT, |R32|, +INF , PT ;  /* 0x7f8000002000780b */ /* 0x000fe40003f3c200 */
[----:B------:R-:W-:Y:S02]  /*d1c0*/  @!P2 LOP3.LUT R42, R42, 0x1, RZ, 0xc0, !PT ;  /* 0x000000012a2aa812 */ /* 0x000fe400078ec0ff */
[----:B------:R-:W-:Y:S02]  /*d1d0*/  @P2 FSETP.GTU.FTZ.AND P3, PT, |R20|, +INF , PT ;  /* 0x7f8000001400280b */ /* 0x000fe40003f7c200 */
[----:B------:R-:W-:Y:S02]  /*d1e0*/  @!P2 ISETP.EQ.U32.AND P0, PT, R42, 0x1, PT ;  /* 0x000000012a00a80c */ /* 0x000fe40003f02070 */
[----:B------:R-:W-:-:S04]  /*d1f0*/  @P2 ISETP.LT.OR.EX P0, PT, R34, RZ, !P3, P4 ;  /* 0x000000ff2200220c */ /* 0x000fc80005f01740 */
[----:B------:R-:W-:Y:S02]  /*d200*/  FSEL R35, R35, R20, P0 ;  /* 0x0000001423237208 */ /* 0x000fe40000000000 */
[----:B------:R-:W-:Y:S02]  /*d210*/  SEL R36, R36, R39, P0 ;  /* 0x0000002724247207 */ /* 0x000fe40000000000 */
[----:B------:R-:W-:Y:S01]  /*d220*/  SEL R34, R34, RZ, P0 ;  /* 0x000000ff22227207 */ /* 0x000fe20000000000 */
[----:B------:R-:W-:Y:S06]  /*d230*/  @P1 BRA `(.L_x_358) ;  /* 0x0000000000241947 */ /* 0x000fec0003800000 */
        /* <DEDUP_REMOVED lines=9> */
.L_x_358:
[----:B------:R-:W-:Y:S02]  /*d2d0*/  FSETP.GTU.FTZ.AND P0, PT, |R21|, +INF , PT ;  /* 0x7f8000001500780b */ /* 0x000fe40003f1c200 */
[----:B------:R-:W-:-:S04]  /*d2e0*/  ISETP.LT.U32.AND P1, PT, R30, R39, PT ;  /* 0x000000271e00720c */ /* 0x000fc80003f21070 */
[----:B------:R-:W-:-:S13]  /*d2f0*/  ISETP.LT.OR.EX P0, PT, R33, RZ, !P0, P1 ;  /* 0x000000ff2100720c */ /* 0x000fda0004701710 */
.L_x_359:
[----:B------:R-:W-:Y:S05]  /*d300*/  BSYNC B1 ;  /* 0x0000000000017941 */ /* 0x000fea0003800000 */
.L_x_357:
[----:B------:R-:W-:Y:S01]  /*d310*/  FSETP.GTU.FTZ.AND P1, PT, |R31|, +INF , PT ;  /* 0x7f8000001f00780b */ /* 0x000fe20003f3c200 */
[----:B------:R-:W-:Y:S01]  /*d320*/  BSSY B1, `(.L_x_360) ;  /* 0x0000011000017945 */ /* 0x000fe20003800000 */
[----:B------:R-:W-:Y:S02]  /*d330*/  SEL R30, R30, R39, P0 ;  /* 0x000000271e1e7207 */ /* 0x000fe40000000000 */
[----:B------:R-:W-:Y:S02]  /*d340*/  FSEL R32, R32, R21, P0 ;  /* 0x0000001520207208 */ /* 0x000fe40000000000 */
[----:B------:R-:W-:-:S07]  /*d350*/  SEL R33, R33, RZ, P0 ;  /* 0x000000ff21217207 */ /* 0x000fce0000000000 */
        /* <DEDUP_REMOVED lines=10> */
.L_x_361:
[----:B-----5:R-:W-:Y:S02]  /*d400*/  FSETP.GTU.FTZ.AND P0, PT, |R22|, +INF , PT ;  /* 0x7f8000001600780b */ /* 0x020fe40003f1c200 */
[----:B------:R-:W-:-:S04]  /*d410*/  ISETP.LT.U32.AND P1, PT, R15, R43, PT ;  /* 0x0000002b0f00720c */ /* 0x000fc80003f21070 */
[----:B------:R-:W-:-:S13]  /*d420*/  ISETP.LT.OR.EX P0, PT, R29, RZ, !P0, P1 ;  /* 0x000000ff1d00720c */ /* 0x000fda0004701710 */
.L_x_362:
[----:B------:R-:W-:Y:S05]  /*d430*/  BSYNC B1 ;  /* 0x0000000000017941 */ /* 0x000fea0003800000 */
.L_x_360:
        /* <DEDUP_REMOVED lines=15> */
.L_x_364:
[----:B------:R-:W-:Y:S02]  /*d530*/  FSETP.GTU.FTZ.AND P0, PT, |R23|, +INF , PT ;  /* 0x7f8000001700780b */ /* 0x000fe40003f1c200 */
[----:B------:R-:W-:-:S04]  /*d540*/  ISETP.LT.U32.AND P1, PT, R12, R43, PT ;  /* 0x0000002b0c00720c */ /* 0x000fc80003f21070 */
[----:B------:R-:W-:-:S13]  /*d550*/  ISETP.LT.OR.EX P0, PT, R14, RZ, !P0, P1 ;  /* 0x000000ff0e00720c */ /* 0x000fda0004701710 */
.L_x_365:
[----:B------:R-:W-:Y:S05]  /*d560*/  BSYNC B1 ;  /* 0x0000000000017941 */ /* 0x000fea0003800000 */
.L_x_363:
        /* <DEDUP_REMOVED lines=15> */
.L_x_367:
[----:B------:R-:W-:Y:S02]  /*d660*/  FSETP.GTU.FTZ.AND P0, PT, |R26|, +INF , PT ;  /* 0x7f8000001a00780b */ /* 0x000fe40003f1c200 */
[----:B------:R-:W-:-:S04]  /*d670*/  ISETP.LT.U32.AND P1, PT, R7, R45, PT ;  /* 0x0000002d0700720c */ /* 0x000fc80003f21070 */
[----:B------:R-:W-:-:S13]  /*d680*/  ISETP.LT.OR.EX P0, PT, R9, RZ, !P0, P1 ;  /* 0x000000ff0900720c */ /* 0x000fda0004701710 */
.L_x_368:
[----:B------:R-:W-:Y:S05]  /*d690*/  BSYNC B1 ;  /* 0x0000000000017941 */ /* 0x000fea0003800000 */
.L_x_366:
        /* <DEDUP_REMOVED lines=15> */
.L_x_370:
[----:B------:R-:W-:Y:S02]  /*d790*/  FSETP.GTU.FTZ.AND P0, PT, |R27|, +INF , PT ;  /* 0x7f8000001b00780b */ /* 0x000fe40003f1c200 */
[----:B------:R-:W-:-:S04]  /*d7a0*/  ISETP.LT.U32.AND P1, PT, R0, R45, PT ;  /* 0x0000002d0000720c */ /* 0x000fc80003f21070 */
[----:B------:R-:W-:-:S13]  /*d7b0*/  ISETP.LT.OR.EX P0, PT, R3, RZ, !P0, P1 ;  /* 0x000000ff0300720c */ /* 0x000fda0004701710 */
.L_x_371:
[----:B------:R-:W-:Y:S05]  /*d7c0*/  BSYNC B1 ;  /* 0x0000000000017941 */ /* 0x000fea0003800000 */
.L_x_369:
        /* <DEDUP_REMOVED lines=15> */
.L_x_373:
[----:B------:R-:W-:Y:S02]  /*d8c0*/  FSETP.GTU.FTZ.AND P0, PT, |R24|, +INF , PT ;  /* 0x7f8000001800780b */ /* 0x000fe40003f1c200 */
[----:B------:R-:W-:-:S04]  /*d8d0*/  ISETP.LT.U32.AND P1, PT, R5, R37, PT ;  /* 0x000000250500720c */ /* 0x000fc80003f21070 */
[----:B------:R-:W-:-:S13]  /*d8e0*/  ISETP.LT.OR.EX P0, PT, R4, RZ, !P0, P1 ;  /* 0x000000ff0400720c */ /* 0x000fda0004701710 */
.L_x_374:
[----:B------:R-:W-:Y:S05]  /*d8f0*/  BSYNC B1 ;  /* 0x0000000000017941 */ /* 0x000fea0003800000 */
.L_x_372:
        /* <DEDUP_REMOVED lines=15> */
.L_x_376:
[----:B------:R-:W-:Y:S02]  /*d9f0*/  FSETP.GTU.FTZ.AND P0, PT, |R25|, +INF , PT ;  /* 0x7f8000001900780b */ /* 0x000fe40003f1c200 */
[----:B------:R-:W-:-:S04]  /*da00*/  ISETP.LT.U32.AND P1, PT, R10, R37, PT ;  /* 0x000000250a00720c */ /* 0x000fc80003f21070 */
[----:B------:R-:W-:-:S13]  /*da10*/  ISETP.LT.OR.EX P0, PT, R11, RZ, !P0, P1 ;  /* 0x000000ff0b00720c */ /* 0x000fda0004701710 */
.L_x_377:
[----:B------:R-:W-:Y:S05]  /*da20*/  BSYNC B1 ;  /* 0x0000000000017941 */ /* 0x000fea0003800000 */
.L_x_375:
        /* <DEDUP_REMOVED lines=9> */
.L_x_356:
[----:B------:R-:W-:Y:S05]  /*dac0*/  BSYNC B0 ;  /* 0x0000000000007941 */ /* 0x000fea0003800000 */
.L_x_355:
[----:B------:R-:W-:Y:S01]  /*dad0*/  ISETP.GE.U32.AND P1, PT, R39, R42, PT ;  /* 0x0000002a2700720c */ /* 0x000fe20003f26070 */
[----:B------:R-:W-:-:S12]  /*dae0*/  BSSY B0, `(.L_x_379) ;  /* 0x000001a000007945 */ /* 0x000fd80003800000 */
[----:B------:R-:W-:Y:S05]  /*daf0*/  @P1 BRA `(.L_x_380) ;  /* 0x0000000000601947 */ /* 0x000fea0003800000 */
[----:B------:R-:W-:-:S05]  /*db00*/  IMAD R20, R38, R39, RZ ;  /* 0x0000002726147224 */ /* 0x000fca00078e02ff */
[----:B------:R-:W-:-:S05]  /*db10*/  SHF.R.U32.HI R21, RZ, 0x1, R20 ;  /* 0x00000001ff157819 */ /* 0x000fca0000011614 */
[----:B------:R-:W-:-:S06]  /*db20*/  IMAD.WIDE.U32 R20, R21, 0x8, R18 ;  /* 0x0000000815147825 */ /* 0x000fcc00078e0012 */
[----:B------:R-:W5:Y:S01]  /*db30*/  LDG.E.64 R20, desc[UR60][R20.64] ;  /* 0x0000003c14147981 */ /* 0x000f62000c1e1b00 */
[----:B------:R-:W-:-:S05]  /*db40*/  IMAD.IADD R37, R39, 0x1, R40 ;  /* 0x0000000127257824 */ /* 0x000fca00078e0228 */
[----:B------:R-:W-:-:S13]  /*db50*/  ISETP.GE.U32.AND P0, PT, R37, R42, PT ;  /* 0x0000002a2500720c */ /* 0x000fda0003f06070 */
        /* <DEDUP_REMOVED lines=8> */
[----:B------:R-:W-:Y:S02]  /*dbe0*/  IMAD.IADD R27, R37, 0x1, R40 ;  /* 0x00000001251b7824 */ /* 0x000fe400078e0228 */
[----:B------:R-:W-:-:S03]  /*dbf0*/  IMAD R26, R38, R37, RZ ;  /* 0x00000025261a7224 */ /* 0x000fc600078e02ff */
[----:B------:R-:W-:-:S13]  /*dc00*/  ISETP.GE.U32.AND P0, PT, R27, R42, PT ;  /* 0x0000002a1b00720c */ /* 0x000fda0003f06070 */
[----:B------:R-:W-:Y:S01]  /*dc10*/  @!P0 IMAD R38, R38, R27, RZ ;  /* 0x0000001b26268224 */ /* 0x000fe200078e02ff */
[----:B------:R-:W-:-:S04]  /*dc20*/  SHF.R.U32.HI R27, RZ, 0x1, R26 ;  /* 0x00000001ff1b7819 */ /* 0x000fc8000001161a */
[----:B------:R-:W-:Y:S01]  /*dc30*/  @!P0 SHF.R.U32.HI R37, RZ, 0x1, R38 ;  /* 0x00000001ff258819 */ /* 0x000fe20000011626 */
[----:B------:R-:W-:-:S04]  /*dc40*/  IMAD.WIDE.U32 R26, R27, 0x8, R18 ;  /* 0x000000081b1a7825 */ /* 0x000fc800078e0012 */
[----:B------:R-:W-:Y:S02]  /*dc50*/  @!P0 IMAD.WIDE.U32 R18, R37, 0x8, R18 ;  /* 0x0000000825128825 */ /* 0x000fe400078e0012 */
[----:B------:R-:W5:Y:S04]  /*dc60*/  LDG.E.64 R26, desc[UR60][R26.64] ;  /* 0x0000003c1a1a7981 */ /* 0x000f68000c1e1b00 */
[----:B------:R0:W5:Y:S02]  /*dc70*/  @!P0 LDG.E.64 R24, desc[UR60][R18.64] ;  /* 0x0000003c12188981 */ /* 0x000164000c1e1b00 */
.L_x_380:
[----:B------:R-:W-:Y:S05]  /*dc80*/  BSYNC B0 ;  /* 0x0000000000007941 */ /* 0x000fea0003800000 */
.L_x_379:
        /* <DEDUP_REMOVED lines=14> */
.L_x_384:
[----:B-----5:R-:W-:Y:S02]  /*dd70*/  FSETP.GTU.FTZ.AND P0, PT, |R20|, +INF , PT ;  /* 0x7f8000001400780b */ /* 0x020fe40003f1c200 */
[----:B------:R-:W-:-:S04]  /*dd80*/  ISETP.LT.U32.AND P1, PT, R36, R39, PT ;  /* 0x000000272400720c */ /* 0x000fc80003f21070 */
[----:B------:R-:W-:-:S13]  /*dd90*/  ISETP.LT.OR.EX P0, PT, R34, RZ, !P0, P1 ;  /* 0x000000ff2200720c */ /* 0x000fda0004701710 */
.L_x_385:
[----:B------:R-:W-:Y:S05]  /*dda0*/  BSYNC B1 ;  /* 0x0000000000017941 */ /* 0x000fea0003800000 */
.L_x_383:
        /* <DEDUP_REMOVED lines=15> */
.L_x_387:
[----:B------:R-:W-:Y:S02]  /*dea0*/  FSETP.GTU.FTZ.AND P0, PT, |R21|, +INF , PT ;  /* 0x7f8000001500780b */ /* 0x000fe40003f1c200 */
[----:B------:R-:W-:-:S04]  /*deb0*/  ISETP.LT.U32.AND P1, PT, R30, R39, PT ;  /* 0x000000271e00720c */ /* 0x000fc80003f21070 */
[----:B------:R-:W-:-:S13]  /*dec0*/  ISETP.LT.OR.EX P0, PT, R33, RZ, !P0, P1 ;  /* 0x000000ff2100720c */ /* 0x000fda0004701710 */
.L_x_388:
[----:B------:R-:W-:Y:S05]  /*ded0*/  BSYNC B1 ;  /* 0x0000000000017941 */ /* 0x000fea0003800000 */
.L_x_386:
        /* <DEDUP_REMOVED lines=18> */
.L_x_390:
[----:B------:R-:W-:Y:S02]  /*e000*/  FSETP.GTU.FTZ.AND P0, PT, |R22|, +INF , PT ;  /* 0x7f8000001600780b */ /* 0x000fe40003f1c200 */
[----:B------:R-:W-:-:S04]  /*e010*/  ISETP.LT.U32.AND P1, PT, R15, R37, PT ;  /* 0x000000250f00720c */ /* 0x000fc80003f21070 */
[----:B------:R-:W-:-:S13]  /*e020*/  ISETP.LT.OR.EX P0, PT, R29, RZ, !P0, P1 ;  /* 0x000000ff1d00720c */ /* 0x000fda0004701710 */
.L_x_391:
[----:B------:R-:W-:Y:S05]  /*e030*/  BSYNC B1 ;  /* 0x0000000000017941 */ /* 0x000fea0003800000 */
.L_x_389:
        /* <DEDUP_REMOVED lines=15> */
.L_x_393:
[----:B------:R-:W-:Y:S02]  /*e130*/  FSETP.GTU.FTZ.AND P0, PT, |R23|, +INF , PT ;  /* 0x7f8000001700780b */ /* 0x000fe40003f1c200 */
[----:B------:R-:W-:-:S04]  /*e140*/  ISETP.LT.U32.AND P1, PT, R12, R37, PT ;  /* 0x000000250c00720c */ /* 0x000fc80003f21070 */
[----:B------:R-:W-:-:S13]  /*e150*/  ISETP.LT.OR.EX P0, PT, R14, RZ, !P0, P1 ;  /* 0x000000ff0e00720c */ /* 0x000fda0004701710 */
.L_x_394:
[----:B------:R-:W-:Y:S05]  /*e160*/  BSYNC B1 ;  /* 0x0000000000017941 */ /* 0x000fea0003800000 */
.L_x_392:
        /* <DEDUP_REMOVED lines=18> */
.L_x_396:
[----:B------:R-:W-:Y:S02]  /*e290*/  FSETP.GTU.FTZ.AND P0, PT, |R26|, +INF , PT ;  /* 0x7f8000001a00780b */ /* 0x000fe40003f1c200 */
[----:B------:R-:W-:-:S04]  /*e2a0*/  ISETP.LT.U32.AND P1, PT, R7, R19, PT ;  /* 0x000000130700720c */ /* 0x000fc80003f21070 */
[----:B------:R-:W-:-:S13]  /*e2b0*/  ISETP.LT.OR.EX P0, PT, R9, RZ, !P0, P1 ;  /* 0x000000ff0900720c */ /* 0x000fda0004701710 */
.L_x_397:
[----:B------:R-:W-:Y:S05]  /*e2c0*/  BSYNC B1 ;  /* 0x0000000000017941 */ /* 0x000fea0003800000 */
.L_x_395:
        /* <DEDUP_REMOVED lines=15> */
.L_x_399:
[----:B------:R-:W-:Y:S02]  /*e3c0*/  FSETP.GTU.FTZ.AND P0, PT, |R27|, +INF , PT ;  /* 0x7f8000001b00780b */ /* 0x000fe40003f1c200 */
[----:B------:R-:W-:-:S04]  /*e3d0*/  ISETP.LT.U32.AND P1, PT, R0, R19, PT ;  /* 0x000000130000720c */ /* 0x000fc80003f21070 */
[----:B------:R-:W-:-:S13]  /*e3e0*/  ISETP.LT.OR.EX P0, PT, R3, RZ, !P0, P1 ;  /* 0x000000ff0300720c */ /* 0x000fda0004701710 */
.L_x_400:
[----:B------:R-:W-:Y:S05]  /*e3f0*/  BSYNC B1 ;  /* 0x0000000000017941 */ /* 0x000fea0003800000 */
.L_x_398:
        /* <DEDUP_REMOVED lines=18> */
.L_x_402:
[----:B------:R-:W-:Y:S02]  /*e520*/  FSETP.GTU.FTZ.AND P0, PT, |R24|, +INF , PT ;  /* 0x7f8000001800780b */ /* 0x000fe40003f1c200 */
[----:B------:R-:W-:-:S04]  /*e530*/  ISETP.LT.U32.AND P1, PT, R5, R21, PT ;  /* 0x000000150500720c */ /* 0x000fc80003f21070 */
[----:B------:R-:W-:-:S13]  /*e540*/  ISETP.LT.OR.EX P0, PT, R4, RZ, !P0, P1 ;  /* 0x000000ff0400720c */ /* 0x000fda0004701710 */
.L_x_403:
[----:B------:R-:W-:Y:S05]  /*e550*/  BSYNC B1 ;  /* 0x0000000000017941 */ /* 0x000fea0003800000 */
.L_x_401:
        /* <DEDUP_REMOVED lines=15> */
.L_x_405:
[----:B------:R-:W-:Y:S02]  /*e650*/  FSETP.GTU.FTZ.AND P0, PT, |R25|, +INF , PT ;  /* 0x7f8000001900780b */ /* 0x000fe40003f1c200 */
[----:B------:R-:W-:-:S04]  /*e660*/  ISETP.LT.U32.AND P1, PT, R10, R21, PT ;  /* 0x000000150a00720c */ /* 0x000fc80003f21070 */
[----:B------:R-:W-:-:S13]  /*e670*/  ISETP.LT.OR.EX P0, PT, R11, RZ, !P0, P1 ;  /* 0x000000ff0b00720c */ /* 0x000fda0004701710 */
.L_x_406:
[----:B------:R-:W-:Y:S05]  /*e680*/  BSYNC B1 ;  /* 0x0000000000017941 */ /* 0x000fea0003800000 */
.L_x_404:
[----:B------:R-:W-:Y:S02]  /*e690*/  FSEL R6, R6, R25, P0 ;  /* 0x0000001906067208 */ /* 0x000fe40000000000 */
[----:B------:R-:W-:Y:S02]  /*e6a0*/  SEL R10, R10, R21, P0 ;  /* 0x000000150a0a7207 */ /* 0x000fe40000000000 */
[----:B------:R-:W-:-:S07]  /*e6b0*/  SEL R11, R11, RZ, P0 ;  /* 0x000000ff0b0b7207 */ /* 0x000fce0000000000 */
.L_x_382:
[----:B------:R-:W-:Y:S05]  /*e6c0*/  BSYNC B0 ;  /* 0x0000000000007941 */ /* 0x000fea0003800000 */
.L_x_381:
[----:B------:R-:W-:Y:S01]  /*e6d0*/  FSETP.GTU.FTZ.AND P0, PT, |R35|, +INF , PT ;  /* 0x7f8000002300780b */ /* 0x000fe20003f1c200 */
[----:B------:R-:W-:-:S12]  /*e6e0*/  BSSY B0, `(.L_x_407) ;  /* 0x000000e000007945 */ /* 0x000fd80003800000 */
[----:B------:R-:W-:Y:S05]  /*e6f0*/  @P0 BRA `(.L_x_408) ;  /* 0x0000000000240947 */ /* 0x000fea0003800000 */
[C---:B------:R-:W-:Y:S02]  /*e700*/  FSETP.NEU.FTZ.AND P1, PT, R35.reuse, R31, PT ;  /* 0x0000001f2300720b */ /* 0x040fe40003f3d000 */
[----:B------:R-:W-:Y:S02]  /*e710*/  ISETP.GE.U32.AND P0, PT, R36, R15, PT ;  /* 0x0000000f2400720c */ /* 0x000fe40003f06070 */
[----:B------:R-:W-:Y:S02]  /*e720*/  FSETP.GEU.FTZ.AND P2, PT, R35, R31, PT ;  /* 0x0000001f2300720b */ /* 0x000fe40003f5e000 */
[----:B------:R-:W-:Y:S02]  /*e730*/  ISETP.GE.AND.EX P0, PT, R34, R29, PT, P0 ;  /* 0x0000001d2200720c */ /* 0x000fe40003f06300 */
[----:B0-----:R-:W-:-:S05]  /*e740*/  SEL R18, RZ, 0xffffffff, P2 ;  /* 0xffffffffff127807 */ /* 0x001fca0001000000 */
[----:B------:R-:W-:-:S04]  /*e750*/  @!P1 SEL R18, RZ, 0xffffffff, P0 ;  /* 0xffffffffff129807 */ /* 0x000fc80000000000 */
[----:B------:R-:W-:-:S04]  /*e760*/  LOP3.LUT R18, R18, 0x1, RZ, 0xc0, !PT ;  /* 0x0000000112127812 */ /* 0x000fc800078ec0ff */
[----:B------:R-:W-:Y:S01]  /*e770*/  ISETP.EQ.U32.AND P0, PT, R18, 0x1, PT ;  /* 0x000000011200780c */ /* 0x000fe20003f02070 */
[----:B------:R-:W-:-:S12]  /*e780*/  BRA `(.L_x_409) ;  /* 0x00000000000c7947 */ /* 0x000fd80003800000 */
.L_x_408:
[----:B------:R-:W-:Y:S02]  /*e790*/  FSETP.GTU.FTZ.AND P0, PT, |R31|, +INF , PT ;  /* 0x7f8000001f00780b */ /* 0x000fe40003f1c200 */
[----:B------:R-:W-:-:S04]  /*e7a0*/  ISETP.LT.U32.AND P1, PT, R36, R15, PT ;  /* 0x0000000f2400720c */ /* 0x000fc80003f21070 */
[----:B------:R-:W-:-:S13]  /*e7b0*/  ISETP.LT.OR.EX P0, PT, R34, R29, !P0, P1 ;  /* 0x0000001d2200720c */ /* 0x000fda0004701710 */
.L_x_409:
[----:B------:R-:W-:Y:S05]  /*e7c0*/  BSYNC B0 ;  /* 0x0000000000007941 */ /* 0x000fea0003800000 */
.L_x_407:
[----:B------:R-:W-:Y:S01]  /*e7d0*/  FSETP.GTU.FTZ.AND P1, PT, |R32|, +INF , PT ;  /* 0x7f8000002000780b */ /* 0x000fe20003f3c200 */
[----:B------:R-:W-:Y:S01]  /*e7e0*/  BSSY B0, `(.L_x_410) ;  /* 0x0000011000007945 */ /* 0x000fe20003800000 */
[----:B------:R-:W-:Y:S02]  /*e7f0*/  SEL R36, R36, R15, P0 ;  /* 0x0000000f24247207 */ /* 0x000fe40000000000 */
[----:B------:R-:W-:Y:S02]  /*e800*/  SEL R34, R34, R29, P0 ;  /* 0x0000001d22227207 */ /* 0x000fe40000000000 */
[----:B0-----:R-:W-:-:S07]  /*e810*/  FSEL R18, R35, R31, P0 ;  /* 0x0000001f23127208 */ /* 0x001fce0000000000 */
        /* <DEDUP_REMOVED lines=10> */
.L_x_411:
[----:B------:R-:W-:Y:S02]  /*e8c0*/  FSETP.GTU.FTZ.AND P0, PT, |R28|, +INF , PT ;  /* 0x7f8000001c00780b */ /* 0x000fe40003f1c200 */
[----:B------:R-:W-:-:S04]  /*e8d0*/  ISETP.LT.U32.AND P1, PT, R30, R12, PT ;  /* 0x0000000c1e00720c */ /* 0x000fc80003f21070 */
[----:B------:R-:W-:-:S13]  /*e8e0*/  ISETP.LT.OR.EX P0, PT, R33, R14, !P0, P1 ;  /* 0x0000000e2100720c */ /* 0x000fda0004701710 */
.L_x_412:
[----:B------:R-:W-:Y:S05]  /*e8f0*/  BSYNC B0 ;  /* 0x0000000000007941 */ /* 0x000fea0003800000 */
.L_x_410:
        /* <DEDUP_REMOVED lines=15> */
.L_x_414:
[----:B------:R-:W-:Y:S02]  /*e9f0*/  FSETP.GTU.FTZ.AND P0, PT, |R13|, +INF , PT ;  /* 0x7f8000000d00780b */ /* 0x000fe40003f1c200 */
[----:B------:R-:W-:-:S04]  /*ea00*/  ISETP.LT.U32.AND P1, PT, R36, R7, PT ;  /* 0x000000072400720c */ /* 0x000fc80003f21070 */
[----:B------:R-:W-:-:S13]  /*ea10*/  ISETP.LT.OR.EX P0, PT, R34, R9, !P0, P1 ;  /* 0x000000092200720c */ /* 0x000fda0004701710 */
.L_x_415:
[----:B------:R-:W-:Y:S05]  /*ea20*/  BSYNC B0 ;  /* 0x0000000000007941 */ /* 0x000fea0003800000 */
.L_x_413:
        /* <DEDUP_REMOVED lines=15> */
.L_x_417:
[----:B------:R-:W-:Y:S02]  /*eb20*/  FSETP.GTU.FTZ.AND P0, PT, |R8|, +INF , PT ;  /* 0x7f8000000800780b */ /* 0x000fe40003f1c200 */
[----:B------:R-:W-:-:S04]  /*eb30*/  ISETP.LT.U32.AND P1, PT, R15, R0, PT ;  /* 0x000000000f00720c */ /* 0x000fc80003f21070 */
[----:B------:R-:W-:-:S13]  /*eb40*/  ISETP.LT.OR.EX P0, PT, R14, R3, !P0, P1 ;  /* 0x000000030e00720c */ /* 0x000fda0004701710 */
.L_x_418:
[----:B------:R-:W-:Y:S05]  /*eb50*/  BSYNC B0 ;  /* 0x0000000000007941 */ /* 0x000fea0003800000 */
.L_x_416:
        /* <DEDUP_REMOVED lines=15> */
.L_x_420:
[----:B------:R-:W-:Y:S02]  /*ec50*/  FSETP.GTU.FTZ.AND P0, PT, |R41|, +INF , PT ;  /* 0x7f8000002900780b */ /* 0x000fe40003f1c200 */
[----:B------:R-:W-:-:S04]  /*ec60*/  ISETP.LT.U32.AND P1, PT, R36, R5, PT ;  /* 0x000000052400720c */ /* 0x000fc80003f21070 */
[----:B------:R-:W-:-:S13]  /*ec70*/  ISETP.LT.OR.EX P0, PT, R9, R4, !P0, P1 ;  /* 0x000000040900720c */ /* 0x000fda0004701710 */
.L_x_421:
[----:B------:R-:W-:Y:S05]  /*ec80*/  BSYNC B0 ;  /* 0x0000000000007941 */ /* 0x000fea0003800000 */
.L_x_419:
        /* <DEDUP_REMOVED lines=15> */
.L_x_423:
[----:B------:R-:W-:Y:S02]  /*ed80*/  FSETP.GTU.FTZ.AND P0, PT, |R6|, +INF , PT ;  /* 0x7f8000000600780b */ /* 0x000fe40003f1c200 */
[----:B------:R-:W-:-:S04]  /*ed90*/  ISETP.LT.U32.AND P1, PT, R15, R10, PT ;  /* 0x0000000a0f00720c */ /* 0x000fc80003f21070 */
[----:B------:R-:W-:-:S13]  /*eda0*/  ISETP.LT.OR.EX P0, PT, R14, R11, !P0, P1 ;  /* 0x0000000b0e00720c */ /* 0x000fda0004701710 */
.L_x_424:
[----:B------:R-:W-:Y:S05]  /*edb0*/  BSYNC B0 ;  /* 0x0000000000007941 */ /* 0x000fea0003800000 */
.L_x_422:
[----:B------:R-:W-:Y:S02]  /*edc0*/  SEL R8, R15, R10, P0 ;  /* 0x0000000a0f087207 */ /* 0x000fe40000000000 */
[----:B------:R-:W-:Y:S02]  /*edd0*/  SEL R11, R14, R11, P0 ;  /* 0x0000000b0e0b7207 */ /* 0x000fe40000000000 */
[----:B------:R-:W-:Y:S01]  /*ede0*/  FSEL R9, R19, R6, P0 ;  /* 0x0000000613097208 */ /* 0x000fe20000000000 */
[----:B------:R-:W-:Y:S06]  /*edf0*/  BRA `(.L_x_241) ;  /* 0x0000002000307947 */ /* 0x000fec0003800000 */
.L_x_275:
[----:B------:R-:W-:Y:S01]  /*ee00*/  ULDC UR4, c[0x0][0x234] ;  /* 0x00008d0000047ab9 */ /* 0x000fe20000000800 */
[----:B------:R-:W0:Y:S01]  /*ee10*/  LDC R4, c[0x0][0x218] ;  /* 0x00008600ff047b82 */ /* 0x000e220000000800 */
[----:B------:R-:W-:Y:S01]  /*ee20*/  IMAD.U32 R0, RZ, RZ, UR4 ;  /* 0x00000004ff007e24 */ /* 0x000fe2000f8e00ff */
[----:B------:R-:W-:Y:S03]  /*ee30*/  BSSY B0, `(.L_x_425) ;  /* 0x00000da000007945 */ /* 0x000fe60003800000 */
[----:B------:R-:W-:-:S03]  /*ee40*/  IMAD R3, R0, 0x3, R39 ;  /* 0x0000000300037824 */ /* 0x000fc600078e0227 */
[----:B------:R-:W1:Y:S02]  /*ee50*/  LDC R12, c[0x0][0x220] ;  /* 0x00008800ff0c7b82 */ /* 0x000e640000000800 */
[----:B------:R-:W-:Y:S01]  /*ee60*/  ISETP.GE.U32.AND P0, PT, R3, R42, PT ;  /* 0x0000002a0300720c */ /* 0x000fe20003f06070 */
[----:B------:R-:W-:-:S05]  /*ee70*/  IMAD.MOV.U32 R3, RZ, RZ, R39 ;  /* 0x000000ffff037224 */ /* 0x000fca00078e0027 */
[----:B------:R-:W2:Y:S01]  /*ee80*/  LDC R31, c[0x0][0x224] ;  /* 0x00008900ff1f7b82 */ /* 0x000ea20000000800 */
[--C-:B0-----:R-:W-:Y:S02]  /*ee90*/  IMAD.MOV.U32 R5, RZ, RZ, R4.reuse ;  /* 0x000000ffff057224 */ /* 0x101fe400078e0004 */
[--C-:B------:R-:W-:Y:S02]  /*eea0*/  IMAD.MOV.U32 R6, RZ, RZ, R4.reuse ;  /* 0x000000ffff067224 */ /* 0x100fe400078e0004 */
[--C-:B------:R-:W-:Y:S02]  /*eeb0*/  IMAD.MOV.U32 R7, RZ, RZ, R4.reuse ;  /* 0x000000ffff077224 */ /* 0x100fe400078e0004 */
[--C-:B------:R-:W-:Y:S02]  /*eec0*/  IMAD.MOV.U32 R8, RZ, RZ, R4.reuse ;  /* 0x000000ffff087224 */ /* 0x100fe400078e0004 */
[--C-:B------:R-:W-:Y:S02]  /*eed0*/  IMAD.MOV.U32 R9, RZ, RZ, R4.reuse ;  /* 0x000000ffff097224 */ /* 0x100fe400078e0004 */
[----:B------:R-:W-:-:S02]  /*eee0*/  IMAD.MOV.U32 R10, RZ, RZ, R4 ;  /* 0x000000ffff0a7224 */ /* 0x000fc400078e0004 */
[----:B------:R-:W-:Y:S02]  /*eef0*/  IMAD.MOV.U32 R39, RZ, RZ, R4 ;  /* 0x000000ffff277224 */ /* 0x000fe400078e0004 */
[--C-:B-1----:R-:W-:Y:S02]  /*ef00*/  IMAD.MOV.U32 R11, RZ, RZ, R12.reuse ;  /* 0x000000ffff0b7224 */ /* 0x102fe400078e000c */
[--C-:B------:R-:W-:Y:S02]  /*ef10*/  IMAD.MOV.U32 R13, RZ, RZ, R12.reuse ;  /* 0x000000ffff0d7224 */ /* 0x100fe400078e000c */
[--C-:B------:R-:W-:Y:S02]  /*ef20*/  IMAD.MOV.U32 R14, RZ, RZ, R12.reuse ;  /* 0x000000ffff0e7224 */ /* 0x100fe400078e000c */
[--C-:B------:R-:W-:Y:S02]  /*ef30*/  IMAD.MOV.U32 R15, RZ, RZ, R12.reuse ;  /* 0x000000ffff0f7224 */ /* 0x100fe400078e000c */
[----:B------:R-:W-:-:S02]  /*ef40*/  IMAD.MOV.U32 R20, RZ, RZ, R12 ;  /* 0x000000ffff147224 */ /* 0x000fc400078e000c */
[--C-:B------:R-:W-:Y:S02]  /*ef50*/  IMAD.MOV.U32 R21, RZ, RZ, R12.reuse ;  /* 0x000000ffff157224 */ /* 0x100fe400078e000c */
[----:B------:R-:W-:Y:S02]  /*ef60*/  IMAD.MOV.U32 R30, RZ, RZ, R12 ;  /* 0x000000ffff1e7224 */ /* 0x000fe400078e000c */
[--C-:B--2---:R-:W-:Y:S02]  /*ef70*/  IMAD.MOV.U32 R32, RZ, RZ, R31.reuse ;  /* 0x000000ffff207224 */ /* 0x104fe400078e001f */
[--C-:B------:R-:W-:Y:S02]  /*ef80*/  IMAD.MOV.U32 R33, RZ, RZ, R31.reuse ;  /* 0x000000ffff217224 */ /* 0x100fe400078e001f */
[--C-:B------:R-:W-:Y:S02]  /*ef90*/  IMAD.MOV.U32 R34, RZ, RZ, R31.reuse ;  /* 0x000000ffff227224 */ /* 0x100fe400078e001f */
[----:B------:R-:W-:-:S02]  /*efa0*/  IMAD.MOV.U32 R35, RZ, RZ, R31 ;  /* 0x000000ffff237224 */ /* 0x000fc400078e001f */
[--C-:B------:R-:W-:Y:S02]  /*efb0*/  IMAD.MOV.U32 R36, RZ, RZ, R31.reuse ;  /* 0x000000ffff247224 */ /* 0x100fe400078e001f */
[--C-:B------:R-:W-:Y:S02]  /*efc0*/  IMAD.MOV.U32 R38, RZ, RZ, R31.reuse ;  /* 0x000000ffff267224 */ /* 0x100fe400078e001f */
        /* <DEDUP_REMOVED lines=21> */
.L_x_448:
[----:B------:R-:W-:-:S05]  /*f120*/  SHF.R.U32.HI R23, RZ, 0x1, R3 ;  /* 0x00000001ff177819 */ /* 0x000fca0000011603 */
[----:B------:R-:W-:-:S06]  /*f130*/  IMAD.WIDE.U32 R22, R23, 0x8, R18 ;  /* 0x0000000817167825 */ /* 0x000fcc00078e0012 */
[----:B------:R-:W2:Y:S01]  /*f140*/  LDG.E.64 R22, desc[UR60][R22.64] ;  /* 0x0000003c16167981 */ /* 0x000ea2000c1e1b00 */
[----:B0-----:R-:W-:-:S04]  /*f150*/  IMAD.IADD R41, R3, 0x1, R0 ;  /* 0x0000000103297824 */ /* 0x001fc800078e0200 */
[----:B------:R-:W-:Y:S01]  /*f160*/  IMAD.IADD R43, R41, 0x1, R0 ;  /* 0x00000001292b7824 */ /* 0x000fe200078e0200 */
[----:B------:R-:W-:-:S03]  /*f170*/  SHF.R.U32.HI R25, RZ, 0x1, R41 ;  /* 0x00000001ff197819 */ /* 0x000fc60000011629 */
[----:B------:R-:W-:Y:S01]  /*f180*/  IMAD.IADD R40, R43, 0x1, R0 ;  /* 0x000000012b287824 */ /* 0x000fe200078e0200 */
[----:B------:R-:W-:Y:S01]  /*f190*/  SHF.R.U32.HI R29, RZ, 0x1, R43 ;  /* 0x00000001ff1d7819 */ /* 0x000fe2000001162b */
[----:B------:R-:W-:-:S03]  /*f1a0*/  IMAD.WIDE.U32 R24, R25, 0x8, R18 ;  /* 0x0000000819187825 */ /* 0x000fc600078e0012 */
[----:B------:R-:W-:Y:S01]  /*f1b0*/  SHF.R.U32.HI R27, RZ, 0x1, R40 ;  /* 0x00000001ff1b7819 */ /* 0x000fe20000011628 */
        /* <DEDUP_REMOVED lines=34> */
.L_x_428:
[----:B------:R-:W-:Y:S02]  /*f3e0*/  FSETP.GTU.FTZ.AND P0, PT, |R23|, +INF , PT ;  /* 0x7f8000001700780b */ /* 0x000fe40003f1c200 */
[----:B------:R-:W-:-:S04]  /*f3f0*/  ISETP.LT.U32.AND P1, PT, R30, R3, PT ;  /* 0x000000031e00720c */ /* 0x000fc80003f21070 */
[----:B------:R-:W-:-:S13]  /*f400*/  ISETP.LT.OR.EX P0, PT, R37, RZ, !P0, P1 ;  /* 0x000000ff2500720c */ /* 0x000fda0004701710 */
.L_x_429:
[----:B------:R-:W-:Y:S05]  /*f410*/  BSYNC B1 ;  /* 0x0000000000017941 */ /* 0x000fea0003800000 */
.L_x_427:
        /* <DEDUP_REMOVED lines=15> */
.L_x_431:
[----:B-----5:R-:W-:Y:S02]  /*f510*/  FSETP.GTU.FTZ.AND P0, PT, |R24|, +INF , PT ;  /* 0x7f8000001800780b */ /* 0x020fe40003f1c200 */
[----:B------:R-:W-:-:S04]  /*f520*/  ISETP.LT.U32.AND P1, PT, R21, R41, PT ;  /* 0x000000291500720c */ /* 0x000fc80003f21070 */
[----:B------:R-:W-:-:S13]  /*f530*/  ISETP.LT.OR.EX P0, PT, R38, RZ, !P0, P1 ;  /* 0x000000ff2600720c */ /* 0x000fda0004701710 */
.L_x_432:
[----:B------:R-:W-:Y:S05]  /*f540*/  BSYNC B1 ;  /* 0x0000000000017941 */ /* 0x000fea0003800000 */
.L_x_430:
        /* <DEDUP_REMOVED lines=15> */
.L_x_434:
[----:B------:R-:W-:Y:S02]  /*f640*/  FSETP.GTU.FTZ.AND P0, PT, |R25|, +INF , PT ;  /* 0x7f8000001900780b */ /* 0x000fe40003f1c200 */
[----:B------:R-:W-:-:S04]  /*f650*/  ISETP.LT.U32.AND P1, PT, R20, R41, PT ;  /* 0x000000291400720c */ /* 0x000fc80003f21070 */
[----:B------:R-:W-:-:S13]  /*f660*/  ISETP.LT.OR.EX P0, PT, R36, RZ, !P0, P1 ;  /* 0x000000ff2400720c */ /* 0x000fda0004701710 */
.L_x_435:
[----:B------:R-:W-:Y:S05]  /*f670*/  BSYNC B1 ;  /* 0x0000000000017941 */ /* 0x000fea0003800000 */
.L_x_433:
[----:B------:R-:W-:Y:S01]  /*f680*/  FSETP.GTU.FTZ.AND P1, PT, |R7|, +INF , PT ;  /* 0x7f8000000700780b */ /* 0x000fe20003f3c200 */
[----:B------:R-:W-:Y:S01]  /*f690*/  BSSY B1, `(.L_x_436) ;  /* 0x0000011000017945 */ /* 0x000fe20003800000 */
[----:B------:R-:W-:Y:S02]  /*f6a0*/  SEL R20, R20, R41, P0 ;  /* 0x0000002914147207 */ /* 0x000fe40000000000 */
        /* <DEDUP_REMOVED lines=12> */
.L_x_437:
[----:B------:R-:W-:Y:S02]  /*f770*/  FSETP.GTU.FTZ.AND P0, PT, |R28|, +INF , PT ;  /* 0x7f8000001c00780b */ /* 0x000fe40003f1c200 */
[----:B------:R-:W-:-:S04]  /*f780*/  ISETP.LT.U32.AND P1, PT, R14, R43, PT ;  /* 0x0000002b0e00720c */ /* 0x000fc80003f21070 */
[----:B------:R-:W-:-:S13]  /*f790*/  ISETP.LT.OR.EX P0, PT, R34, RZ, !P0, P1 ;  /* 0x000000ff2200720c */ /* 0x000fda0004701710 */
.L_x_438:
[----:B------:R-:W-:Y:S05]  /*f7a0*/  BSYNC B1 ;  /* 0x0000000000017941 */ /* 0x000fea0003800000 */
.L_x_436:
        /* <DEDUP_REMOVED lines=15> */
.L_x_440:
[----:B------:R-:W-:Y:S02]  /*f8a0*/  FSETP.GTU.FTZ.AND P0, PT, |R29|, +INF , PT ;  /* 0x7f8000001d00780b */ /* 0x000fe40003f1c200 */
[----:B------:R-:W-:-:S04]  /*f8b0*/  ISETP.LT.U32.AND P1, PT, R13, R43, PT ;  /* 0x0000002b0d00720c */ /* 0x000fc80003f21070 */
[----:B------:R-:W-:-:S13]  /*f8c0*/  ISETP.LT.OR.EX P0, PT, R33, RZ, !P0, P1 ;  /* 0x000000ff2100720c */ /* 0x000fda0004701710 */
.L_x_441:
[----:B------:R-:W-:Y:S05]  /*f8d0*/  BSYNC B1 ;  /* 0x0000000000017941 */ /* 0x000fea0003800000 */
.L_x_439:
        /* <DEDUP_REMOVED lines=15> */
.L_x_443:
[----:B------:R-:W-:Y:S02]  /*f9d0*/  FSETP.GTU.FTZ.AND P0, PT, |R26|, +INF , PT ;  /* 0x7f8000001a00780b */ /* 0x000fe40003f1c200 */
[----:B------:R-:W-:-:S04]  /*f9e0*/  ISETP.LT.U32.AND P1, PT, R11, R40, PT ;  /* 0x000000280b00720c */ /* 0x000fc80003f21070 */
[----:B------:R-:W-:-:S13]  /*f9f0*/  ISETP.LT.OR.EX P0, PT, R32, RZ, !P0, P1 ;  /* 0x000000ff2000720c */ /* 0x000fda0004701710 */
.L_x_444:
[----:B------:R-:W-:Y:S05]  /*fa00*/  BSYNC B1 ;  /* 0x0000000000017941 */ /* 0x000fea0003800000 */
.L_x_442:
        /* <DEDUP_REMOVED lines=15> */
.L_x_446:
[----:B------:R-:W-:Y:S02]  /*fb00*/  FSETP.GTU.FTZ.AND P0, PT, |R27|, +INF , PT ;  /* 0x7f8000001b00780b */ /* 0x000fe40003f1c200 */
[----:B------:R-:W-:-:S04]  /*fb10*/  ISETP.LT.U32.AND P1, PT, R15, R40, PT ;  /* 0x000000280f00720c */ /* 0x000fc80003f21070 */
[----:B------:R-:W-:-:S13]  /*fb20*/  ISETP.LT.OR.EX P0, PT, R35, RZ, !P0, P1 ;  /* 0x000000ff2300720c */ /* 0x000fda0004701710 */
.L_x_447:
[----:B------:R-:W-:Y:S05]  /*fb30*/  BSYNC B1 ;  /* 0x0000000000017941 */ /* 0x000fea0003800000 */
.L_x_445:
        /* <DEDUP_REMOVED lines=9> */
.L_x_426:
[----:B------:R-:W-:Y:S05]  /*fbd0*/  BSYNC B0 ;  /* 0x0000000000007941 */ /* 0x000fea0003800000 */
.L_x_425:
[----:B------:R-:W-:Y:S01]  /*fbe0*/  ISETP.GE.U32.AND P1, PT, R3, R42, PT ;  /* 0x0000002a0300720c */ /* 0x000fe20003f26070 */
[----:B------:R-:W-:-:S12]  /*fbf0*/  BSSY B0, `(.L_x_449) ;  /* 0x0000016000007945 */ /* 0x000fd80003800000 */
[----:B------:R-:W-:Y:S05]  /*fc00*/  @P1 BRA `(.L_x_450) ;  /* 0x0000000000501947 */ /* 0x000fea0003800000 */
[----:B------:R-:W-:-:S05]  /*fc10*/  SHF.R.U32.HI R23, RZ, 0x1, R3 ;  /* 0x00000001ff177819 */ /* 0x000fca0000011603 */
[----:B------:R-:W-:-:S06]  /*fc20*/  IMAD.WIDE.U32 R22, R23, 0x8, R18 ;  /* 0x0000000817167825 */ /* 0x000fcc00078e0012 */
[----:B------:R-:W5:Y:S01]  /*fc30*/  LDG.E.64 R22, desc[UR60][R22.64] ;  /* 0x0000003c16167981 */ /* 0x000f62000c1e1b00 */
[----:B------:R-:W-:-:S05]  /*fc40*/  IMAD.IADD R41, R3, 0x1, R0 ;  /* 0x0000000103297824 */ /* 0x000fca00078e0200 */
[----:B------:R-:W-:-:S13]  /*fc50*/  ISETP.GE.U32.AND P0, PT, R41, R42, PT ;  /* 0x0000002a2900720c */ /* 0x000fda0003f06070 */
[----:B------:R-:W-:Y:S05]  /*fc60*/  @P0 BRA `(.L_x_450) ;  /* 0x0000000000380947 */ /* 0x000fea0003800000 */
[----:B------:R-:W-:-:S05]  /*fc70*/  SHF.R.U32.HI R25, RZ, 0x1, R41 ;  /* 0x00000001ff197819 */ /* 0x000fca0000011629 */
[----:B------:R-:W-:-:S06]  /*fc80*/  IMAD.WIDE.U32 R24, R25, 0x8, R18 ;  /* 0x0000000819187825 */ /* 0x000fcc00078e0012 */
[----:B------:R-:W5:Y:S01]  /*fc90*/  LDG.E.64 R24, desc[UR60][R24.64] ;  /* 0x0000003c18187981 */ /* 0x000f62000c1e1b00 */
[----:B------:R-:W-:-:S05]  /*fca0*/  IMAD.IADD R41, R41, 0x1, R0 ;  /* 0x0000000129297824 */ /* 0x000fca00078e0200 */
[----:B------:R-:W-:-:S13]  /*fcb0*/  ISETP.GE.U32.AND P0, PT, R41, R42, PT ;  /* 0x0000002a2900720c */ /* 0x000fda0003f06070 */
[----:B------:R-:W-:Y:S05]  /*fcc0*/  @P0 BRA `(.L_x_450) ;  /* 0x0000000000200947 */ /* 0x000fea0003800000 */
[----:B------:R-:W-:Y:S01]  /*fcd0*/  IMAD.IADD R43, R41, 0x1, R0 ;  /* 0x00000001292b7824 */ /* 0x000fe200078e0200 */
[----:B------:R-:W-:-:S04]  /*fce0*/  SHF.R.U32.HI R29, RZ, 0x1, R41 ;  /* 0x00000001ff1d7819 */ /* 0x000fc80000011629 */
[----:B------:R-:W-:Y:S01]  /*fcf0*/  ISETP.GE.U32.AND P0, PT, R43, R42, PT ;  /* 0x0000002a2b00720c */ /* 0x000fe20003f06070 */
[----:B------:R-:W-:-:S06]  /*fd00*/  IMAD.WIDE.U32 R28, R29, 0x8, R18 ;  /* 0x000000081d1c7825 */ /* 0x000fcc00078e0012 */
[----:B------:R-:W5:Y:S06]  /*fd10*/  LDG.E.64 R28, desc[UR60][R28.64] ;  /* 0x0000003c1c1c7981 */ /* 0x000f6c000c1e1b00 */
[----:B------:R-:W-:-:S05]  /*fd20*/  @!P0 SHF.R.U32.HI R41, RZ, 0x1, R43 ;  /* 0x00000001ff298819 */ /* 0x000fca000001162b */
[----:B------:R-:W-:-:S05]  /*fd30*/  @!P0 IMAD.WIDE.U32 R18, R41, 0x8, R18 ;  /* 0x0000000829128825 */ /* 0x000fca00078e0012 */
[----:B------:R0:W5:Y:S02]  /*fd40*/  @!P0 LDG.E.64 R26, desc[UR60][R18.64] ;  /* 0x0000003c121a8981 */ /* 0x000164000c1e1b00 */
.L_x_450:
[----:B------:R-:W-:Y:S05]  /*fd50*/  BSYNC B0 ;  /* 0x0000000000007941 */ /* 0x000fea0003800000 */
.L_x_449:
        /* <DEDUP_REMOVED lines=14> */
.L_x_454:
[----:B-----5:R-:W-:Y:S02]  /*fe40*/  FSETP.GTU.FTZ.AND P0, PT, |R22|, +INF , PT ;  /* 0x7f8000001600780b */ /* 0x020fe40003f1c200 */
[----:B------:R-:W-:-:S04]  /*fe50*/  ISETP.LT.U32.AND P1, PT, R12, R3, PT ;  /* 0x000000030c00720c */ /* 0x000fc80003f21070 */
[----:B------:R-:W-:-:S13]  /*fe60*/  ISETP.LT.OR.EX P0, PT, R31, RZ, !P0, P1 ;  /* 0x000000ff1f00720c */ /* 0x000fda0004701710 */
.L_x_455:
[----:B------:R-:W-:Y:S05]  /*fe70*/  BSYNC B1 ;  /* 0x0000000000017941 */ /* 0x000fea0003800000 */
.L_x_453:
        /* <DEDUP_REMOVED lines=15> */
.L_x_457:
[----:B------:R-:W-:Y:S02]  /*ff70*/  FSETP.GTU.FTZ.AND P0, PT, |R23|, +INF , PT ;  /* 0x7f8000001700780b */ /* 0x000fe40003f1c200 */
[----:B------:R-:W-:-:S04]  /*ff80*/  ISETP.LT.U32.AND P1, PT, R30, R3, PT ;  /* 0x000000031e00720c */ /* 0x000fc80003f21070 */
[----:B------:R-:W-:-:S13]  /*ff90*/  ISETP.LT.OR.EX P0, PT, R37, RZ, !P0, P1 ;  /* 0x000000ff2500720c */ /* 0x000fda0004701710 */
.L_x_458:
[----:B------:R-:W-:Y:S05]  /*ffa0*/  BSYNC B1 ;  /* 0x0000000000017941 */ /* 0x000fea0003800000 */
.L_x_456:
        /* <DEDUP_REMOVED lines=18> */
.L_x_460:
[----:B------:R-:W-:Y:S02]  /*100d0*/  FSETP.GTU.FTZ.AND P0, PT, |R24|, +INF , PT ;  /* 0x7f8000001800780b */ /* 0x000fe40003f1c200 */
[----:B------:R-:W-:-:S04]  /*100e0*/  ISETP.LT.U32.AND P1, PT, R21, R41, PT ;  /* 0x000000291500720c */ /* 0x000fc80003f21070 */
[----:B------:R-:W-:-:S13]  /*100f0*/  ISETP.LT.OR.EX P0, PT, R38, RZ, !P0, P1 ;  /* 0x000000ff2600720c */ /* 0x000fda0004701710 */
.L_x_461:
[----:B------:R-:W-:Y:S05]  /*10100*/  BSYNC B1 ;  /* 0x0000000000017941 */ /* 0x000fea0003800000 */
.L_x_459:
        /* <DEDUP_REMOVED lines=15> */
.L_x_463:
[----:B------:R-:W-:Y:S02]  /*10200*/  FSETP.GTU.FTZ.AND P0, PT, |R25|, +INF , PT ;  /* 0x7f8000001900780b */ /* 0x000fe40003f1c200 */
[----:B------:R-:W-:-:S04]  /*10210*/  ISETP.LT.U32.AND P1, PT, R20, R41, PT ;  /* 0x000000291400720c */ /* 0x000fc80003f21070 */
[----:B------:R-:W-:-:S13]  /*10220*/  ISETP.LT.OR.EX P0, PT, R36, RZ, !P0, P1 ;  /* 0x000000ff2400720c */ /* 0x000fda0004701710 */
.L_x_464:
[----:B------:R-:W-:Y:S05]  /*10230*/  BSYNC B1 ;  /* 0x0000000000017941 */ /* 0x000fea0003800000 */
.L_x_462:
        /* <DEDUP_REMOVED lines=18> */
.L_x_466:
[----:B------:R-:W-:Y:S02]  /*10360*/  FSETP.GTU.FTZ.AND P0, PT, |R28|, +INF , PT ;  /* 0x7f8000001c00780b */ /* 0x000fe40003f1c200 */
[----:B------:R-:W-:-:S04]  /*10370*/  ISETP.LT.U32.AND P1, PT, R14, R19, PT ;  /* 0x000000130e00720c */ /* 0x000fc80003f21070 */
[----:B------:R-:W-:-:S13]  /*10380*/  ISETP.LT.OR.EX P0, PT, R34, RZ, !P0, P1 ;  /* 0x000000ff2200720c */ /* 0x000fda0004701710 */
.L_x_467:
[----:B------:R-:W-:Y:S05]  /*10390*/  BSYNC B1 ;  /* 0x0000000000017941 */ /* 0x000fea0003800000 */
.L_x_465:
        /* <DEDUP_REMOVED lines=15> */
.L_x_469:
[----:B------:R-:W-:Y:S02]  /*10490*/  FSETP.GTU.FTZ.AND P0, PT, |R29|, +INF , PT ;  /* 0x7f8000001d00780b */ /* 0x000fe40003f1c200 */
[----:B------:R-:W-:-:S04]  /*104a0*/  ISETP.LT.U32.AND P1, PT, R13, R19, PT ;  /* 0x000000130d00720c */ /* 0x000fc80003f21070 */
[----:B------:R-:W-:-:S13]  /*104b0*/  ISETP.LT.OR.EX P0, PT, R33, RZ, !P0, P1 ;  /* 0x000000ff2100720c */ /* 0x000fda0004701710 */
.L_x_470:
[----:B------:R-:W-:Y:S05]  /*104c0*/  BSYNC B1 ;  /* 0x0000000000017941 */ /* 0x000fea0003800000 */
.L_x_468:
        /* <DEDUP_REMOVED lines=18> */
.L_x_472:
[----:B------:R-:W-:Y:S02]  /*105f0*/  FSETP.GTU.FTZ.AND P0, PT, |R26|, +INF , PT ;  /* 0x7f8000001a00780b */ /* 0x000fe40003f1c200 */
[----:B------:R-:W-:-:S04]  /*10600*/  ISETP.LT.U32.AND P1, PT, R11, R18, PT ;  /* 0x000000120b00720c */ /* 0x000fc80003f21070 */
[----:B------:R-:W-:-:S13]  /*10610*/  ISETP.LT.OR.EX P0, PT, R32, RZ, !P0, P1 ;  /* 0x000000ff2000720c */ /* 0x000fda0004701710 */
.L_x_473:
[----:B------:R-:W-:Y:S05]  /*10620*/  BSYNC B1 ;  /* 0x0000000000017941 */ /* 0x000fea0003800000 */
.L_x_471:
        /* <DEDUP_REMOVED lines=15> */
.L_x_475:
[----:B------:R-:W-:Y:S02]  /*10720*/  FSETP.GTU.FTZ.AND P0, PT, |R27|, +INF , PT ;  /* 0x7f8000001b00780b */ /* 0x000fe40003f1c200 */
[----:B------:R-:W-:-:S04]  /*10730*/  ISETP.LT.U32.AND P1, PT, R15, R18, PT ;  /* 0x000000120f00720c */ /* 0x000fc80003f21070 */
[----:B------:R-:W-:-:S13]  /*10740*/  ISETP.LT.OR.EX P0, PT, R35, RZ, !P0, P1 ;  /* 0x000000ff2300720c */ /* 0x000fda0004701710 */
.L_x_476:
[----:B------:R-:W-:Y:S05]  /*10750*/  BSYNC B1 ;  /* 0x0000000000017941 */ /* 0x000fea0003800000 */
.L_x_474:
[----:B------:R-:W-:Y:S02]  /*10760*/  FSEL R4, R4, R27, P0 ;  /* 0x0000001b04047208 */ /* 0x000fe40000000000 */
[----:B------:R-:W-:Y:S02]  /*10770*/  SEL R15, R15, R18, P0 ;  /* 0x000000120f0f7207 */ /* 0x000fe40000000000 */
[----:B------:R-:W-:-:S07]  /*10780*/  SEL R35, R35, RZ, P0 ;  /* 0x000000ff23237207 */ /* 0x000fce0000000000 */
.L_x_452:
[----:B------:R-:W-:Y:S05]  /*10790*/  BSYNC B0 ;  /* 0x0000000000007941 */ /* 0x000fea0003800000 */
.L_x_451:
        /* <DEDUP_REMOVED lines=12> */
.L_x_478:
[----:B------:R-:W-:Y:S02]  /*10860*/  FSETP.GTU.FTZ.AND P0, PT, |R9|, +INF , PT ;  /* 0x7f8000000900780b */ /* 0x000fe40003f1c200 */
[----:B------:R-:W-:-:S04]  /*10870*/  ISETP.LT.U32.AND P1, PT, R12, R21, PT ;  /* 0x000000150c00720c */ /* 0x000fc80003f21070 */
[----:B------:R-:W-:-:S13]  /*10880*/  ISETP.LT.OR.EX P0, PT, R31, R38, !P0, P1 ;  /* 0x000000261f00720c */ /* 0x000fda0004701710 */
.L_x_479:
[----:B------:R-:W-:Y:S05]  /*10890*/  BSYNC B0 ;  /* 0x0000000000007941 */ /* 0x000fea0003800000 */
.L_x_477:
        /* <DEDUP_REMOVED lines=15> */
.L_x_481:
[----:B------:R-:W-:Y:S02]  /*10990*/  FSETP.GTU.FTZ.AND P0, PT, |R8|, +INF , PT ;  /* 0x7f8000000800780b */ /* 0x000fe40003f1c200 */
[----:B------:R-:W-:-:S04]  /*109a0*/  ISETP.LT.U32.AND P1, PT, R30, R20, PT ;  /* 0x000000141e00720c */ /* 0x000fc80003f21070 */
[----:B------:R-:W-:-:S13]  /*109b0*/  ISETP.LT.OR.EX P0, PT, R37, R36, !P0, P1 ;  /* 0x000000242500720c */ /* 0x000fda0004701710 */
.L_x_482:
[----:B------:R-:W-:Y:S05]  /*109c0*/  BSYNC B0 ;  /* 0x0000000000007941 */ /* 0x000fea0003800000 */
.L_x_480:
        /* <DEDUP_REMOVED lines=15> */
.L_x_484:
[----:B------:R-:W-:Y:S02]  /*10ac0*/  FSETP.GTU.FTZ.AND P0, PT, |R7|, +INF , PT ;  /* 0x7f8000000700780b */ /* 0x000fe40003f1c200 */
[----:B------:R-:W-:-:S04]  /*10ad0*/  ISETP.LT.U32.AND P1, PT, R21, R14, PT ;  /* 0x0000000e1500720c */ /* 0x000fc80003f21070 */
[----:B------:R-:W-:-:S13]  /*10ae0*/  ISETP.LT.OR.EX P0, PT, R31, R34, !P0, P1 ;  /* 0x000000221f00720c */ /* 0x000fda0004701710 */
.L_x_485:
[----:B------:R-:W-:Y:S05]  /*10af0*/  BSYNC B0 ;  /* 0x0000000000007941 */ /* 0x000fea0003800000 */
.L_x_483:
        /* <DEDUP_REMOVED lines=15> */
.L_x_487:
[----:B------:R-:W-:Y:S02]  /*10bf0*/  FSETP.GTU.FTZ.AND P0, PT, |R6|, +INF , PT ;  /* 0x7f8000000600780b */ /* 0x000fe40003f1c200 */
[----:B------:R-:W-:-:S04]  /*10c00*/  ISETP.LT.U32.AND P1, PT, R20, R13, PT ;  /* 0x0000000d1400720c */ /* 0x000fc80003f21070 */
[----:B------:R-:W-:-:S13]  /*10c10*/  ISETP.LT.OR.EX P0, PT, R36, R33, !P0, P1 ;  /* 0x000000212400720c */ /* 0x000fda0004701710 */
.L_x_488:
[----:B------:R-:W-:Y:S05]  /*10c20*/  BSYNC B0 ;  /* 0x0000000000007941 */ /* 0x000fea0003800000 */
.L_x_486:
        /* <DEDUP_REMOVED lines=15> */
.L_x_490:
[----:B------:R-:W-:Y:S02]  /*10d20*/  FSETP.GTU.FTZ.AND P0, PT, |R5|, +INF , PT ;  /* 0x7f8000000500780b */ /* 0x000fe40003f1c200 */
[----:B------:R-:W-:-:S04]  /*10d30*/  ISETP.LT.U32.AND P1, PT, R14, R11, PT ;  /* 0x0000000b0e00720c */ /* 0x000fc80003f21070 */
[----:B------:R-:W-:-:S13]  /*10d40*/  ISETP.LT.OR.EX P0, PT, R31, R32, !P0, P1 ;  /* 0x000000201f00720c */ /* 0x000fda0004701710 */
.L_x_491:
[----:B------:R-:W-:Y:S05]  /*10d50*/  BSYNC B0 ;  /* 0x0000000000007941 */ /* 0x000fea0003800000 */
.L_x_489:
        /* <DEDUP_REMOVED lines=15> */
.L_x_493:
[----:B------:R-:W-:Y:S02]  /*10e50*/  FSETP.GTU.FTZ.AND P0, PT, |R4|, +INF , PT ;  /* 0x7f8000000400780b */ /* 0x000fe40003f1c200 */
[----:B------:R-:W-:-:S04]  /*10e60*/  ISETP.LT.U32.AND P1, PT, R8, R15, PT ;  /* 0x0000000f0800720c */ /* 0x000fc80003f21070 */
[----:B------:R-:W-:-:S13]  /*10e70*/  ISETP.LT.OR.EX P0, PT, R36, R35, !P0, P1 ;  /* 0x000000232400720c */ /* 0x000fda0004701710 */
.L_x_494:
[----:B------:R-:W-:Y:S05]  /*10e80*/  BSYNC B0 ;  /* 0x0000000000007941 */ /* 0x000fea0003800000 */
.L_x_492:
[----:B------:R-:W-:Y:S02]  /*10e90*/  SEL R8, R8, R15, P0 ;  /* 0x0000000f08087207 */ /* 0x000fe40000000000 */
[----:B------:R-:W-:Y:S02]  /*10ea0*/  SEL R11, R36, R35, P0 ;  /* 0x00000023240b7207 */ /* 0x000fe40000000000 */
[----:B------:R-:W-:-:S07]  /*10eb0*/  FSEL R9, R9, R4, P0 ;  /* 0x0000000409097208 */ /* 0x000fce0000000000 */
.L_x_241:
[----:B------:R-:W-:Y:S05]  /*10ec0*/  BSYNC B6 ;  /* 0x0000000000067941 */ /* 0x000fea0003800000 */
.L_x_240:
[----:B------:R-:W-:Y:S02]  /*10ed0*/  ULDC UR4, c[0x0][0x244] ;  /* 0x0000910000047ab9 */ /* 0x000fe40000000800 */
[----:B------:R-:W-:-:S13]  /*10ee0*/  ISETP.NE.AND P0, PT, RZ, UR4, PT ;  /* 0x00000004ff007c0c */ /* 0x000fda000bf05270 */
[----:B------:R-:W-:Y:S05]  /*10ef0*/  @!P0 BRA `(.L_x_495) ;  /* 0x0000000400448947 */ /* 0x000fea0003800000 */
[----:B------:R-:W1:Y:S01]  /*10f00*/  S2R R6, SR_CgaCtaId ;  /* 0x0000000000067919 */ /* 0x000e620000008800 */
[----:B------:R-:W2:Y:S01]  /*10f10*/  LDC R15, c[0x0][RZ] ;  /* 0x00000000ff0f7b82 */ /* 0x000ea20000000800 */
[----:B------:R-:W-:Y:S01]  /*10f20*/  MOV R4, 0x400 ;  /* 0x0000040000047802 */ /* 0x000fe20000000f00 */
[----:B------:R-:W-:-:S04]  /*10f30*/  IMAD.MOV.U32 R10, RZ, RZ, R8 ;  /* 0x000000ffff0a7224 */ /* 0x000fc800078e0008 */
[----:B------:R-:W-:Y:S02]  /*10f40*/  VIADD R5, R4, 0x10 ;  /* 0x0000001004057836 */ /* 0x000fe40000000000 */
[----:B0-----:R-:W0:Y:S01]  /*10f50*/  LDC R18, c[0x0][0x4] ;  /* 0x00000100ff127b82 */ /* 0x001e220000000800 */
[----:B--2---:R-:W-:Y:S02]  /*10f60*/  IMAD R4, R17, R15, R2 ;  /* 0x0000000f11047224 */ /* 0x004fe400078e0202 */
[----:B-1----:R-:W-:Y:S01]  /*10f70*/  LEA R13, R6, R5, 0x18 ;  /* 0x00000005060d7211 */ /* 0x002fe200078ec0ff */
[----:B------:R-:W-:Y:S01]  /*10f80*/  IMAD.MOV.U32 R5, RZ, RZ, R3 ;  /* 0x000000ffff057224 */ /* 0x000fe200078e0003 */
[----:B0-----:R-:W-:-:S03]  /*10f90*/  SHF.R.U32.HI R6, RZ, 0x1, R18 ;  /* 0x00000001ff067819 */ /* 0x001fc60000011612 */
[----:B------:R-:W-:Y:S01]  /*10fa0*/  IMAD R12, R4, 0x20, R13 ;  /* 0x00000020040c7824 */ /* 0x000fe200078e020d */
[----:B------:R-:W-:Y:S01]  /*10fb0*/  ISETP.NE.AND P0, PT, R6, RZ, PT ;  /* 0x000000ff0600720c */ /* 0x000fe20003f05270 */
[----:B------:R-:W-:-:S03]  /*10fc0*/  IMAD.MOV.U32 R4, RZ, RZ, R0 ;  /* 0x000000ffff047224 */ /* 0x000fc600078e0000 */
[----:B------:R1:W-:Y:S04]  /*10fd0*/  STS.64 [R12+0x18], R10 ;  /* 0x0000180a0c007388 */ /* 0x0003e80000000a00 */
[----:B------:R1:W-:Y:S04]  /*10fe0*/  STS.64 [R12+0x8], R4 ;  /* 0x000008040c007388 */ /* 0x0003e80000000a00 */
[----:B------:R1:W-:Y:S04]  /*10ff0*/  STS [R12], R41 ;  /* 0x000000290c007388 */ /* 0x0003e80000000800 */
[----:B------:R1:W-:Y:S01]  /*11000*/  STS [R12+0x10], R9 ;  /* 0x000010090c007388 */ /* 0x0003e20000000800 */
[----:B------:R-:W-:Y:S05]  /*11010*/  @!P0 BRA `(.L_x_495) ;  /* 0x0000000000fc8947 */ /* 0x000fea0003800000 */
[----:B------:R-:W-:-:S07]  /*11020*/  IMAD.MOV.U32 R14, RZ, RZ, R6 ;  /* 0x000000ffff0e7224 */ /* 0x000fce00078e0006 */
.L_x_504:
[----:B01----:R-:W-:Y:S01]  /*11030*/  IMAD.IADD R5, R17, 0x1, R14 ;  /* 0x0000000111057824 */ /* 0x003fe200078e020e */
[----:B------:R-:W-:Y:S05]  /*11040*/  WARPSYNC.ALL ;  /* 0x0000000000007948 */ /* 0x000fea0003800000 */
[----:B------:R-:W-:Y:S01]  /*11050*/  BAR.SYNC.DEFER_BLOCKING 0x0 ;  /* 0x0000000000007b1d */ /* 0x000fe20000010000 */
[----:B------:R-:W-:-:S04]  /*11060*/  ISETP.GE.U32.AND P0, PT, R5, R18, PT ;  /* 0x000000120500720c */ /* 0x000fc80003f06070 */
[----:B------:R-:W-:Y:S01]  /*11070*/  ISETP.GE.U32.OR P0, PT, R17, R14, P0 ;  /* 0x0000000e1100720c */ /* 0x000fe20000706470 */
[----:B------:R-:W-:-:S12]  /*11080*/  BSSY B0, `(.L_x_496) ;  /* 0x0000035000007945 */ /* 0x000fd80003800000 */
[----:B------:R-:W-:Y:S05]  /*11090*/  @P0 BRA `(.L_x_497) ;  /* 0x0000000000cc0947 */ /* 0x000fea0003800000 */
[----:B------:R-:W-:Y:S01]  /*110a0*/  IMAD R4, R5, R15, R2 ;  /* 0x0000000f05047224 */ /* 0x000fe200078e0202 */
[----:B------:R-:W-:Y:S01]  /*110b0*/  FSETP.GTU.FTZ.AND P0, PT, |R41|, +INF , PT ;  /* 0x7f8000002900780b */ /* 0x000fe20003f1c200 */
[----:B------:R-:W-:Y:S02]  /*110c0*/  BSSY B1, `(.L_x_498) ;  /* 0x0000013000017945 */ /* 0x000fe40003800000 */
[----:B------:R-:W-:-:S05]  /*110d0*/  IMAD R10, R4, 0x20, R13 ;  /* 0x00000020040a7824 */ /* 0x000fca00078e020d */
[----:B-----5:R0:W1:Y:S04]  /*110e0*/  LDS R20, [R10] ;  /* 0x000000000a147984 */ /* 0x0200680000000800 */
[----:B------:R0:W2:Y:S04]  /*110f0*/  LDS R22, [R10+0x10] ;  /* 0x000010000a167984 */ /* 0x0000a80000000800 */
[----:B------:R0:W3:Y:S04]  /*11100*/  LDS.64 R4, [R10+0x8] ;  /* 0x000008000a047984 */ /* 0x0000e80000000a00 */
[----:B------:R0:W4:Y:S01]  /*11110*/  LDS.64 R6, [R10+0x18] ;  /* 0x000018000a067984 */ /* 0x0001220000000a00 */
[----:B------:R-:W-:Y:S05]  /*11120*/  @P0 BRA `(.L_x_499) ;  /* 0x0000000000240947 */ /* 0x000fea0003800000 */
[C---:B-1----:R-:W-:Y:S02]  /*11130*/  FSETP.NEU.FTZ.AND P1, PT, R41.reuse, R20, PT ;  /* 0x000000142900720b */ /* 0x042fe40003f3d000 */
        /* <DEDUP_REMOVED lines=8> */
.L_x_499:
[----:B-1----:R-:W-:Y:S02]  /*111c0*/  FSETP.GTU.FTZ.AND P0, PT, |R20|, +INF , PT ;  /* 0x7f8000001400780b */ /* 0x002fe40003f1c200 */
[----:B---3--:R-:W-:-:S04]  /*111d0*/  ISETP.LT.U32.AND P1, PT, R0, R4, PT ;  /* 0x000000040000720c */ /* 0x008fc80003f21070 */
[----:B------:R-:W-:-:S13]  /*111e0*/  ISETP.LT.OR.EX P0, PT, R3, R5, !P0, P1 ;  /* 0x000000050300720c */ /* 0x000fda0004701710 */
.L_x_500:
[----:B------:R-:W-:Y:S05]  /*111f0*/  BSYNC B1 ;  /* 0x0000000000017941 */ /* 0x000fea0003800000 */
.L_x_498:
[----:B------:R-:W-:Y:S01]  /*11200*/  FSETP.GTU.FTZ.AND P1, PT, |R9|, +INF , PT ;  /* 0x7f8000000900780b */ /* 0x000fe20003f3c200 */
[----:B------:R-:W-:Y:S01]  /*11210*/  BSSY B1, `(.L_x_501) ;  /* 0x0000011000017945 */ /* 0x000fe20003800000 */
[----:B------:R-:W-:Y:S02]  /*11220*/  SEL R0, R0, R4, P0 ;  /* 0x0000000400007207 */ /* 0x000fe40000000000 */
[----:B------:R-:W-:Y:S02]  /*11230*/  SEL R3, R3, R5, P0 ;  /* 0x0000000503037207 */ /* 0x000fe40000000000 */
[----:B------:R-:W-:-:S07]  /*11240*/  FSEL R41, R41, R20, P0 ;  /* 0x0000001429297208 */ /* 0x000fce0000000000 */
[----:B------:R-:W-:Y:S05]  /*11250*/  @P1 BRA `(.L_x_502) ;  /* 0x0000000000241947 */ /* 0x000fea0003800000 */
[C---:B--2---:R-:W-:Y:S02]  /*11260*/  FSETP.NEU.FTZ.AND P1, PT, R9.reuse, R22, PT ;  /* 0x000000160900720b */ /* 0x044fe40003f3d000 */
[----:B----4-:R-:W-:Y:S02]  /*11270*/  ISETP.GE.U32.AND P0, PT, R8, R6, PT ;  /* 0x000000060800720c */ /* 0x010fe40003f06070 */
[----:B------:R-:W-:Y:S02]  /*11280*/  FSETP.GEU.FTZ.AND P2, PT, R9, R22, PT ;  /* 0x000000160900720b */ /* 0x000fe40003f5e000 */
[----:B------:R-:W-:Y:S02]  /*11290*/  ISETP.GE.AND.EX P0, PT, R11, R7, PT, P0 ;  /* 0x000000070b00720c */ /* 0x000fe40003f06300 */
[----:B------:R-:W-:-:S05]  /*112a0*/  SEL R4, RZ, 0xffffffff, P2 ;  /* 0xffffffffff047807 */ /* 0x000fca0001000000 */
[----:B------:R-:W-:-:S04]  /*112b0*/  @!P1 SEL R4, RZ, 0xffffffff, P0 ;  /* 0xffffffffff049807 */ /* 0x000fc80000000000 */
[----:B------:R-:W-:-:S04]  /*112c0*/  LOP3.LUT R4, R4, 0x1, RZ, 0xc0, !PT ;  /* 0x0000000104047812 */ /* 0x000fc800078ec0ff */
[----:B------:R-:W-:Y:S01]  /*112d0*/  ISETP.EQ.U32.AND P0, PT, R4, 0x1, PT ;  /* 0x000000010400780c */ /* 0x000fe20003f02070 */
[----:B------:R-:W-:-:S12]  /*112e0*/  BRA `(.L_x_503) ;  /* 0x00000000000c7947 */ /* 0x000fd80003800000 */
.L_x_502:
[----:B--2---:R-:W-:Y:S02]  /*112f0*/  FSETP.GTU.FTZ.AND P0, PT, |R22|, +INF , PT ;  /* 0x7f8000001600780b */ /* 0x004fe40003f1c200 */
[----:B----4-:R-:W-:-:S04]  /*11300*/  ISETP.LT.U32.AND P1, PT, R8, R6, PT ;  /* 0x000000060800720c */ /* 0x010fc80003f21070 */
[----:B------:R-:W-:-:S13]  /*11310*/  ISETP.LT.OR.EX P0, PT, R11, R7, !P0, P1 ;  /* 0x000000070b00720c */ /* 0x000fda0004701710 */
.L_x_503:
[----:B------:R-:W-:Y:S05]  /*11320*/  BSYNC B1 ;  /* 0x0000000000017941 */ /* 0x000fea0003800000 */
.L_x_501:
[----:B------:R-:W-:Y:S01]  /*11330*/  SEL R8, R8, R6, P0 ;  /* 0x0000000608087207 */ /* 0x000fe20000000000 */
[----:B------:R-:W-:Y:S01]  /*11340*/  IMAD.MOV.U32 R4, RZ, RZ, R0 ;  /* 0x000000ffff047224 */ /* 0x000fe200078e0000 */
[----:B------:R-:W-:Y:S01]  /*11350*/  SEL R11, R11, R7, P0 ;  /* 0x000000070b0b7207 */ /* 0x000fe20000000000 */
[----:B------:R-:W-:Y:S01]  /*11360*/  IMAD.MOV.U32 R5, RZ, RZ, R3 ;  /* 0x000000ffff057224 */ /* 0x000fe200078e0003 */
[----:B------:R-:W-:Y:S01]  /*11370*/  FSEL R9, R9, R22, P0 ;  /* 0x0000001609097208 */ /* 0x000fe20000000000 */
[----:B0-----:R-:W-:Y:S01]  /*11380*/  IMAD.MOV.U32 R10, RZ, RZ, R8 ;  /* 0x000000ffff0a7224 */ /* 0x001fe200078e0008 */
[----:B------:R0:W-:Y:S04]  /*11390*/  STS [R12], R41 ;  /* 0x000000290c007388 */ /* 0x0001e80000000800 */
[----:B------:R0:W-:Y:S04]  /*113a0*/  STS.64 [R12+0x8], R4 ;  /* 0x000008040c007388 */ /* 0x0001e80000000a00 */
[----:B------:R0:W-:Y:S04]  /*113b0*/  STS.64 [R12+0x18], R10 ;  /* 0x0000180a0c007388 */ /* 0x0001e80000000a00 */
[----:B------:R0:W-:Y:S02]  /*113c0*/  STS [R12+0x10], R9 ;  /* 0x000010090c007388 */ /* 0x0001e40000000800 */
.L_x_497:
[----:B------:R-:W-:Y:S05]  /*113d0*/  BSYNC B0 ;  /* 0x0000000000007941 */ /* 0x000fea0003800000 */
.L_x_496:
[----:B------:R-:W-:Y:S02]  /*113e0*/  ISETP.GT.AND P0, PT, R14, 0x1, PT ;  /* 0x000000010e00780c */ /* 0x000fe40003f04270 */
[----:B------:R-:W-:-:S11]  /*113f0*/  SHF.R.S32.HI R14, RZ, 0x1, R14 ;  /* 0x00000001ff0e7819 */ /* 0x000fd6000001140e */
[----:B------:R-:W-:Y:S05]  /*11400*/  @P0 BRA `(.L_x_504) ;  /* 0xfffffffc00080947 */ /* 0x000fea000383ffff */
.L_x_495:
[----:B------:R-:W-:Y:S02]  /*11410*/  ULDC UR4, c[0x0][0x240] ;  /* 0x0000900000047ab9 */ /* 0x000fe40000000800 */
[----:B------:R-:W-:-:S13]  /*11420*/  ISETP.NE.AND P0, PT, RZ, UR4, PT ;  /* 0x00000004ff007c0c */ /* 0x000fda000bf05270 */
[----:B------:R-:W-:Y:S05]  /*11430*/  @!P0 BRA `(.L_x_505) ;  /* 0x0000000800248947 */ /* 0x000fea0003800000 */
[----:B------:R-:W2:Y:S02]  /*11440*/  LDC R15, c[0x0][RZ] ;  /* 0x00000000ff0f7b82 */ /* 0x000ea40000000800 */
[----:B--2---:R-:W-:Y:S01]  /*11450*/  ISETP.GT.AND P0, PT, R15, 0x20, PT ;  /* 0x000000200f00780c */ /* 0x004fe20003f04270 */
[----:B------:R-:W-:-:S12]  /*11460*/  IMAD.MOV.U32 R6, RZ, RZ, R15 ;  /* 0x000000ffff067224 */ /* 0x000fd800078e000f */
[----:B------:R-:W-:Y:S05]  /*11470*/  @!P0 BRA `(.L_x_506) ;  /* 0x0000000400448947 */ /* 0x000fea0003800000 */
[----:B------:R-:W2:Y:S01]  /*11480*/  S2UR UR5, SR_CgaCtaId ;  /* 0x00000000000579c3 */ /* 0x000ea20000008800 */
[----:B------:R-:W-:Y:S01]  /*11490*/  UMOV UR4, 0x400 ;  /* 0x0000040000047882 */ /* 0x000fe20000000000 */
[-C--:B------:R-:W-:Y:S01]  /*114a0*/  IMAD R17, R17, R15.reuse, R2 ;  /* 0x0000000f11117224 */ /* 0x080fe200078e0202 */
[----:B------:R-:W-:Y:S01]  /*114b0*/  UIADD3 UR4, UR4, 0x10, URZ ;  /* 0x0000001004047890 */ /* 0x000fe2000fffe03f */
[----:B01----:R-:W-:Y:S01]  /*114c0*/  IMAD.MOV.U32 R4, RZ, RZ, R0 ;  /* 0x000000ffff047224 */ /* 0x003fe200078e0000 */
[----:B------:R-:W-:Y:S01]  /*114d0*/  LEA.HI R6, R15, R15, RZ, 0x1 ;  /* 0x0000000f0f067211 */ /* 0x000fe200078f08ff */
[----:B------:R-:W-:Y:S02]  /*114e0*/  IMAD.MOV.U32 R5, RZ, RZ, R3 ;  /* 0x000000ffff057224 */ /* 0x000fe400078e0003 */
[----:B------:R-:W-:Y:S01]  /*114f0*/  IMAD.MOV.U32 R10, RZ, RZ, R8 ;  /* 0x000000ffff0a7224 */ /* 0x000fe200078e0008 */
[----:B------:R-:W-:Y:S01]  /*11500*/  SHF.R.S32.HI R7, RZ, 0x1, R6 ;  /* 0x00000001ff077819 */ /* 0x000fe20000011406 */
[----:B------:R-:W-:-:S03]  /*11510*/  IMAD.MOV.U32 R6, RZ, RZ, 0x20 ;  /* 0x00000020ff067424 */ /* 0x000fc600078e00ff */
[----:B------:R-:W-:Y:S01]  /*11520*/  ISETP.GE.AND P0, PT, R7, 0x20, PT ;  /* 0x000000200700780c */ /* 0x000fe20003f06270 */
[----:B--2---:R-:W-:-:S06]  /*11530*/  ULEA UR4, UR5, UR4, 0x18 ;  /* 0x0000000405047291 */ /* 0x004fcc000f8ec03f */
[----:B------:R-:W-:-:S05]  /*11540*/  LEA R17, R17, UR4, 0x5 ;  /* 0x0000000411117c11 */ /* 0x000fca000f8e28ff */
[----:B------:R2:W-:Y:S04]  /*11550*/  STS.64 [R17+0x8], R4 ;  /* 0x0000080411007388 */ /* 0x0005e80000000a00 */
[----:B------:R2:W-:Y:S04]  /*11560*/  STS.64 [R17+0x18], R10 ;  /* 0x0000180a11007388 */ /* 0x0005e80000000a00 */
[----:B------:R2:W-:Y:S04]  /*11570*/  STS [R17], R41 ;  /* 0x0000002911007388 */ /* 0x0005e80000000800 */
[----:B------:R2:W-:Y:S01]  /*11580*/  STS [R17+0x10], R9 ;  /* 0x0000100911007388 */ /* 0x0005e20000000800 */
[----:B------:R-:W-:Y:S05]  /*11590*/  @!P0 BRA `(.L_x_506) ;  /* 0x0000000000fc8947 */ /* 0x000fea0003800000 */
[----:B------:R-:W-:-:S07]  /*115a0*/  IMAD.MOV.U32 R13, RZ, RZ, R7 ;  /* 0x000000ffff0d7224 */ /* 0x000fce00078e0007 */
.L_x_515:
[----:B0-2---:R-:W-:Y:S01]  /*115b0*/  IMAD.IADD R4, R2, 0x1, R13 ;  /* 0x0000000102047824 */ /* 0x005fe200078e020d */
[----:B------:R-:W-:Y:S05]  /*115c0*/  WARPSYNC.ALL ;  /* 0x0000000000007948 */ /* 0x000fea0003800000 */
[----:B------:R-:W-:Y:S01]  /*115d0*/  BAR.SYNC.DEFER_BLOCKING 0x0 ;  /* 0x0000000000007b1d */ /* 0x000fe20000010000 */
[----:B------:R-:W-:-:S04]  /*115e0*/  ISETP.GE.U32.AND P0, PT, R4, R15, PT ;  /* 0x0000000f0400720c */ /* 0x000fc80003f06070 */
[----:B------:R-:W-:Y:S01]  /*115f0*/  ISETP.GE.U32.OR P0, PT, R2, R13, P0 ;  /* 0x0000000d0200720c */ /* 0x000fe20000706470 */
[----:B------:R-:W-:-:S12]  /*11600*/  BSSY B0, `(.L_x_507) ;  /* 0x0000034000007945 */ /* 0x000fd80003800000 */
[----:B------:R-:W-:Y:S05]  /*11610*/  @P0 BRA `(.L_x_508) ;  /* 0x0000000000c80947 */ /* 0x000fea0003800000 */
[----:B------:R-:W-:Y:S01]  /*11620*/  IMAD R10, R13, 0x20, R17 ;  /* 0x000000200d0a7824 */ /* 0x000fe200078e0211 */
[----:B------:R-:W-:Y:S01]  /*11630*/  FSETP.GTU.FTZ.AND P0, PT, |R41|, +INF , PT ;  /* 0x7f8000002900780b */ /* 0x000fe20003f1c200 */
[----:B------:R-:W-:Y:S03]  /*11640*/  BSSY B1, `(.L_x_509) ;  /* 0x0000012000017945 */ /* 0x000fe60003800000 */
[----:B------:R0:W1:Y:S04]  /*11650*/  LDS R12, [R10] ;  /* 0x000000000a0c7984 */ /* 0x0000680000000800 */
        /* <DEDUP_REMOVED lines=13> */
.L_x_510:
[----:B-1----:R-:W-:Y:S02]  /*11730*/  FSETP.GTU.FTZ.AND P0, PT, |R12|, +INF , PT ;  /* 0x7f8000000c00780b */ /* 0x002fe40003f1c200 */
[----:B---3--:R-:W-:-:S04]  /*11740*/  ISETP.LT.U32.AND P1, PT, R0, R4, PT ;  /* 0x000000040000720c */ /* 0x008fc80003f21070 */
[----:B------:R-:W-:-:S13]  /*11750*/  ISETP.LT.OR.EX P0, PT, R3, R5, !P0, P1 ;  /* 0x000000050300720c */ /* 0x000fda0004701710 */
.L_x_511:
[----:B------:R-:W-:Y:S05]  /*11760*/  BSYNC B1 ;  /* 0x0000000000017941 */ /* 0x000fea0003800000 */
.L_x_509:
        /* <DEDUP_REMOVED lines=15> */
.L_x_513:
[----:B--2---:R-:W-:Y:S02]  /*11860*/  FSETP.GTU.FTZ.AND P0, PT, |R14|, +INF , PT ;  /* 0x7f8000000e00780b */ /* 0x004fe40003f1c200 */
[----:B----4-:R-:W-:-:S04]  /*11870*/  ISETP.LT.U32.AND P1, PT, R8, R6, PT ;  /* 0x000000060800720c */ /* 0x010fc80003f21070 */
[----:B------:R-:W-:-:S13]  /*11880*/  ISETP.LT.OR.EX P0, PT, R11, R7, !P0, P1 ;  /* 0x000000070b00720c */ /* 0x000fda0004701710 */
.L_x_514:
[----:B------:R-:W-:Y:S05]  /*11890*/  BSYNC B1 ;  /* 0x0000000000017941 */ /* 0x000fea0003800000 */
.L_x_512:
        /* <DEDUP_REMOVED lines=10> */
.L_x_508:
[----:B------:R-:W-:Y:S05]  /*11940*/  BSYNC B0 ;  /* 0x0000000000007941 */ /* 0x000fea0003800000 */
.L_x_507:
[----:B------:R-:W-:-:S04]  /*11950*/  SHF.R.S32.HI R13, RZ, 0x1, R13 ;  /* 0x00000001ff0d7819 */ /* 0x000fc8000001140d */
[----:B------:R-:W-:-:S13]  /*11960*/  ISETP.GE.AND P0, PT, R13, 0x20, PT ;  /* 0x000000200d00780c */ /* 0x000fda0003f06270 */
[----:B------:R-:W-:Y:S05]  /*11970*/  @P0 BRA `(.L_x_515) ;  /* 0xfffffffc000c0947 */ /* 0x000fea000383ffff */
[----:B------:R-:W-:-:S07]  /*11980*/  IMAD.MOV.U32 R6, RZ, RZ, 0x20 ;  /* 0x00000020ff067424 */ /* 0x000fce00078e00ff */
.L_x_506:
[----:B------:R-:W-:Y:S01]  /*11990*/  ISETP.GE.AND P0, PT, R6, 0x2, PT ;  /* 0x000000020600780c */ /* 0x000fe20003f06270 */
[----:B------:R-:W-:Y:S05]  /*119a0*/  WARPSYNC.ALL ;  /* 0x0000000000007948 */ /* 0x000fea0003800000 */
[----:B------:R-:W-:Y:S07]  /*119b0*/  BAR.SYNC.DEFER_BLOCKING 0x0 ;  /* 0x0000000000007b1d */ /* 0x000fee0000010000 */
[----:B------:R-:W-:Y:S05]  /*119c0*/  @!P0 BRA `(.L_x_505) ;  /* 0x0000000000c08947 */ /* 0x000fea0003800000 */
[----:B012---:R-:W-:-:S07]  /*119d0*/  IMAD.MOV.U32 R4, RZ, RZ, 0x1 ;  /* 0x00000001ff047424 */ /* 0x007fce00078e00ff */
.L_x_522:
[----:B------:R-:W-:Y:S01]  /*119e0*/  FSETP.GTU.FTZ.AND P0, PT, |R41|, +INF , PT ;  /* 0x7f8000002900780b */ /* 0x000fe20003f1c200 */
[----:B------:R0:W1:Y:S01]  /*119f0*/  SHFL.DOWN PT, R10, R41, R4, 0x1f ;  /* 0x08001f04290a7589 */ /* 0x00006200000e0000 */
[----:B------:R-:W-:Y:S03]  /*11a00*/  BSSY B0, `(.L_x_516) ;  /* 0x0000010000007945 */ /* 0x000fe60003800000 */
[----:B------:R0:W2:Y:S04]  /*11a10*/  SHFL.DOWN PT, R12, R3, R4, 0x1f ;  /* 0x08001f04030c7589 */ /* 0x0000a800000e0000 */
[----:B------:R0:W3:Y:S04]  /*11a20*/  SHFL.DOWN PT, R7, R0, R4, 0x1f ;  /* 0x08001f0400077589 */ /* 0x0000e800000e0000 */
[----:B------:R-:W-:Y:S05]  /*11a30*/  @P0 BRA `(.L_x_517) ;  /* 0x0000000000240947 */ /* 0x000fea0003800000 */
[CC--:B-1----:R-:W-:Y:S02]  /*11a40*/  FSETP.NEU.FTZ.AND P1, PT, R41.reuse, R10.reuse, PT ;  /* 0x0000000a2900720b */ /* 0x0c2fe40003f3d000 */
[----:B---3--:R-:W-:Y:S02]  /*11a50*/  ISETP.GE.U32.AND P0, PT, R0, R7, PT ;  /* 0x000000070000720c */ /* 0x008fe40003f06070 */
[----:B------:R-:W-:Y:S02]  /*11a60*/  FSETP.GEU.FTZ.AND P2, PT, R41, R10, PT ;  /* 0x0000000a2900720b */ /* 0x000fe40003f5e000 */
[----:B--2---:R-:W-:Y:S02]  /*11a70*/  ISETP.GE.AND.EX P0, PT, R3, R12, PT, P0 ;  /* 0x0000000c0300720c */ /* 0x004fe40003f06300 */
[----:B------:R-:W-:-:S05]  /*11a80*/  SEL R5, RZ, 0xffffffff, P2 ;  /* 0xffffffffff057807 */ /* 0x000fca0001000000 */
[----:B------:R-:W-:-:S04]  /*11a90*/  @!P1 SEL R5, RZ, 0xffffffff, P0 ;  /* 0xffffffffff059807 */ /* 0x000fc80000000000 */
[----:B------:R-:W-:-:S04]  /*11aa0*/  LOP3.LUT R5, R5, 0x1, RZ, 0xc0, !PT ;  /* 0x0000000105057812 */ /* 0x000fc800078ec0ff */
[----:B------:R-:W-:Y:S01]  /*11ab0*/  ISETP.EQ.U32.AND P0, PT, R5, 0x1, PT ;  /* 0x000000010500780c */ /* 0x000fe20003f02070 */
[----:B------:R-:W-:-:S12]  /*11ac0*/  BRA `(.L_x_518) ;  /* 0x00000000000c7947 */ /* 0x000fd80003800000 */
.L_x_517:
[----:B-1----:R-:W-:Y:S02]  /*11ad0*/  FSETP.GTU.FTZ.AND P0, PT, |R10|, +INF , PT ;  /* 0x7f8000000a00780b */ /* 0x002fe40003f1c200 */
[----:B---3--:R-:W-:-:S04]  /*11ae0*/  ISETP.LT.U32.AND P1, PT, R0, R7, PT ;  /* 0x000000070000720c */ /* 0x008fc80003f21070 */
[----:B--2---:R-:W-:-:S13]  /*11af0*/  ISETP.LT.OR.EX P0, PT, R3, R12, !P0, P1 ;  /* 0x0000000c0300720c */ /* 0x004fda0004701710 */
.L_x_518:
[----:B------:R-:W-:Y:S05]  /*11b00*/  BSYNC B0 ;  /* 0x0000000000007941 */ /* 0x000fea0003800000 */
.L_x_516:
[----:B------:R-:W-:Y:S01]  /*11b10*/  FSETP.GTU.FTZ.AND P1, PT, |R9|, +INF , PT ;  /* 0x7f8000000900780b */ /* 0x000fe20003f3c200 */
[----:B------:R1:W2:Y:S01]  /*11b20*/  SHFL.DOWN PT, R14, R9, R4, 0x1f ;  /* 0x08001f04090e7589 */ /* 0x0002a200000e0000 */
[----:B------:R-:W-:Y:S01]  /*11b30*/  BSSY B0, `(.L_x_519) ;  /* 0x0000013000007945 */ /* 0x000fe20003800000 */
[----:B0-----:R-:W-:Y:S02]  /*11b40*/  SEL R0, R0, R7, P0 ;  /* 0x0000000700007207 */ /* 0x001fe40000000000 */
[----:B------:R1:W0:Y:S01]  /*11b50*/  SHFL.DOWN PT, R18, R11, R4, 0x1f ;  /* 0x08001f040b127589 */ /* 0x00022200000e0000 */
[----:B------:R-:W-:Y:S02]  /*11b60*/  SEL R3, R3, R12, P0 ;  /* 0x0000000c03037207 */ /* 0x000fe40000000000 */
[----:B------:R-:W-:Y:S01]  /*11b70*/  FSEL R41, R41, R10, P0 ;  /* 0x0000000a29297208 */ /* 0x000fe20000000000 */
[----:B------:R1:W3:Y:S04]  /*11b80*/  SHFL.DOWN PT, R13, R8, R4, 0x1f ;  /* 0x08001f04080d7589 */ /* 0x0002e800000e0000 */
[----:B------:R-:W-:Y:S05]  /*11b90*/  @P1 BRA `(.L_x_520) ;  /* 0x0000000000241947 */ /* 0x000fea0003800000 */
[CC--:B--2---:R-:W-:Y:S02]  /*11ba0*/  FSETP.NEU.FTZ.AND P1, PT, R9.reuse, R14.reuse, PT ;  /* 0x0000000e0900720b */ /* 0x0c4fe40003f3d000 */
[----:B---3--:R-:W-:Y:S02]  /*11bb0*/  ISETP.GE.U32.AND P0, PT, R8, R13, PT ;  /* 0x0000000d0800720c */ /* 0x008fe40003f06070 */
[----:B------:R-:W-:Y:S02]  /*11bc0*/  FSETP.GEU.FTZ.AND P2, PT, R9, R14, PT ;  /* 0x0000000e0900720b */ /* 0x000fe40003f5e000 */
[----:B0-----:R-:W-:Y:S02]  /*11bd0*/  ISETP.GE.AND.EX P0, PT, R11, R18, PT, P0 ;  /* 0x000000120b00720c */ /* 0x001fe40003f06300 */
[----:B------:R-:W-:-:S05]  /*11be0*/  SEL R5, RZ, 0xffffffff, P2 ;  /* 0xffffffffff057807 */ /* 0x000fca0001000000 */
[----:B------:R-:W-:-:S04]  /*11bf0*/  @!P1 SEL R5, RZ, 0xffffffff, P0 ;  /* 0xffffffffff059807 */ /* 0x000fc80000000000 */
[----:B------:R-:W-:-:S04]  /*11c00*/  LOP3.LUT R5, R5, 0x1, RZ, 0xc0, !PT ;  /* 0x0000000105057812 */ /* 0x000fc800078ec0ff */
[----:B------:R-:W-:Y:S01]  /*11c10*/  ISETP.EQ.U32.AND P0, PT, R5, 0x1, PT ;  /* 0x000000010500780c */ /* 0x000fe20003f02070 */
[----:B------:R-:W-:-:S12]  /*11c20*/  BRA `(.L_x_521) ;  /* 0x00000000000c7947 */ /* 0x000fd80003800000 */
.L_x_520:
[----:B--2---:R-:W-:Y:S02]  /*11c30*/  FSETP.GTU.FTZ.AND P0, PT, |R14|, +INF , PT ;  /* 0x7f8000000e00780b */ /* 0x004fe40003f1c200 */
[----:B---3--:R-:W-:-:S04]  /*11c40*/  ISETP.LT.U32.AND P1, PT, R8, R13, PT ;  /* 0x0000000d0800720c */ /* 0x008fc80003f21070 */
[----:B0-----:R-:W-:-:S13]  /*11c50*/  ISETP.LT.OR.EX P0, PT, R11, R18, !P0, P1 ;  /* 0x000000120b00720c */ /* 0x001fda0004701710 */
.L_x_521:
[----:B------:R-:W-:Y:S05]  /*11c60*/  BSYNC B0 ;  /* 0x0000000000007941 */ /* 0x000fea0003800000 */
.L_x_519:
[----:B-1----:R-:W-:Y:S01]  /*11c70*/  IMAD.SHL.U32 R4, R4, 0x2, RZ ;  /* 0x0000000204047824 */ /* 0x002fe200078e00ff */
[----:B------:R-:W-:Y:S02]  /*11c80*/  FSEL R9, R9, R14, P0 ;  /* 0x0000000e09097208 */ /* 0x000fe40000000000 */
[----:B------:R-:W-:Y:S02]  /*11c90*/  SEL R8, R8, R13, P0 ;  /* 0x0000000d08087207 */ /* 0x000fe40000000000 */
[----:B------:R-:W-:Y:S02]  /*11ca0*/  ISETP.GE.AND P1, PT, R4, R6, PT ;  /* 0x000000060400720c */ /* 0x000fe40003f26270 */
[----:B------:R-:W-:-:S11]  /*11cb0*/  SEL R11, R11, R18, P0 ;  /* 0x000000120b0b7207 */ /* 0x000fd60000000000 */
[----:B------:R-:W-:Y:S05]  /*11cc0*/  @!P1 BRA `(.L_x_522) ;  /* 0xfffffffc00449947 */ /* 0x000fea000383ffff */
.L_x_505:
[----:B012---:R-:W0:Y:S01]  /*11cd0*/  LDC R10, c[0x0][0x3fc] ;  /* 0x0000ff00ff0a7b82 */ /* 0x007e220000000800 */
[----:B------:R-:W-:Y:S02]  /*11ce0*/  CS2R R18, SRZ ;  /* 0x0000000000127805 */ /* 0x000fe4000001ff00 */
[----:B0-----:R-:W-:-:S13]  /*11cf0*/  ISETP.NE.AND P0, PT, R10, RZ, PT ;  /* 0x000000ff0a00720c */ /* 0x001fda0003f05270 */
[----:B------:R-:W-:Y:S05]  /*11d00*/  @!P0 BRA `(.L_x_523) ;  /* 0x0000001000608947 */ /* 0x000fea0003800000 */
[----:B------:R-:W0:Y:S01]  /*11d10*/  S2R R5, SR_TID.Y ;  /* 0x0000000000057919 */ /* 0x000e220000002200 */
[----:B------:R-:W1:Y:S01]  /*11d20*/  S2UR UR4, SR_CTAID.X ;  /* 0x00000000000479c3 */ /* 0x000e620000002500 */
[----:B------:R-:W-:Y:S01]  /*11d30*/  ULDC UR5, c[0x0][0x250] ;  /* 0x0000940000057ab9 */ /* 0x000fe20000000800 */
[----:B------:R-:W-:Y:S01]  /*11d40*/  ULDC.64 UR6, c[0x0][0x400] ;  /* 0x0001000000067ab9 */ /* 0x000fe20000000a00 */
[----:B------:R-:W-:-:S05]  /*11d50*/  ISETP.NE.AND P1, PT, R10, 0x1, PT ;  /* 0x000000010a00780c */ /* 0x000fca0003f25270 */
[----:B------:R-:W1:Y:S01]  /*11d60*/  LDC R4, c[0x0][0x238] ;  /* 0x00008e00ff047b82 */ /* 0x000e620000000800 */
[----:B0-----:R-:W-:-:S04]  /*11d70*/  IMAD R5, R5, UR5, R16 ;  /* 0x0000000505057c24 */ /* 0x001fc8000f8e0210 */
[----:B-1----:R-:W-:Y:S01]  /*11d80*/  IMAD R4, R4, UR4, R5 ;  /* 0x0000000404047c24 */ /* 0x002fe2000f8e0205 */
[----:B------:R-:W-:-:S03]  /*11d90*/  ULDC UR4, c[0x0][0x408] ;  /* 0x0001020000047ab9 */ /* 0x000fc60000000800 */
[----:B------:R-:W-:Y:S02]  /*11da0*/  IMAD.SHL.U32 R5, R4, 0x2, RZ ;  /* 0x0000000204057824 */ /* 0x000fe400078e00ff */
        /* <DEDUP_REMOVED lines=270> */
.L_x_523:
[----:B------:R-:W0:Y:S01]  /*12e90*/  S2R R7, SR_TID.Y ;  /* 0x0000000000077919 */ /* 0x000e220000002200 */
[----:B------:R-:W1:Y:S01]  /*12ea0*/  S2UR UR4, SR_CTAID.X ;  /* 0x00000000000479c3 */ /* 0x000e620000002500 */
[----:B------:R-:W-:-:S07]  /*12eb0*/  ULDC UR5, c[0x0][0x250] ;  /* 0x0000940000057ab9 */ /* 0x000fce0000000800 */
[----:B------:R-:W1:Y:S01]  /*12ec0*/  LDC R5, c[0x0][0x238] ;  /* 0x00008e00ff057b82 */ /* 0x000e620000000800 */
[----:B0-----:R-:W-:-:S04]  /*12ed0*/  IMAD R6, R7, UR5, R16 ;  /* 0x0000000507067c24 */ /* 0x001fc8000f8e0210 */
[----:B-1----:R-:W-:Y:S01]  /*12ee0*/  IMAD R6, R5, UR4, R6 ;  /* 0x0000000405067c24 */ /* 0x002fe2000f8e0206 */
[----:B------:R-:W-:Y:S06]  /*12ef0*/  @!P0 BRA `(.L_x_524) ;  /* 0x0000001000488947 */ /* 0x000fec0003800000 */
[----:B------:R-:W-:Y:S01]  /*12f00*/  LEA R5, R6, 0x1, 0x1 ;  /* 0x0000000106057811 */ /* 0x000fe200078e08ff */
        /* <DEDUP_REMOVED lines=273> */
.L_x_524:
[----:B------:R-:W-:Y:S01]  /*14020*/  ULDC.64 UR4, c[0x0][0x610] ;  /* 0x0001840000047ab9 */ /* 0x000fe20000000a00 */
[----:B------:R-:W-:Y:S02]  /*14030*/  CS2R R4, SRZ ;  /* 0x0000000000047805 */ /* 0x000fe4000001ff00 */
[----:B------:R-:W-:Y:S01]  /*14040*/  ISETP.NE.U32.AND P0, PT, RZ, UR4, PT ;  /* 0x00000004ff007c0c */ /* 0x000fe2000bf05070 */
[----:B------:R-:W-:-:S03]  /*14050*/  IMAD.MOV.U32 R10, RZ, RZ, RZ ;  /* 0x000000ffff0a7224 */ /* 0x000fc600078e00ff */
[----:B------:R-:W-:-:S13]  /*14060*/  ISETP.NE.AND.EX P0, PT, RZ, UR5, PT, P0 ;  /* 0x00000005ff007c0c */ /* 0x000fda000bf05300 */
[----:B------:R-:W-:Y:S05]  /*14070*/  @!P0 BRA `(.L_x_525) ;  /* 0x0000000800348947 */ /* 0x000fea0003800000 */
[----:B------:R-:W-:Y:S01]  /*14080*/  BSSY B0, `(.L_x_526) ;  /* 0x000002b000007945 */ /* 0x000fe20003800000 */
[----:B------:R-:W-:Y:S02]  /*14090*/  IMAD.MOV.U32 R12, RZ, RZ, 0x8 ;  /* 0x00000008ff0c7424 */ /* 0x000fe400078e00ff */
[----:B------:R-:W-:Y:S02]  /*140a0*/  IMAD.MOV.U32 R14, RZ, RZ, RZ ;  /* 0x000000ffff0e7224 */ /* 0x000fe400078e00ff */
[----:B------:R-:W-:Y:S02]  /*140b0*/  IMAD.MOV.U32 R4, RZ, RZ, 0x10 ;  /* 0x00000010ff047424 */ /* 0x000fe400078e00ff */
[----:B------:R-:W-:-:S07]  /*140c0*/  IMAD.MOV.U32 R5, RZ, RZ, 0x0 ;  /* 0x00000000ff057424 */ /* 0x000fce00078e00ff */
.L_x_530:
[----:B------:R-:W-:Y:S01]  /*140d0*/  LOP3.LUT R10, R14, R5, RZ, 0xfc, !PT ;  /* 0x000000050e0a7212 */ /* 0x000fe200078efcff */
[----:B------:R-:W-:Y:S01]  /*140e0*/  BSSY B1, `(.L_x_527) ;  /* 0x000001f000017945 */ /* 0x000fe20003800000 */
[----:B------:R-:W-:Y:S02]  /*140f0*/  IMAD.MOV.U32 R13, RZ, RZ, R5 ;  /* 0x000000ffff0d7224 */ /* 0x000fe400078e0005 */
[----:B------:R-:W-:Y:S01]  /*14100*/  ISETP.NE.U32.AND P0, PT, R10, RZ, PT ;  /* 0x000000ff0a00720c */ /* 0x000fe20003f05070 */
[----:B------:R-:W-:-:S12]  /*14110*/  IMAD.MOV.U32 R10, RZ, RZ, R4 ;  /* 0x000000ffff0a7224 */ /* 0x000fd800078e0004 */
[----:B------:R-:W-:Y:S05]  /*14120*/  @!P0 BRA `(.L_x_528) ;  /* 0x00000000001c8947 */ /* 0x000fea0003800000 */
[----:B------:R-:W-:Y:S02]  /*14130*/  IMAD.MOV.U32 R15, RZ, RZ, R5 ;  /* 0x000000ffff0f7224 */ /* 0x000fe400078e0005 */
[----:B------:R-:W-:Y:S01]  /*14140*/  IMAD.MOV.U32 R5, RZ, RZ, R12 ;  /* 0x000000ffff057224 */ /* 0x000fe200078e000c */
[----:B------:R-:W-:-:S07]  /*14150*/  MOV R12, 0x14170 ;  /* 0x00014170000c7802 */ /* 0x000fce0000000f00 */
[----:B-----5:R-:W-:Y:S05]  /*14160*/  CALL.REL.NOINC `($__internal_3_$__cuda_sm20_rem_u64) ;  /* 0x0000006400207944 */ /* 0x020fea0003c00000 */
[----:B------:R-:W-:Y:S02]  /*14170*/  IMAD.MOV.U32 R4, RZ, RZ, R14 ;  /* 0x000000ffff047224 */ /* 0x000fe400078e000e */
[----:B------:R-:W-:Y:S01]  /*14180*/  IMAD.MOV.U32 R5, RZ, RZ, R15 ;  /* 0x000000ffff057224 */ /* 0x000fe200078e000f */
[----:B------:R-:W-:Y:S06]  /*14190*/  BRA `(.L_x_529) ;  /* 0x00000000004c7947 */ /* 0x000fec0003800000 */
.L_x_528:
[----:B------:R-:W0:Y:S01]  /*141a0*/  I2F.U32.RP R5, R4 ;  /* 0x0000000400057306 */ /* 0x000e220000209000 */
[----:B------:R-:W-:-:S07]  /*141b0*/  ISETP.NE.U32.AND P1, PT, R4, RZ, PT ;  /* 0x000000ff0400720c */ /* 0x000fce0003f25070 */
[----:B0-----:R-:W0:Y:S02]  /*141c0*/  MUFU.RCP R5, R5 ;  /* 0x0000000500057308 */ /* 0x001e240000001000 */
[----:B0-----:R-:W-:Y:S02]  /*141d0*/  VIADD R14, R5, 0xffffffe ;  /* 0x0ffffffe050e7836 */ /* 0x001fe40000000000 */
[----:B------:R-:W-:-:S04]  /*141e0*/  IMAD.MOV.U32 R5, RZ, RZ, RZ ;  /* 0x000000ffff057224 */ /* 0x000fc800078e00ff */
[----:B------:R0:W1:Y:S02]  /*141f0*/  F2I.FTZ.U32.TRUNC.NTZ R15, R14 ;  /* 0x0000000e000f7305 */ /* 0x000064000021f000 */
[----:B0-----:R-:W-:Y:S02]  /*14200*/  IMAD.MOV.U32 R14, RZ, RZ, RZ ;  /* 0x000000ffff0e7224 */ /* 0x001fe400078e00ff */
[----:B-1----:R-:W-:-:S04]  /*14210*/  IMAD.MOV R17, RZ, RZ, -R15 ;  /* 0x000000ffff117224 */ /* 0x002fc800078e0a0f */
        /* <DEDUP_REMOVED lines=8> */
[----:B------:R-:W-:Y:S01]  /*142a0*/  @P0 IMAD.IADD R15, R15, 0x1, -R4 ;  /* 0x000000010f0f0824 */ /* 0x000fe200078e0a04 */
[----:B------:R-:W-:-:S05]  /*142b0*/  @!P1 LOP3.LUT R15, RZ, R4, RZ, 0x33, !PT ;  /* 0x00000004ff0f9212 */ /* 0x000fca00078e33ff */
[----:B------:R-:W-:-:S07]  /*142c0*/  IMAD.MOV.U32 R4, RZ, RZ, R15 ;  /* 0x000000ffff047224 */ /* 0x000fce00078e000f */
.L_x_529:
[----:B------:R-:W-:Y:S05]  /*142d0*/  BSYNC B1 ;  /* 0x0000000000017941 */ /* 0x000fea0003800000 */
.L_x_527:
[----:B------:R-:W-:Y:S01]  /*142e0*/  ISETP.NE.U32.AND P0, PT, R4, RZ, PT ;  /* 0x000000ff0400720c */ /* 0x000fe20003f05070 */
[----:B------:R-:W-:Y:S02]  /*142f0*/  IMAD.MOV.U32 R12, RZ, RZ, R10 ;  /* 0x000000ffff0c7224 */ /* 0x000fe400078e000a */
[----:B------:R-:W-:Y:S01]  /*14300*/  IMAD.MOV.U32 R14, RZ, RZ, R13 ;  /* 0x000000ffff0e7224 */ /* 0x000fe200078e000d */
[----:B------:R-:W-:-:S13]  /*14310*/  ISETP.NE.AND.EX P0, PT, R5, RZ, PT, P0 ;  /* 0x000000ff0500720c */ /* 0x000fda0003f05300 */
[----:B------:R-:W-:Y:S05]  /*14320*/  @P0 BRA `(.L_x_530) ;  /* 0xfffffffc00680947 */ /* 0x000fea000383ffff */
[----:B------:R-:W-:Y:S05]  /*14330*/  BSYNC B0 ;  /* 0x0000000000007941 */ /* 0x000fea0003800000 */
.L_x_526:
[----:B------:R-:W-:Y:S01]  /*14340*/  ISETP.NE.U32.AND P2, PT, R13, RZ, PT ;  /* 0x000000ff0d00720c */ /* 0x000fe20003f45070 */
[----:B------:R-:W-:-:S12]  /*14350*/  BSSY B0, `(.L_x_531) ;  /* 0x000001c000007945 */ /* 0x000fd80003800000 */
[----:B------:R-:W-:Y:S05]  /*14360*/  @!P2 BRA `(.L_x_532) ;  /* 0x00000000001ca947 */ /* 0x000fea0003800000 */
[----:B------:R-:W-:Y:S01]  /*14370*/  IMAD.MOV.U32 R12, RZ, RZ, 0x10 ;  /* 0x00000010ff0c7424 */ /* 0x000fe200078e00ff */
[----:B------:R-:W-:Y:S01]  /*14380*/  MOV R14, 0x143b0 ;  /* 0x000143b0000e7802 */ /* 0x000fe20000000f00 */
[----:B------:R-:W-:-:S07]  /*14390*/  IMAD.MOV.U32 R15, RZ, RZ, RZ ;  /* 0x000000ffff0f7224 */ /* 0x000fce00078e00ff */
[----:B-----5:R-:W-:Y:S05]  /*143a0*/  CALL.REL.NOINC `($__internal_2_$__cuda_sm20_div_u64) ;  /* 0x0000005c007c7944 */ /* 0x020fea0003c00000 */
[----:B------:R-:W-:Y:S02]  /*143b0*/  IMAD.MOV.U32 R4, RZ, RZ, R12 ;  /* 0x000000ffff047224 */ /* 0x000fe400078e000c */
[----:B------:R-:W-:Y:S01]  /*143c0*/  IMAD.MOV.U32 R5, RZ, RZ, R17 ;  /* 0x000000ffff057224 */ /* 0x000fe200078e0011 */
[----:B------:R-:W-:Y:S06]  /*143d0*/  BRA `(.L_x_533) ;  /* 0x00000000004c7947 */ /* 0x000fec0003800000 */
.L_x_532:
[----:B------:R-:W0:Y:S01]  /*143e0*/  I2F.U32.RP R12, R10 ;  /* 0x0000000a000c7306 */ /* 0x000e220000209000 */
[----:B------:R-:W-:Y:S01]  /*143f0*/  IMAD.MOV.U32 R4, RZ, RZ, RZ ;  /* 0x000000ffff047224 */ /* 0x000fe200078e00ff */
[----:B------:R-:W-:-:S06]  /*14400*/  ISETP.NE.U32.AND P3, PT, R10, RZ, PT ;  /* 0x000000ff0a00720c */ /* 0x000fcc0003f65070 */
[----:B0-----:R-:W0:Y:S02]  /*14410*/  MUFU.RCP R12, R12 ;  /* 0x0000000c000c7308 */ /* 0x001e240000001000 */
[----:B0-----:R-:W-:-:S06]  /*14420*/  VIADD R14, R12, 0xffffffe ;  /* 0x0ffffffe0c0e7836 */ /* 0x001fcc0000000000 */
[----:B------:R-:W0:Y:S02]  /*14430*/  F2I.FTZ.U32.TRUNC.NTZ R5, R14 ;  /* 0x0000000e00057305 */ /* 0x000e24000021f000 */
[----:B0-----:R-:W-:-:S04]  /*14440*/  IMAD.MOV R15, RZ, RZ, -R5 ;  /* 0x000000ffff0f7224 */ /* 0x001fc800078e0a05 */
[----:B------:R-:W-:-:S04]  /*14450*/  IMAD R15, R15, R10, RZ ;  /* 0x0000000a0f0f7224 */ /* 0x000fc800078e02ff */
[----:B------:R-:W-:-:S06]  /*14460*/  IMAD.HI.U32 R4, R5, R15, R4 ;  /* 0x0000000f05047227 */ /* 0x000fcc00078e0004 */
[----:B------:R-:W-:-:S04]  /*14470*/  IMAD.HI.U32 R4, R4, 0x10, RZ ;  /* 0x0000001004047827 */ /* 0x000fc800078e00ff */
[----:B------:R-:W-:-:S04]  /*14480*/  IMAD.MOV R5, RZ, RZ, -R4 ;  /* 0x000000ffff057224 */ /* 0x000fc800078e0a04 */
[----:B------:R-:W-:-:S05]  /*14490*/  IMAD R5, R10, R5, 0x10 ;  /* 0x000000100a057424 */ /* 0x000fca00078e0205 */
[----:B------:R-:W-:-:S13]  /*144a0*/  ISETP.GE.U32.AND P0, PT, R5, R10, PT ;  /* 0x0000000a0500720c */ /* 0x000fda0003f06070 */
[----:B------:R-:W-:Y:S02]  /*144b0*/  @P0 IMAD.IADD R5, R5, 0x1, -R10 ;  /* 0x0000000105050824 */ /* 0x000fe400078e0a0a */
[----:B------:R-:W-:-:S03]  /*144c0*/  @P0 VIADD R4, R4, 0x1 ;  /* 0x0000000104040836 */ /* 0x000fc60000000000 */
[----:B------:R-:W-:Y:S01]  /*144d0*/  ISETP.GE.U32.AND P1, PT, R5, R10, PT ;  /* 0x0000000a0500720c */ /* 0x000fe20003f26070 */
[----:B------:R-:W-:-:S12]  /*144e0*/  IMAD.MOV.U32 R5, RZ, RZ, RZ ;  /* 0x000000ffff057224 */ /* 0x000fd800078e00ff */
[----:B------:R-:W-:Y:S01]  /*144f0*/  @P1 VIADD R4, R4, 0x1 ;  /* 0x0000000104041836 */ /* 0x000fe20000000000 */
[----:B------:R-:W-:-:S07]  /*14500*/  @!P3 LOP3.LUT R4, RZ, R10, RZ, 0x33, !PT ;  /* 0x0000000aff04b212 */ /* 0x000fce00078e33ff */
.L_x_533:
[----:B------:R-:W-:Y:S05]  /*14510*/  BSYNC B0 ;  /* 0x0000000000007941 */ /* 0x000fea0003800000 */
.L_x_531:
[----:B------:R-:W-:Y:S04]  /*14520*/  BSSY B0, `(.L_x_534) ;  /* 0x000001c000007945 */ /* 0x000fe80003800000 */
        /* <DEDUP_REMOVED lines=8> */
.L_x_535:
        /* <DEDUP_REMOVED lines=16> */
[----:B------:R-:W-:-:S13]  /*146b0*/  ISETP.GE.U32.AND P1, PT, R13, R10, PT ;  /* 0x0000000a0d00720c */ /* 0x000fda0003f26070 */
[----:B------:R-:W-:Y:S01]  /*146c0*/  @P1 VIADD R14, R14, 0x1 ;  /* 0x000000010e0e1836 */ /* 0x000fe20000000000 */
[----:B------:R-:W-:-:S07]  /*146d0*/  @!P2 LOP3.LUT R14, RZ, R10, RZ, 0x33, !PT ;  /* 0x0000000aff0ea212 */ /* 0x000fce00078e33ff */
.L_x_536:
[----:B------:R-:W-:Y:S05]  /*146e0*/  BSYNC B0 ;  /* 0x0000000000007941 */ /* 0x000fea0003800000 */
.L_x_534:
[-C--:B------:R-:W-:Y:S01]  /*146f0*/  IMAD R5, R5, R19.reuse, RZ ;  /* 0x0000001305057224 */ /* 0x080fe200078e02ff */
[----:B------:R-:W-:Y:S01]  /*14700*/  BSSY B0, `(.L_x_537) ;  /* 0x0000020000007945 */ /* 0x000fe20003800000 */
[----:B------:R-:W-:-:S04]  /*14710*/  IMAD.WIDE.U32 R12, R4, R19, RZ ;  /* 0x00000013040c7225 */ /* 0x000fc800078e00ff */
[----:B------:R-:W-:-:S05]  /*14720*/  IMAD.IADD R5, R13, 0x1, R5 ;  /* 0x000000010d057824 */ /* 0x000fca00078e0205 */
[----:B------:R-:W-:-:S13]  /*14730*/  LOP3.LUT P0, RZ, R5, 0x1f, RZ, 0xc0, !PT ;  /* 0x0000001f05ff7812 */ /* 0x000fda000780c0ff */
[----:B------:R-:W-:Y:S05]  /*14740*/  @!P0 BRA `(.L_x_538) ;  /* 0x0000000000208947 */ /* 0x000fea0003800000 */
[----:B------:R-:W-:Y:S01]  /*14750*/  IMAD.MOV.U32 R10, RZ, RZ, R14 ;  /* 0x000000ffff0a7224 */ /* 0x000fe200078e000e */
[----:B------:R-:W-:Y:S01]  /*14760*/  MOV R14, 0x147a0 ;  /* 0x000147a0000e7802 */ /* 0x000fe20000000f00 */
[----:B------:R-:W-:Y:S02]  /*14770*/  IMAD.MOV.U32 R13, RZ, RZ, R15 ;  /* 0x000000ffff0d7224 */ /* 0x000fe400078e000f */
[----:B------:R-:W-:-:S07]  /*14780*/  IMAD.MOV.U32 R15, RZ, RZ, R5 ;  /* 0x000000ffff0f7224 */ /* 0x000fce00078e0005 */
[----:B-----5:R-:W-:Y:S05]  /*14790*/  CALL.REL.NOINC `($__internal_2_$__cuda_sm20_div_u64) ;  /* 0x0000005800807944 */ /* 0x020fea0003c00000 */
[----:B------:R-:W-:Y:S02]  /*147a0*/  IMAD.MOV.U32 R4, RZ, RZ, R12 ;  /* 0x000000ffff047224 */ /* 0x000fe400078e000c */
[----:B------:R-:W-:Y:S01]  /*147b0*/  IMAD.MOV.U32 R5, RZ, RZ, R17 ;  /* 0x000000ffff057224 */ /* 0x000fe200078e0011 */
[----:B------:R-:W-:Y:S06]  /*147c0*/  BRA `(.L_x_539) ;  /* 0x00000000004c7947 */ /* 0x000fec0003800000 */
.L_x_538:
[----:B------:R-:W0:Y:S01]  /*147d0*/  I2F.U32.RP R10, R14 ;  /* 0x0000000e000a7306 */ /* 0x000e220000209000 */
[----:B------:R-:W-:-:S07]  /*147e0*/  ISETP.NE.U32.AND P2, PT, R14, RZ, PT ;  /* 0x000000ff0e00720c */ /* 0x000fce0003f45070 */
[----:B0-----:R-:W0:Y:S02]  /*147f0*/  MUFU.RCP R10, R10 ;  /* 0x0000000a000a7308 */ /* 0x001e240000001000 */
[----:B0-----:R-:W-:-:S06]  /*14800*/  VIADD R4, R10, 0xffffffe ;  /* 0x0ffffffe0a047836 */ /* 0x001fcc0000000000 */
[----:B------:R0:W1:Y:S02]  /*14810*/  F2I.FTZ.U32.TRUNC.NTZ R5, R4 ;  /* 0x0000000400057305 */ /* 0x000064000021f000 */
[----:B0-----:R-:W-:Y:S02]  /*14820*/  IMAD.MOV.U32 R4, RZ, RZ, RZ ;  /* 0x000000ffff047224 */ /* 0x001fe400078e00ff */
[----:B-1----:R-:W-:-:S04]  /*14830*/  IMAD.MOV R13, RZ, RZ, -R5 ;  /* 0x000000ffff0d7224 */ /* 0x002fc800078e0a05 */
[----:B------:R-:W-:-:S04]  /*14840*/  IMAD R13, R13, R14, RZ ;  /* 0x0000000e0d0d7224 */ /* 0x000fc800078e02ff */
[----:B------:R-:W-:-:S06]  /*14850*/  IMAD.HI.U32 R5, R5, R13, R4 ;  /* 0x0000000d05057227 */ /* 0x000fcc00078e0004 */
[----:B------:R-:W-:-:S04]  /*14860*/  IMAD.HI.U32 R4, R5, R12, RZ ;  /* 0x0000000c05047227 */ /* 0x000fc800078e00ff */
[----:B------:R-:W-:Y:S02]  /*14870*/  IMAD.MOV R13, RZ, RZ, -R4 ;  /* 0x000000ffff0d7224 */ /* 0x000fe400078e0a04 */
[----:B------:R-:W-:Y:S02]  /*14880*/  IMAD.MOV.U32 R5, RZ, RZ, RZ ;  /* 0x000000ffff057224 */ /* 0x000fe400078e00ff */
[----:B------:R-:W-:-:S05]  /*14890*/  IMAD R13, R14, R13, R12 ;  /* 0x0000000d0e0d7224 */ /* 0x000fca00078e020c */
[----:B------:R-:W-:-:S13]  /*148a0*/  ISETP.GE.U32.AND P0, PT, R13, R14, PT ;  /* 0x0000000e0d00720c */ /* 0x000fda0003f06070 */
[----:B------:R-:W-:Y:S02]  /*148b0*/  @P0 IMAD.IADD R13, R13, 0x1, -R14 ;  /* 0x000000010d0d0824 */ /* 0x000fe400078e0a0e */
[----:B------:R-:W-:-:S03]  /*148c0*/  @P0 VIADD R4, R4, 0x1 ;  /* 0x0000000104040836 */ /* 0x000fc60000000000 */
[----:B------:R-:W-:-:S13]  /*148d0*/  ISETP.GE.U32.AND P1, PT, R13, R14, PT ;  /* 0x0000000e0d00720c */ /* 0x000fda0003f26070 */
[----:B------:R-:W-:Y:S01]  /*148e0*/  @P1 VIADD R4, R4, 0x1 ;  /* 0x0000000104041836 */ /* 0x000fe20000000000 */
[----:B------:R-:W-:-:S07]  /*148f0*/  @!P2 LOP3.LUT R4, RZ, R14, RZ, 0x33, !PT ;  /* 0x0000000eff04a212 */ /* 0x000fce00078e33ff */
.L_x_539:
[----:B------:R-:W-:Y:S05]  /*14900*/  BSYNC B0 ;  /* 0x0000000000007941 */ /* 0x000fea0003800000 */
.L_x_537:
[----:B------:R-:W-:Y:S02]  /*14910*/  ULDC.64 UR4, c[0x0][0x610] ;  /* 0x0001840000047ab9 */ /* 0x000fe40000000a00 */
[----:B------:R-:W-:-:S04]  /*14920*/  IADD3 R4, P0, R4, UR4, RZ ;  /* 0x0000000404047c10 */ /* 0x000fc8000ff1e0ff */
[----:B------:R-:W-:-:S05]  /*14930*/  IADD3.X R5, R5, UR5, RZ, P0, !PT ;  /* 0x0000000505057c10 */ /* 0x000fca00087fe4ff */
[----:B------:R-:W-:-:S07]  /*14940*/  IMAD.MOV.U32 R10, RZ, RZ, R5 ;  /* 0x000000ffff0a7224 */ /* 0x000fce00078e0005 */
.L_x_525:
[----:B------:R-:W-:Y:S02]  /*14950*/  ULDC UR4, c[0x0][0x248] ;  /* 0x0000920000047ab9 */ /* 0x000fe40000000800 */
[----:B------:R-:W-:-:S13]  /*14960*/  ISETP.NE.AND P0, PT, RZ, UR4, PT ;  /* 0x00000004ff007c0c */ /* 0x000fda000bf05270 */
[----:B------:R-:W-:Y:S05]  /*14970*/  @!P0 BRA `(.L_x_540) ;  /* 0x0000004800ac8947 */ /* 0x000fea0003800000 */
[----:B------:R-:W0:Y:S01]  /*14980*/  LDC R6, c[0x0][0x3fc] ;  /* 0x0000ff00ff067b82 */ /* 0x000e220000000800 */
[----:B------:R-:W1:Y:S01]  /*14990*/  S2R R12, SR_CTAID.X ;  /* 0x00000000000c7919 */ /* 0x000e620000002500 */
[----:B------:R-:W-:Y:S01]  /*149a0*/  ULDC UR4, c[0x0][0x24c] ;  /* 0x0000930000047ab9 */ /* 0x000fe20000000800 */
[----:B------:R-:W-:Y:S01]  /*149b0*/  CS2R R18, SRZ ;  /* 0x0000000000127805 */ /* 0x000fe2000001ff00 */
[----:B------:R-:W-:Y:S01]  /*149c0*/  IMAD R14, R2, UR4, RZ ;  /* 0x00000004020e7c24 */ /* 0x000fe2000f8e02ff */
[----:B------:R-:W-:-:S03]  /*149d0*/  ULDC UR4, c[0x0][0x250] ;  /* 0x0000940000047ab9 */ /* 0x000fc60000000800 */
[----:B------:R-:W-:Y:S01]  /*149e0*/  IMAD R13, R7, UR4, R14 ;  /* 0x00000004070d7c24 */ /* 0x000fe2000f8e020e */
[----:B------:R-:W-:Y:S01]  /*149f0*/  ULDC UR4, c[0x0][0x238] ;  /* 0x00008e0000047ab9 */ /* 0x000fe20000000800 */
[----:B0-----:R-:W-:Y:S02]  /*14a00*/  ISETP.NE.AND P0, PT, R6, RZ, PT ;  /* 0x000000ff0600720c */ /* 0x001fe40003f05270 */
[----:B-1----:R-:W-:-:S04]  /*14a10*/  IMAD R13, R12, UR4, R13 ;  /* 0x000000040c0d7c24 */ /* 0x002fc8000f8e020d */
[----:B------:R-:W-:-:S07]  /*14a20*/  IMAD.SHL.U32 R15, R13, 0x2, RZ ;  /* 0x000000020d0f7824 */ /* 0x000fce00078e00ff */
        /* <DEDUP_REMOVED lines=15> */
[----:B-----5:R-:W-:Y:S01]  /*14b20*/  IMAD.HI.U32 R20, R17, UR4, R16 ;  /* 0x0000000411147c27 */ /* 0x020fe2000f8e0010 */
        /* <DEDUP_REMOVED lines=258> */
.L_x_541:
[----:B------:R-:W-:Y:S05]  /*15b50*/  @!P0 BRA `(.L_x_542) ;  /* 0x0000001000488947 */ /* 0x000fea0003800000 */
[----:B------:R-:W-:Y:S01]  /*15b60*/  VIADD R17, R15, 0x1 ;  /* 0x000000010f117836 */ /* 0x000fe20000000000 */
[----:B------:R-:W-:Y:S01]  /*15b70*/  ULDC.64 UR6, c[0x0][0x400] ;  /* 0x0001000000067ab9 */ /* 0x000fe20000000a00 */
[----:B------:R-:W-:Y:S01]  /*15b80*/  IMAD.MOV.U32 R16, RZ, RZ, RZ ;  /* 0x000000ffff107224 */ /* 0x000fe200078e00ff */
[----:B------:R-:W-:Y:S01]  /*15b90*/  ULDC UR4, c[0x0][0x408] ;  /* 0x0001020000047ab9 */ /* 0x000fe20000000800 */
[----:B------:R-:W-:Y:S02]  /*15ba0*/  ISETP.NE.AND P0, PT, R6, 0x1, PT ;  /* 0x000000010600780c */ /* 0x000fe40003f05270 */
[----:B-----5:R-:W-:-:S05]  /*15bb0*/  IMAD.HI.U32 R20, R17, UR7, R16 ;  /* 0x0000000711147c27 */ /* 0x020fca000f8e0010 */
        /* <DEDUP_REMOVED lines=268> */
.L_x_542:
[----:B-----5:R-:W0:Y:S01]  /*16c80*/  LDC R22, c[0x0][0x240] ;  /* 0x00009000ff167b82 */ /* 0x020e220000000800 */
[----:B------:R-:W-:Y:S01]  /*16c90*/  ULDC UR4, c[0x0][0x230] ;  /* 0x00008c0000047ab9 */ /* 0x000fe20000000800 */
[----:B------:R-:W-:Y:S01]  /*16ca0*/  BSSY B0, `(.L_x_543) ;  /* 0x000000c000007945 */ /* 0x000fe20003800000 */
[----:B------:R-:W-:Y:S02]  /*16cb0*/  PRMT R6, RZ, 0x7610, R6 ;  /* 0x00007610ff067816 */ /* 0x000fe40000000006 */
[----:B0-----:R-:W-:-:S04]  /*16cc0*/  ISETP.NE.AND P0, PT, R22, RZ, PT ;  /* 0x000000ff1600720c */ /* 0x001fc80003f05270 */
        /* <DEDUP_REMOVED lines=9> */
.L_x_544:
[----:B------:R-:W-:Y:S05]  /*16d60*/  BSYNC B0 ;  /* 0x0000000000007941 */ /* 0x000fea0003800000 */
.L_x_543:
[----:B------:R-:W-:Y:S01]  /*16d70*/  PRMT R6, R6, 0x9910, RZ ;  /* 0x0000991006067816 */ /* 0x000fe200000000ff */
[----:B------:R-:W-:Y:S01]  /*16d80*/  BSSY B0, `(.L_x_545) ;  /* 0x0000014000007945 */ /* 0x000fe20003800000 */
[----:B------:R-:W-:Y:S02]  /*16d90*/  LOP3.LUT P0, RZ, R2, R7, RZ, 0xfc, !PT ;  /* 0x0000000702ff7212 */ /* 0x000fe4000780fcff */
[----:B------:R-:W-:-:S13]  /*16da0*/  ISETP.NE.AND P1, PT, R6, RZ, PT ;  /* 0x000000ff0600720c */ /* 0x000fda0003f25270 */
[----:B------:R-:W-:Y:S05]  /*16db0*/  @!P1 BRA `(.L_x_546) ;  /* 0x0000000000409947 */ /* 0x000fea0003800000 */
[----:B------:R-:W0:Y:S01]  /*16dc0*/  S2UR UR4, SR_CTAID.Y ;  /* 0x00000000000479c3 */ /* 0x000e220000002600 */
[----:B------:R-:W-:Y:S01]  /*16dd0*/  ISETP.NE.AND P2, PT, R22, RZ, PT ;  /* 0x000000ff1600720c */ /* 0x000fe20003f45270 */
[----:B------:R-:W-:Y:S02]  /*16de0*/  IMAD.MOV.U32 R16, RZ, RZ, R0 ;  /* 0x000000ffff107224 */ /* 0x000fe400078e0000 */
[----:B------:R-:W-:Y:S02]  /*16df0*/  IMAD.MOV.U32 R17, RZ, RZ, R3 ;  /* 0x000000ffff117224 */ /* 0x000fe400078e0003 */
[----:B------:R-:W-:Y:S02]  /*16e00*/  IMAD.MOV.U32 R20, RZ, RZ, R8 ;  /* 0x000000ffff147224 */ /* 0x000fe400078e0008 */
[----:B------:R-:W0:Y:S01]  /*16e10*/  LDC R13, c[0x0][0x10] ;  /* 0x00000400ff0d7b82 */ /* 0x000e220000000800 */
[----:B------:R-:W-:-:S07]  /*16e20*/  IMAD.MOV.U32 R21, RZ, RZ, R11 ;  /* 0x000000ffff157224 */ /* 0x000fce00078e000b */
[----:B------:R-:W1:Y:S01]  /*16e30*/  LDC.64 R14, c[0x0][0x618] ;  /* 0x00018600ff0e7b82 */ /* 0x000e620000000a00 */
[----:B0-----:R-:W-:Y:S01]  /*16e40*/  IMAD R13, R12, R13, UR4 ;  /* 0x000000040c0d7e24 */ /* 0x001fe2000f8e020d */
[----:B------:R-:W-:-:S03]  /*16e50*/  ULDC UR4, c[0x0][0x0] ;  /* 0x0000000000047ab9 */ /* 0x000fc60000000800 */
[----:B------:R-:W-:-:S04]  /*16e60*/  @!P2 IMAD R13, R13, UR4, R2 ;  /* 0x000000040d0dac24 */ /* 0x000fc8000f8e0202 */
[----:B-1----:R-:W-:-:S05]  /*16e70*/  IMAD.WIDE.U32 R14, R13, 0x20, R14 ;  /* 0x000000200d0e7825 */ /* 0x002fca00078e000e */
[----:B------:R0:W-:Y:S04]  /*16e80*/  STG.E.64 desc[UR60][R14.64+0x8], R16 ;  /* 0x000008100e007986 */ /* 0x0001e8000c101b3c */
[----:B------:R0:W-:Y:S04]  /*16e90*/  STG.E.64 desc[UR60][R14.64+0x18], R20 ;  /* 0x000018140e007986 */ /* 0x0001e8000c101b3c */
[----:B------:R0:W-:Y:S04]  /*16ea0*/  STG.E desc[UR60][R14.64], R41 ;  /* 0x000000290e007986 */ /* 0x0001e8000c10193c */
[----:B------:R0:W-:Y:S02]  /*16eb0*/  STG.E desc[UR60][R14.64+0x10], R9 ;  /* 0x000010090e007986 */ /* 0x0001e4000c10193c */
.L_x_546:
[----:B------:R-:W-:Y:S05]  /*16ec0*/  BSYNC B0 ;  /* 0x0000000000007941 */ /* 0x000fea0003800000 */
.L_x_545:
[----:B------:R-:W-:Y:S01]  /*16ed0*/  @!PT LDS RZ, [RZ] ;  /* 0x00000000fffff984 */ /* 0x000fe20000000800 */
[----:B------:R-:W-:Y:S01]  /*16ee0*/  @!PT LDS RZ, [RZ] ;  /* 0x00000000fffff984 */ /* 0x000fe20000000800 */
[----:B------:R-:W-:Y:S01]  /*16ef0*/  @!PT LDS RZ, [RZ] ;  /* 0x00000000fffff984 */ /* 0x000fe20000000800 */
[----:B------:R-:W-:Y:S01]  /*16f00*/  @!PT LDS RZ, [RZ] ;  /* 0x00000000fffff984 */ /* 0x000fe20000000800 */
[----:B------:R1:W-:Y:S06]  /*16f10*/  MEMBAR.ALL.CTA ;  /* 0x0000000000007992 */ /* 0x0003ec0000008000 */
[----:B-1----:R-:W-:Y:S06]  /*16f20*/  MEMBAR.SC.GPU ;  /* 0x0000000000007992 */ /* 0x002fec0000002000 */
[----:B------:R-:W-:-:S00]  /*16f30*/  ERRBAR ;  /* 0x00000000000079ab */ /* 0x000fc00000000000 */
[----:B------:R-:W-:Y:S06]  /*16f40*/  CGAERRBAR ;  /* 0x00000000000075ab */ /* 0x000fec0000000000 */
[----:B------:R-:W-:Y:S01]  /*16f50*/  CCTL.IVALL ;  /* 0x00000000ff00798f */ /* 0x000fe20002000000 */
[----:B------:R-:W-:Y:S05]  /*16f60*/  WARPSYNC.ALL ;  /* 0x0000000000007948 */ /* 0x000fea0003800000 */
[----:B------:R-:W-:Y:S06]  /*16f70*/  BAR.SYNC.DEFER_BLOCKING 0x0 ;  /* 0x0000000000007b1d */ /* 0x000fec0000010000 */
[----:B------:R-:W-:Y:S02]  /*16f80*/  BSSY B0, `(.L_x_547) ;  /* 0x0000018000007945 */ /* 0x000fe40003800000 */
[----:B------:R-:W-:Y:S06]  /*16f90*/  BAR.SYNC.DEFER_BLOCKING 0x0 ;  /* 0x0000000000007b1d */ /* 0x000fec0000010000 */
[----:B------:R-:W-:Y:S05]  /*16fa0*/  @P0 BRA `(.L_x_548) ;  /* 0x0000000000540947 */ /* 0x000fea0003800000 */
[----:B------:R-:W1:Y:S01]  /*16fb0*/  S2R R11, SR_LANEID ;  /* 0x00000000000b7919 */ /* 0x000e620000000000 */
[----:B------:R-:W-:Y:S01]  /*16fc0*/  VOTEU.ANY UR4, UPT, PT ;  /* 0x0000000000047886 */ /* 0x000fe200038e0100 */
[----:B0-----:R-:W0:Y:S01]  /*16fd0*/  LDC.64 R8, c[0x0][0x620] ;  /* 0x00018800ff087b82 */ /* 0x001e220000000a00 */
[----:B------:R-:W1:Y:S08]  /*16fe0*/  FLO.U32 R6, UR4 ;  /* 0x0000000400067d00 */ /* 0x000e7000080e0000 */
[----:B------:R-:W2:Y:S01]  /*16ff0*/  POPC R3, UR4 ;  /* 0x0000000400037d09 */ /* 0x000ea20008000000 */
[----:B0-----:R-:W-:Y:S01]  /*17000*/  IMAD.WIDE.U32 R8, R12, 0x4, R8 ;  /* 0x000000040c087825 */ /* 0x001fe200078e0008 */
[----:B-1----:R-:W-:-:S13]  /*17010*/  ISETP.EQ.U32.AND P0, PT, R6, R11, PT ;  /* 0x0000000b0600720c */ /* 0x002fda0003f02070 */
[----:B--2---:R-:W2:Y:S01]  /*17020*/  @P0 ATOMG.E.ADD.STRONG.GPU PT, R3, desc[UR60][R8.64], R3 ;  /* 0x00000003080309a8 */ /* 0x004ea200081ee1fc */
[----:B------:R-:W0:Y:S01]  /*17030*/  S2UR UR6, SR_CgaCtaId ;  /* 0x00000000000679c3 */ /* 0x000e220000008800 */
[----:B------:R-:W-:Y:S01]  /*17040*/  UMOV UR5, 0x400 ;  /* 0x0000040000057882 */ /* 0x000fe20000000000 */
[----:B------:R-:W1:Y:S01]  /*17050*/  S2R R11, SR_LTMASK ;  /* 0x00000000000b7919 */ /* 0x000e620000003900 */
[----:B0-----:R-:W-:Y:S01]  /*17060*/  ULEA UR5, UR6, UR5, 0x18 ;  /* 0x0000000506057291 */ /* 0x001fe2000f8ec03f */
[----:B-1----:R-:W-:Y:S01]  /*17070*/  LOP3.LUT R11, R11, UR4, RZ, 0xc0, !PT ;  /* 0x000000040b0b7c12 */ /* 0x002fe2000f8ec0ff */
[----:B------:R-:W-:Y:S02]  /*17080*/  ULDC UR4, c[0x0][0x10] ;  /* 0x0000040000047ab9 */ /* 0x000fe40000000800 */
[----:B------:R-:W-:-:S03]  /*17090*/  UIADD3 UR4, UR4, -0x1, URZ ;  /* 0xffffffff04047890 */ /* 0x000fc6000fffe03f */
[----:B------:R-:W0:Y:S01]  /*170a0*/  POPC R11, R11 ;  /* 0x0000000b000b7309 */ /* 0x000e220000000000 */
[----:B--2---:R-:W0:Y:S02]  /*170b0*/  SHFL.IDX PT, R0, R3, R6, 0x1f ;  /* 0x00001f0603007589 */ /* 0x004e2400000e0000 */
[----:B0-----:R-:W-:-:S05]  /*170c0*/  IMAD.IADD R0, R0, 0x1, R11 ;  /* 0x0000000100007824 */ /* 0x001fca00078e020b */
[----:B------:R-:W-:-:S04]  /*170d0*/  ISETP.NE.AND P0, PT, R0, UR4, PT ;  /* 0x0000000400007c0c */ /* 0x000fc8000bf05270 */
[----:B------:R-:W-:-:S05]  /*170e0*/  SEL R0, RZ, 0x1, P0 ;  /* 0x00000001ff007807 */ /* 0x000fca0000000000 */
[----:B------:R1:W-:Y:S04]  /*170f0*/  STS.U8 [UR5], R0 ;  /* 0x00000000ff007988 */ /* 0x0003e80008000005 */
.L_x_548:
[----:B------:R-:W-:Y:S05]  /*17100*/  BSYNC B0 ;  /* 0x0000000000007941 */ /* 0x000fea0003800000 */
.L_x_547:
[----:B------:R-:W2:Y:S08]  /*17110*/  S2UR UR5, SR_CgaCtaId ;  /* 0x00000000000579c3 */ /* 0x000eb00000008800 */
[----:B------:R-:W-:Y:S06]  /*17120*/  BAR.SYNC.DEFER_BLOCKING 0x0 ;  /* 0x0000000000007b1d */ /* 0x000fec0000010000 */
[----:B------:R-:W-:-:S02]  /*17130*/  UMOV UR4, 0x400 ;  /* 0x0000040000047882 */ /* 0x000fc40000000000 */
[----:B--2---:R-:W-:-:S09]  /*17140*/  ULEA UR4, UR5, UR4, 0x18 ;  /* 0x0000000405047291 */ /* 0x004fd2000f8ec03f */
[----:B-1----:R-:W1:Y:S02]  /*17150*/  LDS.U8 R0, [UR4] ;  /* 0x00000004ff007984 */ /* 0x002e640008000000 */
[----:B-1----:R-:W-:-:S13]  /*17160*/  ISETP.NE.AND P0, PT, R0, RZ, PT ;  /* 0x000000ff0000720c */ /* 0x002fda0003f05270 */
[----:B------:R-:W-:Y:S05]  /*17170*/  @!P0 EXIT ;  /* 0x000000000000894d */ /* 0x000fea0003800000 */
[----:B------:R-:W-:Y:S01]  /*17180*/  ISETP.NE.AND P0, PT, R22, RZ, PT ;  /* 0x000000ff1600720c */ /* 0x000fe20003f05270 */
        /* <DEDUP_REMOVED lines=9> */
[----:B------:R-:W-:Y:S01]  /*17220*/  ULDC UR6, c[0x0][0x218] ;  /* 0x0000860000067ab9 */ /* 0x000fe20000000800 */
[----:B------:R-:W-:Y:S01]  /*17230*/  ULDC.64 UR8, c[0x0][0x220] ;  /* 0x0000880000087ab9 */ /* 0x000fe20000000a00 */
[----:B------:R-:W-:Y:S01]  /*17240*/  BSSY B0, `(.L_x_549) ;  /* 0x0000080000007945 */ /* 0x000fe20003800000 */
[----:B0-----:R-:W-:-:S02]  /*17250*/  IMAD.U32 R9, RZ, RZ, UR6 ;  /* 0x00000006ff097e24 */ /* 0x001fc4000f8e00ff */
[----:B------:R-:W-:Y:S02]  /*17260*/  IMAD.U32 R0, RZ, RZ, UR8 ;  /* 0x00000008ff007e24 */ /* 0x000fe4000f8e00ff */
[----:B------:R-:W-:Y:S01]  /*17270*/  IMAD.U32 R11, RZ, RZ, UR9 ;  /* 0x00000009ff0b7e24 */ /* 0x000fe2000f8e00ff */
[----:B------:R-:W-:Y:S06]  /*17280*/  @!P0 BRA `(.L_x_550) ;  /* 0x0000000000fc8947 */ /* 0x000fec0003800000 */
[----:B------:R-:W-:Y:S01]  /*17290*/  ULDC UR4, c[0x0][0x0] ;  /* 0x0000000000047ab9 */ /* 0x000fe20000000800 */
[----:B------:R-:W-:Y:S01]  /*172a0*/  ULDC UR5, c[0x0][0x23c] ;  /* 0x00008f0000057ab9 */ /* 0x000fe20000000800 */
[----:B------:R-:W-:Y:S01]  /*172b0*/  IMAD R8, R7, UR4, R2 ;  /* 0x0000000407087c24 */ /* 0x000fe2000f8e0202 */
[----:B------:R-:W-:Y:S01]  /*172c0*/  ULDC UR7, c[0x0][0x23c] ;  /* 0x00008f0000077ab9 */ /* 0x000fe20000000800 */
[----:B------:R-:W-:Y:S02]  /*172d0*/  IMAD.U32 R3, RZ, RZ, UR6 ;  /* 0x00000006ff037e24 */ /* 0x000fe4000f8e00ff */
[----:B------:R-:W-:Y:S01]  /*172e0*/  IMAD.U32 R6, RZ, RZ, UR8 ;  /* 0x00000008ff067e24 */ /* 0x000fe2000f8e00ff */
[----:B------:R-:W-:Y:S01]  /*172f0*/  ISETP.GE.U32.AND P0, PT, R8, UR5, PT ;  /* 0x0000000508007c0c */ /* 0x000fe2000bf06070 */
[----:B------:R-:W-:-:S12]  /*17300*/  IMAD.U32 R13, RZ, RZ, UR9 ;  /* 0x00000009ff0d7e24 */ /* 0x000fd8000f8e00ff */
[----:B------:R-:W-:Y:S05]  /*17310*/  @P0 BRA `(.L_x_551) ;  /* 0x0000000400c80947 */ /* 0x000fea0003800000 */
[----:B------:R-:W-:Y:S01]  /*17320*/  ULDC UR5, c[0x0][0x10] ;  /* 0x0000040000057ab9 */ /* 0x000fe20000000800 */
[----:B------:R-:W0:Y:S01]  /*17330*/  LDC R27, c[0x0][0x4] ;  /* 0x00000100ff1b7b82 */ /* 0x000e220000000800 */
[----:B------:R-:W-:Y:S01]  /*17340*/  BSSY B1, `(.L_x_552) ;  /* 0x0000032000017945 */ /* 0x000fe20003800000 */
[----:B------:R-:W-:Y:S02]  /*17350*/  IMAD.U32 R3, RZ, RZ, UR6 ;  /* 0x00000006ff037e24 */ /* 0x000fe4000f8e00ff */
[----:B------:R-:W-:Y:S02]  /*17360*/  IMAD.U32 R6, RZ, RZ, UR8 ;  /* 0x00000008ff067e24 */ /* 0x000fe4000f8e00ff */
[----:B------:R-:W-:Y:S02]  /*17370*/  IMAD.U32 R13, RZ, RZ, UR9 ;  /* 0x00000009ff0d7e24 */ /* 0x000fe4000f8e00ff */
[----:B------:R-:W1:Y:S01]  /*17380*/  LDC.64 R14, c[0x0][0x618] ;  /* 0x00018600ff0e7b82 */ /* 0x000e620000000a00 */
[----:B------:R-:W-:-:S02]  /*17390*/  IMAD R25, R12, UR5, RZ ;  /* 0x000000050c197c24 */ /* 0x000fc4000f8e02ff */
[----:B0-----:R-:W-:-:S07]  /*173a0*/  IMAD R27, R27, UR4, RZ ;  /* 0x000000041b1b7c24 */ /* 0x001fce000f8e02ff */
.L_x_556:
[----:B------:R-:W-:-:S04]  /*173b0*/  IMAD.IADD R17, R25, 0x1, R8 ;  /* 0x0000000119117824 */ /* 0x000fc800078e0208 */
[----:B-1----:R-:W-:-:S05]  /*173c0*/  IMAD.WIDE.U32 R16, R17, 0x20, R14 ;  /* 0x0000002011107825 */ /* 0x002fca00078e000e */
[----:B------:R-:W2:Y:S04]  /*173d0*/  LDG.E R24, desc[UR60][R16.64] ;  /* 0x0000003c10187981 */ /* 0x000ea8000c1e1900 */
[----:B------:R-:W3:Y:S04]  /*173e0*/  LDG.E.64 R20, desc[UR60][R16.64+0x8] ;  /* 0x0000083c10147981 */ /* 0x000ee8000c1e1b00 */
[----:B------:R0:W5:Y:S04]  /*173f0*/  LDG.E R26, desc[UR60][R16.64+0x10] ;  /* 0x0000103c101a7981 */ /* 0x000168000c1e1900 */
[----:B------:R0:W5:Y:S01]  /*17400*/  LDG.E.64 R22, desc[UR60][R16.64+0x18] ;  /* 0x0000183c10167981 */ /* 0x000162000c1e1b00 */
[----:B------:R-:W-:Y:S01]  /*17410*/  FSETP.GTU.FTZ.AND P2, PT, |R9|, +INF , PT ;  /* 0x7f8000000900780b */ /* 0x000fe20003f5c200 */
[----:B------:R-:W-:Y:S01]  /*17420*/  IMAD.IADD R8, R27, 0x1, R8 ;  /* 0x000000011b087824 */ /* 0x000fe200078e0208 */
[----:B------:R-:W-:Y:S02]  /*17430*/  BSSY B2, `(.L_x_553) ;  /* 0x000001e000027945 */ /* 0x000fe40003800000 */
[----:B--2---:R-:W-:-:S09]  /*17440*/  FSETP.NEU.OR P4, PT, R9, R24, P2 ;  /* 0x000000180900720b */ /* 0x004fd2000178d400 */
[----:B------:R-:W-:Y:S02]  /*17450*/  @!P2 FSETP.GEU.FTZ.AND P3, PT, R9, R24, PT ;  /* 0x000000180900a20b */ /* 0x000fe40003f7e000 */
[CC--:B---3--:R-:W-:Y:S02]  /*17460*/  @!P2 ISETP.GE.U32.AND P0, PT, R0.reuse, R20.reuse, PT ;  /* 0x000000140000a20c */ /* 0x0c8fe40003f06070 */
[----:B------:R-:W-:Y:S02]  /*17470*/  @!P2 SEL R12, RZ, 0xffffffff, P3 ;  /* 0xffffffffff0ca807 */ /* 0x000fe40001800000 */
[----:B------:R-:W-:Y:S02]  /*17480*/  @!P2 ISETP.GE.AND.EX P0, PT, R11, R21, PT, P0 ;  /* 0x000000150b00a20c */ /* 0x000fe40003f06300 */
[----:B------:R-:W-:Y:S02]  /*17490*/  @P2 ISETP.LT.U32.AND P6, PT, R0, R20, PT ;  /* 0x000000140000220c */ /* 0x000fe40003fc1070 */
[----:B------:R-:W-:-:S02]  /*174a0*/  @P2 FSETP.GTU.FTZ.AND P5, PT, |R24|, +INF , PT ;  /* 0x7f8000001800280b */ /* 0x000fc40003fbc200 */
[----:B------:R-:W-:Y:S02]  /*174b0*/  @!P4 SEL R12, RZ, 0xffffffff, P0 ;  /* 0xffffffffff0cc807 */ /* 0x000fe40000000000 */
[----:B------:R-:W-:Y:S02]  /*174c0*/  FSETP.GTU.FTZ.AND P4, PT, |R3|, +INF , PT ;  /* 0x7f8000000300780b */ /* 0x000fe40003f9c200 */
[----:B------:R-:W-:Y:S02]  /*174d0*/  @!P2 LOP3.LUT R12, R12, 0x1, RZ, 0xc0, !PT ;  /* 0x000000010c0ca812 */ /* 0x000fe400078ec0ff */
[----:B------:R-:W-:Y:S02]  /*174e0*/  ISETP.GE.U32.AND P3, PT, R8, UR7, PT ;  /* 0x0000000708007c0c */ /* 0x000fe4000bf66070 */
[----:B------:R-:W-:Y:S02]  /*174f0*/  @!P2 ISETP.EQ.U32.AND P0, PT, R12, 0x1, PT ;  /* 0x000000010c00a80c */ /* 0x000fe40003f02070 */
[----:B------:R-:W-:-:S04]  /*17500*/  @P2 ISETP.LT.OR.EX P0, PT, R11, R21, !P5, P6 ;  /* 0x000000150b00220c */ /* 0x000fc80006f01760 */
[----:B------:R-:W-:Y:S02]  /*17510*/  SEL R0, R0, R20, P0 ;  /* 0x0000001400007207 */ /* 0x000fe40000000000 */
[----:B------:R-:W-:Y:S02]  /*17520*/  SEL R11, R11, R21, P0 ;  /* 0x000000150b0b7207 */ /* 0x000fe40000000000 */
[----:B------:R-:W-:Y:S01]  /*17530*/  FSEL R9, R9, R24, P0 ;  /* 0x0000001809097208 */ /* 0x000fe20000000000 */
[----:B0-----:R-:W-:Y:S06]  /*17540*/  @P4 BRA `(.L_x_554) ;  /* 0x0000000000244947 */ /* 0x001fec0003800000 */
[C---:B-----5:R-:W-:Y:S02]  /*17550*/  FSETP.NEU.FTZ.AND P2, PT, R3.reuse, R26, PT ;  /* 0x0000001a0300720b */ /* 0x060fe40003f5d000 */
        /* <DEDUP_REMOVED lines=8> */
.L_x_554:
[----:B-----5:R-:W-:Y:S02]  /*175e0*/  FSETP.GTU.FTZ.AND P0, PT, |R26|, +INF , PT ;  /* 0x7f8000001a00780b */ /* 0x020fe40003f1c200 */
[----:B------:R-:W-:-:S04]  /*175f0*/  ISETP.LT.U32.AND P2, PT, R6, R22, PT ;  /* 0x000000160600720c */ /* 0x000fc80003f41070 */
[----:B------:R-:W-:-:S13]  /*17600*/  ISETP.LT.OR.EX P0, PT, R13, R23, !P0, P2 ;  /* 0x000000170d00720c */ /* 0x000fda0004701720 */
.L_x_555:
[----:B------:R-:W-:Y:S05]  /*17610*/  BSYNC B2 ;  /* 0x0000000000027941 */ /* 0x000fea0003800000 */
.L_x_553:
[----:B------:R-:W-:Y:S02]  /*17620*/  SEL R6, R6, R22, P0 ;  /* 0x0000001606067207 */ /* 0x000fe40000000000 */
[----:B------:R-:W-:Y:S02]  /*17630*/  SEL R13, R13, R23, P0 ;  /* 0x000000170d0d7207 */ /* 0x000fe40000000000 */
[----:B------:R-:W-:Y:S01]  /*17640*/  FSEL R3, R3, R26, P0 ;  /* 0x0000001a03037208 */ /* 0x000fe20000000000 */
[----:B------:R-:W-:Y:S06]  /*17650*/  @!P3 BRA `(.L_x_556) ;  /* 0xfffffffc0054b947 */ /* 0x000fec000383ffff */
[----:B------:R-:W-:Y:S05]  /*17660*/  BSYNC B1 ;  /* 0x0000000000017941 */ /* 0x000fea0003800000 */
.L_x_552:
[----:B------:R-:W-:Y:S05]  /*17670*/  BRA `(.L_x_551) ;  /* 0x0000000000f07947 */ /* 0x000fea0003800000 */
.L_x_550:
[----:B------:R-:W-:Y:S01]  /*17680*/  ULDC UR4, c[0x0][0x23c] ;  /* 0x00008f0000047ab9 */ /* 0x000fe20000000800 */
[----:B------:R-:W-:Y:S01]  /*17690*/  ULDC UR5, c[0x0][0x23c] ;  /* 0x00008f0000057ab9 */ /* 0x000fe20000000800 */
[----:B------:R-:W-:Y:S01]  /*176a0*/  ISETP.GE.U32.AND P0, PT, R7, UR4, PT ;  /* 0x0000000407007c0c */ /* 0x000fe2000bf06070 */
[----:B------:R-:W-:Y:S02]  /*176b0*/  IMAD.U32 R3, RZ, RZ, UR6 ;  /* 0x00000006ff037e24 */ /* 0x000fe4000f8e00ff */
[----:B------:R-:W-:Y:S02]  /*176c0*/  IMAD.U32 R6, RZ, RZ, UR8 ;  /* 0x00000008ff067e24 */ /* 0x000fe4000f8e00ff */
[----:B------:R-:W-:-:S08]  /*176d0*/  IMAD.U32 R13, RZ, RZ, UR9 ;  /* 0x00000009ff0d7e24 */ /* 0x000fd0000f8e00ff */
[----:B------:R-:W-:Y:S05]  /*176e0*/  @P0 BRA `(.L_x_551) ;  /* 0x0000000000d40947 */ /* 0x000fea0003800000 */
[----:B------:R-:W-:Y:S01]  /*176f0*/  ULDC UR4, c[0x0][0x10] ;  /* 0x0000040000047ab9 */ /* 0x000fe20000000800 */
[----:B------:R-:W0:Y:S01]  /*17700*/  LDC R24, c[0x0][RZ] ;  /* 0x00000000ff187b82 */ /* 0x000e220000000800 */
[----:B------:R-:W-:Y:S02]  /*17710*/  IMAD.U32 R3, RZ, RZ, UR6 ;  /* 0x00000006ff037e24 */ /* 0x000fe4000f8e00ff */
[----:B------:R-:W-:Y:S02]  /*17720*/  IMAD.U32 R6, RZ, RZ, UR8 ;  /* 0x00000008ff067e24 */ /* 0x000fe4000f8e00ff */
[----:B------:R-:W-:Y:S02]  /*17730*/  IMAD.U32 R13, RZ, RZ, UR9 ;  /* 0x00000009ff0d7e24 */ /* 0x000fe4000f8e00ff */
[----:B------:R-:W-:Y:S01]  /*17740*/  IMAD.MOV.U32 R25, RZ, RZ, R7 ;  /* 0x000000ffff197224 */ /* 0x000fe200078e0007 */
[----:B------:R-:W1:Y:S01]  /*17750*/  LDC.64 R14, c[0x0][0x618] ;  /* 0x00018600ff0e7b82 */ /* 0x000e620000000a00 */
[----:B------:R-:W-:-:S07]  /*17760*/  IMAD R12, R12, UR4, RZ ;  /* 0x000000040c0c7c24 */ /* 0x000fce000f8e02ff */
[----:B------:R-:W2:Y:S02]  /*17770*/  LDC R26, c[0x0][0x4] ;  /* 0x00000100ff1a7b82 */ /* 0x000ea40000000800 */
.L_x_560:
[----:B------:R-:W-:-:S04]  /*17780*/  IMAD.IADD R17, R12, 0x1, R25 ;  /* 0x000000010c117824 */ /* 0x000fc800078e0219 */
[----:B0-----:R-:W-:-:S04]  /*17790*/  IMAD R17, R17, R24, R2 ;  /* 0x0000001811117224 */ /* 0x001fc800078e0202 */
[----:B-1----:R-:W-:-:S05]  /*177a0*/  IMAD.WIDE.U32 R16, R17, 0x20, R14 ;  /* 0x0000002011107825 */ /* 0x002fca00078e000e */
[----:B------:R-:W3:Y:S04]  /*177b0*/  LDG.E R28, desc[UR60][R16.64] ;  /* 0x0000003c101c7981 */ /* 0x000ee8000c1e1900 */
[----:B------:R-:W4:Y:S04]  /*177c0*/  LDG.E.64 R20, desc[UR60][R16.64+0x8] ;  /* 0x0000083c10147981 */ /* 0x000f28000c1e1b00 */
[----:B------:R0:W5:Y:S04]  /*177d0*/  LDG.E R30, desc[UR60][R16.64+0x10] ;  /* 0x0000103c101e7981 */ /* 0x000168000c1e1900 */
[----:B------:R0:W5:Y:S01]  /*177e0*/  LDG.E.64 R22, desc[UR60][R16.64+0x18] ;  /* 0x0000183c10167981 */ /* 0x000162000c1e1b00 */
[C---:B------:R-:W-:Y:S01]  /*177f0*/  FSETP.GTU.FTZ.AND P2, PT, |R9|.reuse, +INF , PT ;  /* 0x7f8000000900780b */ /* 0x040fe20003f5c200 */
[----:B--2---:R-:W-:Y:S01]  /*17800*/  IMAD.IADD R25, R26, 0x1, R25 ;  /* 0x000000011a197824 */ /* 0x004fe200078e0219 */
[----:B------:R-:W-:Y:S02]  /*17810*/  BSSY B1, `(.L_x_557) ;  /* 0x000001e000017945 */ /* 0x000fe40003800000 */
[----:B---3--:R-:W-:-:S09]  /*17820*/  FSETP.NEU.OR P4, PT, R9, R28, P2 ;  /* 0x0000001c0900720b */ /* 0x008fd2000178d400 */
[----:B------:R-:W-:Y:S02]  /*17830*/  @!P2 FSETP.GEU.FTZ.AND P3, PT, R9, R28, PT ;  /* 0x0000001c0900a20b */ /* 0x000fe40003f7e000 */
[CC--:B----4-:R-:W-:Y:S02]  /*17840*/  @!P2 ISETP.GE.U32.AND P0, PT, R0.reuse, R20.reuse, PT ;  /* 0x000000140000a20c */ /* 0x0d0fe40003f06070 */
        /* <DEDUP_REMOVED lines=23> */
.L_x_558:
[----:B-----5:R-:W-:Y:S02]  /*179c0*/  FSETP.GTU.FTZ.AND P0, PT, |R30|, +INF , PT ;  /* 0x7f8000001e00780b */ /* 0x020fe40003f1c200 */
[----:B------:R-:W-:-:S04]  /*179d0*/  ISETP.LT.U32.AND P2, PT, R6, R22, PT ;  /* 0x000000160600720c */ /* 0x000fc80003f41070 */
[----:B------:R-:W-:-:S13]  /*179e0*/  ISETP.LT.OR.EX P0, PT, R13, R23, !P0, P2 ;  /* 0x000000170d00720c */ /* 0x000fda0004701720 */
.L_x_559:
[----:B------:R-:W-:Y:S05]  /*179f0*/  BSYNC B1 ;  /* 0x0000000000017941 */ /* 0x000fea0003800000 */
.L_x_557:
[----:B------:R-:W-:Y:S02]  /*17a00*/  SEL R6, R6, R22, P0 ;  /* 0x0000001606067207 */ /* 0x000fe40000000000 */
[----:B------:R-:W-:Y:S02]  /*17a10*/  SEL R13, R13, R23, P0 ;  /* 0x000000170d0d7207 */ /* 0x000fe40000000000 */
[----:B------:R-:W-:Y:S01]  /*17a20*/  FSEL R3, R3, R30, P0 ;  /* 0x0000001e03037208 */ /* 0x000fe20000000000 */
[----:B------:R-:W-:Y:S06]  /*17a30*/  @!P3 BRA `(.L_x_560) ;  /* 0xfffffffc0050b947 */ /* 0x000fec000383ffff */
.L_x_551:
[----:B------:R-:W-:Y:S05]  /*17a40*/  BSYNC B0 ;  /* 0x0000000000007941 */ /* 0x000fea0003800000 */
.L_x_549:
[----:B------:R-:W0:Y:S01]  /*17a50*/  S2UR UR5, SR_CgaCtaId ;  /* 0x00000000000579c3 */ /* 0x000e220000008800 */
[----:B------:R-:W-:Y:S01]  /*17a60*/  UMOV UR4, 0x400 ;  /* 0x0000040000047882 */ /* 0x000fe20000000000 */
[----:B------:R-:W-:Y:S01]  /*17a70*/  IMAD.MOV.U32 R16, RZ, RZ, R0 ;  /* 0x000000ffff107224 */ /* 0x000fe200078e0000 */
[----:B------:R-:W-:Y:S01]  /*17a80*/  UIADD3 UR4, UR4, 0x10, URZ ;  /* 0x0000001004047890 */ /* 0x000fe2000fffe03f */
[----:B------:R-:W-:Y:S02]  /*17a90*/  IMAD.MOV.U32 R17, RZ, RZ, R11 ;  /* 0x000000ffff117224 */ /* 0x000fe400078e000b */
[----:B------:R-:W-:Y:S02]  /*17aa0*/  IMAD.MOV.U32 R12, RZ, RZ, R6 ;  /* 0x000000ffff0c7224 */ /* 0x000fe400078e0006 */
[----:B------:R-:W1:Y:S01]  /*17ab0*/  LDC R15, c[0x0][RZ] ;  /* 0x00000000ff0f7b82 */ /* 0x000e620000000800 */
[----:B------:R-:W-:Y:S01]  /*17ac0*/  ULDC UR6, c[0x0][0x4] ;  /* 0x0000010000067ab9 */ /* 0x000fe20000000800 */
[----:B0-----:R-:W-:-:S02]  /*17ad0*/  ULEA UR4, UR5, UR4, 0x18 ;  /* 0x0000000405047291 */ /* 0x001fc4000f8ec03f */
[----:B------:R-:W-:Y:S01]  /*17ae0*/  USHF.R.U32.HI UR5, URZ, 0x1, UR6 ;  /* 0x000000013f057899 */ /* 0x000fe20008011606 */
[----:B-1----:R-:W-:-:S05]  /*17af0*/  IMAD R8, R7, R15, R2 ;  /* 0x0000000f07087224 */ /* 0x002fca00078e0202 */
[----:B------:R-:W-:Y:S02]  /*17b00*/  ISETP.NE.AND P0, PT, RZ, UR5, PT ;  /* 0x00000005ff007c0c */ /* 0x000fe4000bf05270 */
[----:B------:R-:W-:-:S05]  /*17b10*/  LEA R8, R8, UR4, 0x5 ;  /* 0x0000000408087c11 */ /* 0x000fca000f8e28ff */
[----:B------:R0:W-:Y:S04]  /*17b20*/  STS.64 [R8+0x8], R16 ;  /* 0x0000081008007388 */ /* 0x0001e80000000a00 */
[----:B------:R0:W-:Y:S04]  /*17b30*/  STS.64 [R8+0x18], R12 ;  /* 0x0000180c08007388 */ /* 0x0001e80000000a00 */
[----:B------:R0:W-:Y:S04]  /*17b40*/  STS [R8], R9 ;  /* 0x0000000908007388 */ /* 0x0001e80000000800 */
[----:B------:R0:W-:Y:S01]  /*17b50*/  STS [R8+0x10], R3 ;  /* 0x0000100308007388 */ /* 0x0001e20000000800 */
[----:B------:R-:W-:Y:S05]  /*17b60*/  @!P0 BRA `(.L_x_561) ;  /* 0x0000000000f88947 */ /* 0x000fea0003800000 */
[----:B------:R-:W-:-:S07]  /*17b70*/  IMAD.U32 R14, RZ, RZ, UR5 ;  /* 0x00000005ff0e7e24 */ /* 0x000fce000f8e00ff */
.L_x_570:
[C---:B0-----:R-:W-:Y:S01]  /*17b80*/  IMAD.IADD R12, R7.reuse, 0x1, R14 ;  /* 0x00000001070c7824 */ /* 0x041fe200078e020e */
[----:B------:R-:W-:Y:S04]  /*17b90*/  BAR.SYNC.DEFER_BLOCKING 0x0 ;  /* 0x0000000000007b1d */ /* 0x000fe80000010000 */
[----:B------:R-:W-:Y:S02]  /*17ba0*/  ISETP.GE.U32.AND P0, PT, R12, UR6, PT ;  /* 0x000000060c007c0c */ /* 0x000fe4000bf06070 */
[----:B------:R-:W-:Y:S02]  /*17bb0*/  BSSY B0, `(.L_x_562) ;  /* 0x0000036000007945 */ /* 0x000fe40003800000 */
[----:B------:R-:W-:-:S13]  /*17bc0*/  ISETP.GE.U32.OR P0, PT, R7, R14, P0 ;  /* 0x0000000e0700720c */ /* 0x000fda0000706470 */
[----:B------:R-:W-:Y:S05]  /*17bd0*/  @P0 BRA `(.L_x_563) ;  /* 0x0000000000cc0947 */ /* 0x000fea0003800000 */
[----:B------:R-:W-:Y:S01]  /*17be0*/  IMAD R12, R12, R15, R2 ;  /* 0x0000000f0c0c7224 */ /* 0x000fe200078e0202 */
[----:B------:R-:W-:Y:S01]  /*17bf0*/  FSETP.GTU.FTZ.AND P0, PT, |R9|, +INF , PT ;  /* 0x7f8000000900780b */ /* 0x000fe20003f1c200 */
[----:B------:R-:W-:Y:S03]  /*17c00*/  BSSY B1, `(.L_x_564) ;  /* 0x0000013000017945 */ /* 0x000fe60003800000 */
[----:B------:R-:W-:-:S05]  /*17c10*/  LEA R12, R12, UR4, 0x5 ;  /* 0x000000040c0c7c11 */ /* 0x000fca000f8e28ff */
        /* <DEDUP_REMOVED lines=14> */
.L_x_565:
[----:B-1----:R-:W-:Y:S02]  /*17d00*/  FSETP.GTU.FTZ.AND P0, PT, |R22|, +INF , PT ;  /* 0x7f8000001600780b */ /* 0x002fe40003f1c200 */
[----:B---3--:R-:W-:-:S04]  /*17d10*/  ISETP.LT.U32.AND P2, PT, R0, R16, PT ;  /* 0x000000100000720c */ /* 0x008fc80003f41070 */
[----:B------:R-:W-:-:S13]  /*17d20*/  ISETP.LT.OR.EX P0, PT, R11, R17, !P0, P2 ;  /* 0x000000110b00720c */ /* 0x000fda0004701720 */
.L_x_566:
[----:B------:R-:W-:Y:S05]  /*17d30*/  BSYNC B1 ;  /* 0x0000000000017941 */ /* 0x000fea0003800000 */
.L_x_564:
        /* <DEDUP_REMOVED lines=10> */
[----:B0-----:R-:W-:-:S05]  /*17de0*/  SEL R12, RZ, 0xffffffff, P3 ;  /* 0xffffffffff0c7807 */ /* 0x001fca0001800000 */
[----:B------:R-:W-:-:S04]  /*17df0*/  @!P2 SEL R12, RZ, 0xffffffff, P0 ;  /* 0xffffffffff0ca807 */ /* 0x000fc80000000000 */
[----:B------:R-:W-:-:S04]  /*17e00*/  LOP3.LUT R12, R12, 0x1, RZ, 0xc0, !PT ;  /* 0x000000010c0c7812 */ /* 0x000fc800078ec0ff */
[----:B------:R-:W-:Y:S01]  /*17e10*/  ISETP.EQ.U32.AND P0, PT, R12, 0x1, PT ;  /* 0x000000010c00780c */ /* 0x000fe20003f02070 */
[----:B------:R-:W-:-:S12]  /*17e20*/  BRA `(.L_x_569) ;  /* 0x00000000000c7947 */ /* 0x000fd80003800000 */
.L_x_568:
[----:B--2---:R-:W-:Y:S02]  /*17e30*/  FSETP.GTU.FTZ.AND P0, PT, |R24|, +INF , PT ;  /* 0x7f8000001800780b */ /* 0x004fe40003f1c200 */
[----:B----4-:R-:W-:-:S04]  /*17e40*/  ISETP.LT.U32.AND P2, PT, R6, R20, PT ;  /* 0x000000140600720c */ /* 0x010fc80003f41070 */
[----:B------:R-:W-:-:S13]  /*17e50*/  ISETP.LT.OR.EX P0, PT, R13, R21, !P0, P2 ;  /* 0x000000150d00720c */ /* 0x000fda0004701720 */
.L_x_569:
[----:B------:R-:W-:Y:S05]  /*17e60*/  BSYNC B1 ;  /* 0x0000000000017941 */ /* 0x000fea0003800000 */
.L_x_567:
        /* <DEDUP_REMOVED lines=10> */
.L_x_563:
[----:B------:R-:W-:Y:S05]  /*17f10*/  BSYNC B0 ;  /* 0x0000000000007941 */ /* 0x000fea0003800000 */
.L_x_562:
[----:B------:R-:W-:Y:S02]  /*17f20*/  ISETP.GT.AND P0, PT, R14, 0x1, PT ;  /* 0x000000010e00780c */ /* 0x000fe40003f04270 */
[----:B------:R-:W-:-:S11]  /*17f30*/  SHF.R.S32.HI R14, RZ, 0x1, R14 ;  /* 0x00000001ff0e7819 */ /* 0x000fd6000001140e */
[----:B------:R-:W-:Y:S05]  /*17f40*/  @P0 BRA `(.L_x_570) ;  /* 0xfffffffc000c0947 */ /* 0x000fea000383ffff */
.L_x_561:
[----:B------:R-:W-:Y:S02]  /*17f50*/  ULDC UR4, c[0x0][0x240] ;  /* 0x0000900000047ab9 */ /* 0x000fe40000000800 */
[----:B------:R-:W-:-:S13]  /*17f60*/  ISETP.NE.AND P0, PT, RZ, UR4, PT ;  /* 0x00000004ff007c0c */ /* 0x000fda000bf05270 */
[----:B------:R-:W-:Y:S05]  /*17f70*/  @!P0 BRA `(.L_x_571) ;  /* 0x0000000400fc8947 */ /* 0x000fea0003800000 */
[----:B------:R-:W-:Y:S01]  /*17f80*/  ISETP.GT.AND P0, PT, R15, 0x20, PT ;  /* 0x000000200f00780c */ /* 0x000fe20003f04270 */
[----:B0-----:R-:W-:-:S12]  /*17f90*/  IMAD.MOV.U32 R12, RZ, RZ, R15 ;  /* 0x000000ffff0c7224 */ /* 0x001fd800078e000f */
[----:B------:R-:W-:Y:S05]  /*17fa0*/  @!P0 BRA `(.L_x_572) ;  /* 0x0000000400248947 */ /* 0x000fea0003800000 */
[----:B------:R-:W-:Y:S01]  /*17fb0*/  IMAD.MOV.U32 R16, RZ, RZ, R0 ;  /* 0x000000ffff107224 */ /* 0x000fe200078e0000 */
[----:B------:R-:W-:Y:S01]  /*17fc0*/  LEA.HI R12, R15, R15, RZ, 0x1 ;  /* 0x0000000f0f0c7211 */ /* 0x000fe200078f08ff */
[----:B------:R-:W-:Y:S01]  /*17fd0*/  IMAD.MOV.U32 R17, RZ, RZ, R11 ;  /* 0x000000ffff117224 */ /* 0x000fe200078e000b */
[----:B------:R0:W-:Y:S01]  /*17fe0*/  STS [R8], R9 ;  /* 0x0000000908007388 */ /* 0x0001e20000000800 */
[----:B------:R-:W-:Y:S01]  /*17ff0*/  IMAD.MOV.U32 R7, RZ, RZ, R13 ;  /* 0x000000ffff077224 */ /* 0x000fe200078e000d */
[----:B------:R-:W-:Y:S01]  /*18000*/  SHF.R.S32.HI R14, RZ, 0x1, R12 ;  /* 0x00000001ff0e7819 */ /* 0x000fe2000001140c */
[----:B------:R-:W-:Y:S01]  /*18010*/  IMAD.MOV.U32 R12, RZ, RZ, 0x20 ;  /* 0x00000020ff0c7424 */ /* 0x000fe200078e00ff */
[----:B------:R0:W-:Y:S02]  /*18020*/  STS.64 [R8+0x8], R16 ;  /* 0x0000081008007388 */ /* 0x0001e40000000a00 */
[----:B------:R-:W-:Y:S02]  /*18030*/  ISETP.GE.AND P0, PT, R14, 0x20, PT ;  /* 0x000000200e00780c */ /* 0x000fe40003f06270 */
[----:B------:R0:W-:Y:S04]  /*18040*/  STS.64 [R8+0x18], R6 ;  /* 0x0000180608007388 */ /* 0x0001e80000000a00 */
[----:B------:R0:W-:Y:S07]  /*18050*/  STS [R8+0x10], R3 ;  /* 0x0000100308007388 */ /* 0x0001ee0000000800 */
[----:B------:R-:W-:Y:S05]  /*18060*/  @!P0 BRA `(.L_x_572) ;  /* 0x0000000000f48947 */ /* 0x000fea0003800000 */
.L_x_581:
[----:B------:R-:W-:Y:S01]  /*18070*/  IMAD.IADD R12, R2, 0x1, R14 ;  /* 0x00000001020c7824 */ /* 0x000fe200078e020e */
[----:B------:R-:W-:Y:S04]  /*18080*/  BAR.SYNC.DEFER_BLOCKING 0x0 ;  /* 0x0000000000007b1d */ /* 0x000fe80000010000 */
[----:B------:R-:W-:Y:S02]  /*18090*/  ISETP.GE.U32.AND P0, PT, R12, R15, PT ;  /* 0x0000000f0c00720c */ /* 0x000fe40003f06070 */
[----:B------:R-:W-:Y:S02]  /*180a0*/  BSSY B0, `(.L_x_573) ;  /* 0x0000035000007945 */ /* 0x000fe40003800000 */
[----:B------:R-:W-:-:S13]  /*180b0*/  ISETP.GE.U32.OR P0, PT, R2, R14, P0 ;  /* 0x0000000e0200720c */ /* 0x000fda0000706470 */
[----:B-1----:R-:W-:Y:S05]  /*180c0*/  @P0 BRA `(.L_x_574) ;  /* 0x0000000000c80947 */ /* 0x002fea0003800000 */
[----:B0-----:R-:W-:Y:S01]  /*180d0*/  IMAD R7, R14, 0x20, R8 ;  /* 0x000000200e077824 */ /* 0x001fe200078e0208 */
        /* <DEDUP_REMOVED lines=16> */
.L_x_576:
[----:B-1----:R-:W-:Y:S02]  /*181e0*/  FSETP.GTU.FTZ.AND P0, PT, |R12|, +INF , PT ;  /* 0x7f8000000c00780b */ /* 0x002fe40003f1c200 */
[----:B---3--:R-:W-:-:S04]  /*181f0*/  ISETP.LT.U32.AND P2, PT, R0, R16, PT ;  /* 0x000000100000720c */ /* 0x008fc80003f41070 */
[----:B------:R-:W-:-:S13]  /*18200*/  ISETP.LT.OR.EX P0, PT, R11, R17, !P0, P2 ;  /* 0x000000110b00720c */ /* 0x000fda0004701720 */
.L_x_577:
[----:B------:R-:W-:Y:S05]  /*18210*/  BSYNC B1 ;  /* 0x0000000000017941 */ /* 0x000fea0003800000 */
.L_x_575:
        /* <DEDUP_REMOVED lines=15> */
.L_x_579:
[----:B--2---:R-:W-:Y:S02]  /*18310*/  FSETP.GTU.FTZ.AND P0, PT, |R22|, +INF , PT ;  /* 0x7f8000001600780b */ /* 0x004fe40003f1c200 */
[----:B----4-:R-:W-:-:S04]  /*18320*/  ISETP.LT.U32.AND P2, PT, R6, R20, PT ;  /* 0x000000140600720c */ /* 0x010fc80003f41070 */
[----:B------:R-:W-:-:S13]  /*18330*/  ISETP.LT.OR.EX P0, PT, R13, R21, !P0, P2 ;  /* 0x000000150d00720c */ /* 0x000fda0004701720 */
.L_x_580:
[----:B------:R-:W-:Y:S05]  /*18340*/  BSYNC B1 ;  /* 0x0000000000017941 */ /* 0x000fea0003800000 */
.L_x_578:
        /* <DEDUP_REMOVED lines=10> */
.L_x_574:
[----:B------:R-:W-:Y:S05]  /*183f0*/  BSYNC B0 ;  /* 0x0000000000007941 */ /* 0x000fea0003800000 */
.L_x_573:
[----:B------:R-:W-:-:S04]  /*18400*/  SHF.R.S32.HI R14, RZ, 0x1, R14 ;  /* 0x00000001ff0e7819 */ /* 0x000fc8000001140e */
[----:B------:R-:W-:-:S13]  /*18410*/  ISETP.GE.AND P0, PT, R14, 0x20, PT ;  /* 0x000000200e00780c */ /* 0x000fda0003f06270 */
[----:B------:R-:W-:Y:S05]  /*18420*/  @P0 BRA `(.L_x_581) ;  /* 0xfffffffc00100947 */ /* 0x000fea000383ffff */
[----:B------:R-:W-:-:S07]  /*18430*/  IMAD.MOV.U32 R12, RZ, RZ, 0x20 ;  /* 0x00000020ff0c7424 */ /* 0x000fce00078e00ff */
.L_x_572:
[----:B------:R-:W-:Y:S01]  /*18440*/  BAR.SYNC.DEFER_BLOCKING 0x0 ;  /* 0x0000000000007b1d */ /* 0x000fe20000010000 */
[----:B------:R-:W-:-:S13]  /*18450*/  ISETP.GE.AND P0, PT, R12, 0x2, PT ;  /* 0x000000020c00780c */ /* 0x000fda0003f06270 */
[----:B------:R-:W-:Y:S05]  /*18460*/  @!P0 BRA `(.L_x_571) ;  /* 0x0000000000c08947 */ /* 0x000fea0003800000 */
[----:B------:R-:W-:-:S07]  /*18470*/  IMAD.MOV.U32 R2, RZ, RZ, 0x1 ;  /* 0x00000001ff027424 */ /* 0x000fce00078e00ff */
.L_x_588:
[----:B------:R-:W-:Y:S01]  /*18480*/  FSETP.GTU.FTZ.AND P0, PT, |R9|, +INF , PT ;  /* 0x7f8000000900780b */ /* 0x000fe20003f1c200 */
[----:B01----:R0:W1:Y:S01]  /*18490*/  SHFL.DOWN PT, R8, R9, R2, 0x1f ;  /* 0x08001f0209087589 */ /* 0x00306200000e0000 */
        /* <DEDUP_REMOVED lines=13> */
.L_x_583:
[----:B-1----:R-:W-:Y:S02]  /*18570*/  FSETP.GTU.FTZ.AND P0, PT, |R8|, +INF , PT ;  /* 0x7f8000000800780b */ /* 0x002fe40003f1c200 */
[----:B---3--:R-:W-:-:S04]  /*18580*/  ISETP.LT.U32.AND P2, PT, R0, R15, PT ;  /* 0x0000000f0000720c */ /* 0x008fc80003f41070 */
[----:B--2---:R-:W-:-:S13]  /*18590*/  ISETP.LT.OR.EX P0, PT, R11, R14, !P0, P2 ;  /* 0x0000000e0b00720c */ /* 0x004fda0004701720 */
.L_x_584:
[----:B------:R-:W-:Y:S05]  /*185a0*/  BSYNC B0 ;  /* 0x0000000000007941 */ /* 0x000fea0003800000 */
.L_x_582:
        /* <DEDUP_REMOVED lines=18> */
.L_x_586:
[----:B--2---:R-:W-:Y:S02]  /*186d0*/  FSETP.GTU.FTZ.AND P0, PT, |R16|, +INF , PT ;  /* 0x7f8000001000780b */ /* 0x004fe40003f1c200 */
[----:B---3--:R-:W-:-:S04]  /*186e0*/  ISETP.LT.U32.AND P2, PT, R6, R17, PT ;  /* 0x000000110600720c */ /* 0x008fc80003f41070 */
[----:B0-----:R-:W-:-:S13]  /*186f0*/  ISETP.LT.OR.EX P0, PT, R13, R20, !P0, P2 ;  /* 0x000000140d00720c */ /* 0x001fda0004701720 */
.L_x_587:
[----:B------:R-:W-:Y:S05]  /*18700*/  BSYNC B0 ;  /* 0x0000000000007941 */ /* 0x000fea0003800000 */
.L_x_585:
[----:B-1----:R-:W-:Y:S01]  /*18710*/  IMAD.SHL.U32 R2, R2, 0x2, RZ ;  /* 0x0000000202027824 */ /* 0x002fe200078e00ff */
[----:B------:R-:W-:Y:S02]  /*18720*/  FSEL R3, R3, R16, P0 ;  /* 0x0000001003037208 */ /* 0x000fe40000000000 */
[----:B------:R-:W-:Y:S02]  /*18730*/  SEL R6, R6, R17, P0 ;  /* 0x0000001106067207 */ /* 0x000fe40000000000 */
[----:B------:R-:W-:Y:S02]  /*18740*/  ISETP.GE.AND P2, PT, R2, R12, PT ;  /* 0x0000000c0200720c */ /* 0x000fe40003f46270 */
[----:B------:R-:W-:-:S11]  /*18750*/  SEL R13, R13, R20, P0 ;  /* 0x000000140d0d7207 */ /* 0x000fd60000000000 */
[----:B------:R-:W-:Y:S05]  /*18760*/  @!P2 BRA `(.L_x_588) ;  /* 0xfffffffc0044a947 */ /* 0x000fea000383ffff */
.L_x_571:
[----:B------:R-:W-:Y:S05]  /*18770*/  @!P1 EXIT ;  /* 0x000000000000994d */ /* 0x000fea0003800000 */
[----:B------:R-:W0:Y:S01]  /*18780*/  LDC.64 R14, c[0x0][0x628] ;  /* 0x00018a00ff0e7b82 */ /* 0x000e220000000a00 */
[----:B------:R-:W-:Y:S01]  /*18790*/  ISETP.NE.U32.AND P0, PT, R4, RZ, PT ;  /* 0x000000ff0400720c */ /* 0x000fe20003f05070 */
[----:B------:R-:W-:Y:S02]  /*187a0*/  ULDC.U8 UR4, c[0x0][0x630] ;  /* 0x00018c0000047ab9 */ /* 0x000fe40000000000 */
[----:B------:R-:W-:Y:S02]  /*187b0*/  ISETP.NE.AND P1, PT, RZ, UR4, PT ;  /* 0x00000004ff007c0c */ /* 0x000fe4000bf25270 */
[----:B------:R-:W-:Y:S02]  /*187c0*/  ISETP.NE.AND.EX P0, PT, R10, RZ, PT, P0 ;  /* 0x000000ff0a00720c */ /* 0x000fe40003f05300 */
[----:B01----:R-:W-:-:S04]  /*187d0*/  SEL R7, R14, RZ, P1 ;  /* 0x000000ff0e077207 */ /* 0x003fc80000800000 */
[-C--:B------:R-:W-:Y:S02]  /*187e0*/  IADD3 R22, P2, R0, R7.reuse, RZ ;  /* 0x0000000700167210 */ /* 0x080fe40007f5e0ff */
[----:B------:R-:W-:Y:S02]  /*187f0*/  IADD3 R16, P3, R6, R7, RZ ;  /* 0x0000000706107210 */ /* 0x000fe40007f7e0ff */
[----:B------:R-:W-:-:S05]  /*18800*/  SEL R0, R15, RZ, P1 ;  /* 0x000000ff0f007207 */ /* 0x000fca0000800000 */
[--C-:B------:R-:W-:Y:S02]  /*18810*/  IMAD.X R23, R11, 0x1, R0.reuse, P2 ;  /* 0x000000010b177824 */ /* 0x100fe400010e0600 */
[----:B------:R-:W-:Y:S01]  /*18820*/  IMAD.X R17, R13, 0x1, R0, P3 ;  /* 0x000000010d117824 */ /* 0x000fe200018e0600 */
[----:B------:R-:W-:Y:S06]  /*18830*/  @!P0 BRA `(.L_x_589) ;  /* 0x0000000400688947 */ /* 0x000fec0003800000 */
[----:B------:R-:W-:Y:S02]  /*18840*/  ULDC.U8 UR4, c[0x0][0x631] ;  /* 0x00018c4000047ab9 */ /* 0x000fe40000000000 */
[----:B------:R-:W-:Y:S01]  /*18850*/  ISETP.NE.AND P2, PT, RZ, UR4, PT ;  /* 0x00000004ff007c0c */ /* 0x000fe2000bf45270 */
[----:B------:R-:W-:-:S12]  /*18860*/  @!P1 BRA `(.L_x_590) ;  /* 0x0000000000889947 */ /* 0x000fd80003800000 */
[----:B------:R-:W2:Y:S04]  /*18870*/  LDG.E R8, desc[UR60][R4.64] ;  /* 0x0000003c04087981 */ /* 0x000ea8000c1e1900 */
[----:B------:R-:W3:Y:S04]  /*18880*/  LDG.E R12, desc[UR60][R4.64+0x10] ;  /* 0x0000103c040c7981 */ /* 0x000ee8000c1e1900 */
[----:B------:R-:W4:Y:S04]  /*18890*/  LDG.E.64 R6, desc[UR60][R4.64+0x8] ;  /* 0x0000083c04067981 */ /* 0x000f28000c1e1b00 */
[----:B------:R-:W5:Y:S01]  /*188a0*/  LDG.E.64 R10, desc[UR60][R4.64+0x18] ;  /* 0x0000183c040a7981 */ /* 0x000f62000c1e1b00 */
[----:B--2---:R-:W-:-:S02]  /*188b0*/  FSETP.GTU.FTZ.AND P4, PT, |R8|, +INF , PT ;  /* 0x7f8000000800780b */ /* 0x004fc40003f9c200 */
[----:B---3--:R-:W-:Y:S02]  /*188c0*/  FSETP.GTU.FTZ.AND P3, PT, |R12|, +INF , PT ;  /* 0x7f8000000c00780b */ /* 0x008fe40003f7c200 */
[----:B------:R-:W-:Y:S02]  /*188d0*/  FSETP.NEU.OR P6, PT, R8, R9, P4 ;  /* 0x000000090800720b */ /* 0x000fe400027cd400 */
[----:B------:R-:W-:-:S07]  /*188e0*/  FSETP.NEU.OR P5, PT, R12, R3, P3 ;  /* 0x000000030c00720b */ /* 0x000fce0001fad400 */
[----:B----4-:R-:W-:Y:S02]  /*188f0*/  @!P4 ISETP.GE.U32.AND P1, PT, R6, R22, PT ;  /* 0x000000160600c20c */ /* 0x010fe40003f26070 */
[----:B------:R-:W-:Y:S02]  /*18900*/  @!P4 FSETP.GEU.FTZ.AND P0, PT, R8, R9, PT ;  /* 0x000000090800c20b */ /* 0x000fe40003f1e000 */
[----:B------:R-:W-:Y:S02]  /*18910*/  @!P4 ISETP.GE.AND.EX P1, PT, R7, R23, PT, P1 ;  /* 0x000000170700c20c */ /* 0x000fe40003f26310 */
[----:B------:R-:W-:Y:S02]  /*18920*/  @!P4 SEL R0, RZ, 0xffffffff, P0 ;  /* 0xffffffffff00c807 */ /* 0x000fe40000000000 */
[----:B-----5:R-:W-:Y:S02]  /*18930*/  @!P3 ISETP.GE.U32.AND P0, PT, R10, R16, PT ;  /* 0x000000100a00b20c */ /* 0x020fe40003f06070 */
[----:B------:R-:W-:-:S02]  /*18940*/  @!P6 SEL R0, RZ, 0xffffffff, P1 ;  /* 0xffffffffff00e807 */ /* 0x000fc40000800000 */
[----:B------:R-:W-:Y:S02]  /*18950*/  @!P3 FSETP.GEU.FTZ.AND P1, PT, R12, R3, PT ;  /* 0x000000030c00b20b */ /* 0x000fe40003f3e000 */
[----:B------:R-:W-:Y:S02]  /*18960*/  @!P3 ISETP.GE.AND.EX P0, PT, R11, R17, PT, P0 ;  /* 0x000000110b00b20c */ /* 0x000fe40003f06300 */
[----:B------:R-:W-:Y:S02]  /*18970*/  @!P3 SEL R2, RZ, 0xffffffff, P1 ;  /* 0xffffffffff02b807 */ /* 0x000fe40000800000 */
[----:B------:R-:W-:Y:S02]  /*18980*/  @!P4 LOP3.LUT R0, R0, 0x1, RZ, 0xc0, !PT ;  /* 0x000000010000c812 */ /* 0x000fe400078ec0ff */
[----:B------:R-:W-:Y:S02]  /*18990*/  @P4 FSETP.GTU.FTZ.AND P1, PT, |R9|, +INF , PT ;  /* 0x7f8000000900480b */ /* 0x000fe40003f3c200 */
[----:B------:R-:W-:-:S02]  /*189a0*/  @!P5 SEL R2, RZ, 0xffffffff, P0 ;  /* 0xffffffffff02d807 */ /* 0x000fc40000000000 */
[----:B------:R-:W-:Y:S02]  /*189b0*/  @P4 ISETP.LT.U32.AND P6, PT, R6, R22, PT ;  /* 0x000000160600420c */ /* 0x000fe40003fc1070 */
[----:B------:R-:W-:Y:S02]  /*189c0*/  @!P4 ISETP.EQ.U32.AND P0, PT, R0, 0x1, PT ;  /* 0x000000010000c80c */ /* 0x000fe40003f02070 */
[----:B------:R-:W-:Y:S02]  /*189d0*/  @!P3 LOP3.LUT R2, R2, 0x1, RZ, 0xc0, !PT ;  /* 0x000000010202b812 */ /* 0x000fe400078ec0ff */
[----:B------:R-:W-:Y:S02]  /*189e0*/  @P4 ISETP.LT.OR.EX P0, PT, R7, R23, !P1, P6 ;  /* 0x000000170700420c */ /* 0x000fe40004f01760 */
[----:B------:R-:W-:Y:S02]  /*189f0*/  @P3 FSETP.GTU.FTZ.AND P5, PT, |R3|, +INF , PT ;  /* 0x7f8000000300380b */ /* 0x000fe40003fbc200 */
[----:B------:R-:W-:-:S02]  /*18a00*/  @P3 ISETP.LT.U32.AND P4, PT, R10, R16, PT ;  /* 0x000000100a00320c */ /* 0x000fc40003f81070 */
[----:B------:R-:W-:Y:S02]  /*18a10*/  @!P3 ISETP.EQ.U32.AND P1, PT, R2, 0x1, PT ;  /* 0x000000010200b80c */ /* 0x000fe40003f22070 */
[----:B------:R-:W-:Y:S02]  /*18a20*/  @P3 ISETP.LT.OR.EX P1, PT, R11, R17, !P5, P4 ;  /* 0x000000110b00320c */ /* 0x000fe40006f21740 */
[----:B------:R-:W-:Y:S02]  /*18a30*/  SEL R22, R6, R22, P0 ;  /* 0x0000001606167207 */ /* 0x000fe40000000000 */
[----:B------:R-:W-:Y:S02]  /*18a40*/  SEL R23, R7, R23, P0 ;  /* 0x0000001707177207 */ /* 0x000fe40000000000 */
[----:B------:R-:W-:Y:S02]  /*18a50*/  FSEL R9, R8, R9, P0 ;  /* 0x0000000908097208 */ /* 0x000fe40000000000 */
[----:B------:R-:W-:-:S02]  /*18a60*/  SEL R16, R10, R16, P1 ;  /* 0x000000100a107207 */ /* 0x000fc40000800000 */
[----:B------:R-:W-:Y:S02]  /*18a70*/  SEL R17, R11, R17, P1 ;  /* 0x000000110b117207 */ /* 0x000fe40000800000 */
[----:B------:R-:W-:-:S07]  /*18a80*/  FSEL R3, R12, R3, P1 ;  /* 0x000000030c037208 */ /* 0x000fce0000800000 */
.L_x_590:
[----:B------:R-:W-:Y:S05]  /*18a90*/  @!P2 BRA `(.L_x_591) ;  /* 0x0000000000bca947 */ /* 0x000fea0003800000 */
[----:B------:R-:W0:Y:S02]  /*18aa0*/  LDC R24, c[0x0][0x634] ;  /* 0x00018d00ff187b82 */ /* 0x000e240000000800 */
[----:B0-----:R-:W-:-:S04]  /*18ab0*/  ISETP.NE.AND P0, PT, R24, 0x1, PT ;  /* 0x000000011800780c */ /* 0x001fc80003f05270 */
[----:B------:R-:W-:-:S09]  /*18ac0*/  P2R R0, PR, RZ, 0x1 ;  /* 0x00000001ff007803 */ /* 0x000fd20000000000 */
        /* <DEDUP_REMOVED lines=14> */
[----:B0-----:R-:W-:-:S07]  /*18bb0*/  IMAD.MOV.U32 R13, RZ, RZ, RZ ;  /* 0x000000ffff0d7224 */ /* 0x001fce00078e00ff */
[----:B------:R-:W-:-:S07]  /*18bc0*/  LEPC R20, `(.L_x_592) ;  /* 0x000000001014794e */ /* 0x000fce0000000000 */
[----:B-1----:R-:W-:Y:S05]  /*18bd0*/  CALL.ABS.NOINC R2 ;  /* 0x0000000002007343 */ /* 0x002fea0003c00000 */
.L_x_592:
[----:B------:R-:W-:Y:S01]  /*18be0*/  ULDC.64 UR4, c[0x0][0x600] ;  /* 0x0001800000047ab9 */ /* 0x000fe20000000a00 */
[----:B------:R-:W-:Y:S02]  /*18bf0*/  ISETP.NE.AND P6, PT, R24, 0x1, PT ;  /* 0x000000011800780c */ /* 0x000fe40003fc5270 */
[----:B------:R-:W-:-:S05]  /*18c00*/  IADD3 R2, P0, R19, UR4, RZ ;  /* 0x0000000413027c10 */ /* 0x000fca000ff1e0ff */
[----:B------:R-:W-:-:S05]  /*18c10*/  IMAD.X R3, RZ, RZ, UR5, P0 ;  /* 0x00000005ff037e24 */ /* 0x000fca00080e06ff */
[----:B------:R0:W-:Y:S01]  /*18c20*/  STG.E.64 desc[UR60][R2.64], R22 ;  /* 0x0000001602007986 */ /* 0x0001e2000c101b3c */
[----:B------:R-:W-:Y:S05]  /*18c30*/  @!P6 BRA `(.L_x_593) ;  /* 0x000000000040e947 */ /* 0x000fea0003800000 */
[----:B------:R-:W-:Y:S01]  /*18c40*/  MOV R0, 0x0 ;  /* 0x0000000000007802 */ /* 0x000fe20000000f00 */
[----:B------:R-:W-:Y:S01]  /*18c50*/  ULDC.64 UR4, c[0x4][0x3d8] ;  /* 0x0100f60000047ab9 */ /* 0x000fe20000000a00 */
[----:B------:R-:W-:Y:S01]  /*18c60*/  ULDC.64 UR6, c[0x4][0x2a0] ;  /* 0x0100a80000067ab9 */ /* 0x000fe20000000a00 */
[----:B------:R-:W-:Y:S01]  /*18c70*/  IMAD.U32 R4, RZ, RZ, UR4 ;  /* 0x00000004ff047e24 */ /* 0x000fe2000f8e00ff */
[----:B0-----:R0:W1:Y:S01]  /*18c80*/  LDC.64 R2, c[0x4][R0] ;  /* 0x0100000000027b82 */ /* 0x0010620000000a00 */
        /* <DEDUP_REMOVED lines=11> */
.L_x_593:
[----:B------:R-:W-:Y:S02]  /*18d40*/  ULDC.64 UR4, c[0x0][0x600] ;  /* 0x0001800000047ab9 */ /* 0x000fe40000000a00 */
[----:B------:R-:W-:-:S05]  /*18d50*/  IADD3 R18, P0, R18, UR4, RZ ;  /* 0x0000000412127c10 */ /* 0x000fca000ff1e0ff */
[----:B------:R-:W-:-:S05]  /*18d60*/  IMAD.X R19, RZ, RZ, UR5, P0 ;  /* 0x00000005ff137e24 */ /* 0x000fca00080e06ff */
[----:B------:R-:W-:Y:S01]  /*18d70*/  STG.E.64 desc[UR60][R18.64], R16 ;  /* 0x0000001012007986 */ /* 0x000fe2000c101b3c */
[----:B------:R-:W-:Y:S05]  /*18d80*/  EXIT ;  /* 0x000000000000794d */ /* 0x000fea0003800000 */
.L_x_591:
[----:B------:R-:W-:Y:S04]  /*18d90*/  STG.E.64 desc[UR60][R4.64+0x8], R22 ;  /* 0x0000081604007986 */ /* 0x000fe8000c101b3c */
[----:B------:R-:W-:Y:S04]  /*18da0*/  STG.E.64 desc[UR60][R4.64+0x18], R16 ;  /* 0x0000181004007986 */ /* 0x000fe8000c101b3c */
[----:B------:R-:W-:Y:S04]  /*18db0*/  STG.E desc[UR60][R4.64], R9 ;  /* 0x0000000904007986 */ /* 0x000fe8000c10193c */
[----:B------:R-:W-:Y:S01]  /*18dc0*/  STG.E desc[UR60][R4.64+0x10], R3 ;  /* 0x0000100304007986 */ /* 0x000fe2000c10193c */
[----:B------:R-:W-:Y:S05]  /*18dd0*/  EXIT ;  /* 0x000000000000794d */ /* 0x000fea0003800000 */
.L_x_589:
        /* <DEDUP_REMOVED lines=17> */
.L_x_595:
[----:B------:R-:W-:Y:S02]  /*18ef0*/  CS2R R22, SRZ ;  /* 0x0000000000167805 */ /* 0x000fe4000001ff00 */
[----:B------:R-:W-:-:S07]  /*18f00*/  CS2R R16, SRZ ;  /* 0x0000000000107805 */ /* 0x000fce000001ff00 */
.L_x_594:
[----:B------:R-:W-:Y:S02]  /*18f10*/  ULDC.U8 UR4, c[0x0][0x631] ;  /* 0x00018c4000047ab9 */ /* 0x000fe40000000000 */
[----:B------:R-:W-:-:S13]  /*18f20*/  ISETP.NE.AND P0, PT, RZ, UR4, PT ;  /* 0x00000004ff007c0c */ /* 0x000fda000bf05270 */
        /* <DEDUP_REMOVED lines=21> */
.L_x_597:
        /* <DEDUP_REMOVED lines=22> */
.L_x_598:
[----:B------:R-:W-:Y:S02]  /*191e0*/  ULDC.64 UR4, c[0x0][0x600] ;  /* 0x0001800000047ab9 */ /* 0x000fe40000000a00 */
[----:B------:R-:W-:-:S05]  /*191f0*/  IADD3 R18, P0, R18, UR4, RZ ;  /* 0x0000000412127c10 */ /* 0x000fca000ff1e0ff */
[----:B------:R-:W-:-:S05]  /*19200*/  IMAD.X R19, RZ, RZ, UR5, P0 ;  /* 0x00000005ff137e24 */ /* 0x000fca00080e06ff */
[----:B------:R-:W-:Y:S01]  /*19210*/  STG.E.64 desc[UR60][R18.64], R16 ;  /* 0x0000001012007986 */ /* 0x000fe2000c101b3c */
[----:B------:R-:W-:Y:S05]  /*19220*/  EXIT ;  /* 0x000000000000794d */ /* 0x000fea0003800000 */
.L_x_596:
        /* <DEDUP_REMOVED lines=16> */
.L_x_599:
[----:B------:R-:W0:Y:S01]  /*19330*/  LDC.64 R2, c[0x4][R2] ;  /* 0x0100000002027b82 */ /* 0x000e220000000a00 */
[----:B------:R-:W-:Y:S01]  /*19340*/  ULDC.64 UR4, c[0x4][0x3c8] ;  /* 0x0100f20000047ab9 */ /* 0x000fe20000000a00 */
[----:B------:R-:W-:Y:S01]  /*19350*/  ULDC.64 UR6, c[0x4][0x2a8] ;  /* 0x0100aa0000067ab9 */ /* 0x000fe20000000a00 */
[----:B------:R-:W-:Y:S02]  /*19360*/  IMAD.U32 R4, RZ, RZ, UR4 ;  /* 0x00000004ff047e24 */ /* 0x000fe4000f8e00ff */
        /* <DEDUP_REMOVED lines=8> */
[----:B------:R-:W-:-:S07]  /*193f0*/  IMAD.MOV.U32 R13, RZ, RZ, RZ ;  /* 0x000000ffff0d7224 */ /* 0x000fce00078e00ff */
[----:B------:R-:W-:-:S07]  /*19400*/  LEPC R20, `(.L_x_600) ;  /* 0x000000001014794e */ /* 0x000fce0000000000 */
[----:B0-----:R-:W-:Y:S05]  /*19410*/  CALL.ABS.NOINC R2 ;  /* 0x0000000002007343 */ /* 0x001fea0003c00000 */
.L_x_600:
[----:B------:R-:W-:Y:S05]  /*19420*/  EXIT ;  /* 0x000000000000794d */ /* 0x000fea0003800000 */
.L_x_540:
[----:B------:R-:W-:Y:S01]  /*19430*/  IMAD.SHL.U32 R6, R6, 0x2, RZ ;  /* 0x0000000206067824 */ /* 0x000fe200078e00ff */
        /* <DEDUP_REMOVED lines=16> */
[----:B0-----:R-:W-:-:S04]  /*19540*/  SEL R13, R6, RZ, P3 ;  /* 0x000000ff060d7207 */ /* 0x001fc80001800000 */
[-C--:B-----5:R-:W-:Y:S02]  /*19550*/  IADD3 R22, P2, R0, R13.reuse, RZ ;  /* 0x0000000d00167210 */ /* 0x0a0fe40007f5e0ff */
        /* <DEDUP_REMOVED lines=42> */
.L_x_602:
        /* <DEDUP_REMOVED lines=21> */
.L_x_604:
        /* <DEDUP_REMOVED lines=22> */
.L_x_605:
[----:B------:R-:W-:Y:S02]  /*19ab0*/  ULDC.64 UR4, c[0x0][0x600] ;  /* 0x0001800000047ab9 */ /* 0x000fe40000000a00 */
[----:B------:R-:W-:-:S05]  /*19ac0*/  IADD3 R18, P0, R18, UR4, RZ ;  /* 0x0000000412127c10 */ /* 0x000fca000ff1e0ff */
[----:B------:R-:W-:-:S05]  /*19ad0*/  IMAD.X R19, RZ, RZ, UR5, P0 ;  /* 0x00000005ff137e24 */ /* 0x000fca00080e06ff */
[----:B------:R-:W-:Y:S01]  /*19ae0*/  STG.E.64 desc[UR60][R18.64], R16 ;  /* 0x0000001012007986 */ /* 0x000fe2000c101b3c */
[----:B------:R-:W-:Y:S05]  /*19af0*/  EXIT ;  /* 0x000000000000794d */ /* 0x000fea0003800000 */
.L_x_603:
[----:B------:R-:W-:Y:S04]  /*19b00*/  STG.E.64 desc[UR60][R4.64+0x8], R22 ;  /* 0x0000081604007986 */ /* 0x000fe8000c101b3c */
[----:B------:R-:W-:Y:S04]  /*19b10*/  STG.E.64 desc[UR60][R4.64+0x18], R16 ;  /* 0x0000181004007986 */ /* 0x000fe8000c101b3c */
[----:B------:R-:W-:Y:S04]  /*19b20*/  STG.E desc[UR60][R4.64], R41 ;  /* 0x0000002904007986 */ /* 0x000fe8000c10193c */
[----:B------:R-:W-:Y:S01]  /*19b30*/  STG.E desc[UR60][R4.64+0x10], R9 ;  /* 0x0000100904007986 */ /* 0x000fe2000c10193c */
[----:B------:R-:W-:Y:S05]  /*19b40*/  EXIT ;  /* 0x000000000000794d */ /* 0x000fea0003800000 */
.L_x_601:
        /* <DEDUP_REMOVED lines=17> */
.L_x_607:
[----:B------:R-:W-:Y:S02]  /*19c60*/  CS2R R16, SRZ ;  /* 0x0000000000107805 */ /* 0x000fe4000001ff00 */
[----:B------:R-:W-:-:S07]  /*19c70*/  CS2R R22, SRZ ;  /* 0x0000000000167805 */ /* 0x000fce000001ff00 */
.L_x_606:
        /* <DEDUP_REMOVED lines=23> */
.L_x_609:
        /* <DEDUP_REMOVED lines=22> */
.L_x_610:
[----:B------:R-:W-:Y:S02]  /*19f50*/  ULDC.64 UR4, c[0x0][0x600] ;  /* 0x0001800000047ab9 */ /* 0x000fe40000000a00 */
[----:B------:R-:W-:-:S05]  /*19f60*/  IADD3 R18, P0, R18, UR4, RZ ;  /* 0x0000000412127c10 */ /* 0x000fca000ff1e0ff */
[----:B------:R-:W-:-:S05]  /*19f70*/  IMAD.X R19, RZ, RZ, UR5, P0 ;  /* 0x00000005ff137e24 */ /* 0x000fca00080e06ff */
[----:B------:R-:W-:Y:S01]  /*19f80*/  STG.E.64 desc[UR60][R18.64], R16 ;  /* 0x0000001012007986 */ /* 0x000fe2000c101b3c */
[----:B------:R-:W-:Y:S05]  /*19f90*/  EXIT ;  /* 0x000000000000794d */ /* 0x000fea0003800000 */
.L_x_608:
        /* <DEDUP_REMOVED lines=16> */
.L_x_611:
        /* <DEDUP_REMOVED lines=15> */
.L_x_612:
[----:B------:R-:W-:Y:S05]  /*1a190*/  EXIT ;  /* 0x000000000000794d */ /* 0x000fea0003800000 */
        .weak           $__internal_2_$__cuda_sm20_div_u64
        .type           $__internal_2_$__cuda_sm20_div_u64,@function
        .size           $__internal_2_$__cuda_sm20_div_u64,($__internal_3_$__cuda_sm20_rem_u64 - $__internal_2_$__cuda_sm20_div_u64)
$__internal_2_$__cuda_sm20_div_u64:
        /* <DEDUP_REMOVED lines=17> */
[----:B------:R-:W-:Y:S01]  /*1a2b0*/  IADD3 R21, P3, R23, R20, RZ ;  /* 0x0000001417157210 */ /* 0x000fe20007f7e0ff */
[----:B------:R-:W-:-:S04]  /*1a2c0*/  IMAD.X R20, R27, 0x1, R17, P0 ;  /* 0x000000011b147824 */ /* 0x000fc800000e0611 */
        /* <DEDUP_REMOVED lines=27> */
[----:B------:R-:W-:-:S04]  /*1a480*/  IMAD R12, R23, R10, R17 ;  /* 0x0000000a170c7224 */ /* 0x000fc800078e0211 */
[----:B------:R-:W-:Y:S01]  /*1a490*/  IMAD.X R22, R15, 0x1, ~R12, P1 ;  /* 0x000000010f167824 */ /* 0x000fe200008e0e0c */
[----:B------:R-:W-:Y:S02]  /*1a4a0*/  IADD3 R12, P3, R21, 0x1, RZ ;  /* 0x00000001150c7810 */ /* 0x000fe40007f7e0ff */
[----:B------:R-:W-:Y:S02]  /*1a4b0*/  IADD3 R15, P1, -R10, R25, RZ ;  /* 0x000000190a0f7210 */ /* 0x000fe40007f3e1ff */
[C---:B------:R-:W-:Y:S01]  /*1a4c0*/  ISETP.GE.U32.AND.EX P0, PT, R22.reuse, R13, PT, P0 ;  /* 0x0000000d1600720c */ /* 0x040fe20003f06100 */
[----:B------:R-:W-:Y:S02]  /*1a4d0*/  IMAD.X R16, RZ, RZ, R23, P3 ;  /* 0x000000ffff107224 */ /* 0x000fe400018e0617 */
[----:B------:R-:W-:Y:S01]  /*1a4e0*/  IMAD.X R20, R22, 0x1, ~R13, P1 ;  /* 0x0000000116147824 */ /* 0x000fe200008e0e0d */
[----:B------:R-:W-:Y:S02]  /*1a4f0*/  SEL R21, R12, R21, P0 ;  /* 0x000000150c157207 */ /* 0x000fe40000000000 */
[----:B------:R-:W-:-:S02]  /*1a500*/  SEL R15, R15, R25, P0 ;  /* 0x000000190f0f7207 */ /* 0x000fc40000000000 */
[----:B------:R-:W-:Y:S02]  /*1a510*/  SEL R16, R16, R23, P0 ;  /* 0x0000001710107207 */ /* 0x000fe40000000000 */
[----:B------:R-:W-:Y:S02]  /*1a520*/  IADD3 R12, P3, R21, 0x1, RZ ;  /* 0x00000001150c7810 */ /* 0x000fe40007f7e0ff */
[----:B------:R-:W-:Y:S02]  /*1a530*/  SEL R20, R20, R22, P0 ;  /* 0x0000001614147207 */ /* 0x000fe40000000000 */
[----:B------:R-:W-:Y:S01]  /*1a540*/  ISETP.GE.U32.AND P0, PT, R15, R10, PT ;  /* 0x0000000a0f00720c */ /* 0x000fe20003f06070 */
[----:B------:R-:W-:Y:S01]  /*1a550*/  IMAD.X R17, RZ, RZ, R16, P3 ;  /* 0x000000ffff117224 */ /* 0x000fe200018e0610 */
[----:B------:R-:W-:Y:S01]  /*1a560*/  ISETP.NE.U32.AND P1, PT, R10, RZ, PT ;  /* 0x000000ff0a00720c */ /* 0x000fe20003f25070 */
[----:B------:R-:W-:Y:S01]  /*1a570*/  IMAD.MOV.U32 R15, RZ, RZ, 0x0 ;  /* 0x00000000ff0f7424 */ /* 0x000fe200078e00ff */
[----:B------:R-:W-:-:S02]  /*1a580*/  ISETP.GE.U32.AND.EX P0, PT, R20, R13, PT, P0 ;  /* 0x0000000d1400720c */ /* 0x000fc40003f06100 */
[----:B------:R-:W-:Y:S02]  /*1a590*/  ISETP.NE.AND.EX P1, PT, R13, RZ, PT, P1 ;  /* 0x000000ff0d00720c */ /* 0x000fe40003f25310 */
[----:B------:R-:W-:Y:S02]  /*1a5a0*/  SEL R12, R12, R21, P0 ;  /* 0x000000150c0c7207 */ /* 0x000fe40000000000 */
[----:B------:R-:W-:Y:S02]  /*1a5b0*/  SEL R17, R17, R16, P0 ;  /* 0x0000001011117207 */ /* 0x000fe40000000000 */
[----:B------:R-:W-:Y:S02]  /*1a5c0*/  SEL R12, R12, 0xffffffff, P1 ;  /* 0xffffffff0c0c7807 */ /* 0x000fe40000800000 */
[----:B------:R-:W-:Y:S01]  /*1a5d0*/  SEL R17, R17, 0xffffffff, P1 ;  /* 0xffffffff11117807 */ /* 0x000fe20000800000 */
[----:B------:R-:W-:Y:S06]  /*1a5e0*/  RET.REL.NODEC R14 `(_ZN2at6native13reduce_kernelILi256ELi2ENS0_8ReduceOpIfNS0_9ArgMinOpsIfEEjlLi4ELi4EEEEEvT1_) ;  /* 0xfffffe580e847950 */ /* 0x000fec0003c3ffff */
        .weak           $__internal_3_$__cuda_sm20_rem_u64
        .type           $__internal_3_$__cuda_sm20_rem_u64,@function
        .size           $__internal_3_$__cuda_sm20_rem_u64,(.L_x_6960 - $__internal_3_$__cuda_sm20_rem_u64)
$__internal_3_$__cuda_sm20_rem_u64:
        /* <DEDUP_REMOVED lines=42> */
[----:B------:R-:W-:Y:S02]  /*1a890*/  IMAD.X R23, RZ, RZ, R20, P1 ;  /* 0x000000ffff177224 */ /* 0x000fe400008e0614 */
[----:B------:R-:W-:Y:S01]  /*1a8a0*/  IMAD R21, R21, R15, R17 ;  /* 0x0000000f15157224 */ /* 0x000fe200078e0211 */
[----:B------:R-:W-:-:S03]  /*1a8b0*/  IADD3 R17, P1, -R16, R5, RZ ;  /* 0x0000000510117210 */ /* 0x000fc60007f3e1ff */
[-C--:B------:R-:W-:Y:S01]  /*1a8c0*/  IMAD R21, R23, R4.reuse, R21 ;  /* 0x0000000417157224 */ /* 0x080fe200078e0215 */
[----:B------:R-:W-:-:S03]  /*1a8d0*/  ISETP.GE.U32.AND P0, PT, R17, R4, PT ;  /* 0x000000041100720c */ /* 0x000fc60003f06070 */
[----:B------:R-:W-:Y:S01]  /*1a8e0*/  IMAD.X R14, R14, 0x1, ~R21, P1 ;  /* 0x000000010e0e7824 */ /* 0x000fe200008e0e15 */
[----:B------:R-:W-:-:S04]  /*1a8f0*/  IADD3 R5, P1, -R4, R17, RZ ;  /* 0x0000001104057210 */ /* 0x000fc80007f3e1ff */
[C---:B------:R-:W-:Y:S01]  /*1a900*/  ISETP.GE.U32.AND.EX P0, PT, R14.reuse, R15, PT, P0 ;  /* 0x0000000f0e00720c */ /* 0x040fe20003f06100 */
[----:B------:R-:W-:Y:S01]  /*1a910*/  IMAD.X R16, R14, 0x1, ~R15, P1 ;  /* 0x000000010e107824 */ /* 0x000fe200008e0e0f */
[----:B------:R-:W-:Y:S02]  /*1a920*/  ISETP.NE.U32.AND P1, PT, R4, RZ, PT ;  /* 0x000000ff0400720c */ /* 0x000fe40003f25070 */
[----:B------:R-:W-:Y:S02]  /*1a930*/  SEL R5, R5, R17, P0 ;  /* 0x0000001105057207 */ /* 0x000fe40000000000 */
[----:B------:R-:W-:Y:S02]  /*1a940*/  SEL R16, R16, R14, P0 ;  /* 0x0000000e10107207 */ /* 0x000fe40000000000 */
[----:B------:R-:W-:Y:S02]  /*1a950*/  IADD3 R14, P2, -R4, R5, RZ ;  /* 0x00000005040e7210 */ /* 0x000fe40007f5e1ff */
[----:B------:R-:W-:-:S02]  /*1a960*/  ISETP.GE.U32.AND P0, PT, R5, R4, PT ;  /* 0x000000040500720c */ /* 0x000fc40003f06070 */
[----:B------:R-:W-:Y:S01]  /*1a970*/  ISETP.NE.AND.EX P1, PT, R15, RZ, PT, P1 ;  /* 0x000000ff0f00720c */ /* 0x000fe20003f25310 */
[C---:B------:R-:W-:Y:S01]  /*1a980*/  IMAD.X R4, R16.reuse, 0x1, ~R15, P2 ;  /* 0x0000000110047824 */ /* 0x040fe200010e0e0f */
[----:B------:R-:W-:-:S04]  /*1a990*/  ISETP.GE.U32.AND.EX P0, PT, R16, R15, PT, P0 ;  /* 0x0000000f1000720c */ /* 0x000fc80003f06100 */
[----:B------:R-:W-:Y:S01]  /*1a9a0*/  SEL R14, R14, R5, P0 ;  /* 0x000000050e0e7207 */ /* 0x000fe20000000000 */
[----:B------:R-:W-:Y:S01]  /*1a9b0*/  IMAD.MOV.U32 R5, RZ, RZ, 0x0 ;  /* 0x00000000ff057424 */ /* 0x000fe200078e00ff */
[----:B------:R-:W-:Y:S01]  /*1a9c0*/  SEL R15, R4, R16, P0 ;  /* 0x00000010040f7207 */ /* 0x000fe20000000000 */
[----:B------:R-:W-:Y:S01]  /*1a9d0*/  IMAD.MOV.U32 R4, RZ, RZ, R12 ;  /* 0x000000ffff047224 */ /* 0x000fe200078e000c */
[----:B------:R-:W-:Y:S02]  /*1a9e0*/  SEL R14, R14, 0xffffffff, P1 ;  /* 0xffffffff0e0e7807 */ /* 0x000fe40000800000 */
[----:B------:R-:W-:Y:S01]  /*1a9f0*/  SEL R15, R15, 0xffffffff, P1 ;  /* 0xffffffff0f0f7807 */ /* 0x000fe20000800000 */
[----:B------:R-:W-:Y:S06]  /*1aa00*/  RET.REL.NODEC R4 `(_ZN2at6native13reduce_kernelILi256ELi2ENS0_8ReduceOpIfNS0_9ArgMinOpsIfEEjlLi4ELi4EEEEEvT1_) ;  /* 0xfffffe54047c7950 */ /* 0x000fec0003c3ffff */
.L_x_613:
        /* <DEDUP_REMOVED lines=15> */
.L_x_6960:


//--------------------- .text._ZN2at6native13reduce_kernelILi128ELi4ENS0_8ReduceOpIfNS0_9ArgMinOpsIfEEjlLi4ELi4EEEEEvT1_ --------------------------
	.section	.text._ZN2at6native13reduce_kernelILi128ELi4ENS0_8ReduceOpIfNS0_9ArgMinOpsIfEEjlLi4ELi4EEEEEvT1_,"ax",@progbits
	.align	128
        .global         _ZN2at6native13reduce_kernelILi128ELi4ENS0_8ReduceOpIfNS0_9ArgMinOpsIfEEjlLi4ELi4EEEEEvT1_
        .type           _ZN2at6native13reduce_kernelILi128ELi4ENS0_8ReduceOpIfNS0_9ArgMinOpsIfEEjlLi4ELi4EEEEEvT1_,@function
        .size           _ZN2at6native13reduce_kernelILi128ELi4ENS0_8ReduceOpIfNS0_9ArgMinOpsIfEEjlLi4ELi4EEEEEvT1_,(.L_x_6962 - _ZN2at6native13reduce_kernelILi128ELi4ENS0_8ReduceOpIfNS0_9ArgMinOpsIfEEjlLi4ELi4EEEEEvT1_)
        .other          _ZN2at6native13reduce_kernelILi128ELi4ENS0_8ReduceOpIfNS0_9ArgMinOpsIfEEjlLi4ELi4EEEEEvT1_,@"STO_CUDA_ENTRY STV_DEFAULT"
_ZN2at6native13reduce_kernelILi128ELi4ENS0_8ReduceOpIfNS0_9ArgMinOpsIfEEjlLi4ELi4EEEEEvT1_:
.text._ZN2at6native13reduce_kernelILi128ELi4ENS0_8ReduceOpIfNS0_9ArgMinOpsIfEEjlLi4ELi4EEEEEvT1_:
        /* <DEDUP_REMOVED lines=293> */
.L_x_614:
[----:B------:R-:W-:Y:S01]  /*1250*/  ULDC UR4, c[0x0][0x22c] ;  /* 0x00008b0000047ab9 */ /* 0x000fe20000000800 */
[----:B------:R-:W-:Y:S01]  /*1260*/  ULDC.64 UR60, c[0x0][0x208] ;  /* 0x00008200003c7ab9 */ /* 0x000fe20000000a00 */
[----:B------:R-:W-:Y:S01]  /*1270*/  IMAD.U32 R74, RZ, RZ, UR4 ;  /* 0x00000004ff4a7e24 */ /* 0x000fe2000f8e00ff */
[----:B------:R-:W-:Y:S01]  /*1280*/  ULDC UR4, c[0x0][0x230] ;  /* 0x00008c0000047ab9 */ /* 0x000fe20000000800 */
[----:B------:R-:W-:Y:S01]  /*1290*/  BSSY B6, `(.L_x_615) ;  /* 0x000153e000067945 */ /* 0x000fe20003800000 */
[----:B------:R-:W-:Y:S01]  /*12a0*/  CS2R R24, SRZ ;  /* 0x0000000000187805 */ /* 0x000fe2000001ff00 */
[----:B------:R-:W-:Y:S01]  /*12b0*/  IMAD.MOV.U32 R9, RZ, RZ, RZ ;  /* 0x000000ffff097224 */ /* 0x000fe200078e00ff */
[----:B------:R-:W-:Y:S02]  /*12c0*/  ISETP.GE.U32.AND P0, PT, R73, R74, PT ;  /* 0x0000004a4900720c */ /* 0x000fe40003f06070 */
[----:B------:R-:W-:Y:S01]  /*12d0*/  CS2R R70, SRZ ;  /* 0x0000000000467805 */ /* 0x000fe2000001ff00 */
[----:B------:R-:W-:Y:S01]  /*12e0*/  IMAD.MOV.U32 R69, RZ, RZ, RZ ;  /* 0x000000ffff457224 */ /* 0x000fe200078e00ff */
[----:B------:R-:W-:-:S02]  /*12f0*/  CS2R R30, SRZ ;  /* 0x00000000001e7805 */ /* 0x000fc4000001ff00 */
[----:B------:R-:W-:Y:S01]  /*1300*/  ISETP.GE.U32.OR P0, PT, R5, UR4, P0 ;  /* 0x0000000405007c0c */ /* 0x000fe20008706470 */
[----:B------:R-:W-:Y:S02]  /*1310*/  IMAD.MOV.U32 R29, RZ, RZ, RZ ;  /* 0x000000ffff1d7224 */ /* 0x000fe400078e00ff */
[----:B------:R-:W-:Y:S02]  /*1320*/  IMAD.MOV.U32 R5, RZ, RZ, RZ ;  /* 0x000000ffff057224 */ /* 0x000fe400078e00ff */
[----:B------:R-:W-:Y:S02]  /*1330*/  IMAD.MOV.U32 R64, RZ, RZ, RZ ;  /* 0x000000ffff407224 */ /* 0x000fe400078e00ff */
[----:B------:R-:W-:-:S06]  /*1340*/  IMAD.MOV.U32 R63, RZ, RZ, RZ ;  /* 0x000000ffff3f7224 */ /* 0x000fcc00078e00ff */
        /* <DEDUP_REMOVED lines=24> */
.L_x_618:
[----:B------:R-:W0:Y:S01]  /*14d0*/  LDC R11, c[0x0][0x218] ;  /* 0x00008600ff0b7b82 */ /* 0x000e220000000800 */
[----:B------:R-:W-:Y:S01]  /*14e0*/  SHF.R.U64 R0, R18, 0x2, R19 ;  /* 0x0000000212007819 */ /* 0x000fe20000001213 */
[----:B------:R-:W-:Y:S01]  /*14f0*/  ULDC UR4, c[0x0][0x22c] ;  /* 0x00008b0000047ab9 */ /* 0x000fe20000000800 */
[----:B------:R-:W-:Y:S02]  /*1500*/  BSSY B0, `(.L_x_619) ;  /* 0x000003f000007945 */ /* 0x000fe40003800000 */
[----:B------:R-:W-:Y:S01]  /*1510*/  LOP3.LUT R7, R0, 0x3, RZ, 0xc0, !PT ;  /* 0x0000000300077812 */ /* 0x000fe200078ec0ff */
[----:B------:R-:W-:Y:S02]  /*1520*/  IMAD.U32 R0, RZ, RZ, UR4 ;  /* 0x00000004ff007e24 */ /* 0x000fe4000f8e00ff */
        /* <DEDUP_REMOVED lines=23> */
.L_x_624:
[----:B------:R-:W-:Y:S05]  /*16a0*/  BSYNC B2 ;  /* 0x0000000000027941 */ /* 0x000fea0003800000 */
.L_x_623:
[----:B------:R-:W-:-:S04]  /*16b0*/  PRMT R0, R0, 0x9910, RZ ;  /* 0x0000991000007816 */ /* 0x000fc800000000ff */
[----:B------:R-:W-:-:S13]  /*16c0*/  ISETP.NE.AND P0, PT, R0, RZ, PT ;  /* 0x000000ff0000720c */ /* 0x000fda0003f05270 */
[----:B------:R-:W-:Y:S05]  /*16d0*/  @!P0 BRA `(.L_x_622) ;  /* 0x0000000000648947 */ /* 0x000fea0003800000 */
[----:B------:R-:W-:Y:S01]  /*16e0*/  IADD3 R3, P0, R16, -R7, RZ ;  /* 0x8000000710037210 */ /* 0x000fe20007f1e0ff */
[----:B------:R-:W0:Y:S04]  /*16f0*/  LDC.64 R20, c[0x0][0x220] ;  /* 0x00008800ff147b82 */ /* 0x000e280000000a00 */
[----:B------:R-:W-:Y:S01]  /*1700*/  IMAD.X R0, RZ, RZ, -0x1, P0 ;  /* 0xffffffffff007424 */ /* 0x000fe200000e06ff */
[----:B------:R-:W-:-:S04]  /*1710*/  LEA R4, P0, R3, R18, 0x2 ;  /* 0x0000001203047211 */ /* 0x000fc800078010ff */
[----:B------:R-:W-:Y:S02]  /*1720*/  LEA.HI.X R5, R3, R19, R0, 0x2, P0 ;  /* 0x0000001303057211 */ /* 0x000fe400000f1400 */
[----:B------:R-:W1:Y:S03]  /*1730*/  LDC R3, c[0x0][0x218] ;  /* 0x00008600ff037b82 */ /* 0x000e660000000800 */
[----:B------:R-:W2:Y:S01]  /*1740*/  LDG.E R4, desc[UR60][R4.64] ;  /* 0x0000003c04047981 */ /* 0x000ea2000c1e1900 */
[----:B------:R-:W-:Y:S01]  /*1750*/  IMAD.IADD R9, R16, 0x1, -R7 ;  /* 0x0000000110097824 */ /* 0x000fe200078e0a07 */
[----:B-1----:R-:W-:-:S13]  /*1760*/  FSETP.GTU.FTZ.AND P1, PT, |R3|, +INF , PT ;  /* 0x7f8000000300780b */ /* 0x002fda0003f3c200 */
[----:B0-----:R-:W-:-:S05]  /*1770*/  @!P1 IMAD.MOV.U32 R24, RZ, RZ, R20 ;  /* 0x000000ffff189224 */ /* 0x001fca00078e0014 */
        /* <DEDUP_REMOVED lines=15> */
.L_x_622:
[----:B------:R-:W-:Y:S05]  /*1870*/  BSYNC B1 ;  /* 0x0000000000017941 */ /* 0x000fea0003800000 */
.L_x_621:
[----:B------:R-:W0:Y:S01]  /*1880*/  LDC R0, c[0x0][0x22c] ;  /* 0x00008b00ff007b82 */ /* 0x000e220000000800 */
[C---:B------:R-:W-:Y:S02]  /*1890*/  IADD3 R5, P0, -R7.reuse, 0x4, RZ ;  /* 0x0000000407057810 */ /* 0x040fe40007f1e1ff */
[----:B------:R-:W-:Y:S02]  /*18a0*/  IADD3 R23, -R7, 0x4, RZ ;  /* 0x0000000407177810 */ /* 0x000fe40007ffe1ff */
[----:B------:R-:W-:Y:S01]  /*18b0*/  LEA R18, P1, R5, R18, 0x2 ;  /* 0x0000001205127211 */ /* 0x000fe200078210ff */
[----:B------:R-:W-:-:S05]  /*18c0*/  IMAD.X R4, RZ, RZ, -0x1, P0 ;  /* 0xffffffffff047424 */ /* 0x000fca00000e06ff */
[----:B------:R-:W-:Y:S02]  /*18d0*/  LEA.HI.X R19, R5, R19, R4, 0x2, P1 ;  /* 0x0000001305137211 */ /* 0x000fe400008f1404 */
[----:B0-----:R-:W-:-:S07]  /*18e0*/  IADD3 R0, R7, -0x4, R0 ;  /* 0xfffffffc07007810 */ /* 0x001fce0007ffe000 */
.L_x_620:
[----:B------:R-:W-:Y:S05]  /*18f0*/  BSYNC B0 ;  /* 0x0000000000007941 */ /* 0x000fea0003800000 */
.L_x_619:
        /* <DEDUP_REMOVED lines=8> */
[--C-:B------:R-:W-:Y:S02]  /*1980*/  IMAD.MOV.U32 R63, RZ, RZ, R14.reuse ;  /* 0x000000ffff3f7224 */ /* 0x100fe400078e000e */
        /* <DEDUP_REMOVED lines=11> */
.L_x_636:
        /* <DEDUP_REMOVED lines=31> */
.L_x_628:
[----:B------:R-:W-:Y:S02]  /*1c30*/  FSETP.GTU.FTZ.AND P0, PT, |R5|, +INF , PT ;  /* 0x7f8000000500780b */ /* 0x000fe40003f1c200 */
[----:B------:R-:W-:-:S04]  /*1c40*/  ISETP.LT.U32.AND P1, PT, R13, R10, PT ;  /* 0x0000000a0d00720c */ /* 0x000fc80003f21070 */
[----:B------:R-:W-:-:S13]  /*1c50*/  ISETP.LT.OR.EX P0, PT, R14, RZ, !P0, P1 ;  /* 0x000000ff0e00720c */ /* 0x000fda0004701710 */
.L_x_629:
[----:B------:R-:W-:Y:S05]  /*1c60*/  BSYNC B1 ;  /* 0x0000000000017941 */ /* 0x000fea0003800000 */
.L_x_627:
[----:B------:R-:W-:Y:S01]  /*1c70*/  FSETP.GTU.FTZ.AND P1, PT, |R11|, +INF , PT ;  /* 0x7f8000000b00780b */ /* 0x000fe20003f3c200 */
[----:B------:R-:W-:Y:S01]  /*1c80*/  BSSY B1, `(.L_x_630) ;  /* 0x0000012000017945 */ /* 0x000fe20003800000 */
[----:B------:R-:W-:Y:S01]  /*1c90*/  SEL R13, R13, R10, P0 ;  /* 0x0000000a0d0d7207 */ /* 0x000fe20000000000 */
[----:B------:R-:W-:Y:S01]  /*1ca0*/  VIADD R10, R25, 0x2 ;  /* 0x00000002190a7836 */ /* 0x000fe20000000000 */
        /* <DEDUP_REMOVED lines=12> */
.L_x_631:
[----:B------:R-:W-:Y:S02]  /*1d70*/  FSETP.GTU.FTZ.AND P0, PT, |R6|, +INF , PT ;  /* 0x7f8000000600780b */ /* 0x000fe40003f1c200 */
[----:B------:R-:W-:-:S04]  /*1d80*/  ISETP.LT.U32.AND P1, PT, R15, R10, PT ;  /* 0x0000000a0f00720c */ /* 0x000fc80003f21070 */
[----:B------:R-:W-:-:S13]  /*1d90*/  ISETP.LT.OR.EX P0, PT, R20, RZ, !P0, P1 ;  /* 0x000000ff1400720c */ /* 0x000fda0004701710 */
.L_x_632:
[----:B------:R-:W-:Y:S05]  /*1da0*/  BSYNC B1 ;  /* 0x0000000000017941 */ /* 0x000fea0003800000 */
.L_x_630:
        /* <DEDUP_REMOVED lines=16> */
.L_x_634:
[----:B------:R-:W-:Y:S02]  /*1eb0*/  FSETP.GTU.FTZ.AND P0, PT, |R7|, +INF , PT ;  /* 0x7f8000000700780b */ /* 0x000fe40003f1c200 */
[----:B------:R-:W-:-:S04]  /*1ec0*/  ISETP.LT.U32.AND P1, PT, R64, R25, PT ;  /* 0x000000194000720c */ /* 0x000fc80003f21070 */
[----:B------:R-:W-:-:S13]  /*1ed0*/  ISETP.LT.OR.EX P0, PT, R63, RZ, !P0, P1 ;  /* 0x000000ff3f00720c */ /* 0x000fda0004701710 */
.L_x_635:
[----:B------:R-:W-:Y:S05]  /*1ee0*/  BSYNC B1 ;  /* 0x0000000000017941 */ /* 0x000fea0003800000 */
.L_x_633:
        /* <DEDUP_REMOVED lines=9> */
.L_x_626:
[----:B------:R-:W-:Y:S05]  /*1f80*/  BSYNC B0 ;  /* 0x0000000000007941 */ /* 0x000fea0003800000 */
.L_x_625:
        /* <DEDUP_REMOVED lines=12> */
.L_x_638:
[----:B------:R-:W-:Y:S05]  /*2050*/  BSYNC B0 ;  /* 0x0000000000007941 */ /* 0x000fea0003800000 */
.L_x_637:
        /* <DEDUP_REMOVED lines=27> */
.L_x_640:
[----:B------:R-:W-:Y:S05]  /*2210*/  BSYNC B0 ;  /* 0x0000000000007941 */ /* 0x000fea0003800000 */
.L_x_639:
        /* <DEDUP_REMOVED lines=12> */
.L_x_642:
[----:B------:R-:W-:Y:S02]  /*22e0*/  FSETP.GTU.FTZ.AND P0, PT, |R12|, +INF , PT ;  /* 0x7f8000000c00780b */ /* 0x000fe40003f1c200 */
[----:B------:R-:W-:-:S04]  /*22f0*/  ISETP.LT.U32.AND P1, PT, R24, R13, PT ;  /* 0x0000000d1800720c */ /* 0x000fc80003f21070 */
[----:B------:R-:W-:-:S13]  /*2300*/  ISETP.LT.OR.EX P0, PT, R21, R14, !P0, P1 ;  /* 0x0000000e1500720c */ /* 0x000fda0004701710 */
.L_x_643:
[----:B------:R-:W-:Y:S05]  /*2310*/  BSYNC B0 ;  /* 0x0000000000007941 */ /* 0x000fea0003800000 */
.L_x_641:
        /* <DEDUP_REMOVED lines=15> */
.L_x_645:
[----:B------:R-:W-:Y:S02]  /*2410*/  FSETP.GTU.FTZ.AND P0, PT, |R11|, +INF , PT ;  /* 0x7f8000000b00780b */ /* 0x000fe40003f1c200 */
[----:B------:R-:W-:-:S04]  /*2420*/  ISETP.LT.U32.AND P1, PT, R24, R15, PT ;  /* 0x0000000f1800720c */ /* 0x000fc80003f21070 */
[----:B------:R-:W-:-:S13]  /*2430*/  ISETP.LT.OR.EX P0, PT, R21, R20, !P0, P1 ;  /* 0x000000141500720c */ /* 0x000fda0004701710 */
.L_x_646:
[----:B------:R-:W-:Y:S05]  /*2440*/  BSYNC B0 ;  /* 0x0000000000007941 */ /* 0x000fea0003800000 */
.L_x_644:
        /* <DEDUP_REMOVED lines=15> */
.L_x_648:
[----:B------:R-:W-:Y:S02]  /*2540*/  FSETP.GTU.FTZ.AND P0, PT, |R8|, +INF , PT ;  /* 0x7f8000000800780b */ /* 0x000fe40003f1c200 */
[----:B------:R-:W-:-:S04]  /*2550*/  ISETP.LT.U32.AND P1, PT, R15, R64, PT ;  /* 0x000000400f00720c */ /* 0x000fc80003f21070 */
[----:B------:R-:W-:-:S13]  /*2560*/  ISETP.LT.OR.EX P0, PT, R20, R63, !P0, P1 ;  /* 0x0000003f1400720c */ /* 0x000fda0004701710 */
.L_x_649:
[----:B------:R-:W-:Y:S05]  /*2570*/  BSYNC B0 ;  /* 0x0000000000007941 */ /* 0x000fea0003800000 */
.L_x_647:
[----:B------:R-:W-:Y:S01]  /*2580*/  SEL R64, R15, R64, P0 ;  /* 0x000000400f407207 */ /* 0x000fe20000000000 */
[----:B------:R-:W-:Y:S01]  /*2590*/  IMAD.MOV.U32 R30, RZ, RZ, RZ ;  /* 0x000000ffff1e7224 */ /* 0x000fe200078e00ff */
[----:B------:R-:W-:Y:S01]  /*25a0*/  SEL R63, R20, R63, P0 ;  /* 0x0000003f143f7207 */ /* 0x000fe20000000000 */
[----:B------:R-:W-:Y:S01]  /*25b0*/  IMAD.MOV.U32 R29, RZ, RZ, RZ ;  /* 0x000000ffff1d7224 */ /* 0x000fe200078e00ff */
[----:B------:R-:W-:Y:S01]  /*25c0*/  FSEL R31, R11, R8, P0 ;  /* 0x000000080b1f7208 */ /* 0x000fe20000000000 */
[----:B------:R-:W-:Y:S01]  /*25d0*/  IMAD.MOV.U32 R5, RZ, RZ, RZ ;  /* 0x000000ffff057224 */ /* 0x000fe200078e00ff */
[----:B------:R-:W-:Y:S01]  /*25e0*/  CS2R R70, SRZ ;  /* 0x0000000000467805 */ /* 0x000fe2000001ff00 */
[----:B------:R-:W-:Y:S01]  /*25f0*/  IMAD.MOV.U32 R69, RZ, RZ, RZ ;  /* 0x000000ffff457224 */ /* 0x000fe200078e00ff */
[----:B------:R-:W-:Y:S01]  /*2600*/  CS2R R24, SRZ ;  /* 0x0000000000187805 */ /* 0x000fe2000001ff00 */
[----:B------:R-:W-:Y:S01]  /*2610*/  IMAD.MOV.U32 R9, RZ, RZ, RZ ;  /* 0x000000ffff097224 */ /* 0x000fe200078e00ff */
[----:B------:R-:W-:Y:S06]  /*2620*/  BRA `(.L_x_616) ;  /* 0x0000014000107947 */ /* 0x000fec0003800000 */
.L_x_617:
        /* <DEDUP_REMOVED lines=19> */
[----:B------:R-:W-:Y:S02]  /*2760*/  IMAD.MOV.U32 R67, RZ, RZ, R45 ;  /* 0x000000ffff437224 */ /* 0x000fe400078e002d */
[----:B------:R-:W-:Y:S02]  /*2770*/  IMAD.MOV.U32 R65, RZ, RZ, R43 ;  /* 0x000000ffff417224 */ /* 0x000fe400078e002b */
[--C-:B------:R-:W-:Y:S02]  /*2780*/  IMAD.MOV.U32 R68, RZ, RZ, R41.reuse ;  /* 0x000000ffff447224 */ /* 0x100fe400078e0029 */
[----:B------:R-:W-:Y:S02]  /*2790*/  IMAD.MOV.U32 R66, RZ, RZ, R41 ;  /* 0x000000ffff427224 */ /* 0x000fe400078e0029 */
[----:B------:R-:W-:-:S02]  /*27a0*/  IMAD.MOV.U32 R64, RZ, RZ, R45 ;  /* 0x000000ffff407224 */ /* 0x000fc400078e002d */
[----:B------:R-:W-:Y:S02]  /*27b0*/  IMAD.MOV.U32 R63, RZ, RZ, R43 ;  /* 0x000000ffff3f7224 */ /* 0x000fe400078e002b */
[----:B------:R-:W-:Y:S02]  /*27c0*/  IMAD.MOV.U32 R62, RZ, RZ, R45 ;  /* 0x000000ffff3e7224 */ /* 0x000fe400078e002d */
[----:B------:R-:W-:Y:S02]  /*27d0*/  IMAD.MOV.U32 R60, RZ, RZ, R43 ;  /* 0x000000ffff3c7224 */ /* 0x000fe400078e002b */
[----:B------:R-:W-:Y:S02]  /*27e0*/  IMAD.MOV.U32 R61, RZ, RZ, R41 ;  /* 0x000000ffff3d7224 */ /* 0x000fe400078e0029 */
        /* <DEDUP_REMOVED lines=32> */
[----:B------:R-:W-:Y:S01]  /*29f0*/  IMAD.MOV.U32 R3, RZ, RZ, R41 ;  /* 0x000000ffff037224 */ /* 0x000fe200078e0029 */
[----:B------:R-:W-:Y:S06]  /*2a00*/  @P0 BRA `(.L_x_653) ;  /* 0x0000005800080947 */ /* 0x000fec0003800000 */
[----:B------:R-:W0:Y:S01]  /*2a10*/  LDC.64 R56, c[0x0][0x268] ;  /* 0x00009a00ff387b82 */ /* 0x000e220000000a00 */
[----:B------:R-:W-:Y:S01]  /*2a20*/  ISETP.NE.AND P1, PT, R24, RZ, PT ;  /* 0x000000ff1800720c */ /* 0x000fe20003f25270 */
        /* <DEDUP_REMOVED lines=13> */
[----:B------:R-:W-:Y:S02]  /*2b00*/  IMAD.MOV.U32 R4, RZ, RZ, R45 ;  /* 0x000000ffff047224 */ /* 0x000fe400078e002d */
        /* <DEDUP_REMOVED lines=13> */
[----:B------:R-:W-:Y:S02]  /*2be0*/  IMAD.MOV.U32 R0, RZ, RZ, R43 ;  /* 0x000000ffff007224 */ /* 0x000fe400078e002b */
        /* <DEDUP_REMOVED lines=13> */
[----:B0-----:R-:W-:-:S07]  /*2cc0*/  IMAD.MOV.U32 R3, RZ, RZ, R41 ;  /* 0x000000ffff037224 */ /* 0x001fce00078e0029 */
.L_x_703:
        /* <DEDUP_REMOVED lines=54> */
[----:B------:R-:W-:-:S03]  /*3030*/  ISETP.NE.AND P0, PT, R56, 0x1, PT ;  /* 0x000000013800780c */ /* 0x000fc60003f05270 */
        /* <DEDUP_REMOVED lines=242> */
.L_x_654:
[----:B------:R-:W-:-:S04]  /*3f60*/  LOP3.LUT R25, R28, 0xfffffff0, RZ, 0xc0, !PT ;  /* 0xfffffff01c197812 */ /* 0x000fc800078ec0ff */
[----:B------:R-:W-:-:S05]  /*3f70*/  IADD3 R24, P0, R18, R25, RZ ;  /* 0x0000001912187210 */ /* 0x000fca0007f1e0ff */
[----:B------:R-:W-:-:S06]  /*3f80*/  IMAD.X R25, RZ, RZ, R19, P0 ;  /* 0x000000ffff197224 */ /* 0x000fcc00000e0613 */
[----:B------:R-:W5:Y:S01]  /*3f90*/  LDG.E.128 R24, desc[UR60][R24.64] ;  /* 0x0000003c18187981 */ /* 0x000f62000c1e1d00 */
[----:B------:R-:W-:Y:S05]  /*3fa0*/  @!P1 BRA `(.L_x_655) ;  /* 0x0000000c00d89947 */ /* 0x000fea0003800000 */
[----:B------:R-:W-:Y:S01]  /*3fb0*/  ULDC UR36, c[0x0][0x234] ;  /* 0x00008d0000247ab9 */ /* 0x000fe20000000800 */
[----:B------:R-:W-:Y:S01]  /*3fc0*/  IMAD.MOV.U32 R28, RZ, RZ, RZ ;  /* 0x000000ffff1c7224 */ /* 0x000fe200078e00ff */
[----:B------:R-:W-:Y:S01]  /*3fd0*/  ISETP.NE.AND P0, PT, R56, 0x1, PT ;  /* 0x000000013800780c */ /* 0x000fe20003f05270 */
        /* <DEDUP_REMOVED lines=243> */
.L_x_655:
[----:B------:R-:W-:Y:S01]  /*4f10*/  LOP3.LUT R29, R32, 0xfffffff0, RZ, 0xc0, !PT ;  /* 0xfffffff0201d7812 */ /* 0x000fe200078ec0ff */
[----:B------:R-:W-:-:S03]  /*4f20*/  ULDC UR36, c[0x0][0x234] ;  /* 0x00008d0000247ab9 */ /* 0x000fc60000000800 */
[----:B------:R-:W-:-:S05]  /*4f30*/  IADD3 R28, P0, R18, R29, RZ ;  /* 0x0000001d121c7210 */ /* 0x000fca0007f1e0ff */
[----:B------:R-:W-:-:S06]  /*4f40*/  IMAD.X R29, RZ, RZ, R19, P0 ;  /* 0x000000ffff1d7224 */ /* 0x000fcc00000e0613 */
[----:B------:R-:W5:Y:S01]  /*4f50*/  LDG.E.128 R28, desc[UR60][R28.64] ;  /* 0x0000003c1c1c7981 */ /* 0x000f62000c1e1d00 */
[----:B------:R-:W-:Y:S02]  /*4f60*/  IMAD.U32 R72, RZ, RZ, UR36 ;  /* 0x00000024ff487e24 */ /* 0x000fe4000f8e00ff */
[----:B------:R-:W-:Y:S02]  /*4f70*/  IMAD.MOV.U32 R74, RZ, RZ, RZ ;  /* 0x000000ffff4a7224 */ /* 0x000fe400078e00ff */
[----:B------:R-:W-:Y:S02]  /*4f80*/  IMAD.MOV.U32 R36, RZ, RZ, RZ ;  /* 0x000000ffff247224 */ /* 0x000fe400078e00ff */
[----:B------:R-:W-:Y:S01]  /*4f90*/  IMAD.IADD R75, R73, 0x1, R72 ;  /* 0x00000001494b7824 */ /* 0x000fe200078e0248 */
[----:B------:R-:W-:Y:S06]  /*4fa0*/  @!P1 BRA `(.L_x_656) ;  /* 0x0000000c00d49947 */ /* 0x000fec0003800000 */
[----:B------:R-:W-:Y:S01]  /*4fb0*/  IMAD.IADD R33, R75, 0x1, R72 ;  /* 0x000000014b217824 */ /* 0x000fe200078e0248 */
[----:B------:R-:W-:Y:S01]  /*4fc0*/  ISETP.NE.AND P0, PT, R56, 0x1, PT ;  /* 0x000000013800780c */ /* 0x000fe20003f05270 */
        /* <DEDUP_REMOVED lines=243> */
.L_x_656:
[----:B------:R-:W-:-:S04]  /*5f00*/  LOP3.LUT R33, R36, 0xfffffff0, RZ, 0xc0, !PT ;  /* 0xfffffff024217812 */ /* 0x000fc800078ec0ff */
[----:B------:R-:W-:-:S05]  /*5f10*/  IADD3 R32, P0, R18, R33, RZ ;  /* 0x0000002112207210 */ /* 0x000fca0007f1e0ff */
[----:B------:R-:W-:-:S06]  /*5f20*/  IMAD.X R33, RZ, RZ, R19, P0 ;  /* 0x000000ffff217224 */ /* 0x000fcc00000e0613 */
[----:B------:R-:W5:Y:S01]  /*5f30*/  LDG.E.128 R32, desc[UR60][R32.64] ;  /* 0x0000003c20207981 */ /* 0x000f62000c1e1d00 */
[----:B------:R-:W-:Y:S05]  /*5f40*/  @!P1 BRA `(.L_x_657) ;  /* 0x0000000c00d89947 */ /* 0x000fea0003800000 */
[--C-:B------:R-:W-:Y:S01]  /*5f50*/  IMAD.IADD R37, R75, 0x1, R72.reuse ;  /* 0x000000014b257824 */ /* 0x100fe200078e0248 */
[----:B------:R-:W-:Y:S01]  /*5f60*/  ISETP.NE.AND P0, PT, R56, 0x1, PT ;  /* 0x000000013800780c */ /* 0x000fe20003f05270 */
        /* <DEDUP_REMOVED lines=244> */
.L_x_657:
[----:B------:R-:W-:-:S04]  /*6eb0*/  LOP3.LUT R37, R74, 0xfffffff0, RZ, 0xc0, !PT ;  /* 0xfffffff04a257812 */ /* 0x000fc800078ec0ff */
[----:B------:R-:W-:-:S05]  /*6ec0*/  IADD3 R36, P0, R18, R37, RZ ;  /* 0x0000002512247210 */ /* 0x000fca0007f1e0ff */
[----:B------:R-:W-:-:S06]  /*6ed0*/  IMAD.X R37, RZ, RZ, R19, P0 ;  /* 0x000000ffff257224 */ /* 0x000fcc00000e0613 */
[----:B------:R-:W5:Y:S01]  /*6ee0*/  LDG.E.128 R36, desc[UR60][R36.64] ;  /* 0x0000003c24247981 */ /* 0x000f62000c1e1d00 */
        /* <DEDUP_REMOVED lines=27> */
.L_x_659:
[----:B------:R-:W-:Y:S02]  /*70a0*/  FSETP.GTU.FTZ.AND P0, PT, |R25|, +INF , PT ;  /* 0x7f8000001900780b */ /* 0x000fe40003f1c200 */
[----:B------:R-:W-:-:S04]  /*70b0*/  ISETP.LT.U32.AND P2, PT, R7, R73, PT ;  /* 0x000000490700720c */ /* 0x000fc80003f41070 */
[----:B------:R-:W-:-:S13]  /*70c0*/  ISETP.LT.OR.EX P0, PT, R5, RZ, !P0, P2 ;  /* 0x000000ff0500720c */ /* 0x000fda0004701720 */
.L_x_660:
[----:B------:R-:W-:Y:S05]  /*70d0*/  BSYNC B1 ;  /* 0x0000000000017941 */ /* 0x000fea0003800000 */
.L_x_658:
        /* <DEDUP_REMOVED lines=15> */
.L_x_662:
[----:B------:R-:W-:Y:S02]  /*71d0*/  FSETP.GTU.FTZ.AND P0, PT, |R26|, +INF , PT ;  /* 0x7f8000001a00780b */ /* 0x000fe40003f1c200 */
[----:B------:R-:W-:-:S04]  /*71e0*/  ISETP.LT.U32.AND P2, PT, R10, R73, PT ;  /* 0x000000490a00720c */ /* 0x000fc80003f41070 */
[----:B------:R-:W-:-:S13]  /*71f0*/  ISETP.LT.OR.EX P0, PT, R8, RZ, !P0, P2 ;  /* 0x000000ff0800720c */ /* 0x000fda0004701720 */
.L_x_663:
[----:B------:R-:W-:Y:S05]  /*7200*/  BSYNC B1 ;  /* 0x0000000000017941 */ /* 0x000fea0003800000 */
.L_x_661:
        /* <DEDUP_REMOVED lines=15> */
.L_x_665:
[----:B------:R-:W-:Y:S02]  /*7300*/  FSETP.GTU.FTZ.AND P0, PT, |R27|, +INF , PT ;  /* 0x7f8000001b00780b */ /* 0x000fe40003f1c200 */
[----:B------:R-:W-:-:S04]  /*7310*/  ISETP.LT.U32.AND P2, PT, R13, R73, PT ;  /* 0x000000490d00720c */ /* 0x000fc80003f41070 */
[----:B------:R-:W-:-:S13]  /*7320*/  ISETP.LT.OR.EX P0, PT, R11, RZ, !P0, P2 ;  /* 0x000000ff0b00720c */ /* 0x000fda0004701720 */
.L_x_666:
[----:B------:R-:W-:Y:S05]  /*7330*/  BSYNC B1 ;  /* 0x0000000000017941 */ /* 0x000fea0003800000 */
.L_x_664:
        /* <DEDUP_REMOVED lines=15> */
.L_x_668:
[----:B------:R-:W-:Y:S02]  /*7430*/  FSETP.GTU.FTZ.AND P0, PT, |R28|, +INF , PT ;  /* 0x7f8000001c00780b */ /* 0x000fe40003f1c200 */
[----:B------:R-:W-:-:S04]  /*7440*/  ISETP.LT.U32.AND P2, PT, R23, R75, PT ;  /* 0x0000004b1700720c */ /* 0x000fc80003f41070 */
[----:B------:R-:W-:-:S13]  /*7450*/  ISETP.LT.OR.EX P0, PT, R21, RZ, !P0, P2 ;  /* 0x000000ff1500720c */ /* 0x000fda0004701720 */
.L_x_669:
[----:B------:R-:W-:Y:S05]  /*7460*/  BSYNC B1 ;  /* 0x0000000000017941 */ /* 0x000fea0003800000 */
.L_x_667:
        /* <DEDUP_REMOVED lines=15> */
.L_x_671:
[----:B------:R-:W-:Y:S02]  /*7560*/  FSETP.GTU.FTZ.AND P0, PT, |R29|, +INF , PT ;  /* 0x7f8000001d00780b */ /* 0x000fe40003f1c200 */
[----:B------:R-:W-:-:S04]  /*7570*/  ISETP.LT.U32.AND P2, PT, R22, R75, PT ;  /* 0x0000004b1600720c */ /* 0x000fc80003f41070 */
[----:B------:R-:W-:-:S13]  /*7580*/  ISETP.LT.OR.EX P0, PT, R20, RZ, !P0, P2 ;  /* 0x000000ff1400720c */ /* 0x000fda0004701720 */
.L_x_672:
[----:B------:R-:W-:Y:S05]  /*7590*/  BSYNC B1 ;  /* 0x0000000000017941 */ /* 0x000fea0003800000 */
.L_x_670:
[----:B------:R-:W-:Y:S01]  /*75a0*/  FSETP.GTU.FTZ.AND P2, PT, |R41|, +INF , PT ;  /* 0x7f8000002900780b */ /* 0x000fe20003f5c200 */
[----:B------:R-:W-:Y:S01]  /*75b0*/  BSSY B1, `(.L_x_673) ;  /* 0x0000011000017945 */ /* 0x000fe20003800000 */
[----:B------:R-:W-:Y:S02]  /*75c0*/  FSEL R14, R14, R29, P0 ;  /* 0x0000001d0e0e7208 */ /* 0x000fe40000000000 */
[----:B------:R-:W-:Y:S02]  /*75d0*/  SEL R22, R22, R75, P0 ;  /* 0x0000004b16167207 */ /* 0x000fe40000000000 */
[----:B------:R-:W-:-:S07]  /*75e0*/  SEL R20, R20, RZ, P0 ;  /* 0x000000ff14147207 */ /* 0x000fce0000000000 */
[----:B------:R-:W-:Y:S05]  /*75f0*/  @P2 BRA `(.L_x_674) ;  /* 0x0000000000242947 */ /* 0x000fea0003800000 */
[-C--:B------:R-:W-:Y:S02]  /*7600*/  FSETP.NEU.FTZ.AND P2, PT, R41, R30.reuse, PT ;  /* 0x0000001e2900720b */ /* 0x080fe40003f5d000 */
        /* <DEDUP_REMOVED lines=8> */
.L_x_674:
[----:B------:R-:W-:Y:S02]  /*7690*/  FSETP.GTU.FTZ.AND P0, PT, |R30|, +INF , PT ;  /* 0x7f8000001e00780b */ /* 0x000fe40003f1c200 */
[----:B------:R-:W-:-:S04]  /*76a0*/  ISETP.LT.U32.AND P2, PT, R45, R75, PT ;  /* 0x0000004b2d00720c */ /* 0x000fc80003f41070 */
[----:B------:R-:W-:-:S13]  /*76b0*/  ISETP.LT.OR.EX P0, PT, R43, RZ, !P0, P2 ;  /* 0x000000ff2b00720c */ /* 0x000fda0004701720 */
.L_x_675:
[----:B------:R-:W-:Y:S05]  /*76c0*/  BSYNC B1 ;  /* 0x0000000000017941 */ /* 0x000fea0003800000 */
.L_x_673:
        /* <DEDUP_REMOVED lines=15> */
.L_x_677:
[----:B------:R-:W-:Y:S02]  /*77c0*/  FSETP.GTU.FTZ.AND P0, PT, |R31|, +INF , PT ;  /* 0x7f8000001f00780b */ /* 0x000fe40003f1c200 */
[----:B------:R-:W-:-:S04]  /*77d0*/  ISETP.LT.U32.AND P2, PT, R44, R75, PT ;  /* 0x0000004b2c00720c */ /* 0x000fc80003f41070 */
[----:B------:R-:W-:-:S13]  /*77e0*/  ISETP.LT.OR.EX P0, PT, R42, RZ, !P0, P2 ;  /* 0x000000ff2a00720c */ /* 0x000fda0004701720 */
.L_x_678:
[----:B------:R-:W-:Y:S05]  /*77f0*/  BSYNC B1 ;  /* 0x0000000000017941 */ /* 0x000fea0003800000 */
.L_x_676:
[----:B------:R-:W-:Y:S01]  /*7800*/  FSETP.GTU.FTZ.AND P2, PT, |R47|, +INF , PT ;  /* 0x7f8000002f00780b */ /* 0x000fe20003f5c200 */
[----:B------:R-:W-:Y:S01]  /*7810*/  BSSY B1, `(.L_x_679) ;  /* 0x0000012000017945 */ /* 0x000fe20003800000 */
[----:B------:R-:W-:Y:S01]  /*7820*/  SEL R44, R44, R75, P0 ;  /* 0x0000004b2c2c7207 */ /* 0x000fe20000000000 */
[----:B------:R-:W-:Y:S01]  /*7830*/  IMAD.IADD R75, R75, 0x1, R72 ;  /* 0x000000014b4b7824 */ /* 0x000fe200078e0248 */
        /* <DEDUP_REMOVED lines=12> */
.L_x_680:
[----:B------:R-:W-:Y:S02]  /*7900*/  FSETP.GTU.FTZ.AND P0, PT, |R32|, +INF , PT ;  /* 0x7f8000002000780b */ /* 0x000fe40003f1c200 */
[----:B------:R-:W-:-:S04]  /*7910*/  ISETP.LT.U32.AND P2, PT, R48, R75, PT ;  /* 0x0000004b3000720c */ /* 0x000fc80003f41070 */
[----:B------:R-:W-:-:S13]  /*7920*/  ISETP.LT.OR.EX P0, PT, R46, RZ, !P0, P2 ;  /* 0x000000ff2e00720c */ /* 0x000fda0004701720 */
.L_x_681:
[----:B------:R-:W-:Y:S05]  /*7930*/  BSYNC B1 ;  /* 0x0000000000017941 */ /* 0x000fea0003800000 */
.L_x_679:
        /* <DEDUP_REMOVED lines=15> */
.L_x_683:
[----:B------:R-:W-:Y:S02]  /*7a30*/  FSETP.GTU.FTZ.AND P0, PT, |R33|, +INF , PT ;  /* 0x7f8000002100780b */ /* 0x000fe40003f1c200 */
[----:B------:R-:W-:-:S04]  /*7a40*/  ISETP.LT.U32.AND P2, PT, R51, R75, PT ;  /* 0x0000004b3300720c */ /* 0x000fc80003f41070 */
[----:B------:R-:W-:-:S13]  /*7a50*/  ISETP.LT.OR.EX P0, PT, R49, RZ, !P0, P2 ;  /* 0x000000ff3100720c */ /* 0x000fda0004701720 */
.L_x_684:
[----:B------:R-:W-:Y:S05]  /*7a60*/  BSYNC B1 ;  /* 0x0000000000017941 */ /* 0x000fea0003800000 */
.L_x_682:
        /* <DEDUP_REMOVED lines=15> */
.L_x_686:
[----:B------:R-:W-:Y:S02]  /*7b60*/  FSETP.GTU.FTZ.AND P0, PT, |R34|, +INF , PT ;  /* 0x7f8000002200780b */ /* 0x000fe40003f1c200 */
[----:B------:R-:W-:-:S04]  /*7b70*/  ISETP.LT.U32.AND P2, PT, R54, R75, PT ;  /* 0x0000004b3600720c */ /* 0x000fc80003f41070 */
[----:B------:R-:W-:-:S13]  /*7b80*/  ISETP.LT.OR.EX P0, PT, R52, RZ, !P0, P2 ;  /* 0x000000ff3400720c */ /* 0x000fda0004701720 */
.L_x_687:
[----:B------:R-:W-:Y:S05]  /*7b90*/  BSYNC B1 ;  /* 0x0000000000017941 */ /* 0x000fea0003800000 */
.L_x_685:
        /* <DEDUP_REMOVED lines=15> */
.L_x_689:
[----:B------:R-:W-:Y:S02]  /*7c90*/  FSETP.GTU.FTZ.AND P0, PT, |R35|, +INF , PT ;  /* 0x7f8000002300780b */ /* 0x000fe40003f1c200 */
[----:B------:R-:W-:-:S04]  /*7ca0*/  ISETP.LT.U32.AND P2, PT, R59, R75, PT ;  /* 0x0000004b3b00720c */ /* 0x000fc80003f41070 */
[----:B------:R-:W-:-:S13]  /*7cb0*/  ISETP.LT.OR.EX P0, PT, R55, RZ, !P0, P2 ;  /* 0x000000ff3700720c */ /* 0x000fda0004701720 */
.L_x_690:
[----:B------:R-:W-:Y:S05]  /*7cc0*/  BSYNC B1 ;  /* 0x0000000000017941 */ /* 0x000fea0003800000 */
.L_x_688:
        /* <DEDUP_REMOVED lines=16> */
.L_x_692:
[----:B------:R-:W-:Y:S02]  /*7dd0*/  FSETP.GTU.FTZ.AND P0, PT, |R36|, +INF , PT ;  /* 0x7f8000002400780b */ /* 0x000fe40003f1c200 */
[----:B------:R-:W-:-:S04]  /*7de0*/  ISETP.LT.U32.AND P2, PT, R64, R77, PT ;  /* 0x0000004d4000720c */ /* 0x000fc80003f41070 */
[----:B------:R-:W-:-:S13]  /*7df0*/  ISETP.LT.OR.EX P0, PT, R63, RZ, !P0, P2 ;  /* 0x000000ff3f00720c */ /* 0x000fda0004701720 */
.L_x_693:
[----:B------:R-:W-:Y:S05]  /*7e00*/  BSYNC B1 ;  /* 0x0000000000017941 */ /* 0x000fea0003800000 */
.L_x_691:
        /* <DEDUP_REMOVED lines=15> */
.L_x_695:
[----:B------:R-:W-:Y:S02]  /*7f00*/  FSETP.GTU.FTZ.AND P0, PT, |R37|, +INF , PT ;  /* 0x7f8000002500780b */ /* 0x000fe40003f1c200 */
[----:B------:R-:W-:-:S04]  /*7f10*/  ISETP.LT.U32.AND P2, PT, R67, R77, PT ;  /* 0x0000004d4300720c */ /* 0x000fc80003f41070 */
[----:B------:R-:W-:-:S13]  /*7f20*/  ISETP.LT.OR.EX P0, PT, R65, RZ, !P0, P2 ;  /* 0x000000ff4100720c */ /* 0x000fda0004701720 */
.L_x_696:
[----:B------:R-:W-:Y:S05]  /*7f30*/  BSYNC B1 ;  /* 0x0000000000017941 */ /* 0x000fea0003800000 */
.L_x_694:
        /* <DEDUP_REMOVED lines=15> */
.L_x_698:
[----:B------:R-:W-:Y:S02]  /*8030*/  FSETP.GTU.FTZ.AND P0, PT, |R38|, +INF , PT ;  /* 0x7f8000002600780b */ /* 0x000fe40003f1c200 */
[----:B------:R-:W-:-:S04]  /*8040*/  ISETP.LT.U32.AND P2, PT, R70, R77, PT ;  /* 0x0000004d4600720c */ /* 0x000fc80003f41070 */
[----:B------:R-:W-:-:S13]  /*8050*/  ISETP.LT.OR.EX P0, PT, R69, RZ, !P0, P2 ;  /* 0x000000ff4500720c */ /* 0x000fda0004701720 */
.L_x_699:
[----:B------:R-:W-:Y:S05]  /*8060*/  BSYNC B1 ;  /* 0x0000000000017941 */ /* 0x000fea0003800000 */
.L_x_697:
        /* <DEDUP_REMOVED lines=15> */
.L_x_701:
[----:B------:R-:W-:Y:S02]  /*8160*/  FSETP.GTU.FTZ.AND P0, PT, |R39|, +INF , PT ;  /* 0x7f8000002700780b */ /* 0x000fe40003f1c200 */
[----:B------:R-:W-:-:S04]  /*8170*/  ISETP.LT.U32.AND P2, PT, R62, R77, PT ;  /* 0x0000004d3e00720c */ /* 0x000fc80003f41070 */
[----:B------:R-:W-:-:S13]  /*8180*/  ISETP.LT.OR.EX P0, PT, R60, RZ, !P0, P2 ;  /* 0x000000ff3c00720c */ /* 0x000fda0004701720 */
.L_x_702:
[----:B------:R-:W-:Y:S05]  /*8190*/  BSYNC B1 ;  /* 0x0000000000017941 */ /* 0x000fea0003800000 */
.L_x_700:
        /* <DEDUP_REMOVED lines=9> */
.L_x_653:
[----:B------:R-:W-:Y:S05]  /*8230*/  BSYNC B0 ;  /* 0x0000000000007941 */ /* 0x000fea0003800000 */
.L_x_652:
        /* <DEDUP_REMOVED lines=280> */
.L_x_706:
[----:B------:R-:W-:-:S04]  /*93c0*/  LOP3.LUT R25, R76, 0xfffffff0, RZ, 0xc0, !PT ;  /* 0xfffffff04c197812 */ /* 0x000fc800078ec0ff */
[----:B------:R-:W-:-:S05]  /*93d0*/  IADD3 R24, P2, R18, R25, RZ ;  /* 0x0000001912187210 */ /* 0x000fca0007f5e0ff */
[----:B------:R-:W-:-:S06]  /*93e0*/  IMAD.X R25, RZ, RZ, R19, P2 ;  /* 0x000000ffff197224 */ /* 0x000fcc00010e0613 */
[----:B------:R-:W5:Y:S01]  /*93f0*/  LDG.E.128 R24, desc[UR60][R24.64] ;  /* 0x0000003c18187981 */ /* 0x000f62000c1e1d00 */
        /* <DEDUP_REMOVED lines=277> */
.L_x_707:
        /* <DEDUP_REMOVED lines=281> */
.L_x_708:
        /* <DEDUP_REMOVED lines=281> */
.L_x_709:
[----:B------:R-:W-:-:S04]  /*c870*/  LOP3.LUT R37, R76, 0xfffffff0, RZ, 0xc0, !PT ;  /* 0xfffffff04c257812 */ /* 0x000fc800078ec0ff */
[----:B------:R-:W-:-:S05]  /*c880*/  IADD3 R36, P1, R18, R37, RZ ;  /* 0x0000002512247210 */ /* 0x000fca0007f3e0ff */
[----:B------:R-:W-:-:S06]  /*c890*/  IMAD.X R37, RZ, RZ, R19, P1 ;  /* 0x000000ffff257224 */ /* 0x000fcc00008e0613 */
[----:B------:R-:W5:Y:S02]  /*c8a0*/  LDG.E.128 R36, desc[UR60][R36.64] ;  /* 0x0000003c24247981 */ /* 0x000f64000c1e1d00 */
.L_x_705:
[----:B------:R-:W-:Y:S05]  /*c8b0*/  BSYNC B0 ;  /* 0x0000000000007941 */ /* 0x000fea0003800000 */
.L_x_704:
        /* <DEDUP_REMOVED lines=14> */
.L_x_713:
[----:B-----5:R-:W-:Y:S02]  /*c9a0*/  FSETP.GTU.FTZ.AND P0, PT, |R24|, +INF , PT ;  /* 0x7f8000001800780b */ /* 0x020fe40003f1c200 */
[----:B------:R-:W-:-:S04]  /*c9b0*/  ISETP.LT.U32.AND P1, PT, R4, R73, PT ;  /* 0x000000490400720c */ /* 0x000fc80003f21070 */
[----:B------:R-:W-:-:S13]  /*c9c0*/  ISETP.LT.OR.EX P0, PT, R0, RZ, !P0, P1 ;  /* 0x000000ff0000720c */ /* 0x000fda0004701710 */
.L_x_714:
[----:B------:R-:W-:Y:S05]  /*c9d0*/  BSYNC B1 ;  /* 0x0000000000017941 */ /* 0x000fea0003800000 */
.L_x_712:
        /* <DEDUP_REMOVED lines=15> */
.L_x_716:
[----:B------:R-:W-:Y:S02]  /*cad0*/  FSETP.GTU.FTZ.AND P0, PT, |R25|, +INF , PT ;  /* 0x7f8000001900780b */ /* 0x000fe40003f1c200 */
[----:B------:R-:W-:-:S04]  /*cae0*/  ISETP.LT.U32.AND P1, PT, R7, R73, PT ;  /* 0x000000490700720c */ /* 0x000fc80003f21070 */
[----:B------:R-:W-:-:S13]  /*caf0*/  ISETP.LT.OR.EX P0, PT, R5, RZ, !P0, P1 ;  /* 0x000000ff0500720c */ /* 0x000fda0004701710 */
.L_x_717:
[----:B------:R-:W-:Y:S05]  /*cb00*/  BSYNC B1 ;  /* 0x0000000000017941 */ /* 0x000fea0003800000 */
.L_x_715:
        /* <DEDUP_REMOVED lines=15> */
.L_x_719:
[----:B------:R-:W-:Y:S02]  /*cc00*/  FSETP.GTU.FTZ.AND P0, PT, |R26|, +INF , PT ;  /* 0x7f8000001a00780b */ /* 0x000fe40003f1c200 */
[----:B------:R-:W-:-:S04]  /*cc10*/  ISETP.LT.U32.AND P1, PT, R10, R73, PT ;  /* 0x000000490a00720c */ /* 0x000fc80003f21070 */
[----:B------:R-:W-:-:S13]  /*cc20*/  ISETP.LT.OR.EX P0, PT, R8, RZ, !P0, P1 ;  /* 0x000000ff0800720c */ /* 0x000fda0004701710 */
.L_x_720:
[----:B------:R-:W-:Y:S05]  /*cc30*/  BSYNC B1 ;  /* 0x0000000000017941 */ /* 0x000fea0003800000 */
.L_x_718:
        /* <DEDUP_REMOVED lines=15> */
.L_x_722:
[----:B------:R-:W-:Y:S02]  /*cd30*/  FSETP.GTU.FTZ.AND P0, PT, |R27|, +INF , PT ;  /* 0x7f8000001b00780b */ /* 0x000fe40003f1c200 */
[----:B------:R-:W-:-:S04]  /*cd40*/  ISETP.LT.U32.AND P1, PT, R13, R73, PT ;  /* 0x000000490d00720c */ /* 0x000fc80003f21070 */
[----:B------:R-:W-:-:S13]  /*cd50*/  ISETP.LT.OR.EX P0, PT, R11, RZ, !P0, P1 ;  /* 0x000000ff0b00720c */ /* 0x000fda0004701710 */
.L_x_723:
[----:B------:R-:W-:Y:S05]  /*cd60*/  BSYNC B1 ;  /* 0x0000000000017941 */ /* 0x000fea0003800000 */
.L_x_721:
        /* <DEDUP_REMOVED lines=18> */
.L_x_725:
[----:B------:R-:W-:Y:S02]  /*ce90*/  FSETP.GTU.FTZ.AND P0, PT, |R28|, +INF , PT ;  /* 0x7f8000001c00780b */ /* 0x000fe40003f1c200 */
[----:B------:R-:W-:-:S04]  /*cea0*/  ISETP.LT.U32.AND P1, PT, R23, R25, PT ;  /* 0x000000191700720c */ /* 0x000fc80003f21070 */
[----:B------:R-:W-:-:S13]  /*ceb0*/  ISETP.LT.OR.EX P0, PT, R21, RZ, !P0, P1 ;  /* 0x000000ff1500720c */ /* 0x000fda0004701710 */
.L_x_726:
[----:B------:R-:W-:Y:S05]  /*cec0*/  BSYNC B1 ;  /* 0x0000000000017941 */ /* 0x000fea0003800000 */
.L_x_724:
        /* <DEDUP_REMOVED lines=15> */
.L_x_728:
[----:B------:R-:W-:Y:S02]  /*cfc0*/  FSETP.GTU.FTZ.AND P0, PT, |R29|, +INF , PT ;  /* 0x7f8000001d00780b */ /* 0x000fe40003f1c200 */
[----:B------:R-:W-:-:S04]  /*cfd0*/  ISETP.LT.U32.AND P1, PT, R22, R25, PT ;  /* 0x000000191600720c */ /* 0x000fc80003f21070 */
[----:B------:R-:W-:-:S13]  /*cfe0*/  ISETP.LT.OR.EX P0, PT, R20, RZ, !P0, P1 ;  /* 0x000000ff1400720c */ /* 0x000fda0004701710 */
.L_x_729:
[----:B------:R-:W-:Y:S05]  /*cff0*/  BSYNC B1 ;  /* 0x0000000000017941 */ /* 0x000fea0003800000 */
.L_x_727:
        /* <DEDUP_REMOVED lines=15> */
.L_x_731:
[----:B------:R-:W-:Y:S02]  /*d0f0*/  FSETP.GTU.FTZ.AND P0, PT, |R30|, +INF , PT ;  /* 0x7f8000001e00780b */ /* 0x000fe40003f1c200 */
[----:B------:R-:W-:-:S04]  /*d100*/  ISETP.LT.U32.AND P1, PT, R45, R25, PT ;  /* 0x000000192d00720c */ /* 0x000fc80003f21070 */
[----:B------:R-:W-:-:S13]  /*d110*/  ISETP.LT.OR.EX P0, PT, R43, RZ, !P0, P1 ;  /* 0x000000ff2b00720c */ /* 0x000fda0004701710 */
.L_x_732:
[----:B------:R-:W-:Y:S05]  /*d120*/  BSYNC B1 ;  /* 0x0000000000017941 */ /* 0x000fea0003800000 */
.L_x_730:
        /* <DEDUP_REMOVED lines=15> */
.L_x_734:
[----:B------:R-:W-:Y:S02]  /*d220*/  FSETP.GTU.FTZ.AND P0, PT, |R31|, +INF , PT ;  /* 0x7f8000001f00780b */ /* 0x000fe40003f1c200 */
[----:B------:R-:W-:-:S04]  /*d230*/  ISETP.LT.U32.AND P1, PT, R44, R25, PT ;  /* 0x000000192c00720c */ /* 0x000fc80003f21070 */
[----:B------:R-:W-:-:S13]  /*d240*/  ISETP.LT.OR.EX P0, PT, R42, RZ, !P0, P1 ;  /* 0x000000ff2a00720c */ /* 0x000fda0004701710 */
.L_x_735:
[----:B------:R-:W-:Y:S05]  /*d250*/  BSYNC B1 ;  /* 0x0000000000017941 */ /* 0x000fea0003800000 */
.L_x_733:
        /* <DEDUP_REMOVED lines=18> */
.L_x_737:
[----:B------:R-:W-:Y:S02]  /*d380*/  FSETP.GTU.FTZ.AND P0, PT, |R32|, +INF , PT ;  /* 0x7f8000002000780b */ /* 0x000fe40003f1c200 */
[----:B------:R-:W-:-:S04]  /*d390*/  ISETP.LT.U32.AND P1, PT, R48, R19, PT ;  /* 0x000000133000720c */ /* 0x000fc80003f21070 */
[----:B------:R-:W-:-:S13]  /*d3a0*/  ISETP.LT.OR.EX P0, PT, R46, RZ, !P0, P1 ;  /* 0x000000ff2e00720c */ /* 0x000fda0004701710 */
.L_x_738:
[----:B------:R-:W-:Y:S05]  /*d3b0*/  BSYNC B1 ;  /* 0x0000000000017941 */ /* 0x000fea0003800000 */
.L_x_736:
        /* <DEDUP_REMOVED lines=15> */
.L_x_740:
[----:B------:R-:W-:Y:S02]  /*d4b0*/  FSETP.GTU.FTZ.AND P0, PT, |R33|, +INF , PT ;  /* 0x7f8000002100780b */ /* 0x000fe40003f1c200 */
[----:B------:R-:W-:-:S04]  /*d4c0*/  ISETP.LT.U32.AND P1, PT, R51, R19, PT ;  /* 0x000000133300720c */ /* 0x000fc80003f21070 */
[----:B------:R-:W-:-:S13]  /*d4d0*/  ISETP.LT.OR.EX P0, PT, R49, RZ, !P0, P1 ;  /* 0x000000ff3100720c */ /* 0x000fda0004701710 */
.L_x_741:
[----:B------:R-:W-:Y:S05]  /*d4e0*/  BSYNC B1 ;  /* 0x0000000000017941 */ /* 0x000fea0003800000 */
.L_x_739:
        /* <DEDUP_REMOVED lines=15> */
.L_x_743:
[----:B------:R-:W-:Y:S02]  /*d5e0*/  FSETP.GTU.FTZ.AND P0, PT, |R34|, +INF , PT ;  /* 0x7f8000002200780b */ /* 0x000fe40003f1c200 */
[----:B------:R-:W-:-:S04]  /*d5f0*/  ISETP.LT.U32.AND P1, PT, R54, R19, PT ;  /* 0x000000133600720c */ /* 0x000fc80003f21070 */
[----:B------:R-:W-:-:S13]  /*d600*/  ISETP.LT.OR.EX P0, PT, R52, RZ, !P0, P1 ;  /* 0x000000ff3400720c */ /* 0x000fda0004701710 */
.L_x_744:
[----:B------:R-:W-:Y:S05]  /*d610*/  BSYNC B1 ;  /* 0x0000000000017941 */ /* 0x000fea0003800000 */
.L_x_742:
        /* <DEDUP_REMOVED lines=15> */
.L_x_746:
[----:B------:R-:W-:Y:S02]  /*d710*/  FSETP.GTU.FTZ.AND P0, PT, |R35|, +INF , PT ;  /* 0x7f8000002300780b */ /* 0x000fe40003f1c200 */
[----:B------:R-:W-:-:S04]  /*d720*/  ISETP.LT.U32.AND P1, PT, R59, R19, PT ;  /* 0x000000133b00720c */ /* 0x000fc80003f21070 */
[----:B------:R-:W-:-:S13]  /*d730*/  ISETP.LT.OR.EX P0, PT, R55, RZ, !P0, P1 ;  /* 0x000000ff3700720c */ /* 0x000fda0004701710 */
.L_x_747:
[----:B------:R-:W-:Y:S05]  /*d740*/  BSYNC B1 ;  /* 0x0000000000017941 */ /* 0x000fea0003800000 */
.L_x_745:
        /* <DEDUP_REMOVED lines=18> */
.L_x_749:
[----:B------:R-:W-:Y:S02]  /*d870*/  FSETP.GTU.FTZ.AND P0, PT, |R36|, +INF , PT ;  /* 0x7f8000002400780b */ /* 0x000fe40003f1c200 */
[----:B------:R-:W-:-:S04]  /*d880*/  ISETP.LT.U32.AND P1, PT, R64, R25, PT ;  /* 0x000000194000720c */ /* 0x000fc80003f21070 */
[----:B------:R-:W-:-:S13]  /*d890*/  ISETP.LT.OR.EX P0, PT, R63, RZ, !P0, P1 ;  /* 0x000000ff3f00720c */ /* 0x000fda0004701710 */
.L_x_750:
[----:B------:R-:W-:Y:S05]  /*d8a0*/  BSYNC B1 ;  /* 0x0000000000017941 */ /* 0x000fea0003800000 */
.L_x_748:
        /* <DEDUP_REMOVED lines=15> */
.L_x_752:
[----:B------:R-:W-:Y:S02]  /*d9a0*/  FSETP.GTU.FTZ.AND P0, PT, |R37|, +INF , PT ;  /* 0x7f8000002500780b */ /* 0x000fe40003f1c200 */
[----:B------:R-:W-:-:S04]  /*d9b0*/  ISETP.LT.U32.AND P1, PT, R67, R25, PT ;  /* 0x000000194300720c */ /* 0x000fc80003f21070 */
[----:B------:R-:W-:-:S13]  /*d9c0*/  ISETP.LT.OR.EX P0, PT, R65, RZ, !P0, P1 ;  /* 0x000000ff4100720c */ /* 0x000fda0004701710 */
.L_x_753:
[----:B------:R-:W-:Y:S05]  /*d9d0*/  BSYNC B1 ;  /* 0x0000000000017941 */ /* 0x000fea0003800000 */
.L_x_751:
        /* <DEDUP_REMOVED lines=15> */
.L_x_755:
[----:B------:R-:W-:Y:S02]  /*dad0*/  FSETP.GTU.FTZ.AND P0, PT, |R38|, +INF , PT ;  /* 0x7f8000002600780b */ /* 0x000fe40003f1c200 */
[----:B------:R-:W-:-:S04]  /*dae0*/  ISETP.LT.U32.AND P1, PT, R70, R25, PT ;  /* 0x000000194600720c */ /* 0x000fc80003f21070 */
[----:B------:R-:W-:-:S13]  /*daf0*/  ISETP.LT.OR.EX P0, PT, R69, RZ, !P0, P1 ;  /* 0x000000ff4500720c */ /* 0x000fda0004701710 */
.L_x_756:
[----:B------:R-:W-:Y:S05]  /*db00*/  BSYNC B1 ;  /* 0x0000000000017941 */ /* 0x000fea0003800000 */
.L_x_754:
        /* <DEDUP_REMOVED lines=15> */
.L_x_758:
[----:B------:R-:W-:Y:S02]  /*dc00*/  FSETP.GTU.FTZ.AND P0, PT, |R39|, +INF , PT ;  /* 0x7f8000002700780b */ /* 0x000fe40003f1c200 */
[----:B------:R-:W-:-:S04]  /*dc10*/  ISETP.LT.U32.AND P1, PT, R62, R25, PT ;  /* 0x000000193e00720c */ /* 0x000fc80003f21070 */
[----:B------:R-:W-:-:S13]  /*dc20*/  ISETP.LT.OR.EX P0, PT, R60, RZ, !P0, P1 ;  /* 0x000000ff3c00720c */ /* 0x000fda0004701710 */
.L_x_759:
[----:B------:R-:W-:Y:S05]  /*dc30*/  BSYNC B1 ;  /* 0x0000000000017941 */ /* 0x000fea0003800000 */
.L_x_757:
[----:B------:R-:W-:Y:S02]  /*dc40*/  FSEL R68, R68, R39, P0 ;  /* 0x0000002744447208 */ /* 0x000fe40000000000 */
[----:B------:R-:W-:Y:S02]  /*dc50*/  SEL R62, R62, R25, P0 ;  /* 0x000000193e3e7207 */ /* 0x000fe40000000000 */
[----:B------:R-:W-:-:S07]  /*dc60*/  SEL R60, R60, RZ, P0 ;  /* 0x000000ff3c3c7207 */ /* 0x000fce0000000000 */
.L_x_711:
[----:B------:R-:W-:Y:S05]  /*dc70*/  BSYNC B0 ;  /* 0x0000000000007941 */ /* 0x000fea0003800000 */
.L_x_710:
        /* <DEDUP_REMOVED lines=12> */
.L_x_761:
[----:B------:R-:W-:Y:S02]  /*dd40*/  FSETP.GTU.FTZ.AND P0, PT, |R15|, +INF , PT ;  /* 0x7f8000000f00780b */ /* 0x000fe40003f1c200 */
[----:B------:R-:W-:-:S04]  /*dd50*/  ISETP.LT.U32.AND P1, PT, R4, R23, PT ;  /* 0x000000170400720c */ /* 0x000fc80003f21070 */
[----:B------:R-:W-:-:S13]  /*dd60*/  ISETP.LT.OR.EX P0, PT, R0, R21, !P0, P1 ;  /* 0x000000150000720c */ /* 0x000fda0004701710 */
.L_x_762:
[----:B------:R-:W-:Y:S05]  /*dd70*/  BSYNC B0 ;  /* 0x0000000000007941 */ /* 0x000fea0003800000 */
.L_x_760:
        /* <DEDUP_REMOVED lines=15> */
.L_x_764:
[----:B------:R-:W-:Y:S02]  /*de70*/  FSETP.GTU.FTZ.AND P0, PT, |R14|, +INF , PT ;  /* 0x7f8000000e00780b */ /* 0x000fe40003f1c200 */
[----:B------:R-:W-:-:S04]  /*de80*/  ISETP.LT.U32.AND P1, PT, R7, R22, PT ;  /* 0x000000160700720c */ /* 0x000fc80003f21070 */
[----:B------:R-:W-:-:S13]  /*de90*/  ISETP.LT.OR.EX P0, PT, R5, R20, !P0, P1 ;  /* 0x000000140500720c */ /* 0x000fda0004701710 */
.L_x_765:
[----:B------:R-:W-:Y:S05]  /*dea0*/  BSYNC B0 ;  /* 0x0000000000007941 */ /* 0x000fea0003800000 */
.L_x_763:
        /* <DEDUP_REMOVED lines=15> */
.L_x_767:
[----:B------:R-:W-:Y:S02]  /*dfa0*/  FSETP.GTU.FTZ.AND P0, PT, |R41|, +INF , PT ;  /* 0x7f8000002900780b */ /* 0x000fe40003f1c200 */
[----:B------:R-:W-:-:S04]  /*dfb0*/  ISETP.LT.U32.AND P1, PT, R10, R45, PT ;  /* 0x0000002d0a00720c */ /* 0x000fc80003f21070 */
[----:B------:R-:W-:-:S13]  /*dfc0*/  ISETP.LT.OR.EX P0, PT, R8, R43, !P0, P1 ;  /* 0x0000002b0800720c */ /* 0x000fda0004701710 */
.L_x_768:
[----:B------:R-:W-:Y:S05]  /*dfd0*/  BSYNC B0 ;  /* 0x0000000000007941 */ /* 0x000fea0003800000 */
.L_x_766:
        /* <DEDUP_REMOVED lines=15> */
.L_x_770:
[----:B------:R-:W-:Y:S02]  /*e0d0*/  FSETP.GTU.FTZ.AND P0, PT, |R40|, +INF , PT ;  /* 0x7f8000002800780b */ /* 0x000fe40003f1c200 */
[----:B------:R-:W-:-:S04]  /*e0e0*/  ISETP.LT.U32.AND P1, PT, R13, R44, PT ;  /* 0x0000002c0d00720c */ /* 0x000fc80003f21070 */
[----:B------:R-:W-:-:S13]  /*e0f0*/  ISETP.LT.OR.EX P0, PT, R11, R42, !P0, P1 ;  /* 0x0000002a0b00720c */ /* 0x000fda0004701710 */
.L_x_771:
[----:B------:R-:W-:Y:S05]  /*e100*/  BSYNC B0 ;  /* 0x0000000000007941 */ /* 0x000fea0003800000 */
.L_x_769:
        /* <DEDUP_REMOVED lines=15> */
.L_x_773:
[----:B------:R-:W-:Y:S02]  /*e200*/  FSETP.GTU.FTZ.AND P0, PT, |R47|, +INF , PT ;  /* 0x7f8000002f00780b */ /* 0x000fe40003f1c200 */
[----:B------:R-:W-:-:S04]  /*e210*/  ISETP.LT.U32.AND P1, PT, R23, R48, PT ;  /* 0x000000301700720c */ /* 0x000fc80003f21070 */
[----:B------:R-:W-:-:S13]  /*e220*/  ISETP.LT.OR.EX P0, PT, R21, R46, !P0, P1 ;  /* 0x0000002e1500720c */ /* 0x000fda0004701710 */
.L_x_774:
[----:B------:R-:W-:Y:S05]  /*e230*/  BSYNC B0 ;  /* 0x0000000000007941 */ /* 0x000fea0003800000 */
.L_x_772:
        /* <DEDUP_REMOVED lines=15> */
.L_x_776:
[----:B------:R-:W-:Y:S02]  /*e330*/  FSETP.GTU.FTZ.AND P0, PT, |R50|, +INF , PT ;  /* 0x7f8000003200780b */ /* 0x000fe40003f1c200 */
[----:B------:R-:W-:-:S04]  /*e340*/  ISETP.LT.U32.AND P1, PT, R22, R51, PT ;  /* 0x000000331600720c */ /* 0x000fc80003f21070 */
[----:B------:R-:W-:-:S13]  /*e350*/  ISETP.LT.OR.EX P0, PT, R20, R49, !P0, P1 ;  /* 0x000000311400720c */ /* 0x000fda0004701710 */
.L_x_777:
[----:B------:R-:W-:Y:S05]  /*e360*/  BSYNC B0 ;  /* 0x0000000000007941 */ /* 0x000fea0003800000 */
.L_x_775:
        /* <DEDUP_REMOVED lines=15> */
.L_x_779:
[----:B------:R-:W-:Y:S02]  /*e460*/  FSETP.GTU.FTZ.AND P0, PT, |R53|, +INF , PT ;  /* 0x7f8000003500780b */ /* 0x000fe40003f1c200 */
[----:B------:R-:W-:-:S04]  /*e470*/  ISETP.LT.U32.AND P1, PT, R45, R54, PT ;  /* 0x000000362d00720c */ /* 0x000fc80003f21070 */
[----:B------:R-:W-:-:S13]  /*e480*/  ISETP.LT.OR.EX P0, PT, R43, R52, !P0, P1 ;  /* 0x000000342b00720c */ /* 0x000fda0004701710 */
.L_x_780:
[----:B------:R-:W-:Y:S05]  /*e490*/  BSYNC B0 ;  /* 0x0000000000007941 */ /* 0x000fea0003800000 */
.L_x_778:
        /* <DEDUP_REMOVED lines=15> */
.L_x_782:
[----:B------:R-:W-:Y:S02]  /*e590*/  FSETP.GTU.FTZ.AND P0, PT, |R58|, +INF , PT ;  /* 0x7f8000003a00780b */ /* 0x000fe40003f1c200 */
[----:B------:R-:W-:-:S04]  /*e5a0*/  ISETP.LT.U32.AND P1, PT, R44, R59, PT ;  /* 0x0000003b2c00720c */ /* 0x000fc80003f21070 */
[----:B------:R-:W-:-:S13]  /*e5b0*/  ISETP.LT.OR.EX P0, PT, R42, R55, !P0, P1 ;  /* 0x000000372a00720c */ /* 0x000fda0004701710 */
.L_x_783:
[----:B------:R-:W-:Y:S05]  /*e5c0*/  BSYNC B0 ;  /* 0x0000000000007941 */ /* 0x000fea0003800000 */
.L_x_781:
[----:B------:R-:W-:Y:S01]  /*e5d0*/  FSETP.GTU.FTZ.AND P1, PT, |R4|, +INF , PT ;  /* 0x7f8000000400780b */ /* 0x000fe20003f3c200 */
[----:B------:R-:W-:Y:S01]  /*e5e0*/  BSSY B0, `(.L_x_784) ;  /* 0x0000011000007945 */ /* 0x000fe20003800000 */
[----:B------:R-:W-:Y:S02]  /*e5f0*/  SEL R59, R44, R59, P0 ;  /* 0x0000003b2c3b7207 */ /* 0x000fe40000000000 */
[----:B-----5:R-:W-:Y:S02]  /*e600*/  SEL R25, R42, R55, P0 ;  /* 0x000000372a197207 */ /* 0x020fe40000000000 */
        /* <DEDUP_REMOVED lines=11> */
.L_x_785:
[----:B------:R-:W-:Y:S02]  /*e6c0*/  FSETP.GTU.FTZ.AND P0, PT, |R61|, +INF , PT ;  /* 0x7f8000003d00780b */ /* 0x000fe40003f1c200 */
[----:B------:R-:W-:-:S04]  /*e6d0*/  ISETP.LT.U32.AND P1, PT, R23, R64, PT ;  /* 0x000000401700720c */ /* 0x000fc80003f21070 */
[----:B------:R-:W-:-:S13]  /*e6e0*/  ISETP.LT.OR.EX P0, PT, R46, R63, !P0, P1 ;  /* 0x0000003f2e00720c */ /* 0x000fda0004701710 */
.L_x_786:
[----:B------:R-:W-:Y:S05]  /*e6f0*/  BSYNC B0 ;  /* 0x0000000000007941 */ /* 0x000fea0003800000 */
.L_x_784:
        /* <DEDUP_REMOVED lines=15> */
.L_x_788:
[----:B------:R-:W-:Y:S02]  /*e7f0*/  FSETP.GTU.FTZ.AND P0, PT, |R66|, +INF , PT ;  /* 0x7f8000004200780b */ /* 0x000fe40003f1c200 */
[----:B------:R-:W-:-:S04]  /*e800*/  ISETP.LT.U32.AND P1, PT, R22, R67, PT ;  /* 0x000000431600720c */ /* 0x000fc80003f21070 */
[----:B------:R-:W-:-:S13]  /*e810*/  ISETP.LT.OR.EX P0, PT, R20, R65, !P0, P1 ;  /* 0x000000411400720c */ /* 0x000fda0004701710 */
.L_x_789:
[----:B------:R-:W-:Y:S05]  /*e820*/  BSYNC B0 ;  /* 0x0000000000007941 */ /* 0x000fea0003800000 */
.L_x_787:
        /* <DEDUP_REMOVED lines=15> */
.L_x_791:
[----:B------:R-:W-:Y:S02]  /*e920*/  FSETP.GTU.FTZ.AND P0, PT, |R71|, +INF , PT ;  /* 0x7f8000004700780b */ /* 0x000fe40003f1c200 */
[----:B------:R-:W-:-:S04]  /*e930*/  ISETP.LT.U32.AND P1, PT, R45, R70, PT ;  /* 0x000000462d00720c */ /* 0x000fc80003f21070 */
[----:B------:R-:W-:-:S13]  /*e940*/  ISETP.LT.OR.EX P0, PT, R52, R69, !P0, P1 ;  /* 0x000000453400720c */ /* 0x000fda0004701710 */
.L_x_792:
[----:B------:R-:W-:Y:S05]  /*e950*/  BSYNC B0 ;  /* 0x0000000000007941 */ /* 0x000fea0003800000 */
.L_x_790:
        /* <DEDUP_REMOVED lines=15> */
.L_x_794:
[----:B------:R-:W-:Y:S02]  /*ea50*/  FSETP.GTU.FTZ.AND P0, PT, |R68|, +INF , PT ;  /* 0x7f8000004400780b */ /* 0x000fe40003f1c200 */
[----:B------:R-:W-:-:S04]  /*ea60*/  ISETP.LT.U32.AND P1, PT, R59, R62, PT ;  /* 0x0000003e3b00720c */ /* 0x000fc80003f21070 */
[----:B------:R-:W-:-:S13]  /*ea70*/  ISETP.LT.OR.EX P0, PT, R25, R60, !P0, P1 ;  /* 0x0000003c1900720c */ /* 0x000fda0004701710 */
.L_x_795:
[----:B------:R-:W-:Y:S05]  /*ea80*/  BSYNC B0 ;  /* 0x0000000000007941 */ /* 0x000fea0003800000 */
.L_x_793:
[----:B------:R-:W-:Y:S02]  /*ea90*/  SEL R24, R59, R62, P0 ;  /* 0x0000003e3b187207 */ /* 0x000fe40000000000 */
[----:B------:R-:W-:Y:S02]  /*eaa0*/  SEL R25, R25, R60, P0 ;  /* 0x0000003c19197207 */ /* 0x000fe40000000000 */
[----:B------:R-:W-:Y:S01]  /*eab0*/  FSEL R9, R9, R68, P0 ;  /* 0x0000004409097208 */ /* 0x000fe20000000000 */
[----:B------:R-:W-:Y:S06]  /*eac0*/  BRA `(.L_x_616) ;  /* 0x0000007800e87947 */ /* 0x000fec0003800000 */
.L_x_651:
        /* <DEDUP_REMOVED lines=59> */
[----:B------:R-:W-:Y:S02]  /*ee80*/  IMAD.MOV.U32 R76, RZ, RZ, R45 ;  /* 0x000000ffff4c7224 */ /* 0x000fe400078e002d */
        /* <DEDUP_REMOVED lines=13> */
[----:B------:R-:W-:Y:S02]  /*ef60*/  IMAD.MOV.U32 R59, RZ, RZ, R43 ;  /* 0x000000ffff3b7224 */ /* 0x000fe400078e002b */
        /* <DEDUP_REMOVED lines=13> */
[----:B0-----:R-:W-:-:S07]  /*f040*/  IMAD.MOV.U32 R61, RZ, RZ, R41 ;  /* 0x000000ffff3d7224 */ /* 0x001fce00078e0029 */
.L_x_843:
[----:B------:R-:W-:-:S05]  /*f050*/  IMAD R4, R78, R73, RZ ;  /* 0x000000494e047224 */ /* 0x000fca00078e02ff */
[----:B------:R-:W-:-:S05]  /*f060*/  SHF.R.U32.HI R5, RZ, 0x2, R4 ;  /* 0x00000002ff057819 */ /* 0x000fca0000011604 */
[----:B------:R-:W-:-:S06]  /*f070*/  IMAD.WIDE.U32 R4, R5, 0x10, R18 ;  /* 0x0000001005047825 */ /* 0x000fcc00078e0012 */
[----:B------:R-:W2:Y:S01]  /*f080*/  LDG.E.128 R4, desc[UR60][R4.64] ;  /* 0x0000003c04047981 */ /* 0x000ea2000c1e1d00 */
[----:B------:R-:W-:-:S04]  /*f090*/  IMAD.IADD R65, R73, 0x1, R72 ;  /* 0x0000000149417824 */ /* 0x000fc800078e0248 */
        /* <DEDUP_REMOVED lines=9> */
[----:B------:R-:W-:-:S04]  /*f130*/  IMAD.WIDE.U32 R12, R13, 0x10, R18 ;  /* 0x000000100d0c7825 */ /* 0x000fc800078e0012 */
[----:B------:R-:W-:Y:S02]  /*f140*/  IMAD.WIDE.U32 R20, R11, 0x10, R18 ;  /* 0x000000100b147825 */ /* 0x000fe400078e0012 */
[----:B------:R-:W5:Y:S04]  /*f150*/  LDG.E.128 R8, desc[UR60][R8.64] ;  /* 0x0000003c08087981 */ /* 0x000f68000c1e1d00 */
[----:B------:R-:W5:Y:S04]  /*f160*/  LDG.E.128 R12, desc[UR60][R12.64] ;  /* 0x0000003c0c0c7981 */ /* 0x000f68000c1e1d00 */
[----:B------:R-:W5:Y:S01]  /*f170*/  LDG.E.128 R20, desc[UR60][R20.64] ;  /* 0x0000003c14147981 */ /* 0x000f62000c1e1d00 */
[----:B------:R-:W-:Y:S01]  /*f180*/  FSETP.GTU.FTZ.AND P2, PT, |R61|, +INF , PT ;  /* 0x7f8000003d00780b */ /* 0x000fe20003f5c200 */
[----:B------:R-:W-:Y:S01]  /*f190*/  BSSY B1, `(.L_x_798) ;  /* 0x000001f000017945 */ /* 0x000fe20003800000 */
[----:B------:R-:W-:-:S11]  /*f1a0*/  PLOP3.LUT P0, PT, PT, PT, PT, 0x80, 0x0 ;  /* 0x000000000000781c */ /* 0x000fd60003f0f070 */
[CC--:B------:R-:W-:Y:S02]  /*f1b0*/  @P2 ISETP.LT.U32.AND P4, PT, R76.reuse, R73.reuse, PT ;  /* 0x000000494c00220c */ /* 0x0c0fe40003f81070 */
[CC--:B--2---:R-:W-:Y:S02]  /*f1c0*/  @!P2 FSETP.NEU.FTZ.AND P1, PT, R61.reuse, R4.reuse, PT ;  /* 0x000000043d00a20b */ /* 0x0c4fe40003f3d000 */
[----:B------:R-:W-:Y:S02]  /*f1d0*/  @!P2 FSETP.GEU.FTZ.AND P3, PT, R61, R4, PT ;  /* 0x000000043d00a20b */ /* 0x000fe40003f7e000 */
[----:B------:R-:W-:Y:S02]  /*f1e0*/  @!P2 PLOP3.LUT P0, PT, P1, PT, PT, 0x80, 0x0 ;  /* 0x000000000000a81c */ /* 0x000fe40000f0f070 */
[----:B------:R-:W-:Y:S02]  /*f1f0*/  @!P2 ISETP.GE.U32.AND P1, PT, R76, R73, PT ;  /* 0x000000494c00a20c */ /* 0x000fe40003f26070 */
[----:B------:R-:W-:-:S02]  /*f200*/  @!P2 SEL R74, RZ, 0xffffffff, P3 ;  /* 0xffffffffff4aa807 */ /* 0x000fc40001800000 */
[----:B------:R-:W-:Y:S02]  /*f210*/  @!P2 ISETP.GE.AND.EX P1, PT, R59, RZ, PT, P1 ;  /* 0x000000ff3b00a20c */ /* 0x000fe40003f26310 */
[----:B------:R-:W-:-:S05]  /*f220*/  @P2 FSETP.GTU.FTZ.AND P3, PT, |R4|, +INF , PT ;  /* 0x7f8000000400280b */ /* 0x000fca0003f7c200 */
[----:B------:R-:W-:Y:S02]  /*f230*/  @!P0 SEL R74, RZ, 0xffffffff, P1 ;  /* 0xffffffffff4a8807 */ /* 0x000fe40000800000 */
[----:B------:R-:W-:Y:S02]  /*f240*/  FSETP.GTU.FTZ.AND P1, PT, |R68|, +INF , PT ;  /* 0x7f8000004400780b */ /* 0x000fe40003f3c200 */
[----:B------:R-:W-:-:S04]  /*f250*/  @!P2 LOP3.LUT R74, R74, 0x1, RZ, 0xc0, !PT ;  /* 0x000000014a4aa812 */ /* 0x000fc800078ec0ff */
        /* <DEDUP_REMOVED lines=15> */
.L_x_799:
[----:B------:R-:W-:Y:S02]  /*f350*/  FSETP.GTU.FTZ.AND P0, PT, |R5|, +INF , PT ;  /* 0x7f8000000500780b */ /* 0x000fe40003f1c200 */
[----:B------:R-:W-:-:S04]  /*f360*/  ISETP.LT.U32.AND P1, PT, R62, R73, PT ;  /* 0x000000493e00720c */ /* 0x000fc80003f21070 */
[----:B------:R-:W-:-:S13]  /*f370*/  ISETP.LT.OR.EX P0, PT, R66, RZ, !P0, P1 ;  /* 0x000000ff4200720c */ /* 0x000fda0004701710 */
.L_x_800:
[----:B------:R-:W-:Y:S05]  /*f380*/  BSYNC B1 ;  /* 0x0000000000017941 */ /* 0x000fea0003800000 */
.L_x_798:
        /* <DEDUP_REMOVED lines=15> */
.L_x_802:
[----:B------:R-:W-:Y:S02]  /*f480*/  FSETP.GTU.FTZ.AND P0, PT, |R6|, +INF , PT ;  /* 0x7f8000000600780b */ /* 0x000fe40003f1c200 */
[----:B------:R-:W-:-:S04]  /*f490*/  ISETP.LT.U32.AND P1, PT, R60, R73, PT ;  /* 0x000000493c00720c */ /* 0x000fc80003f21070 */
[----:B------:R-:W-:-:S13]  /*f4a0*/  ISETP.LT.OR.EX P0, PT, R55, RZ, !P0, P1 ;  /* 0x000000ff3700720c */ /* 0x000fda0004701710 */
.L_x_803:
[----:B------:R-:W-:Y:S05]  /*f4b0*/  BSYNC B1 ;  /* 0x0000000000017941 */ /* 0x000fea0003800000 */
.L_x_801:
        /* <DEDUP_REMOVED lines=15> */
.L_x_805:
[----:B------:R-:W-:Y:S02]  /*f5b0*/  FSETP.GTU.FTZ.AND P0, PT, |R7|, +INF , PT ;  /* 0x7f8000000700780b */ /* 0x000fe40003f1c200 */
[----:B------:R-:W-:-:S04]  /*f5c0*/  ISETP.LT.U32.AND P1, PT, R54, R73, PT ;  /* 0x000000493600720c */ /* 0x000fc80003f21070 */
[----:B------:R-:W-:-:S13]  /*f5d0*/  ISETP.LT.OR.EX P0, PT, R56, RZ, !P0, P1 ;  /* 0x000000ff3800720c */ /* 0x000fda0004701710 */
.L_x_806:
[----:B------:R-:W-:Y:S05]  /*f5e0*/  BSYNC B1 ;  /* 0x0000000000017941 */ /* 0x000fea0003800000 */
.L_x_804:
        /* <DEDUP_REMOVED lines=15> */
.L_x_808:
[----:B-----5:R-:W-:Y:S02]  /*f6e0*/  FSETP.GTU.FTZ.AND P0, PT, |R8|, +INF , PT ;  /* 0x7f8000000800780b */ /* 0x020fe40003f1c200 */
[----:B------:R-:W-:-:S04]  /*f6f0*/  ISETP.LT.U32.AND P1, PT, R51, R65, PT ;  /* 0x000000413300720c */ /* 0x000fc80003f21070 */
[----:B------:R-:W-:-:S13]  /*f700*/  ISETP.LT.OR.EX P0, PT, R52, RZ, !P0, P1 ;  /* 0x000000ff3400720c */ /* 0x000fda0004701710 */
.L_x_809:
[----:B------:R-:W-:Y:S05]  /*f710*/  BSYNC B1 ;  /* 0x0000000000017941 */ /* 0x000fea0003800000 */
.L_x_807:
        /* <DEDUP_REMOVED lines=15> */
.L_x_811:
[----:B------:R-:W-:Y:S02]  /*f810*/  FSETP.GTU.FTZ.AND P0, PT, |R9|, +INF , PT ;  /* 0x7f8000000900780b */ /* 0x000fe40003f1c200 */
[----:B------:R-:W-:-:S04]  /*f820*/  ISETP.LT.U32.AND P1, PT, R48, R65, PT ;  /* 0x000000413000720c */ /* 0x000fc80003f21070 */
[----:B------:R-:W-:-:S13]  /*f830*/  ISETP.LT.OR.EX P0, PT, R49, RZ, !P0, P1 ;  /* 0x000000ff3100720c */ /* 0x000fda0004701710 */
.L_x_812:
[----:B------:R-:W-:Y:S05]  /*f840*/  BSYNC B1 ;  /* 0x0000000000017941 */ /* 0x000fea0003800000 */
.L_x_810:
        /* <DEDUP_REMOVED lines=15> */
.L_x_814:
[----:B------:R-:W-:Y:S02]  /*f940*/  FSETP.GTU.FTZ.AND P0, PT, |R10|, +INF , PT ;  /* 0x7f8000000a00780b */ /* 0x000fe40003f1c200 */
[----:B------:R-:W-:-:S04]  /*f950*/  ISETP.LT.U32.AND P1, PT, R45, R65, PT ;  /* 0x000000412d00720c */ /* 0x000fc80003f21070 */
[----:B------:R-:W-:-:S13]  /*f960*/  ISETP.LT.OR.EX P0, PT, R46, RZ, !P0, P1 ;  /* 0x000000ff2e00720c */ /* 0x000fda0004701710 */
.L_x_815:
[----:B------:R-:W-:Y:S05]  /*f970*/  BSYNC B1 ;  /* 0x0000000000017941 */ /* 0x000fea0003800000 */
.L_x_813:
        /* <DEDUP_REMOVED lines=15> */
.L_x_817:
[----:B------:R-:W-:Y:S02]  /*fa70*/  FSETP.GTU.FTZ.AND P0, PT, |R11|, +INF , PT ;  /* 0x7f8000000b00780b */ /* 0x000fe40003f1c200 */
[----:B------:R-:W-:-:S04]  /*fa80*/  ISETP.LT.U32.AND P1, PT, R42, R65, PT ;  /* 0x000000412a00720c */ /* 0x000fc80003f21070 */
[----:B------:R-:W-:-:S13]  /*fa90*/  ISETP.LT.OR.EX P0, PT, R43, RZ, !P0, P1 ;  /* 0x000000ff2b00720c */ /* 0x000fda0004701710 */
.L_x_818:
[----:B------:R-:W-:Y:S05]  /*faa0*/  BSYNC B1 ;  /* 0x0000000000017941 */ /* 0x000fea0003800000 */
.L_x_816:
        /* <DEDUP_REMOVED lines=15> */
.L_x_820:
[----:B------:R-:W-:Y:S02]  /*fba0*/  FSETP.GTU.FTZ.AND P0, PT, |R12|, +INF , PT ;  /* 0x7f8000000c00780b */ /* 0x000fe40003f1c200 */
[----:B------:R-:W-:-:S04]  /*fbb0*/  ISETP.LT.U32.AND P1, PT, R39, R67, PT ;  /* 0x000000432700720c */ /* 0x000fc80003f21070 */
[----:B------:R-:W-:-:S13]  /*fbc0*/  ISETP.LT.OR.EX P0, PT, R40, RZ, !P0, P1 ;  /* 0x000000ff2800720c */ /* 0x000fda0004701710 */
.L_x_821:
[----:B------:R-:W-:Y:S05]  /*fbd0*/  BSYNC B1 ;  /* 0x0000000000017941 */ /* 0x000fea0003800000 */
.L_x_819:
        /* <DEDUP_REMOVED lines=15> */
.L_x_823:
[----:B------:R-:W-:Y:S02]  /*fcd0*/  FSETP.GTU.FTZ.AND P0, PT, |R13|, +INF , PT ;  /* 0x7f8000000d00780b */ /* 0x000fe40003f1c200 */
[----:B------:R-:W-:-:S04]  /*fce0*/  ISETP.LT.U32.AND P1, PT, R36, R67, PT ;  /* 0x000000432400720c */ /* 0x000fc80003f21070 */
[----:B------:R-:W-:-:S13]  /*fcf0*/  ISETP.LT.OR.EX P0, PT, R37, RZ, !P0, P1 ;  /* 0x000000ff2500720c */ /* 0x000fda0004701710 */
.L_x_824:
[----:B------:R-:W-:Y:S05]  /*fd00*/  BSYNC B1 ;  /* 0x0000000000017941 */ /* 0x000fea0003800000 */
.L_x_822:
        /* <DEDUP_REMOVED lines=15> */
.L_x_826:
[----:B------:R-:W-:Y:S02]  /*fe00*/  FSETP.GTU.FTZ.AND P0, PT, |R14|, +INF , PT ;  /* 0x7f8000000e00780b */ /* 0x000fe40003f1c200 */
[----:B------:R-:W-:-:S04]  /*fe10*/  ISETP.LT.U32.AND P1, PT, R33, R67, PT ;  /* 0x000000432100720c */ /* 0x000fc80003f21070 */
[----:B------:R-:W-:-:S13]  /*fe20*/  ISETP.LT.OR.EX P0, PT, R34, RZ, !P0, P1 ;  /* 0x000000ff2200720c */ /* 0x000fda0004701710 */
.L_x_827:
[----:B------:R-:W-:Y:S05]  /*fe30*/  BSYNC B1 ;  /* 0x0000000000017941 */ /* 0x000fea0003800000 */
.L_x_825:
        /* <DEDUP_REMOVED lines=15> */
.L_x_829:
[----:B------:R-:W-:Y:S02]  /*ff30*/  FSETP.GTU.FTZ.AND P0, PT, |R15|, +INF , PT ;  /* 0x7f8000000f00780b */ /* 0x000fe40003f1c200 */
[----:B------:R-:W-:-:S04]  /*ff40*/  ISETP.LT.U32.AND P1, PT, R30, R67, PT ;  /* 0x000000431e00720c */ /* 0x000fc80003f21070 */
[----:B------:R-:W-:-:S13]  /*ff50*/  ISETP.LT.OR.EX P0, PT, R31, RZ, !P0, P1 ;  /* 0x000000ff1f00720c */ /* 0x000fda0004701710 */
.L_x_830:
[----:B------:R-:W-:Y:S05]  /*ff60*/  BSYNC B1 ;  /* 0x0000000000017941 */ /* 0x000fea0003800000 */
.L_x_828:
        /* <DEDUP_REMOVED lines=15> */
.L_x_832:
[----:B------:R-:W-:Y:S02]  /*10060*/  FSETP.GTU.FTZ.AND P0, PT, |R20|, +INF , PT ;  /* 0x7f8000001400780b */ /* 0x000fe40003f1c200 */
[----:B------:R-:W-:-:S04]  /*10070*/  ISETP.LT.U32.AND P1, PT, R64, R63, PT ;  /* 0x0000003f4000720c */ /* 0x000fc80003f21070 */
[----:B------:R-:W-:-:S13]  /*10080*/  ISETP.LT.OR.EX P0, PT, R28, RZ, !P0, P1 ;  /* 0x000000ff1c00720c */ /* 0x000fda0004701710 */
.L_x_833:
[----:B------:R-:W-:Y:S05]  /*10090*/  BSYNC B1 ;  /* 0x0000000000017941 */ /* 0x000fea0003800000 */
.L_x_831:
        /* <DEDUP_REMOVED lines=15> */
.L_x_835:
[----:B------:R-:W-:Y:S02]  /*10190*/  FSETP.GTU.FTZ.AND P0, PT, |R21|, +INF , PT ;  /* 0x7f8000001500780b */ /* 0x000fe40003f1c200 */
[----:B------:R-:W-:-:S04]  /*101a0*/  ISETP.LT.U32.AND P1, PT, R27, R63, PT ;  /* 0x0000003f1b00720c */ /* 0x000fc80003f21070 */
[----:B------:R-:W-:-:S13]  /*101b0*/  ISETP.LT.OR.EX P0, PT, R25, RZ, !P0, P1 ;  /* 0x000000ff1900720c */ /* 0x000fda0004701710 */
.L_x_836:
[----:B------:R-:W-:Y:S05]  /*101c0*/  BSYNC B1 ;  /* 0x0000000000017941 */ /* 0x000fea0003800000 */
.L_x_834:
        /* <DEDUP_REMOVED lines=15> */
.L_x_838:
[----:B------:R-:W-:Y:S02]  /*102c0*/  FSETP.GTU.FTZ.AND P0, PT, |R22|, +INF , PT ;  /* 0x7f8000001600780b */ /* 0x000fe40003f1c200 */
[----:B------:R-:W-:-:S04]  /*102d0*/  ISETP.LT.U32.AND P1, PT, R70, R63, PT ;  /* 0x0000003f4600720c */ /* 0x000fc80003f21070 */
[----:B------:R-:W-:-:S13]  /*102e0*/  ISETP.LT.OR.EX P0, PT, R69, RZ, !P0, P1 ;  /* 0x000000ff4500720c */ /* 0x000fda0004701710 */
.L_x_839:
[----:B------:R-:W-:Y:S05]  /*102f0*/  BSYNC B1 ;  /* 0x0000000000017941 */ /* 0x000fea0003800000 */
.L_x_837:
        /* <DEDUP_REMOVED lines=15> */
.L_x_841:
[----:B------:R-:W-:Y:S02]  /*103f0*/  FSETP.GTU.FTZ.AND P0, PT, |R23|, +INF , PT ;  /* 0x7f8000001700780b */ /* 0x000fe40003f1c200 */
[----:B------:R-:W-:-:S04]  /*10400*/  ISETP.LT.U32.AND P1, PT, R24, R63, PT ;  /* 0x0000003f1800720c */ /* 0x000fc80003f21070 */
[----:B------:R-:W-:-:S13]  /*10410*/  ISETP.LT.OR.EX P0, PT, R3, RZ, !P0, P1 ;  /* 0x000000ff0300720c */ /* 0x000fda0004701710 */
.L_x_842:
[----:B------:R-:W-:Y:S05]  /*10420*/  BSYNC B1 ;  /* 0x0000000000017941 */ /* 0x000fea0003800000 */
.L_x_840:
        /* <DEDUP_REMOVED lines=9> */
.L_x_797:
[----:B------:R-:W-:Y:S05]  /*104c0*/  BSYNC B0 ;  /* 0x0000000000007941 */ /* 0x000fea0003800000 */
.L_x_796:
[----:B------:R-:W-:Y:S01]  /*104d0*/  ISETP.GE.U32.AND P1, PT, R73, R74, PT ;  /* 0x0000004a4900720c */ /* 0x000fe20003f26070 */
[----:B------:R-:W-:-:S12]  /*104e0*/  BSSY B0, `(.L_x_844) ;  /* 0x000001a000007945 */ /* 0x000fd80003800000 */
[----:B------:R-:W-:Y:S05]  /*104f0*/  @P1 BRA `(.L_x_845) ;  /* 0x0000000000601947 */ /* 0x000fea0003800000 */
[----:B------:R-:W-:-:S05]  /*10500*/  IMAD R4, R78, R73, RZ ;  /* 0x000000494e047224 */ /* 0x000fca00078e02ff */
[----:B------:R-:W-:-:S05]  /*10510*/  SHF.R.U32.HI R5, RZ, 0x2, R4 ;  /* 0x00000002ff057819 */ /* 0x000fca0000011604 */
[----:B------:R-:W-:-:S06]  /*10520*/  IMAD.WIDE.U32 R4, R5, 0x10, R18 ;  /* 0x0000001005047825 */ /* 0x000fcc00078e0012 */
[----:B------:R-:W5:Y:S01]  /*10530*/  LDG.E.128 R4, desc[UR60][R4.64] ;  /* 0x0000003c04047981 */ /* 0x000f62000c1e1d00 */
[----:B------:R-:W-:-:S05]  /*10540*/  IMAD.IADD R63, R73, 0x1, R72 ;  /* 0x00000001493f7824 */ /* 0x000fca00078e0248 */
[----:B------:R-:W-:-:S13]  /*10550*/  ISETP.GE.U32.AND P0, PT, R63, R74, PT ;  /* 0x0000004a3f00720c */ /* 0x000fda0003f06070 */
        /* <DEDUP_REMOVED lines=16> */
[----:B------:R-:W5:Y:S04]  /*10660*/  LDG.E.128 R12, desc[UR60][R12.64] ;  /* 0x0000003c0c0c7981 */ /* 0x000f68000c1e1d00 */
[----:B------:R0:W5:Y:S02]  /*10670*/  @!P0 LDG.E.128 R20, desc[UR60][R18.64] ;  /* 0x0000003c12148981 */ /* 0x000164000c1e1d00 */
.L_x_845:
[----:B------:R-:W-:Y:S05]  /*10680*/  BSYNC B0 ;  /* 0x0000000000007941 */ /* 0x000fea0003800000 */
.L_x_844:
        /* <DEDUP_REMOVED lines=14> */
.L_x_849:
[----:B-----5:R-:W-:Y:S02]  /*10770*/  FSETP.GTU.FTZ.AND P0, PT, |R4|, +INF , PT ;  /* 0x7f8000000400780b */ /* 0x020fe40003f1c200 */
[----:B------:R-:W-:-:S04]  /*10780*/  ISETP.LT.U32.AND P1, PT, R76, R73, PT ;  /* 0x000000494c00720c */ /* 0x000fc80003f21070 */
[----:B------:R-:W-:-:S13]  /*10790*/  ISETP.LT.OR.EX P0, PT, R59, RZ, !P0, P1 ;  /* 0x000000ff3b00720c */ /* 0x000fda0004701710 */
.L_x_850:
[----:B------:R-:W-:Y:S05]  /*107a0*/  BSYNC B1 ;  /* 0x0000000000017941 */ /* 0x000fea0003800000 */
.L_x_848:
        /* <DEDUP_REMOVED lines=15> */
.L_x_852:
[----:B------:R-:W-:Y:S02]  /*108a0*/  FSETP.GTU.FTZ.AND P0, PT, |R5|, +INF , PT ;  /* 0x7f8000000500780b */ /* 0x000fe40003f1c200 */
[----:B------:R-:W-:-:S04]  /*108b0*/  ISETP.LT.U32.AND P1, PT, R62, R73, PT ;  /* 0x000000493e00720c */ /* 0x000fc80003f21070 */
[----:B------:R-:W-:-:S13]  /*108c0*/  ISETP.LT.OR.EX P0, PT, R66, RZ, !P0, P1 ;  /* 0x000000ff4200720c */ /* 0x000fda0004701710 */
.L_x_853:
[----:B------:R-:W-:Y:S05]  /*108d0*/  BSYNC B1 ;  /* 0x0000000000017941 */ /* 0x000fea0003800000 */
.L_x_851:
        /* <DEDUP_REMOVED lines=15> */
.L_x_855:
[----:B------:R-:W-:Y:S02]  /*109d0*/  FSETP.GTU.FTZ.AND P0, PT, |R6|, +INF , PT ;  /* 0x7f8000000600780b */ /* 0x000fe40003f1c200 */
[----:B------:R-:W-:-:S04]  /*109e0*/  ISETP.LT.U32.AND P1, PT, R60, R73, PT ;  /* 0x000000493c00720c */ /* 0x000fc80003f21070 */
[----:B------:R-:W-:-:S13]  /*109f0*/  ISETP.LT.OR.EX P0, PT, R55, RZ, !P0, P1 ;  /* 0x000000ff3700720c */ /* 0x000fda0004701710 */
.L_x_856:
[----:B------:R-:W-:Y:S05]  /*10a00*/  BSYNC B1 ;  /* 0x0000000000017941 */ /* 0x000fea0003800000 */
.L_x_854:
        /* <DEDUP_REMOVED lines=15> */
.L_x_858:
[----:B------:R-:W-:Y:S02]  /*10b00*/  FSETP.GTU.FTZ.AND P0, PT, |R7|, +INF , PT ;  /* 0x7f8000000700780b */ /* 0x000fe40003f1c200 */
[----:B------:R-:W-:-:S04]  /*10b10*/  ISETP.LT.U32.AND P1, PT, R54, R73, PT ;  /* 0x000000493600720c */ /* 0x000fc80003f21070 */
[----:B------:R-:W-:-:S13]  /*10b20*/  ISETP.LT.OR.EX P0, PT, R56, RZ, !P0, P1 ;  /* 0x000000ff3800720c */ /* 0x000fda0004701710 */
.L_x_859:
[----:B------:R-:W-:Y:S05]  /*10b30*/  BSYNC B1 ;  /* 0x0000000000017941 */ /* 0x000fea0003800000 */
.L_x_857:
        /* <DEDUP_REMOVED lines=18> */
.L_x_861:
[----:B------:R-:W-:Y:S02]  /*10c60*/  FSETP.GTU.FTZ.AND P0, PT, |R8|, +INF , PT ;  /* 0x7f8000000800780b */ /* 0x000fe40003f1c200 */
[----:B------:R-:W-:-:S04]  /*10c70*/  ISETP.LT.U32.AND P1, PT, R51, R19, PT ;  /* 0x000000133300720c */ /* 0x000fc80003f21070 */
[----:B------:R-:W-:-:S13]  /*10c80*/  ISETP.LT.OR.EX P0, PT, R52, RZ, !P0, P1 ;  /* 0x000000ff3400720c */ /* 0x000fda0004701710 */
.L_x_862:
[----:B------:R-:W-:Y:S05]  /*10c90*/  BSYNC B1 ;  /* 0x0000000000017941 */ /* 0x000fea0003800000 */
.L_x_860:
        /* <DEDUP_REMOVED lines=15> */
.L_x_864:
[----:B------:R-:W-:Y:S02]  /*10d90*/  FSETP.GTU.FTZ.AND P0, PT, |R9|, +INF , PT ;  /* 0x7f8000000900780b */ /* 0x000fe40003f1c200 */
[----:B------:R-:W-:-:S04]  /*10da0*/  ISETP.LT.U32.AND P1, PT, R48, R19, PT ;  /* 0x000000133000720c */ /* 0x000fc80003f21070 */
[----:B------:R-:W-:-:S13]  /*10db0*/  ISETP.LT.OR.EX P0, PT, R49, RZ, !P0, P1 ;  /* 0x000000ff3100720c */ /* 0x000fda0004701710 */
.L_x_865:
[----:B------:R-:W-:Y:S05]  /*10dc0*/  BSYNC B1 ;  /* 0x0000000000017941 */ /* 0x000fea0003800000 */
.L_x_863:
        /* <DEDUP_REMOVED lines=15> */
.L_x_867:
[----:B------:R-:W-:Y:S02]  /*10ec0*/  FSETP.GTU.FTZ.AND P0, PT, |R10|, +INF , PT ;  /* 0x7f8000000a00780b */ /* 0x000fe40003f1c200 */
[----:B------:R-:W-:-:S04]  /*10ed0*/  ISETP.LT.U32.AND P1, PT, R45, R19, PT ;  /* 0x000000132d00720c */ /* 0x000fc80003f21070 */
[----:B------:R-:W-:-:S13]  /*10ee0*/  ISETP.LT.OR.EX P0, PT, R46, RZ, !P0, P1 ;  /* 0x000000ff2e00720c */ /* 0x000fda0004701710 */
.L_x_868:
[----:B------:R-:W-:Y:S05]  /*10ef0*/  BSYNC B1 ;  /* 0x0000000000017941 */ /* 0x000fea0003800000 */
.L_x_866:
        /* <DEDUP_REMOVED lines=15> */
.L_x_870:
[----:B------:R-:W-:Y:S02]  /*10ff0*/  FSETP.GTU.FTZ.AND P0, PT, |R11|, +INF , PT ;  /* 0x7f8000000b00780b */ /* 0x000fe40003f1c200 */
[----:B------:R-:W-:-:S04]  /*11000*/  ISETP.LT.U32.AND P1, PT, R42, R19, PT ;  /* 0x000000132a00720c */ /* 0x000fc80003f21070 */
[----:B------:R-:W-:-:S13]  /*11010*/  ISETP.LT.OR.EX P0, PT, R43, RZ, !P0, P1 ;  /* 0x000000ff2b00720c */ /* 0x000fda0004701710 */
.L_x_871:
[----:B------:R-:W-:Y:S05]  /*11020*/  BSYNC B1 ;  /* 0x0000000000017941 */ /* 0x000fea0003800000 */
.L_x_869:
        /* <DEDUP_REMOVED lines=18> */
.L_x_873:
[----:B------:R-:W-:Y:S02]  /*11150*/  FSETP.GTU.FTZ.AND P0, PT, |R12|, +INF , PT ;  /* 0x7f8000000c00780b */ /* 0x000fe40003f1c200 */
[----:B------:R-:W-:-:S04]  /*11160*/  ISETP.LT.U32.AND P1, PT, R39, R5, PT ;  /* 0x000000052700720c */ /* 0x000fc80003f21070 */
[----:B------:R-:W-:-:S13]  /*11170*/  ISETP.LT.OR.EX P0, PT, R40, RZ, !P0, P1 ;  /* 0x000000ff2800720c */ /* 0x000fda0004701710 */
.L_x_874:
[----:B------:R-:W-:Y:S05]  /*11180*/  BSYNC B1 ;  /* 0x0000000000017941 */ /* 0x000fea0003800000 */
.L_x_872:
        /* <DEDUP_REMOVED lines=15> */
.L_x_876:
[----:B------:R-:W-:Y:S02]  /*11280*/  FSETP.GTU.FTZ.AND P0, PT, |R13|, +INF , PT ;  /* 0x7f8000000d00780b */ /* 0x000fe40003f1c200 */
[----:B------:R-:W-:-:S04]  /*11290*/  ISETP.LT.U32.AND P1, PT, R36, R5, PT ;  /* 0x000000052400720c */ /* 0x000fc80003f21070 */
[----:B------:R-:W-:-:S13]  /*112a0*/  ISETP.LT.OR.EX P0, PT, R37, RZ, !P0, P1 ;  /* 0x000000ff2500720c */ /* 0x000fda0004701710 */
.L_x_877:
[----:B------:R-:W-:Y:S05]  /*112b0*/  BSYNC B1 ;  /* 0x0000000000017941 */ /* 0x000fea0003800000 */
.L_x_875:
        /* <DEDUP_REMOVED lines=15> */
.L_x_879:
[----:B------:R-:W-:Y:S02]  /*113b0*/  FSETP.GTU.FTZ.AND P0, PT, |R14|, +INF , PT ;  /* 0x7f8000000e00780b */ /* 0x000fe40003f1c200 */
[----:B------:R-:W-:-:S04]  /*113c0*/  ISETP.LT.U32.AND P1, PT, R33, R5, PT ;  /* 0x000000052100720c */ /* 0x000fc80003f21070 */
[----:B------:R-:W-:-:S13]  /*113d0*/  ISETP.LT.OR.EX P0, PT, R34, RZ, !P0, P1 ;  /* 0x000000ff2200720c */ /* 0x000fda0004701710 */
.L_x_880:
[----:B------:R-:W-:Y:S05]  /*113e0*/  BSYNC B1 ;  /* 0x0000000000017941 */ /* 0x000fea0003800000 */
.L_x_878:
        /* <DEDUP_REMOVED lines=15> */
.L_x_882:
[----:B------:R-:W-:Y:S02]  /*114e0*/  FSETP.GTU.FTZ.AND P0, PT, |R15|, +INF , PT ;  /* 0x7f8000000f00780b */ /* 0x000fe40003f1c200 */
[----:B------:R-:W-:-:S04]  /*114f0*/  ISETP.LT.U32.AND P1, PT, R30, R5, PT ;  /* 0x000000051e00720c */ /* 0x000fc80003f21070 */
[----:B------:R-:W-:-:S13]  /*11500*/  ISETP.LT.OR.EX P0, PT, R31, RZ, !P0, P1 ;  /* 0x000000ff1f00720c */ /* 0x000fda0004701710 */
.L_x_883:
[----:B------:R-:W-:Y:S05]  /*11510*/  BSYNC B1 ;  /* 0x0000000000017941 */ /* 0x000fea0003800000 */
.L_x_881:
        /* <DEDUP_REMOVED lines=18> */
.L_x_885:
[----:B------:R-:W-:Y:S02]  /*11640*/  FSETP.GTU.FTZ.AND P0, PT, |R20|, +INF , PT ;  /* 0x7f8000001400780b */ /* 0x000fe40003f1c200 */
[----:B------:R-:W-:-:S04]  /*11650*/  ISETP.LT.U32.AND P1, PT, R64, R7, PT ;  /* 0x000000074000720c */ /* 0x000fc80003f21070 */
[----:B------:R-:W-:-:S13]  /*11660*/  ISETP.LT.OR.EX P0, PT, R28, RZ, !P0, P1 ;  /* 0x000000ff1c00720c */ /* 0x000fda0004701710 */
.L_x_886:
[----:B------:R-:W-:Y:S05]  /*11670*/  BSYNC B1 ;  /* 0x0000000000017941 */ /* 0x000fea0003800000 */
.L_x_884:
        /* <DEDUP_REMOVED lines=15> */
.L_x_888:
[----:B------:R-:W-:Y:S02]  /*11770*/  FSETP.GTU.FTZ.AND P0, PT, |R21|, +INF , PT ;  /* 0x7f8000001500780b */ /* 0x000fe40003f1c200 */
[----:B------:R-:W-:-:S04]  /*11780*/  ISETP.LT.U32.AND P1, PT, R27, R7, PT ;  /* 0x000000071b00720c */ /* 0x000fc80003f21070 */
[----:B------:R-:W-:-:S13]  /*11790*/  ISETP.LT.OR.EX P0, PT, R25, RZ, !P0, P1 ;  /* 0x000000ff1900720c */ /* 0x000fda0004701710 */
.L_x_889:
[----:B------:R-:W-:Y:S05]  /*117a0*/  BSYNC B1 ;  /* 0x0000000000017941 */ /* 0x000fea0003800000 */
.L_x_887:
        /* <DEDUP_REMOVED lines=15> */
.L_x_891:
[----:B------:R-:W-:Y:S02]  /*118a0*/  FSETP.GTU.FTZ.AND P0, PT, |R22|, +INF , PT ;  /* 0x7f8000001600780b */ /* 0x000fe40003f1c200 */
[----:B------:R-:W-:-:S04]  /*118b0*/  ISETP.LT.U32.AND P1, PT, R70, R7, PT ;  /* 0x000000074600720c */ /* 0x000fc80003f21070 */
[----:B------:R-:W-:-:S13]  /*118c0*/  ISETP.LT.OR.EX P0, PT, R69, RZ, !P0, P1 ;  /* 0x000000ff4500720c */ /* 0x000fda0004701710 */
.L_x_892:
[----:B------:R-:W-:Y:S05]  /*118d0*/  BSYNC B1 ;  /* 0x0000000000017941 */ /* 0x000fea0003800000 */
.L_x_890:
        /* <DEDUP_REMOVED lines=15> */
.L_x_894:
[----:B------:R-:W-:Y:S02]  /*119d0*/  FSETP.GTU.FTZ.AND P0, PT, |R23|, +INF , PT ;  /* 0x7f8000001700780b */ /* 0x000fe40003f1c200 */
[----:B------:R-:W-:-:S04]  /*119e0*/  ISETP.LT.U32.AND P1, PT, R24, R7, PT ;  /* 0x000000071800720c */ /* 0x000fc80003f21070 */
[----:B------:R-:W-:-:S13]  /*119f0*/  ISETP.LT.OR.EX P0, PT, R3, RZ, !P0, P1 ;  /* 0x000000ff0300720c */ /* 0x000fda0004701710 */
.L_x_895:
[----:B------:R-:W-:Y:S05]  /*11a00*/  BSYNC B1 ;  /* 0x0000000000017941 */ /* 0x000fea0003800000 */
.L_x_893:
[----:B------:R-:W-:Y:S02]  /*11a10*/  FSEL R0, R0, R23, P0 ;  /* 0x0000001700007208 */ /* 0x000fe40000000000 */
[----:B------:R-:W-:Y:S02]  /*11a20*/  SEL R24, R24, R7, P0 ;  /* 0x0000000718187207 */ /* 0x000fe40000000000 */
[----:B------:R-:W-:-:S07]  /*11a30*/  SEL R3, R3, RZ, P0 ;  /* 0x000000ff03037207 */ /* 0x000fce0000000000 */
.L_x_847:
[----:B------:R-:W-:Y:S05]  /*11a40*/  BSYNC B0 ;  /* 0x0000000000007941 */ /* 0x000fea0003800000 */
.L_x_846:
[----:B------:R-:W-:Y:S01]  /*11a50*/  FSETP.GTU.FTZ.AND P0, PT, |R61|, +INF , PT ;  /* 0x7f8000003d00780b */ /* 0x000fe20003f1c200 */
[----:B------:R-:W-:-:S12]  /*11a60*/  BSSY B0, `(.L_x_896) ;  /* 0x000000e000007945 */ /* 0x000fd80003800000 */
[----:B------:R-:W-:Y:S05]  /*11a70*/  @P0 BRA `(.L_x_897) ;  /* 0x0000000000240947 */ /* 0x000fea0003800000 */
[C---:B------:R-:W-:Y:S02]  /*11a80*/  FSETP.NEU.FTZ.AND P1, PT, R61.reuse, R53, PT ;  /* 0x000000353d00720b */ /* 0x040fe40003f3d000 */
        /* <DEDUP_REMOVED lines=8> */
.L_x_897:
[----:B------:R-:W-:Y:S02]  /*11b10*/  FSETP.GTU.FTZ.AND P0, PT, |R53|, +INF , PT ;  /* 0x7f8000003500780b */ /* 0x000fe40003f1c200 */
[----:B------:R-:W-:-:S04]  /*11b20*/  ISETP.LT.U32.AND P1, PT, R76, R51, PT ;  /* 0x000000334c00720c */ /* 0x000fc80003f21070 */
[----:B------:R-:W-:-:S13]  /*11b30*/  ISETP.LT.OR.EX P0, PT, R59, R52, !P0, P1 ;  /* 0x000000343b00720c */ /* 0x000fda0004701710 */
.L_x_898:
[----:B------:R-:W-:Y:S05]  /*11b40*/  BSYNC B0 ;  /* 0x0000000000007941 */ /* 0x000fea0003800000 */
.L_x_896:
[----:B------:R-:W-:Y:S01]  /*11b50*/  FSETP.GTU.FTZ.AND P1, PT, |R68|, +INF , PT ;  /* 0x7f8000004400780b */ /* 0x000fe20003f3c200 */
[----:B------:R-:W-:Y:S01]  /*11b60*/  BSSY B0, `(.L_x_899) ;  /* 0x0000011000007945 */ /* 0x000fe20003800000 */
[----:B------:R-:W-:Y:S02]  /*11b70*/  SEL R76, R76, R51, P0 ;  /* 0x000000334c4c7207 */ /* 0x000fe40000000000 */
[----:B------:R-:W-:Y:S02]  /*11b80*/  SEL R59, R59, R52, P0 ;  /* 0x000000343b3b7207 */ /* 0x000fe40000000000 */
[----:B-----5:R-:W-:-:S07]  /*11b90*/  FSEL R6, R61, R53, P0 ;  /* 0x000000353d067208 */ /* 0x020fce0000000000 */
        /* <DEDUP_REMOVED lines=10> */
.L_x_900:
[----:B------:R-:W-:Y:S02]  /*11c40*/  FSETP.GTU.FTZ.AND P0, PT, |R50|, +INF , PT ;  /* 0x7f8000003200780b */ /* 0x000fe40003f1c200 */
[----:B------:R-:W-:-:S04]  /*11c50*/  ISETP.LT.U32.AND P1, PT, R62, R48, PT ;  /* 0x000000303e00720c */ /* 0x000fc80003f21070 */
[----:B------:R-:W-:-:S13]  /*11c60*/  ISETP.LT.OR.EX P0, PT, R66, R49, !P0, P1 ;  /* 0x000000314200720c */ /* 0x000fda0004701710 */
.L_x_901:
[----:B------:R-:W-:Y:S05]  /*11c70*/  BSYNC B0 ;  /* 0x0000000000007941 */ /* 0x000fea0003800000 */
.L_x_899:
        /* <DEDUP_REMOVED lines=15> */
.L_x_903:
[----:B------:R-:W-:Y:S02]  /*11d70*/  FSETP.GTU.FTZ.AND P0, PT, |R47|, +INF , PT ;  /* 0x7f8000002f00780b */ /* 0x000fe40003f1c200 */
[----:B------:R-:W-:-:S04]  /*11d80*/  ISETP.LT.U32.AND P1, PT, R60, R45, PT ;  /* 0x0000002d3c00720c */ /* 0x000fc80003f21070 */
[----:B------:R-:W-:-:S13]  /*11d90*/  ISETP.LT.OR.EX P0, PT, R55, R46, !P0, P1 ;  /* 0x0000002e3700720c */ /* 0x000fda0004701710 */
.L_x_904:
[----:B------:R-:W-:Y:S05]  /*11da0*/  BSYNC B0 ;  /* 0x0000000000007941 */ /* 0x000fea0003800000 */
.L_x_902:
        /* <DEDUP_REMOVED lines=15> */
.L_x_906:
[----:B------:R-:W-:Y:S02]  /*11ea0*/  FSETP.GTU.FTZ.AND P0, PT, |R44|, +INF , PT ;  /* 0x7f8000002c00780b */ /* 0x000fe40003f1c200 */
[----:B------:R-:W-:-:S04]  /*11eb0*/  ISETP.LT.U32.AND P1, PT, R54, R42, PT ;  /* 0x0000002a3600720c */ /* 0x000fc80003f21070 */
[----:B------:R-:W-:-:S13]  /*11ec0*/  ISETP.LT.OR.EX P0, PT, R56, R43, !P0, P1 ;  /* 0x0000002b3800720c */ /* 0x000fda0004701710 */
.L_x_907:
[----:B------:R-:W-:Y:S05]  /*11ed0*/  BSYNC B0 ;  /* 0x0000000000007941 */ /* 0x000fea0003800000 */
.L_x_905:
        /* <DEDUP_REMOVED lines=15> */
.L_x_909:
[----:B------:R-:W-:Y:S02]  /*11fd0*/  FSETP.GTU.FTZ.AND P0, PT, |R41|, +INF , PT ;  /* 0x7f8000002900780b */ /* 0x000fe40003f1c200 */
[----:B------:R-:W-:-:S04]  /*11fe0*/  ISETP.LT.U32.AND P1, PT, R76, R39, PT ;  /* 0x000000274c00720c */ /* 0x000fc80003f21070 */
[----:B------:R-:W-:-:S13]  /*11ff0*/  ISETP.LT.OR.EX P0, PT, R59, R40, !P0, P1 ;  /* 0x000000283b00720c */ /* 0x000fda0004701710 */
.L_x_910:
[----:B------:R-:W-:Y:S05]  /*12000*/  BSYNC B0 ;  /* 0x0000000000007941 */ /* 0x000fea0003800000 */
.L_x_908:
        /* <DEDUP_REMOVED lines=15> */
.L_x_912:
[----:B------:R-:W-:Y:S02]  /*12100*/  FSETP.GTU.FTZ.AND P0, PT, |R38|, +INF , PT ;  /* 0x7f8000002600780b */ /* 0x000fe40003f1c200 */
[----:B------:R-:W-:-:S04]  /*12110*/  ISETP.LT.U32.AND P1, PT, R5, R36, PT ;  /* 0x000000240500720c */ /* 0x000fc80003f21070 */
[----:B------:R-:W-:-:S13]  /*12120*/  ISETP.LT.OR.EX P0, PT, R66, R37, !P0, P1 ;  /* 0x000000254200720c */ /* 0x000fda0004701710 */
.L_x_913:
[----:B------:R-:W-:Y:S05]  /*12130*/  BSYNC B0 ;  /* 0x0000000000007941 */ /* 0x000fea0003800000 */
.L_x_911:
        /* <DEDUP_REMOVED lines=15> */
.L_x_915:
[----:B------:R-:W-:Y:S02]  /*12230*/  FSETP.GTU.FTZ.AND P0, PT, |R35|, +INF , PT ;  /* 0x7f8000002300780b */ /* 0x000fe40003f1c200 */
[----:B------:R-:W-:-:S04]  /*12240*/  ISETP.LT.U32.AND P1, PT, R60, R33, PT ;  /* 0x000000213c00720c */ /* 0x000fc80003f21070 */
[----:B------:R-:W-:-:S13]  /*12250*/  ISETP.LT.OR.EX P0, PT, R55, R34, !P0, P1 ;  /* 0x000000223700720c */ /* 0x000fda0004701710 */
.L_x_916:
[----:B------:R-:W-:Y:S05]  /*12260*/  BSYNC B0 ;  /* 0x0000000000007941 */ /* 0x000fea0003800000 */
.L_x_914:
        /* <DEDUP_REMOVED lines=15> */
.L_x_918:
[----:B------:R-:W-:Y:S02]  /*12360*/  FSETP.GTU.FTZ.AND P0, PT, |R32|, +INF , PT ;  /* 0x7f8000002000780b */ /* 0x000fe40003f1c200 */
[----:B------:R-:W-:-:S04]  /*12370*/  ISETP.LT.U32.AND P1, PT, R9, R30, PT ;  /* 0x0000001e0900720c */ /* 0x000fc80003f21070 */
[----:B------:R-:W-:-:S13]  /*12380*/  ISETP.LT.OR.EX P0, PT, R56, R31, !P0, P1 ;  /* 0x0000001f3800720c */ /* 0x000fda0004701710 */
.L_x_919:
[----:B------:R-:W-:Y:S05]  /*12390*/  BSYNC B0 ;  /* 0x0000000000007941 */ /* 0x000fea0003800000 */
.L_x_917:
        /* <DEDUP_REMOVED lines=15> */
.L_x_921:
[----:B------:R-:W-:Y:S02]  /*12490*/  FSETP.GTU.FTZ.AND P0, PT, |R29|, +INF , PT ;  /* 0x7f8000001d00780b */ /* 0x000fe40003f1c200 */
[----:B------:R-:W-:-:S04]  /*124a0*/  ISETP.LT.U32.AND P1, PT, R39, R64, PT ;  /* 0x000000402700720c */ /* 0x000fc80003f21070 */
[----:B------:R-:W-:-:S13]  /*124b0*/  ISETP.LT.OR.EX P0, PT, R59, R28, !P0, P1 ;  /* 0x0000001c3b00720c */ /* 0x000fda0004701710 */
.L_x_922:
[----:B------:R-:W-:Y:S05]  /*124c0*/  BSYNC B0 ;  /* 0x0000000000007941 */ /* 0x000fea0003800000 */
.L_x_920:
        /* <DEDUP_REMOVED lines=15> */
.L_x_924:
[----:B------:R-:W-:Y:S02]  /*125c0*/  FSETP.GTU.FTZ.AND P0, PT, |R26|, +INF , PT ;  /* 0x7f8000001a00780b */ /* 0x000fe40003f1c200 */
[----:B------:R-:W-:-:S04]  /*125d0*/  ISETP.LT.U32.AND P1, PT, R36, R27, PT ;  /* 0x0000001b2400720c */ /* 0x000fc80003f21070 */
[----:B------:R-:W-:-:S13]  /*125e0*/  ISETP.LT.OR.EX P0, PT, R66, R25, !P0, P1 ;  /* 0x000000194200720c */ /* 0x000fda0004701710 */
.L_x_925:
[----:B------:R-:W-:Y:S05]  /*125f0*/  BSYNC B0 ;  /* 0x0000000000007941 */ /* 0x000fea0003800000 */
.L_x_923:
        /* <DEDUP_REMOVED lines=15> */
.L_x_927:
[----:B------:R-:W-:Y:S02]  /*126f0*/  FSETP.GTU.FTZ.AND P0, PT, |R71|, +INF , PT ;  /* 0x7f8000004700780b */ /* 0x000fe40003f1c200 */
[----:B------:R-:W-:-:S04]  /*12700*/  ISETP.LT.U32.AND P1, PT, R33, R70, PT ;  /* 0x000000462100720c */ /* 0x000fc80003f21070 */
[----:B------:R-:W-:-:S13]  /*12710*/  ISETP.LT.OR.EX P0, PT, R34, R69, !P0, P1 ;  /* 0x000000452200720c */ /* 0x000fda0004701710 */
.L_x_928:
[----:B------:R-:W-:Y:S05]  /*12720*/  BSYNC B0 ;  /* 0x0000000000007941 */ /* 0x000fea0003800000 */
.L_x_926:
        /* <DEDUP_REMOVED lines=15> */
.L_x_930:
[----:B------:R-:W-:Y:S02]  /*12820*/  FSETP.GTU.FTZ.AND P0, PT, |R0|, +INF , PT ;  /* 0x7f8000000000780b */ /* 0x000fe40003f1c200 */
[----:B------:R-:W-:-:S04]  /*12830*/  ISETP.LT.U32.AND P1, PT, R9, R24, PT ;  /* 0x000000180900720c */ /* 0x000fc80003f21070 */
[----:B------:R-:W-:-:S13]  /*12840*/  ISETP.LT.OR.EX P0, PT, R56, R3, !P0, P1 ;  /* 0x000000033800720c */ /* 0x000fda0004701710 */
.L_x_931:
[----:B------:R-:W-:Y:S05]  /*12850*/  BSYNC B0 ;  /* 0x0000000000007941 */ /* 0x000fea0003800000 */
.L_x_929:
[----:B------:R-:W-:Y:S02]  /*12860*/  SEL R24, R9, R24, P0 ;  /* 0x0000001809187207 */ /* 0x000fe40000000000 */
[----:B------:R-:W-:Y:S02]  /*12870*/  SEL R25, R56, R3, P0 ;  /* 0x0000000338197207 */ /* 0x000fe40000000000 */
[----:B------:R-:W-:Y:S01]  /*12880*/  FSEL R9, R11, R0, P0 ;  /* 0x000000000b097208 */ /* 0x000fe20000000000 */
[----:B------:R-:W-:Y:S06]  /*12890*/  BRA `(.L_x_616) ;  /* 0x0000003c00747947 */ /* 0x000fec0003800000 */
.L_x_650:
        /* <DEDUP_REMOVED lines=23> */
[--C-:B-1----:R-:W-:Y:S02]  /*12a10*/  IMAD.MOV.U32 R27, RZ, RZ, R24.reuse ;  /* 0x000000ffff1b7224 */ /* 0x102fe400078e0018 */
        /* <DEDUP_REMOVED lines=14> */
[--C-:B--2---:R-:W-:Y:S02]  /*12b00*/  IMAD.MOV.U32 R26, RZ, RZ, R3.reuse ;  /* 0x000000ffff1a7224 */ /* 0x104fe400078e0003 */
        /* <DEDUP_REMOVED lines=58> */
.L_x_979:
[----:B------:R-:W-:-:S05]  /*12eb0*/  SHF.R.U32.HI R5, RZ, 0x2, R73 ;  /* 0x00000002ff057819 */ /* 0x000fca0000011649 */
[----:B------:R-:W-:-:S06]  /*12ec0*/  IMAD.WIDE.U32 R4, R5, 0x10, R18 ;  /* 0x0000001005047825 */ /* 0x000fcc00078e0012 */
[----:B------:R-:W2:Y:S01]  /*12ed0*/  LDG.E.128 R4, desc[UR60][R4.64] ;  /* 0x0000003c04047981 */ /* 0x000ea2000c1e1d00 */
[----:B------:R-:W-:-:S04]  /*12ee0*/  IMAD.IADD R75, R73, 0x1, R70 ;  /* 0x00000001494b7824 */ /* 0x000fc800078e0246 */
[----:B------:R-:W-:Y:S01]  /*12ef0*/  IMAD.IADD R72, R75, 0x1, R70 ;  /* 0x000000014b487824 */ /* 0x000fe200078e0246 */
[----:B------:R-:W-:-:S03]  /*12f00*/  SHF.R.U32.HI R9, RZ, 0x2, R75 ;  /* 0x00000002ff097819 */ /* 0x000fc6000001164b */
[----:B------:R-:W-:Y:S01]  /*12f10*/  IMAD.IADD R71, R72, 0x1, R70 ;  /* 0x0000000148477824 */ /* 0x000fe200078e0246 */
[----:B------:R-:W-:Y:S01]  /*12f20*/  SHF.R.U32.HI R13, RZ, 0x2, R72 ;  /* 0x00000002ff0d7819 */ /* 0x000fe20000011648 */
[----:B------:R-:W-:-:S03]  /*12f30*/  IMAD.WIDE.U32 R8, R9, 0x10, R18 ;  /* 0x0000001009087825 */ /* 0x000fc600078e0012 */
[----:B------:R-:W-:Y:S01]  /*12f40*/  SHF.R.U32.HI R21, RZ, 0x2, R71 ;  /* 0x00000002ff157819 */ /* 0x000fe20000011647 */
[--C-:B------:R-:W-:Y:S02]  /*12f50*/  IMAD.WIDE.U32 R12, R13, 0x10, R18.reuse ;  /* 0x000000100d0c7825 */ /* 0x100fe400078e0012 */
[----:B------:R-:W5:Y:S02]  /*12f60*/  LDG.E.128 R8, desc[UR60][R8.64] ;  /* 0x0000003c08087981 */ /* 0x000f64000c1e1d00 */
[----:B------:R-:W-:Y:S02]  /*12f70*/  IMAD.WIDE.U32 R20, R21, 0x10, R18 ;  /* 0x0000001015147825 */ /* 0x000fe400078e0012 */
[----:B------:R-:W5:Y:S04]  /*12f80*/  LDG.E.128 R12, desc[UR60][R12.64] ;  /* 0x0000003c0c0c7981 */ /* 0x000f68000c1e1d00 */
[----:B------:R-:W5:Y:S01]  /*12f90*/  LDG.E.128 R20, desc[UR60][R20.64] ;  /* 0x0000003c14147981 */ /* 0x000f62000c1e1d00 */
        /* <DEDUP_REMOVED lines=29> */
.L_x_935:
[----:B------:R-:W-:Y:S02]  /*13170*/  FSETP.GTU.FTZ.AND P0, PT, |R5|, +INF , PT ;  /* 0x7f8000000500780b */ /* 0x000fe40003f1c200 */
[----:B------:R-:W-:-:S04]  /*13180*/  ISETP.LT.U32.AND P1, PT, R56, R73, PT ;  /* 0x000000493800720c */ /* 0x000fc80003f21070 */
[----:B------:R-:W-:-:S13]  /*13190*/  ISETP.LT.OR.EX P0, PT, R67, RZ, !P0, P1 ;  /* 0x000000ff4300720c */ /* 0x000fda0004701710 */
.L_x_936:
[----:B------:R-:W-:Y:S05]  /*131a0*/  BSYNC B1 ;  /* 0x0000000000017941 */ /* 0x000fea0003800000 */
.L_x_934:
        /* <DEDUP_REMOVED lines=15> */
.L_x_938:
[----:B------:R-:W-:Y:S02]  /*132a0*/  FSETP.GTU.FTZ.AND P0, PT, |R6|, +INF , PT ;  /* 0x7f8000000600780b */ /* 0x000fe40003f1c200 */
[----:B------:R-:W-:-:S04]  /*132b0*/  ISETP.LT.U32.AND P1, PT, R54, R73, PT ;  /* 0x000000493600720c */ /* 0x000fc80003f21070 */
[----:B------:R-:W-:-:S13]  /*132c0*/  ISETP.LT.OR.EX P0, PT, R68, RZ, !P0, P1 ;  /* 0x000000ff4400720c */ /* 0x000fda0004701710 */
.L_x_939:
[----:B------:R-:W-:Y:S05]  /*132d0*/  BSYNC B1 ;  /* 0x0000000000017941 */ /* 0x000fea0003800000 */
.L_x_937:
        /* <DEDUP_REMOVED lines=15> */
.L_x_941:
[----:B------:R-:W-:Y:S02]  /*133d0*/  FSETP.GTU.FTZ.AND P0, PT, |R7|, +INF , PT ;  /* 0x7f8000000700780b */ /* 0x000fe40003f1c200 */
[----:B------:R-:W-:-:S04]  /*133e0*/  ISETP.LT.U32.AND P1, PT, R52, R73, PT ;  /* 0x000000493400720c */ /* 0x000fc80003f21070 */
[----:B------:R-:W-:-:S13]  /*133f0*/  ISETP.LT.OR.EX P0, PT, R65, RZ, !P0, P1 ;  /* 0x000000ff4100720c */ /* 0x000fda0004701710 */
.L_x_942:
[----:B------:R-:W-:Y:S05]  /*13400*/  BSYNC B1 ;  /* 0x0000000000017941 */ /* 0x000fea0003800000 */
.L_x_940:
        /* <DEDUP_REMOVED lines=15> */
.L_x_944:
[----:B-----5:R-:W-:Y:S02]  /*13500*/  FSETP.GTU.FTZ.AND P0, PT, |R8|, +INF , PT ;  /* 0x7f8000000800780b */ /* 0x020fe40003f1c200 */
[----:B------:R-:W-:-:S04]  /*13510*/  ISETP.LT.U32.AND P1, PT, R51, R75, PT ;  /* 0x0000004b3300720c */ /* 0x000fc80003f21070 */
[----:B------:R-:W-:-:S13]  /*13520*/  ISETP.LT.OR.EX P0, PT, R66, RZ, !P0, P1 ;  /* 0x000000ff4200720c */ /* 0x000fda0004701710 */
.L_x_945:
[----:B------:R-:W-:Y:S05]  /*13530*/  BSYNC B1 ;  /* 0x0000000000017941 */ /* 0x000fea0003800000 */
.L_x_943:
        /* <DEDUP_REMOVED lines=15> */
.L_x_947:
[----:B------:R-:W-:Y:S02]  /*13630*/  FSETP.GTU.FTZ.AND P0, PT, |R9|, +INF , PT ;  /* 0x7f8000000900780b */ /* 0x000fe40003f1c200 */
[----:B------:R-:W-:-:S04]  /*13640*/  ISETP.LT.U32.AND P1, PT, R50, R75, PT ;  /* 0x0000004b3200720c */ /* 0x000fc80003f21070 */
[----:B------:R-:W-:-:S13]  /*13650*/  ISETP.LT.OR.EX P0, PT, R62, RZ, !P0, P1 ;  /* 0x000000ff3e00720c */ /* 0x000fda0004701710 */
.L_x_948:
[----:B------:R-:W-:Y:S05]  /*13660*/  BSYNC B1 ;  /* 0x0000000000017941 */ /* 0x000fea0003800000 */
.L_x_946:
        /* <DEDUP_REMOVED lines=15> */
.L_x_950:
[----:B------:R-:W-:Y:S02]  /*13760*/  FSETP.GTU.FTZ.AND P0, PT, |R10|, +INF , PT ;  /* 0x7f8000000a00780b */ /* 0x000fe40003f1c200 */
[----:B------:R-:W-:-:S04]  /*13770*/  ISETP.LT.U32.AND P1, PT, R49, R75, PT ;  /* 0x0000004b3100720c */ /* 0x000fc80003f21070 */
[----:B------:R-:W-:-:S13]  /*13780*/  ISETP.LT.OR.EX P0, PT, R61, RZ, !P0, P1 ;  /* 0x000000ff3d00720c */ /* 0x000fda0004701710 */
.L_x_951:
[----:B------:R-:W-:Y:S05]  /*13790*/  BSYNC B1 ;  /* 0x0000000000017941 */ /* 0x000fea0003800000 */
.L_x_949:
        /* <DEDUP_REMOVED lines=15> */
.L_x_953:
[----:B------:R-:W-:Y:S02]  /*13890*/  FSETP.GTU.FTZ.AND P0, PT, |R11|, +INF , PT ;  /* 0x7f8000000b00780b */ /* 0x000fe40003f1c200 */
[----:B------:R-:W-:-:S04]  /*138a0*/  ISETP.LT.U32.AND P1, PT, R48, R75, PT ;  /* 0x0000004b3000720c */ /* 0x000fc80003f21070 */
[----:B------:R-:W-:-:S13]  /*138b0*/  ISETP.LT.OR.EX P0, PT, R60, RZ, !P0, P1 ;  /* 0x000000ff3c00720c */ /* 0x000fda0004701710 */
.L_x_954:
[----:B------:R-:W-:Y:S05]  /*138c0*/  BSYNC B1 ;  /* 0x0000000000017941 */ /* 0x000fea0003800000 */
.L_x_952:
        /* <DEDUP_REMOVED lines=15> */
.L_x_956:
[----:B------:R-:W-:Y:S02]  /*139c0*/  FSETP.GTU.FTZ.AND P0, PT, |R12|, +INF , PT ;  /* 0x7f8000000c00780b */ /* 0x000fe40003f1c200 */
[----:B------:R-:W-:-:S04]  /*139d0*/  ISETP.LT.U32.AND P1, PT, R47, R72, PT ;  /* 0x000000482f00720c */ /* 0x000fc80003f21070 */
[----:B------:R-:W-:-:S13]  /*139e0*/  ISETP.LT.OR.EX P0, PT, R59, RZ, !P0, P1 ;  /* 0x000000ff3b00720c */ /* 0x000fda0004701710 */
.L_x_957:
[----:B------:R-:W-:Y:S05]  /*139f0*/  BSYNC B1 ;  /* 0x0000000000017941 */ /* 0x000fea0003800000 */
.L_x_955:
        /* <DEDUP_REMOVED lines=15> */
.L_x_959:
[----:B------:R-:W-:Y:S02]  /*13af0*/  FSETP.GTU.FTZ.AND P0, PT, |R13|, +INF , PT ;  /* 0x7f8000000d00780b */ /* 0x000fe40003f1c200 */
[----:B------:R-:W-:-:S04]  /*13b00*/  ISETP.LT.U32.AND P1, PT, R46, R72, PT ;  /* 0x000000482e00720c */ /* 0x000fc80003f21070 */
[----:B------:R-:W-:-:S13]  /*13b10*/  ISETP.LT.OR.EX P0, PT, R58, RZ, !P0, P1 ;  /* 0x000000ff3a00720c */ /* 0x000fda0004701710 */
.L_x_960:
[----:B------:R-:W-:Y:S05]  /*13b20*/  BSYNC B1 ;  /* 0x0000000000017941 */ /* 0x000fea0003800000 */
.L_x_958:
        /* <DEDUP_REMOVED lines=15> */
.L_x_962:
[----:B------:R-:W-:Y:S02]  /*13c20*/  FSETP.GTU.FTZ.AND P0, PT, |R14|, +INF , PT ;  /* 0x7f8000000e00780b */ /* 0x000fe40003f1c200 */
[----:B------:R-:W-:-:S04]  /*13c30*/  ISETP.LT.U32.AND P1, PT, R45, R72, PT ;  /* 0x000000482d00720c */ /* 0x000fc80003f21070 */
[----:B------:R-:W-:-:S13]  /*13c40*/  ISETP.LT.OR.EX P0, PT, R57, RZ, !P0, P1 ;  /* 0x000000ff3900720c */ /* 0x000fda0004701710 */
.L_x_963:
[----:B------:R-:W-:Y:S05]  /*13c50*/  BSYNC B1 ;  /* 0x0000000000017941 */ /* 0x000fea0003800000 */
.L_x_961:
        /* <DEDUP_REMOVED lines=15> */
.L_x_965:
[----:B------:R-:W-:Y:S02]  /*13d50*/  FSETP.GTU.FTZ.AND P0, PT, |R15|, +INF , PT ;  /* 0x7f8000000f00780b */ /* 0x000fe40003f1c200 */
[----:B------:R-:W-:-:S04]  /*13d60*/  ISETP.LT.U32.AND P1, PT, R43, R72, PT ;  /* 0x000000482b00720c */ /* 0x000fc80003f21070 */
[----:B------:R-:W-:-:S13]  /*13d70*/  ISETP.LT.OR.EX P0, PT, R55, RZ, !P0, P1 ;  /* 0x000000ff3700720c */ /* 0x000fda0004701710 */
.L_x_966:
[----:B------:R-:W-:Y:S05]  /*13d80*/  BSYNC B1 ;  /* 0x0000000000017941 */ /* 0x000fea0003800000 */
.L_x_964:
        /* <DEDUP_REMOVED lines=15> */
.L_x_968:
[----:B------:R-:W-:Y:S02]  /*13e80*/  FSETP.GTU.FTZ.AND P0, PT, |R20|, +INF , PT ;  /* 0x7f8000001400780b */ /* 0x000fe40003f1c200 */
[----:B------:R-:W-:-:S04]  /*13e90*/  ISETP.LT.U32.AND P1, PT, R64, R71, PT ;  /* 0x000000474000720c */ /* 0x000fc80003f21070 */
[----:B------:R-:W-:-:S13]  /*13ea0*/  ISETP.LT.OR.EX P0, PT, R63, RZ, !P0, P1 ;  /* 0x000000ff3f00720c */ /* 0x000fda0004701710 */
.L_x_969:
[----:B------:R-:W-:Y:S05]  /*13eb0*/  BSYNC B1 ;  /* 0x0000000000017941 */ /* 0x000fea0003800000 */
.L_x_967:
        /* <DEDUP_REMOVED lines=15> */
.L_x_971:
[----:B------:R-:W-:Y:S02]  /*13fb0*/  FSETP.GTU.FTZ.AND P0, PT, |R21|, +INF , PT ;  /* 0x7f8000001500780b */ /* 0x000fe40003f1c200 */
[----:B------:R-:W-:-:S04]  /*13fc0*/  ISETP.LT.U32.AND P1, PT, R30, R71, PT ;  /* 0x000000471e00720c */ /* 0x000fc80003f21070 */
[----:B------:R-:W-:-:S13]  /*13fd0*/  ISETP.LT.OR.EX P0, PT, R29, RZ, !P0, P1 ;  /* 0x000000ff1d00720c */ /* 0x000fda0004701710 */
.L_x_972:
[----:B------:R-:W-:Y:S05]  /*13fe0*/  BSYNC B1 ;  /* 0x0000000000017941 */ /* 0x000fea0003800000 */
.L_x_970:
        /* <DEDUP_REMOVED lines=15> */
.L_x_974:
[----:B------:R-:W-:Y:S02]  /*140e0*/  FSETP.GTU.FTZ.AND P0, PT, |R22|, +INF , PT ;  /* 0x7f8000001600780b */ /* 0x000fe40003f1c200 */
[----:B------:R-:W-:-:S04]  /*140f0*/  ISETP.LT.U32.AND P1, PT, R27, R71, PT ;  /* 0x000000471b00720c */ /* 0x000fc80003f21070 */
[----:B------:R-:W-:-:S13]  /*14100*/  ISETP.LT.OR.EX P0, PT, R26, RZ, !P0, P1 ;  /* 0x000000ff1a00720c */ /* 0x000fda0004701710 */
.L_x_975:
[----:B------:R-:W-:Y:S05]  /*14110*/  BSYNC B1 ;  /* 0x0000000000017941 */ /* 0x000fea0003800000 */
.L_x_973:
        /* <DEDUP_REMOVED lines=15> */
.L_x_977:
[----:B------:R-:W-:Y:S02]  /*14210*/  FSETP.GTU.FTZ.AND P0, PT, |R23|, +INF , PT ;  /* 0x7f8000001700780b */ /* 0x000fe40003f1c200 */
[----:B------:R-:W-:-:S04]  /*14220*/  ISETP.LT.U32.AND P1, PT, R24, R71, PT ;  /* 0x000000471800720c */ /* 0x000fc80003f21070 */
[----:B------:R-:W-:-:S13]  /*14230*/  ISETP.LT.OR.EX P0, PT, R3, RZ, !P0, P1 ;  /* 0x000000ff0300720c */ /* 0x000fda0004701710 */
.L_x_978:
[----:B------:R-:W-:Y:S05]  /*14240*/  BSYNC B1 ;  /* 0x0000000000017941 */ /* 0x000fea0003800000 */
.L_x_976:
        /* <DEDUP_REMOVED lines=9> */
.L_x_933:
[----:B------:R-:W-:Y:S05]  /*142e0*/  BSYNC B0 ;  /* 0x0000000000007941 */ /* 0x000fea0003800000 */
.L_x_932:
[----:B------:R-:W-:Y:S01]  /*142f0*/  ISETP.GE.U32.AND P1, PT, R73, R74, PT ;  /* 0x0000004a4900720c */ /* 0x000fe20003f26070 */
[----:B------:R-:W-:-:S12]  /*14300*/  BSSY B0, `(.L_x_980) ;  /* 0x0000016000007945 */ /* 0x000fd80003800000 */
[----:B------:R-:W-:Y:S05]  /*14310*/  @P1 BRA `(.L_x_981) ;  /* 0x0000000000501947 */ /* 0x000fea0003800000 */
[----:B------:R-:W-:-:S05]  /*14320*/  SHF.R.U32.HI R5, RZ, 0x2, R73 ;  /* 0x00000002ff057819 */ /* 0x000fca0000011649 */
[----:B------:R-:W-:-:S06]  /*14330*/  IMAD.WIDE.U32 R4, R5, 0x10, R18 ;  /* 0x0000001005047825 */ /* 0x000fcc00078e0012 */
[----:B------:R-:W5:Y:S01]  /*14340*/  LDG.E.128 R4, desc[UR60][R4.64] ;  /* 0x0000003c04047981 */ /* 0x000f62000c1e1d00 */
[----:B------:R-:W-:-:S05]  /*14350*/  IMAD.IADD R71, R73, 0x1, R70 ;  /* 0x0000000149477824 */ /* 0x000fca00078e0246 */
[----:B------:R-:W-:-:S13]  /*14360*/  ISETP.GE.U32.AND P0, PT, R71, R74, PT ;  /* 0x0000004a4700720c */ /* 0x000fda0003f06070 */
[----:B------:R-:W-:Y:S05]  /*14370*/  @P0 BRA `(.L_x_981) ;  /* 0x0000000000380947 */ /* 0x000fea0003800000 */
[----:B------:R-:W-:-:S05]  /*14380*/  SHF.R.U32.HI R9, RZ, 0x2, R71 ;  /* 0x00000002ff097819 */ /* 0x000fca0000011647 */
[----:B------:R-:W-:-:S06]  /*14390*/  IMAD.WIDE.U32 R8, R9, 0x10, R18 ;  /* 0x0000001009087825 */ /* 0x000fcc00078e0012 */
[----:B------:R-:W5:Y:S01]  /*143a0*/  LDG.E.128 R8, desc[UR60][R8.64] ;  /* 0x0000003c08087981 */ /* 0x000f62000c1e1d00 */
[----:B------:R-:W-:-:S05]  /*143b0*/  IMAD.IADD R71, R71, 0x1, R70 ;  /* 0x0000000147477824 */ /* 0x000fca00078e0246 */
[----:B------:R-:W-:-:S13]  /*143c0*/  ISETP.GE.U32.AND P0, PT, R71, R74, PT ;  /* 0x0000004a4700720c */ /* 0x000fda0003f06070 */
[----:B------:R-:W-:Y:S05]  /*143d0*/  @P0 BRA `(.L_x_981) ;  /* 0x0000000000200947 */ /* 0x000fea0003800000 */
[----:B------:R-:W-:Y:S01]  /*143e0*/  IMAD.IADD R15, R71, 0x1, R70 ;  /* 0x00000001470f7824 */ /* 0x000fe200078e0246 */
[----:B------:R-:W-:-:S04]  /*143f0*/  SHF.R.U32.HI R13, RZ, 0x2, R71 ;  /* 0x00000002ff0d7819 */ /* 0x000fc80000011647 */
[----:B------:R-:W-:Y:S01]  /*14400*/  ISETP.GE.U32.AND P0, PT, R15, R74, PT ;  /* 0x0000004a0f00720c */ /* 0x000fe20003f06070 */
[----:B------:R-:W-:-:S12]  /*14410*/  IMAD.WIDE.U32 R12, R13, 0x10, R18 ;  /* 0x000000100d0c7825 */ /* 0x000fd800078e0012 */
[----:B------:R-:W-:-:S05]  /*14420*/  @!P0 SHF.R.U32.HI R15, RZ, 0x2, R15 ;  /* 0x00000002ff0f8819 */ /* 0x000fca000001160f */
[----:B------:R-:W-:Y:S02]  /*14430*/  @!P0 IMAD.WIDE.U32 R18, R15, 0x10, R18 ;  /* 0x000000100f128825 */ /* 0x000fe400078e0012 */
[----:B------:R-:W5:Y:S04]  /*14440*/  LDG.E.128 R12, desc[UR60][R12.64] ;  /* 0x0000003c0c0c7981 */ /* 0x000f68000c1e1d00 */
[----:B------:R0:W5:Y:S02]  /*14450*/  @!P0 LDG.E.128 R20, desc[UR60][R18.64] ;  /* 0x0000003c12148981 */ /* 0x000164000c1e1d00 */
.L_x_981:
[----:B------:R-:W-:Y:S05]  /*14460*/  BSYNC B0 ;  /* 0x0000000000007941 */ /* 0x000fea0003800000 */
.L_x_980:
        /* <DEDUP_REMOVED lines=14> */
.L_x_985:
[----:B-----5:R-:W-:Y:S02]  /*14550*/  FSETP.GTU.FTZ.AND P0, PT, |R4|, +INF , PT ;  /* 0x7f8000000400780b */ /* 0x020fe40003f1c200 */
[----:B------:R-:W-:-:S04]  /*14560*/  ISETP.LT.U32.AND P1, PT, R44, R73, PT ;  /* 0x000000492c00720c */ /* 0x000fc80003f21070 */
[----:B------:R-:W-:-:S13]  /*14570*/  ISETP.LT.OR.EX P0, PT, R53, RZ, !P0, P1 ;  /* 0x000000ff3500720c */ /* 0x000fda0004701710 */
.L_x_986:
[----:B------:R-:W-:Y:S05]  /*14580*/  BSYNC B1 ;  /* 0x0000000000017941 */ /* 0x000fea0003800000 */
.L_x_984:
        /* <DEDUP_REMOVED lines=15> */
.L_x_988:
[----:B------:R-:W-:Y:S02]  /*14680*/  FSETP.GTU.FTZ.AND P0, PT, |R5|, +INF , PT ;  /* 0x7f8000000500780b */ /* 0x000fe40003f1c200 */
[----:B------:R-:W-:-:S04]  /*14690*/  ISETP.LT.U32.AND P1, PT, R56, R73, PT ;  /* 0x000000493800720c */ /* 0x000fc80003f21070 */
[----:B------:R-:W-:-:S13]  /*146a0*/  ISETP.LT.OR.EX P0, PT, R67, RZ, !P0, P1 ;  /* 0x000000ff4300720c */ /* 0x000fda0004701710 */
.L_x_989:
[----:B------:R-:W-:Y:S05]  /*146b0*/  BSYNC B1 ;  /* 0x0000000000017941 */ /* 0x000fea0003800000 */
.L_x_987:
        /* <DEDUP_REMOVED lines=15> */
.L_x_991:
[----:B------:R-:W-:Y:S02]  /*147b0*/  FSETP.GTU.FTZ.AND P0, PT, |R6|, +INF , PT ;  /* 0x7f8000000600780b */ /* 0x000fe40003f1c200 */
[----:B------:R-:W-:-:S04]  /*147c0*/  ISETP.LT.U32.AND P1, PT, R54, R73, PT ;  /* 0x000000493600720c */ /* 0x000fc80003f21070 */
[----:B------:R-:W-:-:S13]  /*147d0*/  ISETP.LT.OR.EX P0, PT, R68, RZ, !P0, P1 ;  /* 0x000000ff4400720c */ /* 0x000fda0004701710 */
.L_x_992:
[----:B------:R-:W-:Y:S05]  /*147e0*/  BSYNC B1 ;  /* 0x0000000000017941 */ /* 0x000fea0003800000 */
.L_x_990:
        /* <DEDUP_REMOVED lines=15> */
.L_x_994:
[----:B------:R-:W-:Y:S02]  /*148e0*/  FSETP.GTU.FTZ.AND P0, PT, |R7|, +INF , PT ;  /* 0x7f8000000700780b */ /* 0x000fe40003f1c200 */
[----:B------:R-:W-:-:S04]  /*148f0*/  ISETP.LT.U32.AND P1, PT, R52, R73, PT ;  /* 0x000000493400720c */ /* 0x000fc80003f21070 */
[----:B------:R-:W-:-:S13]  /*14900*/  ISETP.LT.OR.EX P0, PT, R65, RZ, !P0, P1 ;  /* 0x000000ff4100720c */ /* 0x000fda0004701710 */
.L_x_995:
[----:B------:R-:W-:Y:S05]  /*14910*/  BSYNC B1 ;  /* 0x0000000000017941 */ /* 0x000fea0003800000 */
.L_x_993:
        /* <DEDUP_REMOVED lines=18> */
.L_x_997:
[----:B------:R-:W-:Y:S02]  /*14a40*/  FSETP.GTU.FTZ.AND P0, PT, |R8|, +INF , PT ;  /* 0x7f8000000800780b */ /* 0x000fe40003f1c200 */
[----:B------:R-:W-:-:S04]  /*14a50*/  ISETP.LT.U32.AND P1, PT, R51, R5, PT ;  /* 0x000000053300720c */ /* 0x000fc80003f21070 */
[----:B------:R-:W-:-:S13]  /*14a60*/  ISETP.LT.OR.EX P0, PT, R66, RZ, !P0, P1 ;  /* 0x000000ff4200720c */ /* 0x000fda0004701710 */
.L_x_998:
[----:B------:R-:W-:Y:S05]  /*14a70*/  BSYNC B1 ;  /* 0x0000000000017941 */ /* 0x000fea0003800000 */
.L_x_996:
        /* <DEDUP_REMOVED lines=15> */
.L_x_1000:
[----:B------:R-:W-:Y:S02]  /*14b70*/  FSETP.GTU.FTZ.AND P0, PT, |R9|, +INF , PT ;  /* 0x7f8000000900780b */ /* 0x000fe40003f1c200 */
[----:B------:R-:W-:-:S04]  /*14b80*/  ISETP.LT.U32.AND P1, PT, R50, R5, PT ;  /* 0x000000053200720c */ /* 0x000fc80003f21070 */
[----:B------:R-:W-:-:S13]  /*14b90*/  ISETP.LT.OR.EX P0, PT, R62, RZ, !P0, P1 ;  /* 0x000000ff3e00720c */ /* 0x000fda0004701710 */
.L_x_1001:
[----:B------:R-:W-:Y:S05]  /*14ba0*/  BSYNC B1 ;  /* 0x0000000000017941 */ /* 0x000fea0003800000 */
.L_x_999:
        /* <DEDUP_REMOVED lines=15> */
.L_x_1003:
[----:B------:R-:W-:Y:S02]  /*14ca0*/  FSETP.GTU.FTZ.AND P0, PT, |R10|, +INF , PT ;  /* 0x7f8000000a00780b */ /* 0x000fe40003f1c200 */
[----:B------:R-:W-:-:S04]  /*14cb0*/  ISETP.LT.U32.AND P1, PT, R49, R5, PT ;  /* 0x000000053100720c */ /* 0x000fc80003f21070 */
[----:B------:R-:W-:-:S13]  /*14cc0*/  ISETP.LT.OR.EX P0, PT, R61, RZ, !P0, P1 ;  /* 0x000000ff3d00720c */ /* 0x000fda0004701710 */
.L_x_1004:
[----:B------:R-:W-:Y:S05]  /*14cd0*/  BSYNC B1 ;  /* 0x0000000000017941 */ /* 0x000fea0003800000 */
.L_x_1002:
        /* <DEDUP_REMOVED lines=15> */
.L_x_1006:
[----:B------:R-:W-:Y:S02]  /*14dd0*/  FSETP.GTU.FTZ.AND P0, PT, |R11|, +INF , PT ;  /* 0x7f8000000b00780b */ /* 0x000fe40003f1c200 */
[----:B------:R-:W-:-:S04]  /*14de0*/  ISETP.LT.U32.AND P1, PT, R48, R5, PT ;  /* 0x000000053000720c */ /* 0x000fc80003f21070 */
[----:B------:R-:W-:-:S13]  /*14df0*/  ISETP.LT.OR.EX P0, PT, R60, RZ, !P0, P1 ;  /* 0x000000ff3c00720c */ /* 0x000fda0004701710 */
.L_x_1007:
[----:B------:R-:W-:Y:S05]  /*14e00*/  BSYNC B1 ;  /* 0x0000000000017941 */ /* 0x000fea0003800000 */
.L_x_1005:
        /* <DEDUP_REMOVED lines=18> */
.L_x_1009:
[----:B------:R-:W-:Y:S02]  /*14f30*/  FSETP.GTU.FTZ.AND P0, PT, |R12|, +INF , PT ;  /* 0x7f8000000c00780b */ /* 0x000fe40003f1c200 */
[----:B------:R-:W-:-:S04]  /*14f40*/  ISETP.LT.U32.AND P1, PT, R47, R6, PT ;  /* 0x000000062f00720c */ /* 0x000fc80003f21070 */
[----:B------:R-:W-:-:S13]  /*14f50*/  ISETP.LT.OR.EX P0, PT, R59, RZ, !P0, P1 ;  /* 0x000000ff3b00720c */ /* 0x000fda0004701710 */
.L_x_1010:
[----:B------:R-:W-:Y:S05]  /*14f60*/  BSYNC B1 ;  /* 0x0000000000017941 */ /* 0x000fea0003800000 */
.L_x_1008:
        /* <DEDUP_REMOVED lines=15> */
.L_x_1012:
[----:B------:R-:W-:Y:S02]  /*15060*/  FSETP.GTU.FTZ.AND P0, PT, |R13|, +INF , PT ;  /* 0x7f8000000d00780b */ /* 0x000fe40003f1c200 */
[----:B------:R-:W-:-:S04]  /*15070*/  ISETP.LT.U32.AND P1, PT, R46, R6, PT ;  /* 0x000000062e00720c */ /* 0x000fc80003f21070 */
[----:B------:R-:W-:-:S13]  /*15080*/  ISETP.LT.OR.EX P0, PT, R58, RZ, !P0, P1 ;  /* 0x000000ff3a00720c */ /* 0x000fda0004701710 */
.L_x_1013:
[----:B------:R-:W-:Y:S05]  /*15090*/  BSYNC B1 ;  /* 0x0000000000017941 */ /* 0x000fea0003800000 */
.L_x_1011:
        /* <DEDUP_REMOVED lines=15> */
.L_x_1015:
[----:B------:R-:W-:Y:S02]  /*15190*/  FSETP.GTU.FTZ.AND P0, PT, |R14|, +INF , PT ;  /* 0x7f8000000e00780b */ /* 0x000fe40003f1c200 */
[----:B------:R-:W-:-:S04]  /*151a0*/  ISETP.LT.U32.AND P1, PT, R45, R6, PT ;  /* 0x000000062d00720c */ /* 0x000fc80003f21070 */
[----:B------:R-:W-:-:S13]  /*151b0*/  ISETP.LT.OR.EX P0, PT, R57, RZ, !P0, P1 ;  /* 0x000000ff3900720c */ /* 0x000fda0004701710 */
.L_x_1016:
[----:B------:R-:W-:Y:S05]  /*151c0*/  BSYNC B1 ;  /* 0x0000000000017941 */ /* 0x000fea0003800000 */
.L_x_1014:
        /* <DEDUP_REMOVED lines=15> */
.L_x_1018:
[----:B------:R-:W-:Y:S02]  /*152c0*/  FSETP.GTU.FTZ.AND P0, PT, |R15|, +INF , PT ;  /* 0x7f8000000f00780b */ /* 0x000fe40003f1c200 */
[----:B------:R-:W-:-:S04]  /*152d0*/  ISETP.LT.U32.AND P1, PT, R43, R6, PT ;  /* 0x000000062b00720c */ /* 0x000fc80003f21070 */
[----:B------:R-:W-:-:S13]  /*152e0*/  ISETP.LT.OR.EX P0, PT, R55, RZ, !P0, P1 ;  /* 0x000000ff3700720c */ /* 0x000fda0004701710 */
.L_x_1019:
[----:B------:R-:W-:Y:S05]  /*152f0*/  BSYNC B1 ;  /* 0x0000000000017941 */ /* 0x000fea0003800000 */
.L_x_1017:
        /* <DEDUP_REMOVED lines=18> */
.L_x_1021:
[----:B------:R-:W-:Y:S02]  /*15420*/  FSETP.GTU.FTZ.AND P0, PT, |R20|, +INF , PT ;  /* 0x7f8000001400780b */ /* 0x000fe40003f1c200 */
[----:B------:R-:W-:-:S04]  /*15430*/  ISETP.LT.U32.AND P1, PT, R64, R5, PT ;  /* 0x000000054000720c */ /* 0x000fc80003f21070 */
[----:B------:R-:W-:-:S13]  /*15440*/  ISETP.LT.OR.EX P0, PT, R63, RZ, !P0, P1 ;  /* 0x000000ff3f00720c */ /* 0x000fda0004701710 */
.L_x_1022:
[----:B------:R-:W-:Y:S05]  /*15450*/  BSYNC B1 ;  /* 0x0000000000017941 */ /* 0x000fea0003800000 */
.L_x_1020:
        /* <DEDUP_REMOVED lines=15> */
.L_x_1024:
[----:B------:R-:W-:Y:S02]  /*15550*/  FSETP.GTU.FTZ.AND P0, PT, |R21|, +INF , PT ;  /* 0x7f8000001500780b */ /* 0x000fe40003f1c200 */
[----:B------:R-:W-:-:S04]  /*15560*/  ISETP.LT.U32.AND P1, PT, R30, R5, PT ;  /* 0x000000051e00720c */ /* 0x000fc80003f21070 */
[----:B------:R-:W-:-:S13]  /*15570*/  ISETP.LT.OR.EX P0, PT, R29, RZ, !P0, P1 ;  /* 0x000000ff1d00720c */ /* 0x000fda0004701710 */
.L_x_1025:
[----:B------:R-:W-:Y:S05]  /*15580*/  BSYNC B1 ;  /* 0x0000000000017941 */ /* 0x000fea0003800000 */
.L_x_1023:
        /* <DEDUP_REMOVED lines=15> */
.L_x_1027:
[----:B------:R-:W-:Y:S02]  /*15680*/  FSETP.GTU.FTZ.AND P0, PT, |R22|, +INF , PT ;  /* 0x7f8000001600780b */ /* 0x000fe40003f1c200 */
[----:B------:R-:W-:-:S04]  /*15690*/  ISETP.LT.U32.AND P1, PT, R27, R5, PT ;  /* 0x000000051b00720c */ /* 0x000fc80003f21070 */
[----:B------:R-:W-:-:S13]  /*156a0*/  ISETP.LT.OR.EX P0, PT, R26, RZ, !P0, P1 ;  /* 0x000000ff1a00720c */ /* 0x000fda0004701710 */
.L_x_1028:
[----:B------:R-:W-:Y:S05]  /*156b0*/  BSYNC B1 ;  /* 0x0000000000017941 */ /* 0x000fea0003800000 */
.L_x_1026:
        /* <DEDUP_REMOVED lines=15> */
.L_x_1030:
[----:B------:R-:W-:Y:S02]  /*157b0*/  FSETP.GTU.FTZ.AND P0, PT, |R23|, +INF , PT ;  /* 0x7f8000001700780b */ /* 0x000fe40003f1c200 */
[----:B------:R-:W-:-:S04]  /*157c0*/  ISETP.LT.U32.AND P1, PT, R24, R5, PT ;  /* 0x000000051800720c */ /* 0x000fc80003f21070 */
[----:B------:R-:W-:-:S13]  /*157d0*/  ISETP.LT.OR.EX P0, PT, R3, RZ, !P0, P1 ;  /* 0x000000ff0300720c */ /* 0x000fda0004701710 */
.L_x_1031:
[----:B------:R-:W-:Y:S05]  /*157e0*/  BSYNC B1 ;  /* 0x0000000000017941 */ /* 0x000fea0003800000 */
.L_x_1029:
[----:B------:R-:W-:Y:S02]  /*157f0*/  FSEL R0, R0, R23, P0 ;  /* 0x0000001700007208 */ /* 0x000fe40000000000 */
[----:B------:R-:W-:Y:S02]  /*15800*/  SEL R24, R24, R5, P0 ;  /* 0x0000000518187207 */ /* 0x000fe40000000000 */
[----:B------:R-:W-:-:S07]  /*15810*/  SEL R3, R3, RZ, P0 ;  /* 0x000000ff03037207 */ /* 0x000fce0000000000 */
.L_x_983:
[----:B------:R-:W-:Y:S05]  /*15820*/  BSYNC B0 ;  /* 0x0000000000007941 */ /* 0x000fea0003800000 */
.L_x_982:
        /* <DEDUP_REMOVED lines=12> */
.L_x_1033:
[----:B------:R-:W-:Y:S02]  /*158f0*/  FSETP.GTU.FTZ.AND P0, PT, |R39|, +INF , PT ;  /* 0x7f8000002700780b */ /* 0x000fe40003f1c200 */
[----:B------:R-:W-:-:S04]  /*15900*/  ISETP.LT.U32.AND P1, PT, R44, R51, PT ;  /* 0x000000332c00720c */ /* 0x000fc80003f21070 */
[----:B------:R-:W-:-:S13]  /*15910*/  ISETP.LT.OR.EX P0, PT, R53, R66, !P0, P1 ;  /* 0x000000423500720c */ /* 0x000fda0004701710 */
.L_x_1034:
[----:B------:R-:W-:Y:S05]  /*15920*/  BSYNC B0 ;  /* 0x0000000000007941 */ /* 0x000fea0003800000 */
.L_x_1032:
        /* <DEDUP_REMOVED lines=15> */
.L_x_1036:
[----:B------:R-:W-:Y:S02]  /*15a20*/  FSETP.GTU.FTZ.AND P0, PT, |R38|, +INF , PT ;  /* 0x7f8000002600780b */ /* 0x000fe40003f1c200 */
[----:B------:R-:W-:-:S04]  /*15a30*/  ISETP.LT.U32.AND P1, PT, R56, R50, PT ;  /* 0x000000323800720c */ /* 0x000fc80003f21070 */
[----:B------:R-:W-:-:S13]  /*15a40*/  ISETP.LT.OR.EX P0, PT, R67, R62, !P0, P1 ;  /* 0x0000003e4300720c */ /* 0x000fda0004701710 */
.L_x_1037:
[----:B------:R-:W-:Y:S05]  /*15a50*/  BSYNC B0 ;  /* 0x0000000000007941 */ /* 0x000fea0003800000 */
.L_x_1035:
        /* <DEDUP_REMOVED lines=15> */
.L_x_1039:
[----:B------:R-:W-:Y:S02]  /*15b50*/  FSETP.GTU.FTZ.AND P0, PT, |R37|, +INF , PT ;  /* 0x7f8000002500780b */ /* 0x000fe40003f1c200 */
[----:B------:R-:W-:-:S04]  /*15b60*/  ISETP.LT.U32.AND P1, PT, R54, R49, PT ;  /* 0x000000313600720c */ /* 0x000fc80003f21070 */
[----:B------:R-:W-:-:S13]  /*15b70*/  ISETP.LT.OR.EX P0, PT, R68, R61, !P0, P1 ;  /* 0x0000003d4400720c */ /* 0x000fda0004701710 */
.L_x_1040:
[----:B------:R-:W-:Y:S05]  /*15b80*/  BSYNC B0 ;  /* 0x0000000000007941 */ /* 0x000fea0003800000 */
.L_x_1038:
        /* <DEDUP_REMOVED lines=15> */
.L_x_1042:
[----:B------:R-:W-:Y:S02]  /*15c80*/  FSETP.GTU.FTZ.AND P0, PT, |R36|, +INF , PT ;  /* 0x7f8000002400780b */ /* 0x000fe40003f1c200 */
[----:B------:R-:W-:-:S04]  /*15c90*/  ISETP.LT.U32.AND P1, PT, R52, R48, PT ;  /* 0x000000303400720c */ /* 0x000fc80003f21070 */
[----:B------:R-:W-:-:S13]  /*15ca0*/  ISETP.LT.OR.EX P0, PT, R65, R60, !P0, P1 ;  /* 0x0000003c4100720c */ /* 0x000fda0004701710 */
.L_x_1043:
[----:B------:R-:W-:Y:S05]  /*15cb0*/  BSYNC B0 ;  /* 0x0000000000007941 */ /* 0x000fea0003800000 */
.L_x_1041:
        /* <DEDUP_REMOVED lines=15> */
.L_x_1045:
[----:B------:R-:W-:Y:S02]  /*15db0*/  FSETP.GTU.FTZ.AND P0, PT, |R35|, +INF , PT ;  /* 0x7f8000002300780b */ /* 0x000fe40003f1c200 */
[----:B------:R-:W-:-:S04]  /*15dc0*/  ISETP.LT.U32.AND P1, PT, R44, R47, PT ;  /* 0x0000002f2c00720c */ /* 0x000fc80003f21070 */
[----:B------:R-:W-:-:S13]  /*15dd0*/  ISETP.LT.OR.EX P0, PT, R66, R59, !P0, P1 ;  /* 0x0000003b4200720c */ /* 0x000fda0004701710 */
.L_x_1046:
[----:B------:R-:W-:Y:S05]  /*15de0*/  BSYNC B0 ;  /* 0x0000000000007941 */ /* 0x000fea0003800000 */
.L_x_1044:
        /* <DEDUP_REMOVED lines=15> */
.L_x_1048:
[----:B------:R-:W-:Y:S02]  /*15ee0*/  FSETP.GTU.FTZ.AND P0, PT, |R34|, +INF , PT ;  /* 0x7f8000002200780b */ /* 0x000fe40003f1c200 */
[----:B------:R-:W-:-:S04]  /*15ef0*/  ISETP.LT.U32.AND P1, PT, R5, R46, PT ;  /* 0x0000002e0500720c */ /* 0x000fc80003f21070 */
[----:B------:R-:W-:-:S13]  /*15f00*/  ISETP.LT.OR.EX P0, PT, R67, R58, !P0, P1 ;  /* 0x0000003a4300720c */ /* 0x000fda0004701710 */
.L_x_1049:
[----:B------:R-:W-:Y:S05]  /*15f10*/  BSYNC B0 ;  /* 0x0000000000007941 */ /* 0x000fea0003800000 */
.L_x_1047:
        /* <DEDUP_REMOVED lines=15> */
.L_x_1051:
[----:B------:R-:W-:Y:S02]  /*16010*/  FSETP.GTU.FTZ.AND P0, PT, |R33|, +INF , PT ;  /* 0x7f8000002100780b */ /* 0x000fe40003f1c200 */
[----:B------:R-:W-:-:S04]  /*16020*/  ISETP.LT.U32.AND P1, PT, R54, R45, PT ;  /* 0x0000002d3600720c */ /* 0x000fc80003f21070 */
[----:B------:R-:W-:-:S13]  /*16030*/  ISETP.LT.OR.EX P0, PT, R68, R57, !P0, P1 ;  /* 0x000000394400720c */ /* 0x000fda0004701710 */
.L_x_1052:
[----:B------:R-:W-:Y:S05]  /*16040*/  BSYNC B0 ;  /* 0x0000000000007941 */ /* 0x000fea0003800000 */
.L_x_1050:
        /* <DEDUP_REMOVED lines=15> */
.L_x_1054:
[----:B------:R-:W-:Y:S02]  /*16140*/  FSETP.GTU.FTZ.AND P0, PT, |R32|, +INF , PT ;  /* 0x7f8000002000780b */ /* 0x000fe40003f1c200 */
[----:B------:R-:W-:-:S04]  /*16150*/  ISETP.LT.U32.AND P1, PT, R48, R43, PT ;  /* 0x0000002b3000720c */ /* 0x000fc80003f21070 */
[----:B------:R-:W-:-:S13]  /*16160*/  ISETP.LT.OR.EX P0, PT, R60, R55, !P0, P1 ;  /* 0x000000373c00720c */ /* 0x000fda0004701710 */
.L_x_1055:
[----:B------:R-:W-:Y:S05]  /*16170*/  BSYNC B0 ;  /* 0x0000000000007941 */ /* 0x000fea0003800000 */
.L_x_1053:
        /* <DEDUP_REMOVED lines=15> */
.L_x_1057:
[----:B------:R-:W-:Y:S02]  /*16270*/  FSETP.GTU.FTZ.AND P0, PT, |R31|, +INF , PT ;  /* 0x7f8000001f00780b */ /* 0x000fe40003f1c200 */
[----:B------:R-:W-:-:S04]  /*16280*/  ISETP.LT.U32.AND P1, PT, R47, R64, PT ;  /* 0x000000402f00720c */ /* 0x000fc80003f21070 */
[----:B------:R-:W-:-:S13]  /*16290*/  ISETP.LT.OR.EX P0, PT, R66, R63, !P0, P1 ;  /* 0x0000003f4200720c */ /* 0x000fda0004701710 */
.L_x_1058:
[----:B------:R-:W-:Y:S05]  /*162a0*/  BSYNC B0 ;  /* 0x0000000000007941 */ /* 0x000fea0003800000 */
.L_x_1056:
        /* <DEDUP_REMOVED lines=15> */
.L_x_1060:
[----:B------:R-:W-:Y:S02]  /*163a0*/  FSETP.GTU.FTZ.AND P0, PT, |R28|, +INF , PT ;  /* 0x7f8000001c00780b */ /* 0x000fe40003f1c200 */
[----:B------:R-:W-:-:S04]  /*163b0*/  ISETP.LT.U32.AND P1, PT, R5, R30, PT ;  /* 0x0000001e0500720c */ /* 0x000fc80003f21070 */
[----:B------:R-:W-:-:S13]  /*163c0*/  ISETP.LT.OR.EX P0, PT, R58, R29, !P0, P1 ;  /* 0x0000001d3a00720c */ /* 0x000fda0004701710 */
.L_x_1061:
[----:B------:R-:W-:Y:S05]  /*163d0*/  BSYNC B0 ;  /* 0x0000000000007941 */ /* 0x000fea0003800000 */
.L_x_1059:
        /* <DEDUP_REMOVED lines=15> */
.L_x_1063:
[----:B------:R-:W-:Y:S02]  /*164d0*/  FSETP.GTU.FTZ.AND P0, PT, |R25|, +INF , PT ;  /* 0x7f8000001900780b */ /* 0x000fe40003f1c200 */
[----:B------:R-:W-:-:S04]  /*164e0*/  ISETP.LT.U32.AND P1, PT, R54, R27, PT ;  /* 0x0000001b3600720c */ /* 0x000fc80003f21070 */
[----:B------:R-:W-:-:S13]  /*164f0*/  ISETP.LT.OR.EX P0, PT, R57, R26, !P0, P1 ;  /* 0x0000001a3900720c */ /* 0x000fda0004701710 */
.L_x_1064:
[----:B------:R-:W-:Y:S05]  /*16500*/  BSYNC B0 ;  /* 0x0000000000007941 */ /* 0x000fea0003800000 */
.L_x_1062:
        /* <DEDUP_REMOVED lines=15> */
.L_x_1066:
[----:B------:R-:W-:Y:S02]  /*16600*/  FSETP.GTU.FTZ.AND P0, PT, |R0|, +INF , PT ;  /* 0x7f8000000000780b */ /* 0x000fe40003f1c200 */
[----:B------:R-:W-:-:S04]  /*16610*/  ISETP.LT.U32.AND P1, PT, R43, R24, PT ;  /* 0x000000182b00720c */ /* 0x000fc80003f21070 */
[----:B------:R-:W-:-:S13]  /*16620*/  ISETP.LT.OR.EX P0, PT, R60, R3, !P0, P1 ;  /* 0x000000033c00720c */ /* 0x000fda0004701710 */
.L_x_1067:
[----:B------:R-:W-:Y:S05]  /*16630*/  BSYNC B0 ;  /* 0x0000000000007941 */ /* 0x000fea0003800000 */
.L_x_1065:
[----:B------:R-:W-:Y:S02]  /*16640*/  SEL R24, R43, R24, P0 ;  /* 0x000000182b187207 */ /* 0x000fe40000000000 */
[----:B------:R-:W-:Y:S02]  /*16650*/  SEL R25, R60, R3, P0 ;  /* 0x000000033c197207 */ /* 0x000fe40000000000 */
[----:B------:R-:W-:-:S07]  /*16660*/  FSEL R9, R9, R0, P0 ;  /* 0x0000000009097208 */ /* 0x000fce0000000000 */
.L_x_616:
[----:B------:R-:W-:Y:S05]  /*16670*/  BSYNC B6 ;  /* 0x0000000000067941 */ /* 0x000fea0003800000 */
.L_x_615:
[----:B------:R-:W-:Y:S02]  /*16680*/  ULDC UR4, c[0x0][0x244] ;  /* 0x0000910000047ab9 */ /* 0x000fe40000000800 */
[----:B------:R-:W-:-:S13]  /*16690*/  ISETP.NE.AND P0, PT, RZ, UR4, PT ;  /* 0x00000004ff007c0c */ /* 0x000fda000bf05270 */
[----:B------:R-:W-:Y:S05]  /*166a0*/  @!P0 BRA `(.L_x_1068) ;  /* 0x0000000800088947 */ /* 0x000fea0003800000 */
[----:B------:R-:W1:Y:S01]  /*166b0*/  S2R R4, SR_CgaCtaId ;  /* 0x0000000000047919 */ /* 0x000e620000008800 */
[----:B0-----:R-:W0:Y:S01]  /*166c0*/  LDC R19, c[0x0][RZ] ;  /* 0x00000000ff137b82 */ /* 0x001e220000000800 */
[----:B------:R-:W-:Y:S01]  /*166d0*/  MOV R0, 0x400 ;  /* 0x0000040000007802 */ /* 0x000fe20000000f00 */
[----:B------:R-:W-:Y:S02]  /*166e0*/  IMAD.MOV.U32 R62, RZ, RZ, R64 ;  /* 0x000000ffff3e7224 */ /* 0x000fe400078e0040 */
[----:B------:R-:W-:Y:S02]  /*166f0*/  IMAD.MOV.U32 R28, RZ, RZ, R30 ;  /* 0x000000ffff1c7224 */ /* 0x000fe400078e001e */
[----:B------:R-:W-:Y:S02]  /*16700*/  VIADD R3, R0, 0x10 ;  /* 0x0000001000037836 */ /* 0x000fe40000000000 */
[----:B------:R-:W2:Y:S01]  /*16710*/  LDC R18, c[0x0][0x4] ;  /* 0x00000100ff127b82 */ /* 0x000ea20000000800 */
[----:B------:R-:W-:-:S02]  /*16720*/  IMAD.MOV.U32 R68, RZ, RZ, R70 ;  /* 0x000000ffff447224 */ /* 0x000fc400078e0046 */
[----:B0-----:R-:W-:Y:S01]  /*16730*/  IMAD R0, R17, R19, R16 ;  /* 0x0000001311007224 */ /* 0x001fe200078e0210 */
[----:B-1----:R-:W-:Y:S02]  /*16740*/  LEA R3, R4, R3, 0x18 ;  /* 0x0000000304037211 */ /* 0x002fe400078ec0ff */
[----:B--2---:R-:W-:-:S03]  /*16750*/  SHF.R.U32.HI R4, RZ, 0x1, R18 ;  /* 0x00000001ff047819 */ /* 0x004fc60000011612 */
[----:B------:R-:W-:Y:S01]  /*16760*/  IMAD R0, R0, 0x40, R3 ;  /* 0x0000004000007824 */ /* 0x000fe200078e0203 */
[----:B------:R-:W-:-:S04]  /*16770*/  ISETP.NE.AND P0, PT, R4, RZ, PT ;  /* 0x000000ff0400720c */ /* 0x000fc80003f05270 */
[----:B------:R1:W-:Y:S04]  /*16780*/  STS.64 [R0+0x8], R62 ;  /* 0x0000083e00007388 */ /* 0x0003e80000000a00 */
[----:B------:R1:W-:Y:S04]  /*16790*/  STS.64 [R0+0x18], R28 ;  /* 0x0000181c00007388 */ /* 0x0003e80000000a00 */
[----:B------:R1:W-:Y:S04]  /*167a0*/  STS.64 [R0+0x28], R68 ;  /* 0x0000284400007388 */ /* 0x0003e80000000a00 */
[----:B------:R1:W-:Y:S04]  /*167b0*/  STS.64 [R0+0x38], R24 ;  /* 0x0000381800007388 */ /* 0x0003e80000000a00 */
[----:B------:R1:W-:Y:S04]  /*167c0*/  STS [R0], R31 ;  /* 0x0000001f00007388 */ /* 0x0003e80000000800 */
[----:B------:R1:W-:Y:S04]  /*167d0*/  STS [R0+0x10], R5 ;  /* 0x0000100500007388 */ /* 0x0003e80000000800 */
[----:B------:R1:W-:Y:S04]  /*167e0*/  STS [R0+0x20], R71 ;  /* 0x0000204700007388 */ /* 0x0003e80000000800 */
[----:B------:R1:W-:Y:S01]  /*167f0*/  STS [R0+0x30], R9 ;  /* 0x0000300900007388 */ /* 0x0003e20000000800 */
[----:B------:R-:W-:Y:S05]  /*16800*/  @!P0 BRA `(.L_x_1068) ;  /* 0x0000000400b08947 */ /* 0x000fea0003800000 */
.L_x_1083:
[----:B------:R-:W-:Y:S01]  /*16810*/  IMAD.IADD R7, R17, 0x1, R4 ;  /* 0x0000000111077824 */ /* 0x000fe200078e0204 */
[----:B------:R-:W-:Y:S05]  /*16820*/  WARPSYNC.ALL ;  /* 0x0000000000007948 */ /* 0x000fea0003800000 */
[----:B------:R-:W-:Y:S01]  /*16830*/  BAR.SYNC.DEFER_BLOCKING 0x0 ;  /* 0x0000000000007b1d */ /* 0x000fe20000010000 */
[----:B------:R-:W-:-:S04]  /*16840*/  ISETP.GE.U32.AND P0, PT, R7, R18, PT ;  /* 0x000000120700720c */ /* 0x000fc80003f06070 */
[----:B------:R-:W-:Y:S01]  /*16850*/  ISETP.GE.U32.OR P0, PT, R17, R4, P0 ;  /* 0x000000041100720c */ /* 0x000fe20000706470 */
[----:B------:R-:W-:-:S12]  /*16860*/  BSSY B0, `(.L_x_1069) ;  /* 0x0000063000007945 */ /* 0x000fd80003800000 */
[----:B0-----:R-:W-:Y:S05]  /*16870*/  @P0 BRA `(.L_x_1070) ;  /* 0x0000000400840947 */ /* 0x001fea0003800000 */
[----:B------:R-:W-:Y:S01]  /*16880*/  IMAD R6, R7, R19, R16 ;  /* 0x0000001307067224 */ /* 0x000fe200078e0210 */
[----:B------:R-:W-:Y:S01]  /*16890*/  FSETP.GTU.FTZ.AND P0, PT, |R31|, +INF , PT ;  /* 0x7f8000001f00780b */ /* 0x000fe20003f1c200 */
[----:B------:R-:W-:Y:S02]  /*168a0*/  BSSY B1, `(.L_x_1071) ;  /* 0x0000017000017945 */ /* 0x000fe40003800000 */
[----:B------:R-:W-:-:S05]  /*168b0*/  IMAD R8, R6, 0x40, R3 ;  /* 0x0000004006087824 */ /* 0x000fca00078e0203 */
[----:B------:R0:W2:Y:S04]  /*168c0*/  LDS R20, [R8] ;  /* 0x0000000008147984 */ /* 0x0000a80000000800 */
[----:B------:R0:W3:Y:S04]  /*168d0*/  LDS R22, [R8+0x10] ;  /* 0x0000100008167984 */ /* 0x0000e80000000800 */
[----:B------:R0:W4:Y:S04]  /*168e0*/  LDS R26, [R8+0x20] ;  /* 0x00002000081a7984 */ /* 0x0001280000000800 */
[----:B-1----:R0:W1:Y:S04]  /*168f0*/  LDS R28, [R8+0x30] ;  /* 0x00003000081c7984 */ /* 0x0020680000000800 */
[----:B------:R0:W0:Y:S04]  /*16900*/  LDS.64 R6, [R8+0x8] ;  /* 0x0000080008067984 */ /* 0x0000280000000a00 */
[----:B------:R0:W0:Y:S04]  /*16910*/  LDS.64 R10, [R8+0x18] ;  /* 0x00001800080a7984 */ /* 0x0000280000000a00 */
[----:B------:R0:W0:Y:S04]  /*16920*/  LDS.64 R12, [R8+0x28] ;  /* 0x00002800080c7984 */ /* 0x0000280000000a00 */
[----:B------:R0:W0:Y:S01]  /*16930*/  LDS.64 R14, [R8+0x38] ;  /* 0x00003800080e7984 */ /* 0x0000220000000a00 */
[----:B------:R-:W-:Y:S05]  /*16940*/  @P0 BRA `(.L_x_1072) ;  /* 0x0000000000240947 */ /* 0x000fea0003800000 */
[C---:B--2---:R-:W-:Y:S02]  /*16950*/  FSETP.NEU.FTZ.AND P1, PT, R31.reuse, R20, PT ;  /* 0x000000141f00720b */ /* 0x044fe40003f3d000 */
[----:B0-----:R-:W-:Y:S02]  /*16960*/  ISETP.GE.U32.AND P0, PT, R64, R6, PT ;  /* 0x000000064000720c */ /* 0x001fe40003f06070 */
[----:B------:R-:W-:Y:S02]  /*16970*/  FSETP.GEU.FTZ.AND P2, PT, R31, R20, PT ;  /* 0x000000141f00720b */ /* 0x000fe40003f5e000 */
[----:B------:R-:W-:Y:S02]  /*16980*/  ISETP.GE.AND.EX P0, PT, R63, R7, PT, P0 ;  /* 0x000000073f00720c */ /* 0x000fe40003f06300 */
[----:B------:R-:W-:-:S05]  /*16990*/  SEL R8, RZ, 0xffffffff, P2 ;  /* 0xffffffffff087807 */ /* 0x000fca0001000000 */
[----:B------:R-:W-:-:S04]  /*169a0*/  @!P1 SEL R8, RZ, 0xffffffff, P0 ;  /* 0xffffffffff089807 */ /* 0x000fc80000000000 */
[----:B------:R-:W-:-:S04]  /*169b0*/  LOP3.LUT R8, R8, 0x1, RZ, 0xc0, !PT ;  /* 0x0000000108087812 */ /* 0x000fc800078ec0ff */
[----:B------:R-:W-:Y:S01]  /*169c0*/  ISETP.EQ.U32.AND P0, PT, R8, 0x1, PT ;  /* 0x000000010800780c */ /* 0x000fe20003f02070 */
[----:B------:R-:W-:-:S12]  /*169d0*/  BRA `(.L_x_1073) ;  /* 0x00000000000c7947 */ /* 0x000fd80003800000 */
.L_x_1072:
[----:B--2---:R-:W-:Y:S02]  /*169e0*/  FSETP.GTU.FTZ.AND P0, PT, |R20|, +INF , PT ;  /* 0x7f8000001400780b */ /* 0x004fe40003f1c200 */
[----:B0-----:R-:W-:-:S04]  /*169f0*/  ISETP.LT.U32.AND P1, PT, R64, R6, PT ;  /* 0x000000064000720c */ /* 0x001fc80003f21070 */
[----:B------:R-:W-:-:S13]  /*16a00*/  ISETP.LT.OR.EX P0, PT, R63, R7, !P0, P1 ;  /* 0x000000073f00720c */ /* 0x000fda0004701710 */
.L_x_1073:
[----:B------:R-:W-:Y:S05]  /*16a10*/  BSYNC B1 ;  /* 0x0000000000017941 */ /* 0x000fea0003800000 */
.L_x_1071:
[----:B------:R-:W-:Y:S01]  /*16a20*/  FSETP.GTU.FTZ.AND P1, PT, |R5|, +INF , PT ;  /* 0x7f8000000500780b */ /* 0x000fe20003f3c200 */
[----:B------:R-:W-:Y:S01]  /*16a30*/  BSSY B1, `(.L_x_1074) ;  /* 0x0000011000017945 */ /* 0x000fe20003800000 */
[----:B------:R-:W-:Y:S02]  /*16a40*/  SEL R64, R64, R6, P0 ;  /* 0x0000000640407207 */ /* 0x000fe40000000000 */
[----:B------:R-:W-:Y:S02]  /*16a50*/  SEL R63, R63, R7, P0 ;  /* 0x000000073f3f7207 */ /* 0x000fe40000000000 */
[----:B------:R-:W-:-:S07]  /*16a60*/  FSEL R31, R31, R20, P0 ;  /* 0x000000141f1f7208 */ /* 0x000fce0000000000 */
[----:B------:R-:W-:Y:S05]  /*16a70*/  @P1 BRA `(.L_x_1075) ;  /* 0x0000000000241947 */ /* 0x000fea0003800000 */
[C---:B---3--:R-:W-:Y:S02]  /*16a80*/  FSETP.NEU.FTZ.AND P1, PT, R5.reuse, R22, PT ;  /* 0x000000160500720b */ /* 0x048fe40003f3d000 */
        /* <DEDUP_REMOVED lines=8> */
.L_x_1075:
[----:B---3--:R-:W-:Y:S02]  /*16b10*/  FSETP.GTU.FTZ.AND P0, PT, |R22|, +INF , PT ;  /* 0x7f8000001600780b */ /* 0x008fe40003f1c200 */
[----:B------:R-:W-:-:S04]  /*16b20*/  ISETP.LT.U32.AND P1, PT, R30, R10, PT ;  /* 0x0000000a1e00720c */ /* 0x000fc80003f21070 */
[----:B------:R-:W-:-:S13]  /*16b30*/  ISETP.LT.OR.EX P0, PT, R29, R11, !P0, P1 ;  /* 0x0000000b1d00720c */ /* 0x000fda0004701710 */
.L_x_1076:
[----:B------:R-:W-:Y:S05]  /*16b40*/  BSYNC B1 ;  /* 0x0000000000017941 */ /* 0x000fea0003800000 */
.L_x_1074:
[----:B------:R-:W-:Y:S01]  /*16b50*/  FSETP.GTU.FTZ.AND P1, PT, |R71|, +INF , PT ;  /* 0x7f8000004700780b */ /* 0x000fe20003f3c200 */
[----:B------:R-:W-:Y:S01]  /*16b60*/  BSSY B1, `(.L_x_1077) ;  /* 0x0000011000017945 */ /* 0x000fe20003800000 */
[----:B------:R-:W-:Y:S02]  /*16b70*/  SEL R30, R30, R10, P0 ;  /* 0x0000000a1e1e7207 */ /* 0x000fe40000000000 */
[----:B------:R-:W-:Y:S02]  /*16b80*/  SEL R29, R29, R11, P0 ;  /* 0x0000000b1d1d7207 */ /* 0x000fe40000000000 */
[----:B------:R-:W-:-:S07]  /*16b90*/  FSEL R5, R5, R22, P0 ;  /* 0x0000001605057208 */ /* 0x000fce0000000000 */
[----:B------:R-:W-:Y:S05]  /*16ba0*/  @P1 BRA `(.L_x_1078) ;  /* 0x0000000000241947 */ /* 0x000fea0003800000 */
[C---:B----4-:R-:W-:Y:S02]  /*16bb0*/  FSETP.NEU.FTZ.AND P1, PT, R71.reuse, R26, PT ;  /* 0x0000001a4700720b */ /* 0x050fe40003f3d000 */
        /* <DEDUP_REMOVED lines=8> */
.L_x_1078:
[----:B----4-:R-:W-:Y:S02]  /*16c40*/  FSETP.GTU.FTZ.AND P0, PT, |R26|, +INF , PT ;  /* 0x7f8000001a00780b */ /* 0x010fe40003f1c200 */
[----:B------:R-:W-:-:S04]  /*16c50*/  ISETP.LT.U32.AND P1, PT, R70, R12, PT ;  /* 0x0000000c4600720c */ /* 0x000fc80003f21070 */
[----:B------:R-:W-:-:S13]  /*16c60*/  ISETP.LT.OR.EX P0, PT, R69, R13, !P0, P1 ;  /* 0x0000000d4500720c */ /* 0x000fda0004701710 */
.L_x_1079:
[----:B------:R-:W-:Y:S05]  /*16c70*/  BSYNC B1 ;  /* 0x0000000000017941 */ /* 0x000fea0003800000 */
.L_x_1077:
[----:B------:R-:W-:Y:S01]  /*16c80*/  FSETP.GTU.FTZ.AND P1, PT, |R9|, +INF , PT ;  /* 0x7f8000000900780b */ /* 0x000fe20003f3c200 */
[----:B------:R-:W-:Y:S01]  /*16c90*/  BSSY B1, `(.L_x_1080) ;  /* 0x0000011000017945 */ /* 0x000fe20003800000 */
[----:B------:R-:W-:Y:S02]  /*16ca0*/  SEL R70, R70, R12, P0 ;  /* 0x0000000c46467207 */ /* 0x000fe40000000000 */
[----:B------:R-:W-:Y:S02]  /*16cb0*/  SEL R69, R69, R13, P0 ;  /* 0x0000000d45457207 */ /* 0x000fe40000000000 */
[----:B------:R-:W-:-:S07]  /*16cc0*/  FSEL R71, R71, R26, P0 ;  /* 0x0000001a47477208 */ /* 0x000fce0000000000 */
[----:B------:R-:W-:Y:S05]  /*16cd0*/  @P1 BRA `(.L_x_1081) ;  /* 0x0000000000241947 */ /* 0x000fea0003800000 */
[C---:B-1----:R-:W-:Y:S02]  /*16ce0*/  FSETP.NEU.FTZ.AND P1, PT, R9.reuse, R28, PT ;  /* 0x0000001c0900720b */ /* 0x042fe40003f3d000 */
        /* <DEDUP_REMOVED lines=8> */
.L_x_1081:
[----:B-1----:R-:W-:Y:S02]  /*16d70*/  FSETP.GTU.FTZ.AND P0, PT, |R28|, +INF , PT ;  /* 0x7f8000001c00780b */ /* 0x002fe40003f1c200 */
[----:B------:R-:W-:-:S04]  /*16d80*/  ISETP.LT.U32.AND P1, PT, R24, R14, PT ;  /* 0x0000000e1800720c */ /* 0x000fc80003f21070 */
[----:B------:R-:W-:-:S13]  /*16d90*/  ISETP.LT.OR.EX P0, PT, R25, R15, !P0, P1 ;  /* 0x0000000f1900720c */ /* 0x000fda0004701710 */
.L_x_1082:
[----:B------:R-:W-:Y:S05]  /*16da0*/  BSYNC B1 ;  /* 0x0000000000017941 */ /* 0x000fea0003800000 */
.L_x_1080:
[----:B------:R-:W-:Y:S01]  /*16db0*/  FSEL R9, R9, R28, P0 ;  /* 0x0000001c09097208 */ /* 0x000fe20000000000 */
[----:B------:R-:W-:Y:S01]  /*16dc0*/  IMAD.MOV.U32 R62, RZ, RZ, R64 ;  /* 0x000000ffff3e7224 */ /* 0x000fe200078e0040 */
[----:B------:R-:W-:Y:S01]  /*16dd0*/  SEL R24, R24, R14, P0 ;  /* 0x0000000e18187207 */ /* 0x000fe20000000000 */
[----:B------:R-:W-:Y:S01]  /*16de0*/  IMAD.MOV.U32 R28, RZ, RZ, R30 ;  /* 0x000000ffff1c7224 */ /* 0x000fe200078e001e */
[----:B------:R-:W-:Y:S01]  /*16df0*/  SEL R25, R25, R15, P0 ;  /* 0x0000000f19197207 */ /* 0x000fe20000000000 */
[----:B------:R-:W-:Y:S01]  /*16e00*/  IMAD.MOV.U32 R68, RZ, RZ, R70 ;  /* 0x000000ffff447224 */ /* 0x000fe200078e0046 */
[----:B------:R0:W-:Y:S04]  /*16e10*/  STS.64 [R0+0x8], R62 ;  /* 0x0000083e00007388 */ /* 0x0001e80000000a00 */
[----:B------:R0:W-:Y:S04]  /*16e20*/  STS.64 [R0+0x18], R28 ;  /* 0x0000181c00007388 */ /* 0x0001e80000000a00 */
[----:B------:R0:W-:Y:S04]  /*16e30*/  STS.64 [R0+0x28], R68 ;  /* 0x0000284400007388 */ /* 0x0001e80000000a00 */
[----:B------:R0:W-:Y:S04]  /*16e40*/  STS.64 [R0+0x38], R24 ;  /* 0x0000381800007388 */ /* 0x0001e80000000a00 */
[----:B------:R0:W-:Y:S04]  /*16e50*/  STS [R0], R31 ;  /* 0x0000001f00007388 */ /* 0x0001e80000000800 */
[----:B------:R0:W-:Y:S04]  /*16e60*/  STS [R0+0x10], R5 ;  /* 0x0000100500007388 */ /* 0x0001e80000000800 */
[----:B------:R0:W-:Y:S04]  /*16e70*/  STS [R0+0x20], R71 ;  /* 0x0000204700007388 */ /* 0x0001e80000000800 */
[----:B------:R0:W-:Y:S02]  /*16e80*/  STS [R0+0x30], R9 ;  /* 0x0000300900007388 */ /* 0x0001e40000000800 */
.L_x_1070:
[----:B------:R-:W-:Y:S05]  /*16e90*/  BSYNC B0 ;  /* 0x0000000000007941 */ /* 0x000fea0003800000 */
.L_x_1069:
[----:B------:R-:W-:Y:S02]  /*16ea0*/  ISETP.GT.AND P0, PT, R4, 0x1, PT ;  /* 0x000000010400780c */ /* 0x000fe40003f04270 */
[----:B------:R-:W-:-:S11]  /*16eb0*/  SHF.R.S32.HI R4, RZ, 0x1, R4 ;  /* 0x00000001ff047819 */ /* 0x000fd60000011404 */
[----:B------:R-:W-:Y:S05]  /*16ec0*/  @P0 BRA `(.L_x_1083) ;  /* 0xfffffff800500947 */ /* 0x000fea000383ffff */
.L_x_1068:
[----:B------:R-:W-:Y:S02]  /*16ed0*/  ULDC UR4, c[0x0][0x240] ;  /* 0x0000900000047ab9 */ /* 0x000fe40000000800 */
[----:B------:R-:W-:-:S13]  /*16ee0*/  ISETP.NE.AND P0, PT, RZ, UR4, PT ;  /* 0x00000004ff007c0c */ /* 0x000fda000bf05270 */
[----:B------:R-:W-:Y:S05]  /*16ef0*/  @!P0 BRA `(.L_x_1084) ;  /* 0x0000000c00988947 */ /* 0x000fea0003800000 */
[----:B0-----:R-:W0:Y:S02]  /*16f00*/  LDC R19, c[0x0][RZ] ;  /* 0x00000000ff137b82 */ /* 0x001e240000000800 */
[----:B0-----:R-:W-:Y:S01]  /*16f10*/  ISETP.GT.AND P0, PT, R19, 0x20, PT ;  /* 0x000000201300780c */ /* 0x001fe20003f04270 */
[----:B-1----:R-:W-:-:S12]  /*16f20*/  IMAD.MOV.U32 R0, RZ, RZ, R19 ;  /* 0x000000ffff007224 */ /* 0x002fd800078e0013 */
[----:B------:R-:W-:Y:S05]  /*16f30*/  @!P0 BRA `(.L_x_1085) ;  /* 0x0000000800088947 */ /* 0x000fea0003800000 */
[----:B------:R-:W0:Y:S01]  /*16f40*/  S2UR UR5, SR_CgaCtaId ;  /* 0x00000000000579c3 */ /* 0x000e220000008800 */
[----:B------:R-:W-:Y:S01]  /*16f50*/  UMOV UR4, 0x400 ;  /* 0x0000040000047882 */ /* 0x000fe20000000000 */
[-C--:B------:R-:W-:Y:S01]  /*16f60*/  IMAD R17, R17, R19.reuse, R16 ;  /* 0x0000001311117224 */ /* 0x080fe200078e0210 */
[----:B------:R-:W-:Y:S01]  /*16f70*/  UIADD3 UR4, UR4, 0x10, URZ ;  /* 0x0000001004047890 */ /* 0x000fe2000fffe03f */
[----:B------:R-:W-:Y:S01]  /*16f80*/  IMAD.MOV.U32 R62, RZ, RZ, R64 ;  /* 0x000000ffff3e7224 */ /* 0x000fe200078e0040 */
[----:B------:R-:W-:Y:S01]  /*16f90*/  LEA.HI R0, R19, R19, RZ, 0x1 ;  /* 0x0000001313007211 */ /* 0x000fe200078f08ff */
[----:B------:R-:W-:Y:S02]  /*16fa0*/  IMAD.MOV.U32 R28, RZ, RZ, R30 ;  /* 0x000000ffff1c7224 */ /* 0x000fe400078e001e */
[----:B------:R-:W-:Y:S01]  /*16fb0*/  IMAD.MOV.U32 R68, RZ, RZ, R70 ;  /* 0x000000ffff447224 */ /* 0x000fe200078e0046 */
[----:B------:R-:W-:Y:S01]  /*16fc0*/  SHF.R.S32.HI R3, RZ, 0x1, R0 ;  /* 0x00000001ff037819 */ /* 0x000fe20000011400 */
[----:B------:R-:W-:-:S03]  /*16fd0*/  IMAD.MOV.U32 R0, RZ, RZ, 0x20 ;  /* 0x00000020ff007424 */ /* 0x000fc600078e00ff */
[----:B------:R-:W-:Y:S01]  /*16fe0*/  ISETP.GE.AND P0, PT, R3, 0x20, PT ;  /* 0x000000200300780c */ /* 0x000fe20003f06270 */
[----:B0-----:R-:W-:-:S06]  /*16ff0*/  ULEA UR4, UR5, UR4, 0x18 ;  /* 0x0000000405047291 */ /* 0x001fcc000f8ec03f */
[----:B------:R-:W-:-:S05]  /*17000*/  LEA R17, R17, UR4, 0x6 ;  /* 0x0000000411117c11 */ /* 0x000fca000f8e30ff */
        /* <DEDUP_REMOVED lines=9> */
.L_x_1100:
[----:B-1----:R-:W-:Y:S01]  /*170a0*/  IMAD.IADD R0, R16, 0x1, R3 ;  /* 0x0000000110007824 */ /* 0x002fe200078e0203 */
[----:B------:R-:W-:Y:S05]  /*170b0*/  WARPSYNC.ALL ;  /* 0x0000000000007948 */ /* 0x000fea0003800000 */
[----:B------:R-:W-:Y:S01]  /*170c0*/  BAR.SYNC.DEFER_BLOCKING 0x0 ;  /* 0x0000000000007b1d */ /* 0x000fe20000010000 */
[----:B------:R-:W-:-:S04]  /*170d0*/  ISETP.GE.U32.AND P0, PT, R0, R19, PT ;  /* 0x000000130000720c */ /* 0x000fc80003f06070 */
[----:B------:R-:W-:Y:S01]  /*170e0*/  ISETP.GE.U32.OR P0, PT, R16, R3, P0 ;  /* 0x000000031000720c */ /* 0x000fe20000706470 */
[----:B------:R-:W-:-:S12]  /*170f0*/  BSSY B0, `(.L_x_1086) ;  /* 0x0000062000007945 */ /* 0x000fd80003800000 */
[----:B--2---:R-:W-:Y:S05]  /*17100*/  @P0 BRA `(.L_x_1087) ;  /* 0x0000000400800947 */ /* 0x004fea0003800000 */
[----:B------:R-:W-:Y:S01]  /*17110*/  IMAD R0, R3, 0x40, R17 ;  /* 0x0000004003007824 */ /* 0x000fe200078e0211 */
[----:B------:R-:W-:Y:S01]  /*17120*/  FSETP.GTU.FTZ.AND P0, PT, |R31|, +INF , PT ;  /* 0x7f8000001f00780b */ /* 0x000fe20003f1c200 */
[----:B------:R-:W-:Y:S03]  /*17130*/  BSSY B1, `(.L_x_1088) ;  /* 0x0000016000017945 */ /* 0x000fe60003800000 */
[----:B------:R1:W2:Y:S04]  /*17140*/  LDS R4, [R0] ;  /* 0x0000000000047984 */ /* 0x0002a80000000800 */
[----:B------:R1:W3:Y:S04]  /*17150*/  LDS R8, [R0+0x10] ;  /* 0x0000100000087984 */ /* 0x0002e80000000800 */
[----:B------:R1:W4:Y:S04]  /*17160*/  LDS R18, [R0+0x20] ;  /* 0x0000200000127984 */ /* 0x0003280000000800 */
[----:B------:R1:W0:Y:S04]  /*17170*/  LDS R20, [R0+0x30] ;  /* 0x0000300000147984 */ /* 0x0002280000000800 */
        /* <DEDUP_REMOVED lines=9> */
[----:B-1----:R-:W-:-:S05]  /*17210*/  SEL R0, RZ, 0xffffffff, P2 ;  /* 0xffffffffff007807 */ /* 0x002fca0001000000 */
[----:B------:R-:W-:-:S04]  /*17220*/  @!P1 SEL R0, RZ, 0xffffffff, P0 ;  /* 0xffffffffff009807 */ /* 0x000fc80000000000 */
[----:B------:R-:W-:-:S04]  /*17230*/  LOP3.LUT R0, R0, 0x1, RZ, 0xc0, !PT ;  /* 0x0000000100007812 */ /* 0x000fc800078ec0ff */
[----:B------:R-:W-:Y:S01]  /*17240*/  ISETP.EQ.U32.AND P0, PT, R0, 0x1, PT ;  /* 0x000000010000780c */ /* 0x000fe20003f02070 */
[----:B------:R-:W-:-:S12]  /*17250*/  BRA `(.L_x_1090) ;  /* 0x00000000000c7947 */ /* 0x000fd80003800000 */
.L_x_1089:
[----:B--2---:R-:W-:Y:S02]  /*17260*/  FSETP.GTU.FTZ.AND P0, PT, |R4|, +INF , PT ;  /* 0x7f8000000400780b */ /* 0x004fe40003f1c200 */
[----:B0-----:R-:W-:-:S04]  /*17270*/  ISETP.LT.U32.AND P1, PT, R64, R6, PT ;  /* 0x000000064000720c */ /* 0x001fc80003f21070 */
[----:B------:R-:W-:-:S13]  /*17280*/  ISETP.LT.OR.EX P0, PT, R63, R7, !P0, P1 ;  /* 0x000000073f00720c */ /* 0x000fda0004701710 */
.L_x_1090:
[----:B------:R-:W-:Y:S05]  /*17290*/  BSYNC B1 ;  /* 0x0000000000017941 */ /* 0x000fea0003800000 */
.L_x_1088:
        /* <DEDUP_REMOVED lines=10> */
[----:B-1----:R-:W-:-:S05]  /*17340*/  SEL R0, RZ, 0xffffffff, P2 ;  /* 0xffffffffff007807 */ /* 0x002fca0001000000 */
[----:B------:R-:W-:-:S04]  /*17350*/  @!P1 SEL R0, RZ, 0xffffffff, P0 ;  /* 0xffffffffff009807 */ /* 0x000fc80000000000 */
[----:B------:R-:W-:-:S04]  /*17360*/  LOP3.LUT R0, R0, 0x1, RZ, 0xc0, !PT ;  /* 0x0000000100007812 */ /* 0x000fc800078ec0ff */
[----:B------:R-:W-:Y:S01]  /*17370*/  ISETP.EQ.U32.AND P0, PT, R0, 0x1, PT ;  /* 0x000000010000780c */ /* 0x000fe20003f02070 */
[----:B------:R-:W-:-:S12]  /*17380*/  BRA `(.L_x_1093) ;  /* 0x00000000000c7947 */ /* 0x000fd80003800000 */
.L_x_1092:
[----:B---3--:R-:W-:Y:S02]  /*17390*/  FSETP.GTU.FTZ.AND P0, PT, |R8|, +INF , PT ;  /* 0x7f8000000800780b */ /* 0x008fe40003f1c200 */
[----:B------:R-:W-:-:S04]  /*173a0*/  ISETP.LT.U32.AND P1, PT, R30, R10, PT ;  /* 0x0000000a1e00720c */ /* 0x000fc80003f21070 */
[----:B------:R-:W-:-:S13]  /*173b0*/  ISETP.LT.OR.EX P0, PT, R29, R11, !P0, P1 ;  /* 0x0000000b1d00720c */ /* 0x000fda0004701710 */
.L_x_1093:
[----:B------:R-:W-:Y:S05]  /*173c0*/  BSYNC B1 ;  /* 0x0000000000017941 */ /* 0x000fea0003800000 */
.L_x_1091:
        /* <DEDUP_REMOVED lines=15> */
.L_x_1095:
[----:B----4-:R-:W-:Y:S02]  /*174c0*/  FSETP.GTU.FTZ.AND P0, PT, |R18|, +INF , PT ;  /* 0x7f8000001200780b */ /* 0x010fe40003f1c200 */
[----:B------:R-:W-:-:S04]  /*174d0*/  ISETP.LT.U32.AND P1, PT, R70, R12, PT ;  /* 0x0000000c4600720c */ /* 0x000fc80003f21070 */
[----:B------:R-:W-:-:S13]  /*174e0*/  ISETP.LT.OR.EX P0, PT, R69, R13, !P0, P1 ;  /* 0x0000000d4500720c */ /* 0x000fda0004701710 */
.L_x_1096:
[----:B------:R-:W-:Y:S05]  /*174f0*/  BSYNC B1 ;  /* 0x0000000000017941 */ /* 0x000fea0003800000 */
.L_x_1094:
        /* <DEDUP_REMOVED lines=15> */
.L_x_1098:
[----:B------:R-:W-:Y:S02]  /*175f0*/  FSETP.GTU.FTZ.AND P0, PT, |R20|, +INF , PT ;  /* 0x7f8000001400780b */ /* 0x000fe40003f1c200 */
[----:B------:R-:W-:-:S04]  /*17600*/  ISETP.LT.U32.AND P1, PT, R24, R14, PT ;  /* 0x0000000e1800720c */ /* 0x000fc80003f21070 */
[----:B------:R-:W-:-:S13]  /*17610*/  ISETP.LT.OR.EX P0, PT, R25, R15, !P0, P1 ;  /* 0x0000000f1900720c */ /* 0x000fda0004701710 */
.L_x_1099:
[----:B------:R-:W-:Y:S05]  /*17620*/  BSYNC B1 ;  /* 0x0000000000017941 */ /* 0x000fea0003800000 */
.L_x_1097:
[----:B------:R-:W-:Y:S01]  /*17630*/  SEL R24, R24, R14, P0 ;  /* 0x0000000e18187207 */ /* 0x000fe20000000000 */
[----:B------:R-:W-:Y:S01]  /*17640*/  IMAD.MOV.U32 R62, RZ, RZ, R64 ;  /* 0x000000ffff3e7224 */ /* 0x000fe200078e0040 */
[----:B------:R-:W-:Y:S01]  /*17650*/  SEL R25, R25, R15, P0 ;  /* 0x0000000f19197207 */ /* 0x000fe20000000000 */
[----:B------:R-:W-:Y:S01]  /*17660*/  IMAD.MOV.U32 R28, RZ, RZ, R30 ;  /* 0x000000ffff1c7224 */ /* 0x000fe200078e001e */
[----:B------:R-:W-:Y:S01]  /*17670*/  FSEL R9, R9, R20, P0 ;  /* 0x0000001409097208 */ /* 0x000fe20000000000 */
        /* <DEDUP_REMOVED lines=9> */
.L_x_1087:
[----:B------:R-:W-:Y:S05]  /*17710*/  BSYNC B0 ;  /* 0x0000000000007941 */ /* 0x000fea0003800000 */
.L_x_1086:
[----:B------:R-:W-:-:S04]  /*17720*/  SHF.R.S32.HI R3, RZ, 0x1, R3 ;  /* 0x00000001ff037819 */ /* 0x000fc80000011403 */
[----:B------:R-:W-:-:S13]  /*17730*/  ISETP.GE.AND P0, PT, R3, 0x20, PT ;  /* 0x000000200300780c */ /* 0x000fda0003f06270 */
[----:B------:R-:W-:Y:S05]  /*17740*/  @P0 BRA `(.L_x_1100) ;  /* 0xfffffff800540947 */ /* 0x000fea000383ffff */
[----:B-1----:R-:W-:-:S07]  /*17750*/  IMAD.MOV.U32 R0, RZ, RZ, 0x20 ;  /* 0x00000020ff007424 */ /* 0x002fce00078e00ff */
.L_x_1085:
[----:B------:R-:W-:Y:S01]  /*17760*/  ISETP.GE.AND P0, PT, R0, 0x2, PT ;  /* 0x000000020000780c */ /* 0x000fe20003f06270 */
[----:B------:R-:W-:Y:S05]  /*17770*/  WARPSYNC.ALL ;  /* 0x0000000000007948 */ /* 0x000fea0003800000 */
[----:B------:R-:W-:Y:S07]  /*17780*/  BAR.SYNC.DEFER_BLOCKING 0x0 ;  /* 0x0000000000007b1d */ /* 0x000fee0000010000 */
[----:B------:R-:W-:Y:S05]  /*17790*/  @!P0 BRA `(.L_x_1084) ;  /* 0x0000000400708947 */ /* 0x000fea0003800000 */
[----:B------:R-:W-:-:S07]  /*177a0*/  IMAD.MOV.U32 R4, RZ, RZ, 0x1 ;  /* 0x00000001ff047424 */ /* 0x000fce00078e00ff */
.L_x_1113:
[----:B------:R-:W-:Y:S01]  /*177b0*/  FSETP.GTU.FTZ.AND P0, PT, |R31|, +INF , PT ;  /* 0x7f8000001f00780b */ /* 0x000fe20003f1c200 */
[----:B------:R1:W3:Y:S01]  /*177c0*/  SHFL.DOWN PT, R6, R31, R4, 0x1f ;  /* 0x08001f041f067589 */ /* 0x0002e200000e0000 */
[----:B------:R-:W-:Y:S03]  /*177d0*/  BSSY B0, `(.L_x_1101) ;  /* 0x0000010000007945 */ /* 0x000fe60003800000 */
[----:B------:R1:W4:Y:S04]  /*177e0*/  SHFL.DOWN PT, R8, R63, R4, 0x1f ;  /* 0x08001f043f087589 */ /* 0x00032800000e0000 */
[----:B------:R1:W0:Y:S04]  /*177f0*/  SHFL.DOWN PT, R7, R64, R4, 0x1f ;  /* 0x08001f0440077589 */ /* 0x00022800000e0000 */
[----:B------:R-:W-:Y:S05]  /*17800*/  @P0 BRA `(.L_x_1102) ;  /* 0x0000000000240947 */ /* 0x000fea0003800000 */
[CC--:B---3--:R-:W-:Y:S02]  /*17810*/  FSETP.NEU.FTZ.AND P1, PT, R31.reuse, R6.reuse, PT ;  /* 0x000000061f00720b */ /* 0x0c8fe40003f3d000 */
[----:B0-----:R-:W-:Y:S02]  /*17820*/  ISETP.GE.U32.AND P0, PT, R64, R7, PT ;  /* 0x000000074000720c */ /* 0x001fe40003f06070 */
[----:B------:R-:W-:Y:S02]  /*17830*/  FSETP.GEU.FTZ.AND P2, PT, R31, R6, PT ;  /* 0x000000061f00720b */ /* 0x000fe40003f5e000 */
[----:B----4-:R-:W-:Y:S02]  /*17840*/  ISETP.GE.AND.EX P0, PT, R63, R8, PT, P0 ;  /* 0x000000083f00720c */ /* 0x010fe40003f06300 */
[----:B------:R-:W-:-:S05]  /*17850*/  SEL R3, RZ, 0xffffffff, P2 ;  /* 0xffffffffff037807 */ /* 0x000fca0001000000 */
[----:B------:R-:W-:-:S04]  /*17860*/  @!P1 SEL R3, RZ, 0xffffffff, P0 ;  /* 0xffffffffff039807 */ /* 0x000fc80000000000 */
[----:B------:R-:W-:-:S04]  /*17870*/  LOP3.LUT R3, R3, 0x1, RZ, 0xc0, !PT ;  /* 0x0000000103037812 */ /* 0x000fc800078ec0ff */
[----:B------:R-:W-:Y:S01]  /*17880*/  ISETP.EQ.U32.AND P0, PT, R3, 0x1, PT ;  /* 0x000000010300780c */ /* 0x000fe20003f02070 */
[----:B------:R-:W-:-:S12]  /*17890*/  BRA `(.L_x_1103) ;  /* 0x00000000000c7947 */ /* 0x000fd80003800000 */
.L_x_1102:
[----:B---3--:R-:W-:Y:S02]  /*178a0*/  FSETP.GTU.FTZ.AND P0, PT, |R6|, +INF , PT ;  /* 0x7f8000000600780b */ /* 0x008fe40003f1c200 */
[----:B0-----:R-:W-:-:S04]  /*178b0*/  ISETP.LT.U32.AND P1, PT, R64, R7, PT ;  /* 0x000000074000720c */ /* 0x001fc80003f21070 */
[----:B----4-:R-:W-:-:S13]  /*178c0*/  ISETP.LT.OR.EX P0, PT, R63, R8, !P0, P1 ;  /* 0x000000083f00720c */ /* 0x010fda0004701710 */
.L_x_1103:
[----:B------:R-:W-:Y:S05]  /*178d0*/  BSYNC B0 ;  /* 0x0000000000007941 */ /* 0x000fea0003800000 */
.L_x_1101:
[----:B------:R-:W-:Y:S01]  /*178e0*/  FSETP.GTU.FTZ.AND P1, PT, |R5|, +INF , PT ;  /* 0x7f8000000500780b */ /* 0x000fe20003f3c200 */
[----:B------:R0:W3:Y:S01]  /*178f0*/  SHFL.DOWN PT, R10, R5, R4, 0x1f ;  /* 0x08001f04050a7589 */ /* 0x0000e200000e0000 */
[----:B------:R-:W-:Y:S01]  /*17900*/  BSSY B0, `(.L_x_1104) ;  /* 0x0000013000007945 */ /* 0x000fe20003800000 */
[----:B-1----:R-:W-:Y:S02]  /*17910*/  SEL R64, R64, R7, P0 ;  /* 0x0000000740407207 */ /* 0x002fe40000000000 */
[----:B------:R0:W1:Y:S01]  /*17920*/  SHFL.DOWN PT, R12, R29, R4, 0x1f ;  /* 0x08001f041d0c7589 */ /* 0x00006200000e0000 */
[----:B--2---:R-:W-:Y:S02]  /*17930*/  SEL R63, R63, R8, P0 ;  /* 0x000000083f3f7207 */ /* 0x004fe40000000000 */
[----:B------:R-:W-:Y:S01]  /*17940*/  FSEL R31, R31, R6, P0 ;  /* 0x000000061f1f7208 */ /* 0x000fe20000000000 */
[----:B------:R0:W2:Y:S04]  /*17950*/  SHFL.DOWN PT, R11, R30, R4, 0x1f ;  /* 0x08001f041e0b7589 */ /* 0x0000a800000e0000 */
[----:B------:R-:W-:Y:S05]  /*17960*/  @P1 BRA `(.L_x_1105) ;  /* 0x0000000000241947 */ /* 0x000fea0003800000 */
[CC--:B---3--:R-:W-:Y:S02]  /*17970*/  FSETP.NEU.FTZ.AND P1, PT, R5.reuse, R10.reuse, PT ;  /* 0x0000000a0500720b */ /* 0x0c8fe40003f3d000 */
[----:B--2---:R-:W-:Y:S02]  /*17980*/  ISETP.GE.U32.AND P0, PT, R30, R11, PT ;  /* 0x0000000b1e00720c */ /* 0x004fe40003f06070 */
[----:B------:R-:W-:Y:S02]  /*17990*/  FSETP.GEU.FTZ.AND P2, PT, R5, R10, PT ;  /* 0x0000000a0500720b */ /* 0x000fe40003f5e000 */
[----:B-1----:R-:W-:Y:S02]  /*179a0*/  ISETP.GE.AND.EX P0, PT, R29, R12, PT, P0 ;  /* 0x0000000c1d00720c */ /* 0x002fe40003f06300 */
[----:B------:R-:W-:-:S05]  /*179b0*/  SEL R3, RZ, 0xffffffff, P2 ;  /* 0xffffffffff037807 */ /* 0x000fca0001000000 */
[----:B------:R-:W-:-:S04]  /*179c0*/  @!P1 SEL R3, RZ, 0xffffffff, P0 ;  /* 0xffffffffff039807 */ /* 0x000fc80000000000 */
[----:B------:R-:W-:-:S04]  /*179d0*/  LOP3.LUT R3, R3, 0x1, RZ, 0xc0, !PT ;  /* 0x0000000103037812 */ /* 0x000fc800078ec0ff */
[----:B------:R-:W-:Y:S01]  /*179e0*/  ISETP.EQ.U32.AND P0, PT, R3, 0x1, PT ;  /* 0x000000010300780c */ /* 0x000fe20003f02070 */
[----:B------:R-:W-:-:S12]  /*179f0*/  BRA `(.L_x_1106) ;  /* 0x00000000000c7947 */ /* 0x000fd80003800000 */
.L_x_1105:
[----:B---3--:R-:W-:Y:S02]  /*17a00*/  FSETP.GTU.FTZ.AND P0, PT, |R10|, +INF , PT ;  /* 0x7f8000000a00780b */ /* 0x008fe40003f1c200 */
[----:B--2---:R-:W-:-:S04]  /*17a10*/  ISETP.LT.U32.AND P1, PT, R30, R11, PT ;  /* 0x0000000b1e00720c */ /* 0x004fc80003f21070 */
[----:B-1----:R-:W-:-:S13]  /*17a20*/  ISETP.LT.OR.EX P0, PT, R29, R12, !P0, P1 ;  /* 0x0000000c1d00720c */ /* 0x002fda0004701710 */
.L_x_1106:
[----:B------:R-:W-:Y:S05]  /*17a30*/  BSYNC B0 ;  /* 0x0000000000007941 */ /* 0x000fea0003800000 */
.L_x_1104:
        /* <DEDUP_REMOVED lines=18> */
.L_x_1108:
[----:B--2---:R-:W-:Y:S02]  /*17b60*/  FSETP.GTU.FTZ.AND P0, PT, |R6|, +INF , PT ;  /* 0x7f8000000600780b */ /* 0x004fe40003f1c200 */
[----:B---3--:R-:W-:-:S04]  /*17b70*/  ISETP.LT.U32.AND P1, PT, R70, R7, PT ;  /* 0x000000074600720c */ /* 0x008fc80003f21070 */
[----:B0-----:R-:W-:-:S13]  /*17b80*/  ISETP.LT.OR.EX P0, PT, R69, R8, !P0, P1 ;  /* 0x000000084500720c */ /* 0x001fda0004701710 */
.L_x_1109:
[----:B------:R-:W-:Y:S05]  /*17b90*/  BSYNC B0 ;  /* 0x0000000000007941 */ /* 0x000fea0003800000 */
.L_x_1107:
[----:B------:R-:W-:Y:S01]  /*17ba0*/  FSETP.GTU.FTZ.AND P1, PT, |R9|, +INF , PT ;  /* 0x7f8000000900780b */ /* 0x000fe20003f3c200 */
[----:B------:R0:W2:Y:S01]  /*17bb0*/  SHFL.DOWN PT, R10, R9, R4, 0x1f ;  /* 0x08001f04090a7589 */ /* 0x0000a200000e0000 */
[----:B------:R-:W-:Y:S01]  /*17bc0*/  BSSY B0, `(.L_x_1110) ;  /* 0x0000013000007945 */ /* 0x000fe20003800000 */
[----:B-1----:R-:W-:Y:S02]  /*17bd0*/  SEL R70, R70, R7, P0 ;  /* 0x0000000746467207 */ /* 0x002fe40000000000 */
[----:B------:R0:W1:Y:S01]  /*17be0*/  SHFL.DOWN PT, R12, R25, R4, 0x1f ;  /* 0x08001f04190c7589 */ /* 0x00006200000e0000 */
[----:B------:R-:W-:Y:S02]  /*17bf0*/  SEL R69, R69, R8, P0 ;  /* 0x0000000845457207 */ /* 0x000fe40000000000 */
[----:B------:R-:W-:Y:S01]  /*17c00*/  FSEL R71, R71, R6, P0 ;  /* 0x0000000647477208 */ /* 0x000fe20000000000 */
[----:B------:R0:W3:Y:S04]  /*17c10*/  SHFL.DOWN PT, R11, R24, R4, 0x1f ;  /* 0x08001f04180b7589 */ /* 0x0000e800000e0000 */
[----:B------:R-:W-:Y:S05]  /*17c20*/  @P1 BRA `(.L_x_1111) ;  /* 0x0000000000241947 */ /* 0x000fea0003800000 */
[CC--:B--2---:R-:W-:Y:S02]  /*17c30*/  FSETP.NEU.FTZ.AND P1, PT, R9.reuse, R10.reuse, PT ;  /* 0x0000000a0900720b */ /* 0x0c4fe40003f3d000 */
[----:B---3--:R-:W-:Y:S02]  /*17c40*/  ISETP.GE.U32.AND P0, PT, R24, R11, PT ;  /* 0x0000000b1800720c */ /* 0x008fe40003f06070 */
[----:B------:R-:W-:Y:S02]  /*17c50*/  FSETP.GEU.FTZ.AND P2, PT, R9, R10, PT ;  /* 0x0000000a0900720b */ /* 0x000fe40003f5e000 */
[----:B-1----:R-:W-:Y:S02]  /*17c60*/  ISETP.GE.AND.EX P0, PT, R25, R12, PT, P0 ;  /* 0x0000000c1900720c */ /* 0x002fe40003f06300 */
[----:B------:R-:W-:-:S05]  /*17c70*/  SEL R3, RZ, 0xffffffff, P2 ;  /* 0xffffffffff037807 */ /* 0x000fca0001000000 */
[----:B------:R-:W-:-:S04]  /*17c80*/  @!P1 SEL R3, RZ, 0xffffffff, P0 ;  /* 0xffffffffff039807 */ /* 0x000fc80000000000 */
[----:B------:R-:W-:-:S04]  /*17c90*/  LOP3.LUT R3, R3, 0x1, RZ, 0xc0, !PT ;  /* 0x0000000103037812 */ /* 0x000fc800078ec0ff */
[----:B------:R-:W-:Y:S01]  /*17ca0*/  ISETP.EQ.U32.AND P0, PT, R3, 0x1, PT ;  /* 0x000000010300780c */ /* 0x000fe20003f02070 */
[----:B------:R-:W-:-:S12]  /*17cb0*/  BRA `(.L_x_1112) ;  /* 0x00000000000c7947 */ /* 0x000fd80003800000 */
.L_x_1111:
[----:B--2---:R-:W-:Y:S02]  /*17cc0*/  FSETP.GTU.FTZ.AND P0, PT, |R10|, +INF , PT ;  /* 0x7f8000000a00780b */ /* 0x004fe40003f1c200 */
[----:B---3--:R-:W-:-:S04]  /*17cd0*/  ISETP.LT.U32.AND P1, PT, R24, R11, PT ;  /* 0x0000000b1800720c */ /* 0x008fc80003f21070 */
[----:B-1----:R-:W-:-:S13]  /*17ce0*/  ISETP.LT.OR.EX P0, PT, R25, R12, !P0, P1 ;  /* 0x0000000c1900720c */ /* 0x002fda0004701710 */
.L_x_1112:
[----:B------:R-:W-:Y:S05]  /*17cf0*/  BSYNC B0 ;  /* 0x0000000000007941 */ /* 0x000fea0003800000 */
.L_x_1110:
[----:B0-----:R-:W-:Y:S01]  /*17d00*/  IMAD.SHL.U32 R4, R4, 0x2, RZ ;  /* 0x0000000204047824 */ /* 0x001fe200078e00ff */
[----:B------:R-:W-:Y:S02]  /*17d10*/  FSEL R9, R9, R10, P0 ;  /* 0x0000000a09097208 */ /* 0x000fe40000000000 */
[----:B------:R-:W-:Y:S02]  /*17d20*/  SEL R24, R24, R11, P0 ;  /* 0x0000000b18187207 */ /* 0x000fe40000000000 */
[----:B------:R-:W-:Y:S02]  /*17d30*/  ISETP.GE.AND P1, PT, R4, R0, PT ;  /* 0x000000000400720c */ /* 0x000fe40003f26270 */
[----:B------:R-:W-:-:S11]  /*17d40*/  SEL R25, R25, R12, P0 ;  /* 0x0000000c19197207 */ /* 0x000fd60000000000 */
[----:B------:R-:W-:Y:S05]  /*17d50*/  @!P1 BRA `(.L_x_1113) ;  /* 0xfffffff800949947 */ /* 0x000fea000383ffff */
.L_x_1084:
[----:B01----:R-:W0:Y:S01]  /*17d60*/  LDC R0, c[0x0][0x3fc] ;  /* 0x0000ff00ff007b82 */ /* 0x003e220000000800 */
[----:B------:R-:W-:Y:S02]  /*17d70*/  IMAD.MOV.U32 R19, RZ, RZ, RZ ;  /* 0x000000ffff137224 */ /* 0x000fe400078e00ff */
[----:B------:R-:W-:Y:S01]  /*17d80*/  IMAD.MOV.U32 R22, RZ, RZ, RZ ;  /* 0x000000ffff167224 */ /* 0x000fe200078e00ff */
[----:B0-----:R-:W-:-:S13]  /*17d90*/  ISETP.NE.AND P0, PT, R0, RZ, PT ;  /* 0x000000ff0000720c */ /* 0x001fda0003f05270 */
[----:B------:R-:W-:Y:S05]  /*17da0*/  @!P0 BRA `(.L_x_1114) ;  /* 0x0000001000608947 */ /* 0x000fea0003800000 */
[----:B------:R-:W0:Y:S01]  /*17db0*/  S2R R3, SR_TID.Y ;  /* 0x0000000000037919 */ /* 0x000e220000002200 */
[----:B------:R-:W1:Y:S01]  /*17dc0*/  S2UR UR4, SR_CTAID.X ;  /* 0x00000000000479c3 */ /* 0x000e620000002500 */
[----:B------:R-:W-:Y:S01]  /*17dd0*/  ULDC UR5, c[0x0][0x250] ;  /* 0x0000940000057ab9 */ /* 0x000fe20000000800 */
[----:B------:R-:W-:Y:S01]  /*17de0*/  IMAD.MOV.U32 R6, RZ, RZ, RZ ;  /* 0x000000ffff067224 */ /* 0x000fe200078e00ff */
[----:B------:R-:W-:Y:S01]  /*17df0*/  ULDC.64 UR6, c[0x0][0x400] ;  /* 0x0001000000067ab9 */ /* 0x000fe20000000a00 */
[----:B------:R-:W-:-:S04]  /*17e00*/  ISETP.NE.AND P1, PT, R0, 0x1, PT ;  /* 0x000000010000780c */ /* 0x000fc80003f25270 */
[----:B------:R-:W1:Y:S01]  /*17e10*/  LDC R4, c[0x0][0x238] ;  /* 0x00008e00ff047b82 */ /* 0x000e620000000800 */
[----:B0-----:R-:W-:-:S04]  /*17e20*/  IMAD R3, R3, UR5, R2 ;  /* 0x0000000503037c24 */ /* 0x001fc8000f8e0202 */
[----:B-1----:R-:W-:Y:S01]  /*17e30*/  IMAD R3, R4, UR4, R3 ;  /* 0x0000000404037c24 */ /* 0x002fe2000f8e0203 */
[----:B------:R-:W-:-:S03]  /*17e40*/  ULDC UR4, c[0x0][0x408] ;  /* 0x0001020000047ab9 */ /* 0x000fc60000000800 */
[----:B------:R-:W-:-:S04]  /*17e50*/  IMAD.SHL.U32 R7, R3, 0x4, RZ ;  /* 0x0000000403077824 */ /* 0x000fc800078e00ff */
        /* <DEDUP_REMOVED lines=269> */
.L_x_1114:
        /* <DEDUP_REMOVED lines=281> */
.L_x_1115:
[----:B--2---:R-:W-:Y:S02]  /*1a0c0*/  IMAD.MOV.U32 R17, RZ, RZ, RZ ;  /* 0x000000ffff117224 */ /* 0x004fe400078e00ff */
[----:B------:R-:W-:Y:S01]  /*1a0d0*/  IMAD.MOV.U32 R18, RZ, RZ, RZ ;  /* 0x000000ffff127224 */ /* 0x000fe200078e00ff */
        /* <DEDUP_REMOVED lines=275> */
.L_x_1116:
[----:B------:R-:W-:Y:S05]  /*1b210*/  @!P0 BRA `(.L_x_1117) ;  /* 0x0000001000488947 */ /* 0x000fea0003800000 */
        /* <DEDUP_REMOVED lines=274> */
.L_x_1117:
        /* <DEDUP_REMOVED lines=11> */
.L_x_1123:
[----:B------:R-:W-:Y:S01]  /*1c3f0*/  LOP3.LUT R0, R8, R11, RZ, 0xfc, !PT ;  /* 0x0000000b08007212 */ /* 0x000fe200078efcff */
[----:B------:R-:W-:Y:S01]  /*1c400*/  BSSY B1, `(.L_x_1120) ;  /* 0x000001f000017945 */ /* 0x000fe20003800000 */
[----:B------:R-:W-:Y:S02]  /*1c410*/  IMAD.MOV.U32 R3, RZ, RZ, R11 ;  /* 0x000000ffff037224 */ /* 0x000fe400078e000b */
[----:B------:R-:W-:Y:S01]  /*1c420*/  ISETP.NE.U32.AND P0, PT, R0, RZ, PT ;  /* 0x000000ff0000720c */ /* 0x000fe20003f05070 */
[----:B------:R-:W-:-:S12]  /*1c430*/  IMAD.MOV.U32 R0, RZ, RZ, R10 ;  /* 0x000000ffff007224 */ /* 0x000fd800078e000a */
[----:B------:R-:W-:Y:S05]  /*1c440*/  @!P0 BRA `(.L_x_1121) ;  /* 0x00000000001c8947 */ /* 0x000fea0003800000 */
[----:B------:R-:W-:Y:S01]  /*1c450*/  IMAD.MOV.U32 R14, RZ, RZ, R10 ;  /* 0x000000ffff0e7224 */ /* 0x000fe200078e000a */
[----:B------:R-:W-:Y:S01]  /*1c460*/  MOV R20, 0x1c490 ;  /* 0x0001c49000147802 */ /* 0x000fe20000000f00 */
[----:B------:R-:W-:-:S07]  /*1c470*/  IMAD.MOV.U32 R21, RZ, RZ, R11 ;  /* 0x000000ffff157224 */ /* 0x000fce00078e000b */
[----:B------:R-:W-:Y:S05]  /*1c480*/  CALL.REL.NOINC `($__internal_5_$__cuda_sm20_rem_u64) ;  /* 0x000000ac005c7944 */ /* 0x000fea0003c00000 */
[----:B------:R-:W-:Y:S02]  /*1c490*/  IMAD.MOV.U32 R10, RZ, RZ, R2 ;  /* 0x000000ffff0a7224 */ /* 0x000fe400078e0002 */
[----:B------:R-:W-:Y:S01]  /*1c4a0*/  IMAD.MOV.U32 R11, RZ, RZ, R13 ;  /* 0x000000ffff0b7224 */ /* 0x000fe200078e000d */
[----:B------:R-:W-:Y:S06]  /*1c4b0*/  BRA `(.L_x_1122) ;  /* 0x00000000004c7947 */ /* 0x000fec0003800000 */
.L_x_1121:
        /* <DEDUP_REMOVED lines=8> */
[----:B------:R-:W-:-:S04]  /*1c540*/  IMAD.HI.U32 R13, R13, R11, R12 ;  /* 0x0000000b0d0d7227 */ /* 0x000fc800078e000c */
[----:B------:R-:W-:Y:S02]  /*1c550*/  IMAD.MOV.U32 R11, RZ, RZ, RZ ;  /* 0x000000ffff0b7224 */ /* 0x000fe400078e00ff */
        /* <DEDUP_REMOVED lines=9> */
.L_x_1122:
[----:B------:R-:W-:Y:S05]  /*1c5f0*/  BSYNC B1 ;  /* 0x0000000000017941 */ /* 0x000fea0003800000 */
.L_x_1120:
[----:B------:R-:W-:Y:S01]  /*1c600*/  ISETP.NE.U32.AND P0, PT, R10, RZ, PT ;  /* 0x000000ff0a00720c */ /* 0x000fe20003f05070 */
[----:B------:R-:W-:Y:S02]  /*1c610*/  IMAD.MOV.U32 R6, RZ, RZ, R0 ;  /* 0x000000ffff067224 */ /* 0x000fe400078e0000 */
[----:B------:R-:W-:Y:S01]  /*1c620*/  IMAD.MOV.U32 R8, RZ, RZ, R3 ;  /* 0x000000ffff087224 */ /* 0x000fe200078e0003 */
[----:B------:R-:W-:-:S13]  /*1c630*/  ISETP.NE.AND.EX P0, PT, R11, RZ, PT, P0 ;  /* 0x000000ff0b00720c */ /* 0x000fda0003f05300 */
[----:B------:R-:W-:Y:S05]  /*1c640*/  @P0 BRA `(.L_x_1123) ;  /* 0xfffffffc00680947 */ /* 0x000fea000383ffff */
[----:B------:R-:W-:Y:S05]  /*1c650*/  BSYNC B0 ;  /* 0x0000000000007941 */ /* 0x000fea0003800000 */
.L_x_1119:
[----:B------:R-:W-:Y:S01]  /*1c660*/  ISETP.NE.U32.AND P2, PT, R3, RZ, PT ;  /* 0x000000ff0300720c */ /* 0x000fe20003f45070 */
[----:B------:R-:W-:-:S12]  /*1c670*/  BSSY B0, `(.L_x_1124) ;  /* 0x000001c000007945 */ /* 0x000fd80003800000 */
[----:B------:R-:W-:Y:S05]  /*1c680*/  @!P2 BRA `(.L_x_1125) ;  /* 0x00000000001ca947 */ /* 0x000fea0003800000 */
[----:B------:R-:W-:Y:S01]  /*1c690*/  IMAD.MOV.U32 R8, RZ, RZ, 0x10 ;  /* 0x00000010ff087424 */ /* 0x000fe200078e00ff */
[----:B------:R-:W-:Y:S01]  /*1c6a0*/  MOV R2, 0x1c6d0 ;  /* 0x0001c6d000027802 */ /* 0x000fe20000000f00 */
[----:B------:R-:W-:-:S07]  /*1c6b0*/  IMAD.MOV.U32 R26, RZ, RZ, RZ ;  /* 0x000000ffff1a7224 */ /* 0x000fce00078e00ff */
[----:B------:R-:W-:Y:S05]  /*1c6c0*/  CALL.REL.NOINC `($__internal_4_$__cuda_sm20_div_u64) ;  /* 0x000000a400b47944 */ /* 0x000fea0003c00000 */
[----:B------:R-:W-:Y:S02]  /*1c6d0*/  IMAD.MOV.U32 R10, RZ, RZ, R6 ;  /* 0x000000ffff0a7224 */ /* 0x000fe400078e0006 */
[----:B------:R-:W-:Y:S01]  /*1c6e0*/  IMAD.MOV.U32 R11, RZ, RZ, R15 ;  /* 0x000000ffff0b7224 */ /* 0x000fe200078e000f */
[----:B------:R-:W-:Y:S06]  /*1c6f0*/  BRA `(.L_x_1126) ;  /* 0x00000000004c7947 */ /* 0x000fec0003800000 */
.L_x_1125:
        /* <DEDUP_REMOVED lines=19> */
.L_x_1126:
[----:B------:R-:W-:Y:S05]  /*1c830*/  BSYNC B0 ;  /* 0x0000000000007941 */ /* 0x000fea0003800000 */
.L_x_1124:
[----:B------:R-:W-:Y:S04]  /*1c840*/  BSSY B0, `(.L_x_1127) ;  /* 0x000001c000007945 */ /* 0x000fe80003800000 */
        /* <DEDUP_REMOVED lines=8> */
.L_x_1128:
        /* <DEDUP_REMOVED lines=19> */
.L_x_1129:
[----:B------:R-:W-:Y:S05]  /*1ca00*/  BSYNC B0 ;  /* 0x0000000000007941 */ /* 0x000fea0003800000 */
.L_x_1127:
        /* <DEDUP_REMOVED lines=8> */
[----:B------:R-:W-:-:S07]  /*1ca90*/  IMAD.MOV.U32 R8, RZ, RZ, R10 ;  /* 0x000000ffff087224 */ /* 0x000fce00078e000a */
[----:B------:R-:W-:Y:S05]  /*1caa0*/  CALL.REL.NOINC `($__internal_4_$__cuda_sm20_div_u64) ;  /* 0x000000a000bc7944 */ /* 0x000fea0003c00000 */
[----:B------:R-:W-:Y:S02]  /*1cab0*/  IMAD.MOV.U32 R2, RZ, RZ, R6 ;  /* 0x000000ffff027224 */ /* 0x000fe400078e0006 */
[----:B------:R-:W-:Y:S01]  /*1cac0*/  IMAD.MOV.U32 R3, RZ, RZ, R15 ;  /* 0x000000ffff037224 */ /* 0x000fe200078e000f */
[----:B------:R-:W-:Y:S06]  /*1cad0*/  BRA `(.L_x_1132) ;  /* 0x0000000000507947 */ /* 0x000fec0003800000 */
.L_x_1131:
        /* <DEDUP_REMOVED lines=14> */
[----:B------:R-:W-:Y:S02]  /*1cbc0*/  @P0 IMAD.IADD R11, R11, 0x1, -R2 ;  /* 0x000000010b0b0824 */ /* 0x000fe400078e0a02 */
[----:B------:R-:W-:-:S03]  /*1cbd0*/  @P0 VIADD R13, R13, 0x1 ;  /* 0x000000010d0d0836 */ /* 0x000fc60000000000 */
[----:B------:R-:W-:-:S13]  /*1cbe0*/  ISETP.GE.U32.AND P1, PT, R11, R2, PT ;  /* 0x000000020b00720c */ /* 0x000fda0003f26070 */
[----:B------:R-:W-:Y:S01]  /*1cbf0*/  @P1 VIADD R13, R13, 0x1 ;  /* 0x000000010d0d1836 */ /* 0x000fe20000000000 */
[----:B------:R-:W-:-:S05]  /*1cc00*/  @!P2 LOP3.LUT R13, RZ, R2, RZ, 0x33, !PT ;  /* 0x00000002ff0da212 */ /* 0x000fca00078e33ff */
[----:B------:R-:W-:-:S07]  /*1cc10*/  IMAD.MOV.U32 R2, RZ, RZ, R13 ;  /* 0x000000ffff027224 */ /* 0x000fce00078e000d */
.L_x_1132:
[----:B------:R-:W-:Y:S05]  /*1cc20*/  BSYNC B0 ;  /* 0x0000000000007941 */ /* 0x000fea0003800000 */
.L_x_1130:
[----:B------:R-:W-:Y:S02]  /*1cc30*/  ULDC.64 UR4, c[0x0][0x610] ;  /* 0x0001840000047ab9 */ /* 0x000fe40000000a00 */
[----:B------:R-:W-:-:S04]  /*1cc40*/  IADD3 R2, P0, R2, UR4, RZ ;  /* 0x0000000402027c10 */ /* 0x000fc8000ff1e0ff */
[----:B------:R-:W-:-:S05]  /*1cc50*/  IADD3.X R3, R3, UR5, RZ, P0, !PT ;  /* 0x0000000503037c10 */ /* 0x000fca00087fe4ff */
[----:B------:R-:W-:-:S07]  /*1cc60*/  IMAD.MOV.U32 R0, RZ, RZ, R3 ;  /* 0x000000ffff007224 */ /* 0x000fce00078e0003 */
.L_x_1118:
[----:B------:R-:W-:Y:S02]  /*1cc70*/  ULDC UR4, c[0x0][0x248] ;  /* 0x0000920000047ab9 */ /* 0x000fe40000000800 */
[----:B------:R-:W-:-:S13]  /*1cc80*/  ISETP.NE.AND P0, PT, RZ, UR4, PT ;  /* 0x00000004ff007c0c */ /* 0x000fda000bf05270 */
[----:B------:R-:W-:Y:S05]  /*1cc90*/  @!P0 BRA `(.L_x_1133) ;  /* 0x00000088003c8947 */ /* 0x000fea0003800000 */
[----:B------:R-:W0:Y:S01]  /*1cca0*/  LDC R4, c[0x0][0x3fc] ;  /* 0x0000ff00ff047b82 */ /* 0x000e220000000800 */
[----:B------:R-:W1:Y:S01]  /*1ccb0*/  S2R R12, SR_CTAID.X ;  /* 0x00000000000c7919 */ /* 0x000e620000002500 */
[----:B------:R-:W-:Y:S01]  /*1ccc0*/  ULDC UR4, c[0x0][0x24c] ;  /* 0x0000930000047ab9 */ /* 0x000fe20000000800 */
[----:B------:R-:W-:Y:S02]  /*1ccd0*/  IMAD.MOV.U32 R19, RZ, RZ, RZ ;  /* 0x000000ffff137224 */ /* 0x000fe400078e00ff */
[----:B------:R-:W-:Y:S01]  /*1cce0*/  IMAD R6, R16, UR4, RZ ;  /* 0x0000000410067c24 */ /* 0x000fe2000f8e02ff */
[----:B------:R-:W-:Y:S01]  /*1ccf0*/  ULDC UR4, c[0x0][0x250] ;  /* 0x0000940000047ab9 */ /* 0x000fe20000000800 */
[----:B------:R-:W-:Y:S02]  /*1cd00*/  IMAD.MOV.U32 R22, RZ, RZ, RZ ;  /* 0x000000ffff167224 */ /* 0x000fe400078e00ff */
[----:B------:R-:W-:Y:S01]  /*1cd10*/  IMAD R11, R7, UR4, R6 ;  /* 0x00000004070b7c24 */ /* 0x000fe2000f8e0206 */
[----:B------:R-:W-:Y:S01]  /*1cd20*/  ULDC UR4, c[0x0][0x238] ;  /* 0x00008e0000047ab9 */ /* 0x000fe20000000800 */
[----:B0-----:R-:W-:-:S02]  /*1cd30*/  ISETP.NE.AND P0, PT, R4, RZ, PT ;  /* 0x000000ff0400720c */ /* 0x001fc40003f05270 */
        /* <DEDUP_REMOVED lines=276> */
.L_x_1134:
[----:B------:R-:W-:Y:S05]  /*1de80*/  @!P0 BRA `(.L_x_1135) ;  /* 0x0000001000488947 */ /* 0x000fea0003800000 */
[----:B------:R-:W-:Y:S01]  /*1de90*/  VIADD R15, R11, 0x1 ;  /* 0x000000010b0f7836 */ /* 0x000fe20000000000 */
[----:B------:R-:W-:Y:S01]  /*1dea0*/  ULDC.64 UR6, c[0x0][0x400] ;  /* 0x0001000000067ab9 */ /* 0x000fe20000000a00 */
[----:B------:R-:W-:Y:S01]  /*1deb0*/  IMAD.MOV.U32 R14, RZ, RZ, RZ ;  /* 0x000000ffff0e7224 */ /* 0x000fe200078e00ff */
[----:B------:R-:W-:Y:S01]  /*1dec0*/  ULDC UR4, c[0x0][0x408] ;  /* 0x0001020000047ab9 */ /* 0x000fe20000000800 */
[----:B------:R-:W-:Y:S02]  /*1ded0*/  ISETP.NE.AND P1, PT, R4, 0x1, PT ;  /* 0x000000010400780c */ /* 0x000fe40003f25270 */
        /* <DEDUP_REMOVED lines=269> */
.L_x_1135:
[----:B------:R-:W-:Y:S02]  /*1efb0*/  IMAD.MOV.U32 R17, RZ, RZ, RZ ;  /* 0x000000ffff117224 */ /* 0x000fe400078e00ff */
[----:B------:R-:W-:Y:S01]  /*1efc0*/  IMAD.MOV.U32 R18, RZ, RZ, RZ ;  /* 0x000000ffff127224 */ /* 0x000fe200078e00ff */
[----:B------:R-:W-:Y:S06]  /*1efd0*/  @!P0 BRA `(.L_x_1136) ;  /* 0x0000001000488947 */ /* 0x000fec0003800000 */
        /* <DEDUP_REMOVED lines=274> */
.L_x_1136:
        /* <DEDUP_REMOVED lines=275> */
.L_x_1137:
[----:B------:R-:W0:Y:S01]  /*21230*/  LDC R14, c[0x0][0x240] ;  /* 0x00009000ff0e7b82 */ /* 0x000e220000000800 */
        /* <DEDUP_REMOVED lines=13> */
.L_x_1139:
[----:B------:R-:W-:Y:S05]  /*21310*/  BSYNC B0 ;  /* 0x0000000000007941 */ /* 0x000fea0003800000 */
.L_x_1138:
        /* <DEDUP_REMOVED lines=10> */
[----:B------:R-:W0:Y:S08]  /*213c0*/  LDC R13, c[0x0][0x10] ;  /* 0x00000400ff0d7b82 */ /* 0x000e300000000800 */
[----:B------:R-:W1:Y:S01]  /*213d0*/  LDC.64 R10, c[0x0][0x618] ;  /* 0x00018600ff0a7b82 */ /* 0x000e620000000a00 */
[----:B0-----:R-:W-:Y:S01]  /*213e0*/  IMAD R13, R12, R13, UR4 ;  /* 0x000000040c0d7e24 */ /* 0x001fe2000f8e020d */
[----:B------:R-:W-:-:S03]  /*213f0*/  ULDC UR4, c[0x0][0x0] ;  /* 0x0000000000047ab9 */ /* 0x000fc60000000800 */
[----:B------:R-:W-:-:S04]  /*21400*/  @!P2 IMAD R13, R13, UR4, R16 ;  /* 0x000000040d0dac24 */ /* 0x000fc8000f8e0210 */
[----:B-1----:R-:W-:-:S05]  /*21410*/  IMAD.WIDE.U32 R10, R13, 0x40, R10 ;  /* 0x000000400d0a7825 */ /* 0x002fca00078e000a */
[----:B------:R0:W-:Y:S04]  /*21420*/  STG.E.64 desc[UR60][R10.64+0x8], R64 ;  /* 0x000008400a007986 */ /* 0x0001e8000c101b3c */
[----:B------:R0:W-:Y:S04]  /*21430*/  STG.E.64 desc[UR60][R10.64+0x18], R28 ;  /* 0x0000181c0a007986 */ /* 0x0001e8000c101b3c */
[----:B------:R0:W-:Y:S04]  /*21440*/  STG.E.64 desc[UR60][R10.64+0x28], R68 ;  /* 0x000028440a007986 */ /* 0x0001e8000c101b3c */
[----:B------:R0:W-:Y:S04]  /*21450*/  STG.E.64 desc[UR60][R10.64+0x38], R24 ;  /* 0x000038180a007986 */ /* 0x0001e8000c101b3c */
[----:B------:R0:W-:Y:S04]  /*21460*/  STG.E desc[UR60][R10.64], R31 ;  /* 0x0000001f0a007986 */ /* 0x0001e8000c10193c */
[----:B------:R0:W-:Y:S04]  /*21470*/  STG.E desc[UR60][R10.64+0x10], R5 ;  /* 0x000010050a007986 */ /* 0x0001e8000c10193c */
[----:B------:R0:W-:Y:S04]  /*21480*/  STG.E desc[UR60][R10.64+0x20], R71 ;  /* 0x000020470a007986 */ /* 0x0001e8000c10193c */
[----:B------:R0:W-:Y:S02]  /*21490*/  STG.E desc[UR60][R10.64+0x30], R9 ;  /* 0x000030090a007986 */ /* 0x0001e4000c10193c */
.L_x_1141:
[----:B------:R-:W-:Y:S05]  /*214a0*/  BSYNC B0 ;  /* 0x0000000000007941 */ /* 0x000fea0003800000 */
.L_x_1140:
        /* <DEDUP_REMOVED lines=14> */
[----:B0-----:R-:W0:Y:S01]  /*21590*/  S2R R11, SR_LANEID ;  /* 0x00000000000b7919 */ /* 0x001e220000000000 */
[----:B------:R-:W-:Y:S01]  /*215a0*/  VOTEU.ANY UR4, UPT, PT ;  /* 0x0000000000047886 */ /* 0x000fe200038e0100 */
[----:B------:R-:W1:Y:S01]  /*215b0*/  LDC.64 R4, c[0x0][0x620] ;  /* 0x00018800ff047b82 */ /* 0x000e620000000a00 */
[----:B------:R-:W0:Y:S08]  /*215c0*/  FLO.U32 R8, UR4 ;  /* 0x0000000400087d00 */ /* 0x000e3000080e0000 */
[----:B------:R-:W2:Y:S01]  /*215d0*/  POPC R9, UR4 ;  /* 0x0000000400097d09 */ /* 0x000ea20008000000 */
[----:B-1----:R-:W-:Y:S01]  /*215e0*/  IMAD.WIDE.U32 R4, R12, 0x4, R4 ;  /* 0x000000040c047825 */ /* 0x002fe200078e0004 */
[----:B0-----:R-:W-:-:S13]  /*215f0*/  ISETP.EQ.U32.AND P0, PT, R8, R11, PT ;  /* 0x0000000b0800720c */ /* 0x001fda0003f02070 */
[----:B--2---:R-:W2:Y:S01]  /*21600*/  @P0 ATOMG.E.ADD.STRONG.GPU PT, R5, desc[UR60][R4.64], R9 ;  /* 0x00000009040509a8 */ /* 0x004ea200081ee1fc */
[----:B------:R-:W0:Y:S01]  /*21610*/  S2UR UR6, SR_CgaCtaId ;  /* 0x00000000000679c3 */ /* 0x000e220000008800 */
[----:B------:R-:W-:Y:S01]  /*21620*/  UMOV UR5, 0x400 ;  /* 0x0000040000057882 */ /* 0x000fe20000000000 */
[----:B------:R-:W1:Y:S01]  /*21630*/  S2R R10, SR_LTMASK ;  /* 0x00000000000a7919 */ /* 0x000e620000003900 */
[----:B0-----:R-:W-:Y:S01]  /*21640*/  ULEA UR5, UR6, UR5, 0x18 ;  /* 0x0000000506057291 */ /* 0x001fe2000f8ec03f */
[----:B-1----:R-:W-:Y:S01]  /*21650*/  LOP3.LUT R10, R10, UR4, RZ, 0xc0, !PT ;  /* 0x000000040a0a7c12 */ /* 0x002fe2000f8ec0ff */
[----:B------:R-:W-:Y:S02]  /*21660*/  ULDC UR4, c[0x0][0x10] ;  /* 0x0000040000047ab9 */ /* 0x000fe40000000800 */
[----:B------:R-:W-:Y:S01]  /*21670*/  UIADD3 UR4, UR4, -0x1, URZ ;  /* 0xffffffff04047890 */ /* 0x000fe2000fffe03f */
[----:B------:R-:W0:Y:S01]  /*21680*/  POPC R11, R10 ;  /* 0x0000000a000b7309 */ /* 0x000e220000000000 */
[----:B--2---:R-:W0:Y:S02]  /*21690*/  SHFL.IDX PT, R6, R5, R8, 0x1f ;  /* 0x00001f0805067589 */ /* 0x004e2400000e0000 */
[----:B0-----:R-:W-:-:S05]  /*216a0*/  IMAD.IADD R6, R6, 0x1, R11 ;  /* 0x0000000106067824 */ /* 0x001fca00078e020b */
[----:B------:R-:W-:-:S04]  /*216b0*/  ISETP.NE.AND P0, PT, R6, UR4, PT ;  /* 0x0000000406007c0c */ /* 0x000fc8000bf05270 */
[----:B------:R-:W-:-:S05]  /*216c0*/  SEL R4, RZ, 0x1, P0 ;  /* 0x00000001ff047807 */ /* 0x000fca0000000000 */
[----:B------:R1:W-:Y:S04]  /*216d0*/  STS.U8 [UR5], R4 ;  /* 0x00000004ff007988 */ /* 0x0003e80008000005 */
.L_x_1143:
[----:B------:R-:W-:Y:S05]  /*216e0*/  BSYNC B0 ;  /* 0x0000000000007941 */ /* 0x000fea0003800000 */
.L_x_1142:
        /* <DEDUP_REMOVED lines=31> */
[----:B------:R-:W-:Y:S02]  /*218e0*/  IMAD.U32 R13, RZ, RZ, UR9 ;  /* 0x00000009ff0d7e24 */ /* 0x000fe4000f8e00ff */
[----:B------:R-:W-:-:S02]  /*218f0*/  IMAD.U32 R15, RZ, RZ, UR6 ;  /* 0x00000006ff0f7e24 */ /* 0x000fc4000f8e00ff */
[----:B------:R-:W-:Y:S02]  /*21900*/  IMAD.U32 R8, RZ, RZ, UR8 ;  /* 0x00000008ff087e24 */ /* 0x000fe4000f8e00ff */
[----:B------:R-:W-:Y:S02]  /*21910*/  IMAD.U32 R21, RZ, RZ, UR9 ;  /* 0x00000009ff157e24 */ /* 0x000fe4000f8e00ff */
[----:B------:R-:W-:Y:S02]  /*21920*/  IMAD.U32 R23, RZ, RZ, UR6 ;  /* 0x00000006ff177e24 */ /* 0x000fe4000f8e00ff */
[----:B------:R-:W-:Y:S02]  /*21930*/  IMAD.U32 R10, RZ, RZ, UR8 ;  /* 0x00000008ff0a7e24 */ /* 0x000fe4000f8e00ff */
[----:B------:R-:W-:Y:S01]  /*21940*/  IMAD.U32 R25, RZ, RZ, UR9 ;  /* 0x00000009ff197e24 */ /* 0x000fe2000f8e00ff */
[----:B------:R-:W-:Y:S06]  /*21950*/  @P0 BRA `(.L_x_1146) ;  /* 0x0000000c00600947 */ /* 0x000fec0003800000 */
[----:B------:R-:W-:Y:S01]  /*21960*/  ULDC UR5, c[0x0][0x10] ;  /* 0x0000040000057ab9 */ /* 0x000fe20000000800 */
[----:B------:R-:W0:Y:S01]  /*21970*/  LDC R41, c[0x0][0x4] ;  /* 0x00000100ff297b82 */ /* 0x000e220000000800 */
[----:B------:R-:W-:Y:S01]  /*21980*/  BSSY B0, `(.L_x_1147) ;  /* 0x0000062000007945 */ /* 0x000fe20003800000 */
[----:B------:R-:W-:Y:S02]  /*21990*/  IMAD.U32 R11, RZ, RZ, UR6 ;  /* 0x00000006ff0b7e24 */ /* 0x000fe4000f8e00ff */
[----:B------:R-:W-:Y:S02]  /*219a0*/  IMAD.U32 R6, RZ, RZ, UR8 ;  /* 0x00000008ff067e24 */ /* 0x000fe4000f8e00ff */
[----:B------:R-:W-:Y:S02]  /*219b0*/  IMAD.U32 R13, RZ, RZ, UR9 ;  /* 0x00000009ff0d7e24 */ /* 0x000fe4000f8e00ff */
[----:B------:R-:W1:Y:S01]  /*219c0*/  LDC.64 R36, c[0x0][0x618] ;  /* 0x00018600ff247b82 */ /* 0x000e620000000a00 */
[----:B------:R-:W-:-:S02]  /*219d0*/  IMAD.U32 R15, RZ, RZ, UR6 ;  /* 0x00000006ff0f7e24 */ /* 0x000fc4000f8e00ff */
[----:B------:R-:W-:Y:S02]  /*219e0*/  IMAD.U32 R8, RZ, RZ, UR8 ;  /* 0x00000008ff087e24 */ /* 0x000fe4000f8e00ff */
[----:B------:R-:W-:Y:S02]  /*219f0*/  IMAD.U32 R21, RZ, RZ, UR9 ;  /* 0x00000009ff157e24 */ /* 0x000fe4000f8e00ff */
[----:B------:R-:W-:Y:S02]  /*21a00*/  IMAD.U32 R23, RZ, RZ, UR6 ;  /* 0x00000006ff177e24 */ /* 0x000fe4000f8e00ff */
[----:B------:R-:W-:Y:S02]  /*21a10*/  IMAD.U32 R10, RZ, RZ, UR8 ;  /* 0x00000008ff0a7e24 */ /* 0x000fe4000f8e00ff */
[----:B------:R-:W-:Y:S02]  /*21a20*/  IMAD.U32 R25, RZ, RZ, UR9 ;  /* 0x00000009ff197e24 */ /* 0x000fe4000f8e00ff */
[----:B------:R-:W-:-:S02]  /*21a30*/  IMAD R39, R12, UR5, RZ ;  /* 0x000000050c277c24 */ /* 0x000fc4000f8e02ff */
[----:B0-----:R-:W-:-:S07]  /*21a40*/  IMAD R41, R41, UR4, RZ ;  /* 0x0000000429297c24 */ /* 0x001fce000f8e02ff */
.L_x_1157:
[----:B------:R-:W-:-:S04]  /*21a50*/  IMAD.IADD R27, R39, 0x1, R14 ;  /* 0x00000001271b7824 */ /* 0x000fc800078e020e */
[----:B-1----:R-:W-:-:S05]  /*21a60*/  IMAD.WIDE.U32 R26, R27, 0x40, R36 ;  /* 0x000000401b1a7825 */ /* 0x002fca00078e0024 */
[----:B------:R-:W2:Y:S04]  /*21a70*/  LDG.E R20, desc[UR60][R26.64] ;  /* 0x0000003c1a147981 */ /* 0x000ea8000c1e1900 */
[----:B------:R-:W3:Y:S04]  /*21a80*/  LDG.E.64 R28, desc[UR60][R26.64+0x8] ;  /* 0x0000083c1a1c7981 */ /* 0x000ee8000c1e1b00 */
[----:B------:R0:W5:Y:S04]  /*21a90*/  LDG.E R24, desc[UR60][R26.64+0x10] ;  /* 0x0000103c1a187981 */ /* 0x000168000c1e1900 */
[----:B------:R0:W5:Y:S04]  /*21aa0*/  LDG.E R38, desc[UR60][R26.64+0x20] ;  /* 0x0000203c1a267981 */ /* 0x000168000c1e1900 */
[----:B------:R0:W5:Y:S04]  /*21ab0*/  LDG.E R40, desc[UR60][R26.64+0x30] ;  /* 0x0000303c1a287981 */ /* 0x000168000c1e1900 */
[----:B------:R0:W5:Y:S04]  /*21ac0*/  LDG.E.64 R30, desc[UR60][R26.64+0x18] ;  /* 0x0000183c1a1e7981 */ /* 0x000168000c1e1b00 */
[----:B------:R0:W5:Y:S04]  /*21ad0*/  LDG.E.64 R32, desc[UR60][R26.64+0x28] ;  /* 0x0000283c1a207981 */ /* 0x000168000c1e1b00 */
        /* <DEDUP_REMOVED lines=30> */
.L_x_1149:
[----:B-----5:R-:W-:Y:S02]  /*21cc0*/  FSETP.GTU.FTZ.AND P0, PT, |R24|, +INF , PT ;  /* 0x7f8000001800780b */ /* 0x020fe40003f1c200 */
[----:B------:R-:W-:-:S04]  /*21cd0*/  ISETP.LT.U32.AND P3, PT, R6, R30, PT ;  /* 0x0000001e0600720c */ /* 0x000fc80003f61070 */
[----:B------:R-:W-:-:S13]  /*21ce0*/  ISETP.LT.OR.EX P0, PT, R13, R31, !P0, P3 ;  /* 0x0000001f0d00720c */ /* 0x000fda0004701730 */
.L_x_1150:
[----:B------:R-:W-:Y:S05]  /*21cf0*/  BSYNC B2 ;  /* 0x0000000000027941 */ /* 0x000fea0003800000 */
.L_x_1148:
        /* <DEDUP_REMOVED lines=15> */
.L_x_1152:
[----:B------:R-:W-:Y:S02]  /*21df0*/  FSETP.GTU.FTZ.AND P0, PT, |R38|, +INF , PT ;  /* 0x7f8000002600780b */ /* 0x000fe40003f1c200 */
[----:B------:R-:W-:-:S04]  /*21e00*/  ISETP.LT.U32.AND P3, PT, R8, R32, PT ;  /* 0x000000200800720c */ /* 0x000fc80003f61070 */
[----:B------:R-:W-:-:S13]  /*21e10*/  ISETP.LT.OR.EX P0, PT, R21, R33, !P0, P3 ;  /* 0x000000211500720c */ /* 0x000fda0004701730 */
.L_x_1153:
[----:B------:R-:W-:Y:S05]  /*21e20*/  BSYNC B2 ;  /* 0x0000000000027941 */ /* 0x000fea0003800000 */
.L_x_1151:
        /* <DEDUP_REMOVED lines=15> */
.L_x_1155:
[----:B------:R-:W-:Y:S02]  /*21f20*/  FSETP.GTU.FTZ.AND P0, PT, |R40|, +INF , PT ;  /* 0x7f8000002800780b */ /* 0x000fe40003f1c200 */
[----:B------:R-:W-:-:S04]  /*21f30*/  ISETP.LT.U32.AND P3, PT, R10, R34, PT ;  /* 0x000000220a00720c */ /* 0x000fc80003f61070 */
[----:B------:R-:W-:-:S13]  /*21f40*/  ISETP.LT.OR.EX P0, PT, R25, R35, !P0, P3 ;  /* 0x000000231900720c */ /* 0x000fda0004701730 */
.L_x_1156:
[----:B------:R-:W-:Y:S05]  /*21f50*/  BSYNC B2 ;  /* 0x0000000000027941 */ /* 0x000fea0003800000 */
.L_x_1154:
[----:B------:R-:W-:Y:S02]  /*21f60*/  SEL R10, R10, R34, P0 ;  /* 0x000000220a0a7207 */ /* 0x000fe40000000000 */
[----:B------:R-:W-:Y:S02]  /*21f70*/  SEL R25, R25, R35, P0 ;  /* 0x0000002319197207 */ /* 0x000fe40000000000 */
[----:B------:R-:W-:Y:S01]  /*21f80*/  FSEL R23, R23, R40, P0 ;  /* 0x0000002817177208 */ /* 0x000fe20000000000 */
[----:B------:R-:W-:Y:S06]  /*21f90*/  @!P2 BRA `(.L_x_1157) ;  /* 0xfffffff800aca947 */ /* 0x000fec000383ffff */
[----:B------:R-:W-:Y:S05]  /*21fa0*/  BSYNC B0 ;  /* 0x0000000000007941 */ /* 0x000fea0003800000 */
.L_x_1147:
[----:B------:R-:W-:Y:S05]  /*21fb0*/  BRA `(.L_x_1146) ;  /* 0x0000000400c87947 */ /* 0x000fea0003800000 */
.L_x_1145:
[----:B------:R-:W-:Y:S01]  /*21fc0*/  ULDC UR4, c[0x0][0x23c] ;  /* 0x00008f0000047ab9 */ /* 0x000fe20000000800 */
[----:B------:R-:W-:Y:S01]  /*21fd0*/  ULDC UR5, c[0x0][0x23c] ;  /* 0x00008f0000057ab9 */ /* 0x000fe20000000800 */
[----:B------:R-:W-:Y:S01]  /*21fe0*/  ISETP.GE.U32.AND P0, PT, R7, UR4, PT ;  /* 0x0000000407007c0c */ /* 0x000fe2000bf06070 */
[----:B------:R-:W-:Y:S02]  /*21ff0*/  IMAD.U32 R11, RZ, RZ, UR6 ;  /* 0x00000006ff0b7e24 */ /* 0x000fe4000f8e00ff */
[----:B------:R-:W-:Y:S02]  /*22000*/  IMAD.U32 R6, RZ, RZ, UR8 ;  /* 0x00000008ff067e24 */ /* 0x000fe4000f8e00ff */
[----:B------:R-:W-:Y:S02]  /*22010*/  IMAD.U32 R13, RZ, RZ, UR9 ;  /* 0x00000009ff0d7e24 */ /* 0x000fe4000f8e00ff */
[----:B------:R-:W-:Y:S02]  /*22020*/  IMAD.U32 R15, RZ, RZ, UR6 ;  /* 0x00000006ff0f7e24 */ /* 0x000fe4000f8e00ff */
[----:B------:R-:W-:-:S02]  /*22030*/  IMAD.U32 R8, RZ, RZ, UR8 ;  /* 0x00000008ff087e24 */ /* 0x000fc4000f8e00ff */
[----:B------:R-:W-:Y:S02]  /*22040*/  IMAD.U32 R21, RZ, RZ, UR9 ;  /* 0x00000009ff157e24 */ /* 0x000fe4000f8e00ff */
[----:B------:R-:W-:Y:S02]  /*22050*/  IMAD.U32 R23, RZ, RZ, UR6 ;  /* 0x00000006ff177e24 */ /* 0x000fe4000f8e00ff */
[----:B------:R-:W-:Y:S02]  /*22060*/  IMAD.U32 R10, RZ, RZ, UR8 ;  /* 0x00000008ff0a7e24 */ /* 0x000fe4000f8e00ff */
[----:B------:R-:W-:Y:S01]  /*22070*/  IMAD.U32 R25, RZ, RZ, UR9 ;  /* 0x00000009ff197e24 */ /* 0x000fe2000f8e00ff */
[----:B------:R-:W-:Y:S06]  /*22080*/  @P0 BRA `(.L_x_1146) ;  /* 0x0000000400940947 */ /* 0x000fec0003800000 */
[----:B------:R-:W-:Y:S01]  /*22090*/  ULDC UR4, c[0x0][0x10] ;  /* 0x0000040000047ab9 */ /* 0x000fe20000000800 */
[----:B------:R-:W0:Y:S01]  /*220a0*/  LDC R20, c[0x0][RZ] ;  /* 0x00000000ff147b82 */ /* 0x000e220000000800 */
[----:B------:R-:W-:Y:S02]  /*220b0*/  IMAD.U32 R11, RZ, RZ, UR6 ;  /* 0x00000006ff0b7e24 */ /* 0x000fe4000f8e00ff */
[----:B------:R-:W-:Y:S02]  /*220c0*/  IMAD.U32 R6, RZ, RZ, UR8 ;  /* 0x00000008ff067e24 */ /* 0x000fe4000f8e00ff */
[----:B------:R-:W-:Y:S02]  /*220d0*/  IMAD.U32 R13, RZ, RZ, UR9 ;  /* 0x00000009ff0d7e24 */ /* 0x000fe4000f8e00ff */
[----:B------:R-:W-:Y:S01]  /*220e0*/  IMAD.U32 R15, RZ, RZ, UR6 ;  /* 0x00000006ff0f7e24 */ /* 0x000fe2000f8e00ff */
[----:B------:R-:W1:Y:S01]  /*220f0*/  LDC.64 R36, c[0x0][0x618] ;  /* 0x00018600ff247b82 */ /* 0x000e620000000a00 */
[----:B------:R-:W-:-:S02]  /*22100*/  IMAD.U32 R8, RZ, RZ, UR8 ;  /* 0x00000008ff087e24 */ /* 0x000fc4000f8e00ff */
[----:B------:R-:W-:Y:S02]  /*22110*/  IMAD.U32 R21, RZ, RZ, UR9 ;  /* 0x00000009ff157e24 */ /* 0x000fe4000f8e00ff */
[----:B------:R-:W-:Y:S02]  /*22120*/  IMAD.U32 R23, RZ, RZ, UR6 ;  /* 0x00000006ff177e24 */ /* 0x000fe4000f8e00ff */
[----:B------:R-:W-:Y:S01]  /*22130*/  IMAD.U32 R10, RZ, RZ, UR8 ;  /* 0x00000008ff0a7e24 */ /* 0x000fe2000f8e00ff */
[----:B------:R-:W2:Y:S01]  /*22140*/  LDC R24, c[0x0][0x4] ;  /* 0x00000100ff187b82 */ /* 0x000ea20000000800 */
[----:B------:R-:W-:Y:S02]  /*22150*/  IMAD.U32 R25, RZ, RZ, UR9 ;  /* 0x00000009ff197e24 */ /* 0x000fe4000f8e00ff */
[----:B------:R-:W-:Y:S02]  /*22160*/  IMAD.MOV.U32 R39, RZ, RZ, R7 ;  /* 0x000000ffff277224 */ /* 0x000fe400078e0007 */
[----:B------:R-:W-:-:S07]  /*22170*/  IMAD R12, R12, UR4, RZ ;  /* 0x000000040c0c7c24 */ /* 0x000fce000f8e02ff */
.L_x_1167:
[----:B------:R-:W-:-:S04]  /*22180*/  IMAD.IADD R27, R12, 0x1, R39 ;  /* 0x000000010c1b7824 */ /* 0x000fc800078e0227 */
[----:B0-----:R-:W-:-:S04]  /*22190*/  IMAD R27, R27, R20, R16 ;  /* 0x000000141b1b7224 */ /* 0x001fc800078e0210 */
[----:B-1----:R-:W-:-:S05]  /*221a0*/  IMAD.WIDE.U32 R26, R27, 0x40, R36 ;  /* 0x000000401b1a7825 */ /* 0x002fca00078e0024 */
[----:B------:R-:W3:Y:S04]  /*221b0*/  LDG.E R38, desc[UR60][R26.64] ;  /* 0x0000003c1a267981 */ /* 0x000ee8000c1e1900 */
[----:B------:R-:W4:Y:S04]  /*221c0*/  LDG.E.64 R28, desc[UR60][R26.64+0x8] ;  /* 0x0000083c1a1c7981 */ /* 0x000f28000c1e1b00 */
[----:B------:R0:W5:Y:S04]  /*221d0*/  LDG.E R40, desc[UR60][R26.64+0x10] ;  /* 0x0000103c1a287981 */ /* 0x000168000c1e1900 */
[----:B------:R0:W5:Y:S04]  /*221e0*/  LDG.E R42, desc[UR60][R26.64+0x20] ;  /* 0x0000203c1a2a7981 */ /* 0x000168000c1e1900 */
[----:B------:R0:W5:Y:S04]  /*221f0*/  LDG.E R44, desc[UR60][R26.64+0x30] ;  /* 0x0000303c1a2c7981 */ /* 0x000168000c1e1900 */
[----:B------:R0:W5:Y:S04]  /*22200*/  LDG.E.64 R30, desc[UR60][R26.64+0x18] ;  /* 0x0000183c1a1e7981 */ /* 0x000168000c1e1b00 */
[----:B------:R0:W5:Y:S04]  /*22210*/  LDG.E.64 R32, desc[UR60][R26.64+0x28] ;  /* 0x0000283c1a207981 */ /* 0x000168000c1e1b00 */
        /* <DEDUP_REMOVED lines=30> */
.L_x_1159:
[----:B-----5:R-:W-:Y:S02]  /*22400*/  FSETP.GTU.FTZ.AND P0, PT, |R40|, +INF , PT ;  /* 0x7f8000002800780b */ /* 0x020fe40003f1c200 */
[----:B------:R-:W-:-:S04]  /*22410*/  ISETP.LT.U32.AND P3, PT, R6, R30, PT ;  /* 0x0000001e0600720c */ /* 0x000fc80003f61070 */
[----:B------:R-:W-:-:S13]  /*22420*/  ISETP.LT.OR.EX P0, PT, R13, R31, !P0, P3 ;  /* 0x0000001f0d00720c */ /* 0x000fda0004701730 */
.L_x_1160:
[----:B------:R-:W-:Y:S05]  /*22430*/  BSYNC B0 ;  /* 0x0000000000007941 */ /* 0x000fea0003800000 */
.L_x_1158:
        /* <DEDUP_REMOVED lines=15> */
.L_x_1162:
[----:B------:R-:W-:Y:S02]  /*22530*/  FSETP.GTU.FTZ.AND P0, PT, |R42|, +INF , PT ;  /* 0x7f8000002a00780b */ /* 0x000fe40003f1c200 */
[----:B------:R-:W-:-:S04]  /*22540*/  ISETP.LT.U32.AND P3, PT, R8, R32, PT ;  /* 0x000000200800720c */ /* 0x000fc80003f61070 */
[----:B------:R-:W-:-:S13]  /*22550*/  ISETP.LT.OR.EX P0, PT, R21, R33, !P0, P3 ;  /* 0x000000211500720c */ /* 0x000fda0004701730 */
.L_x_1163:
[----:B------:R-:W-:Y:S05]  /*22560*/  BSYNC B0 ;  /* 0x0000000000007941 */ /* 0x000fea0003800000 */
.L_x_1161:
        /* <DEDUP_REMOVED lines=15> */
.L_x_1165:
[----:B------:R-:W-:Y:S02]  /*22660*/  FSETP.GTU.FTZ.AND P0, PT, |R44|, +INF , PT ;  /* 0x7f8000002c00780b */ /* 0x000fe40003f1c200 */
[----:B------:R-:W-:-:S04]  /*22670*/  ISETP.LT.U32.AND P3, PT, R10, R34, PT ;  /* 0x000000220a00720c */ /* 0x000fc80003f61070 */
[----:B------:R-:W-:-:S13]  /*22680*/  ISETP.LT.OR.EX P0, PT, R25, R35, !P0, P3 ;  /* 0x000000231900720c */ /* 0x000fda0004701730 */
.L_x_1166:
[----:B------:R-:W-:Y:S05]  /*22690*/  BSYNC B0 ;  /* 0x0000000000007941 */ /* 0x000fea0003800000 */
.L_x_1164:
[----:B------:R-:W-:Y:S02]  /*226a0*/  SEL R10, R10, R34, P0 ;  /* 0x000000220a0a7207 */ /* 0x000fe40000000000 */
[----:B------:R-:W-:Y:S02]  /*226b0*/  SEL R25, R25, R35, P0 ;  /* 0x0000002319197207 */ /* 0x000fe40000000000 */
[----:B------:R-:W-:Y:S01]  /*226c0*/  FSEL R23, R23, R44, P0 ;  /* 0x0000002c17177208 */ /* 0x000fe20000000000 */
[----:B------:R-:W-:Y:S06]  /*226d0*/  @!P2 BRA `(.L_x_1167) ;  /* 0xfffffff800a8a947 */ /* 0x000fec000383ffff */
.L_x_1146:
[----:B------:R-:W-:Y:S05]  /*226e0*/  BSYNC B1 ;  /* 0x0000000000017941 */ /* 0x000fea0003800000 */
.L_x_1144:
[----:B------:R-:W0:Y:S01]  /*226f0*/  S2UR UR5, SR_CgaCtaId ;  /* 0x00000000000579c3 */ /* 0x000e220000008800 */
[----:B------:R-:W-:Y:S01]  /*22700*/  UMOV UR4, 0x400 ;  /* 0x0000040000047882 */ /* 0x000fe20000000000 */
[----:B------:R-:W-:Y:S01]  /*22710*/  IMAD.MOV.U32 R28, RZ, RZ, R4 ;  /* 0x000000ffff1c7224 */ /* 0x000fe200078e0004 */
[----:B------:R-:W-:Y:S01]  /*22720*/  UIADD3 UR4, UR4, 0x10, URZ ;  /* 0x0000001004047890 */ /* 0x000fe2000fffe03f */
[----:B------:R-:W-:Y:S02]  /*22730*/  IMAD.MOV.U32 R29, RZ, RZ, R9 ;  /* 0x000000ffff1d7224 */ /* 0x000fe400078e0009 */
[----:B------:R-:W-:Y:S02]  /*22740*/  IMAD.MOV.U32 R30, RZ, RZ, R6 ;  /* 0x000000ffff1e7224 */ /* 0x000fe400078e0006 */
[----:B------:R-:W1:Y:S01]  /*22750*/  LDC R27, c[0x0][RZ] ;  /* 0x00000000ff1b7b82 */ /* 0x000e620000000800 */
[----:B------:R-:W-:Y:S01]  /*22760*/  IMAD.MOV.U32 R31, RZ, RZ, R13 ;  /* 0x000000ffff1f7224 */ /* 0x000fe200078e000d */
[----:B------:R-:W-:Y:S01]  /*22770*/  ULDC UR6, c[0x0][0x4] ;  /* 0x0000010000067ab9 */ /* 0x000fe20000000800 */
[----:B------:R-:W-:-:S02]  /*22780*/  IMAD.MOV.U32 R20, RZ, RZ, R8 ;  /* 0x000000ffff147224 */ /* 0x000fc400078e0008 */
[----:B------:R-:W-:Y:S01]  /*22790*/  IMAD.MOV.U32 R24, RZ, RZ, R10 ;  /* 0x000000ffff187224 */ /* 0x000fe200078e000a */
[----:B0-----:R-:W-:Y:S02]  /*227a0*/  ULEA UR4, UR5, UR4, 0x18 ;  /* 0x0000000405047291 */ /* 0x001fe4000f8ec03f */
[----:B------:R-:W-:Y:S01]  /*227b0*/  USHF.R.U32.HI UR5, URZ, 0x1, UR6 ;  /* 0x000000013f057899 */ /* 0x000fe20008011606 */
[----:B-1----:R-:W-:-:S05]  /*227c0*/  IMAD R12, R7, R27, R16 ;  /* 0x0000001b070c7224 */ /* 0x002fca00078e0210 */
[----:B------:R-:W-:Y:S02]  /*227d0*/  ISETP.NE.AND P0, PT, RZ, UR5, PT ;  /* 0x00000005ff007c0c */ /* 0x000fe4000bf05270 */
        /* <DEDUP_REMOVED lines=10> */
[----:B------:R-:W-:-:S07]  /*22880*/  IMAD.U32 R14, RZ, RZ, UR5 ;  /* 0x00000005ff0e7e24 */ /* 0x000fce000f8e00ff */
.L_x_1183:
[C---:B01----:R-:W-:Y:S01]  /*22890*/  IMAD.IADD R20, R7.reuse, 0x1, R14 ;  /* 0x0000000107147824 */ /* 0x043fe200078e020e */
        /* <DEDUP_REMOVED lines=11> */
[----:B------:R0:W3:Y:S04]  /*22950*/  LDS R36, [R20+0x20] ;  /* 0x0000200014247984 */ /* 0x0000e80000000800 */
[----:B------:R0:W4:Y:S04]  /*22960*/  LDS R38, [R20+0x30] ;  /* 0x0000300014267984 */ /* 0x0001280000000800 */
[----:B------:R0:W0:Y:S04]  /*22970*/  LDS.64 R28, [R20+0x8] ;  /* 0x00000800141c7984 */ /* 0x0000280000000a00 */
[----:B------:R0:W0:Y:S04]  /*22980*/  LDS.64 R30, [R20+0x18] ;  /* 0x00001800141e7984 */ /* 0x0000280000000a00 */
[----:B------:R0:W0:Y:S04]  /*22990*/  LDS.64 R32, [R20+0x28] ;  /* 0x0000280014207984 */ /* 0x0000280000000a00 */
[----:B------:R0:W0:Y:S01]  /*229a0*/  LDS.64 R34, [R20+0x38] ;  /* 0x0000380014227984 */ /* 0x0000220000000a00 */
[----:B------:R-:W-:Y:S05]  /*229b0*/  @P0 BRA `(.L_x_1172) ;  /* 0x0000000000240947 */ /* 0x000fea0003800000 */
[C---:B-1----:R-:W-:Y:S02]  /*229c0*/  FSETP.NEU.FTZ.AND P2, PT, R5.reuse, R24, PT ;  /* 0x000000180500720b */ /* 0x042fe40003f5d000 */
        /* <DEDUP_REMOVED lines=8> */
.L_x_1172:
[----:B-1----:R-:W-:Y:S02]  /*22a50*/  FSETP.GTU.FTZ.AND P0, PT, |R24|, +INF , PT ;  /* 0x7f8000001800780b */ /* 0x002fe40003f1c200 */
[----:B0-----:R-:W-:-:S04]  /*22a60*/  ISETP.LT.U32.AND P2, PT, R4, R28, PT ;  /* 0x0000001c0400720c */ /* 0x001fc80003f41070 */
[----:B------:R-:W-:-:S13]  /*22a70*/  ISETP.LT.OR.EX P0, PT, R9, R29, !P0, P2 ;  /* 0x0000001d0900720c */ /* 0x000fda0004701720 */
.L_x_1173:
[----:B------:R-:W-:Y:S05]  /*22a80*/  BSYNC B1 ;  /* 0x0000000000017941 */ /* 0x000fea0003800000 */
.L_x_1171:
[----:B------:R-:W-:Y:S01]  /*22a90*/  FSETP.GTU.FTZ.AND P2, PT, |R11|, +INF , PT ;  /* 0x7f8000000b00780b */ /* 0x000fe20003f5c200 */
[----:B------:R-:W-:Y:S01]  /*22aa0*/  BSSY B1, `(.L_x_1174) ;  /* 0x0000011000017945 */ /* 0x000fe20003800000 */
[----:B------:R-:W-:Y:S02]  /*22ab0*/  SEL R4, R4, R28, P0 ;  /* 0x0000001c04047207 */ /* 0x000fe40000000000 */
[----:B------:R-:W-:Y:S02]  /*22ac0*/  SEL R9, R9, R29, P0 ;  /* 0x0000001d09097207 */ /* 0x000fe40000000000 */
[----:B------:R-:W-:-:S07]  /*22ad0*/  FSEL R5, R5, R24, P0 ;  /* 0x0000001805057208 */ /* 0x000fce0000000000 */
[----:B------:R-:W-:Y:S05]  /*22ae0*/  @P2 BRA `(.L_x_1175) ;  /* 0x0000000000242947 */ /* 0x000fea0003800000 */
[C---:B--2---:R-:W-:Y:S02]  /*22af0*/  FSETP.NEU.FTZ.AND P2, PT, R11.reuse, R26, PT ;  /* 0x0000001a0b00720b */ /* 0x044fe40003f5d000 */
        /* <DEDUP_REMOVED lines=8> */
.L_x_1175:
[----:B--2---:R-:W-:Y:S02]  /*22b80*/  FSETP.GTU.FTZ.AND P0, PT, |R26|, +INF , PT ;  /* 0x7f8000001a00780b */ /* 0x004fe40003f1c200 */
[----:B------:R-:W-:-:S04]  /*22b90*/  ISETP.LT.U32.AND P2, PT, R6, R30, PT ;  /* 0x0000001e0600720c */ /* 0x000fc80003f41070 */
[----:B------:R-:W-:-:S13]  /*22ba0*/  ISETP.LT.OR.EX P0, PT, R13, R31, !P0, P2 ;  /* 0x0000001f0d00720c */ /* 0x000fda0004701720 */
.L_x_1176:
[----:B------:R-:W-:Y:S05]  /*22bb0*/  BSYNC B1 ;  /* 0x0000000000017941 */ /* 0x000fea0003800000 */
.L_x_1174:
        /* <DEDUP_REMOVED lines=15> */
.L_x_1178:
[----:B---3--:R-:W-:Y:S02]  /*22cb0*/  FSETP.GTU.FTZ.AND P0, PT, |R36|, +INF , PT ;  /* 0x7f8000002400780b */ /* 0x008fe40003f1c200 */
[----:B------:R-:W-:-:S04]  /*22cc0*/  ISETP.LT.U32.AND P2, PT, R8, R32, PT ;  /* 0x000000200800720c */ /* 0x000fc80003f41070 */
[----:B------:R-:W-:-:S13]  /*22cd0*/  ISETP.LT.OR.EX P0, PT, R21, R33, !P0, P2 ;  /* 0x000000211500720c */ /* 0x000fda0004701720 */
.L_x_1179:
[----:B------:R-:W-:Y:S05]  /*22ce0*/  BSYNC B1 ;  /* 0x0000000000017941 */ /* 0x000fea0003800000 */
.L_x_1177:
        /* <DEDUP_REMOVED lines=15> */
.L_x_1181:
[----:B----4-:R-:W-:Y:S02]  /*22de0*/  FSETP.GTU.FTZ.AND P0, PT, |R38|, +INF , PT ;  /* 0x7f8000002600780b */ /* 0x010fe40003f1c200 */
[----:B------:R-:W-:-:S04]  /*22df0*/  ISETP.LT.U32.AND P2, PT, R10, R34, PT ;  /* 0x000000220a00720c */ /* 0x000fc80003f41070 */
[----:B------:R-:W-:-:S13]  /*22e00*/  ISETP.LT.OR.EX P0, PT, R25, R35, !P0, P2 ;  /* 0x000000231900720c */ /* 0x000fda0004701720 */
.L_x_1182:
[----:B------:R-:W-:Y:S05]  /*22e10*/  BSYNC B1 ;  /* 0x0000000000017941 */ /* 0x000fea0003800000 */
.L_x_1180:
[----:B------:R-:W-:Y:S01]  /*22e20*/  IMAD.MOV.U32 R28, RZ, RZ, R4 ;  /* 0x000000ffff1c7224 */ /* 0x000fe200078e0004 */
        /* <DEDUP_REMOVED lines=8> */
[----:B------:R1:W-:Y:S01]  /*22eb0*/  STS.64 [R12+0x38], R24 ;  /* 0x000038180c007388 */ /* 0x0003e20000000a00 */
[----:B0-----:R-:W-:-:S03]  /*22ec0*/  IMAD.MOV.U32 R28, RZ, RZ, R6 ;  /* 0x000000ffff1c7224 */ /* 0x001fc600078e0006 */
[----:B------:R1:W-:Y:S01]  /*22ed0*/  STS [R12], R5 ;  /* 0x000000050c007388 */ /* 0x0003e20000000800 */
[----:B------:R-:W-:-:S03]  /*22ee0*/  IMAD.MOV.U32 R29, RZ, RZ, R13 ;  /* 0x000000ffff1d7224 */ /* 0x000fc600078e000d */
[----:B------:R1:W-:Y:S04]  /*22ef0*/  STS [R12+0x10], R11 ;  /* 0x0000100b0c007388 */ /* 0x0003e80000000800 */
[----:B------:R1:W-:Y:S04]  /*22f00*/  STS.64 [R12+0x18], R28 ;  /* 0x0000181c0c007388 */ /* 0x0003e80000000a00 */
[----:B------:R1:W-:Y:S04]  /*22f10*/  STS [R12+0x20], R15 ;  /* 0x0000200f0c007388 */ /* 0x0003e80000000800 */
[----:B------:R1:W-:Y:S02]  /*22f20*/  STS [R12+0x30], R23 ;  /* 0x000030170c007388 */ /* 0x0003e40000000800 */
.L_x_1170:
[----:B------:R-:W-:Y:S05]  /*22f30*/  BSYNC B0 ;  /* 0x0000000000007941 */ /* 0x000fea0003800000 */
.L_x_1169:
[----:B------:R-:W-:Y:S02]  /*22f40*/  ISETP.GT.AND P0, PT, R14, 0x1, PT ;  /* 0x000000010e00780c */ /* 0x000fe40003f04270 */
[----:B------:R-:W-:-:S11]  /*22f50*/  SHF.R.S32.HI R14, RZ, 0x1, R14 ;  /* 0x00000001ff0e7819 */ /* 0x000fd6000001140e */
[----:B------:R-:W-:Y:S05]  /*22f60*/  @P0 BRA `(.L_x_1183) ;  /* 0xfffffff800480947 */ /* 0x000fea000383ffff */
.L_x_1168:
[----:B------:R-:W-:Y:S02]  /*22f70*/  ULDC UR4, c[0x0][0x240] ;  /* 0x0000900000047ab9 */ /* 0x000fe40000000800 */
[----:B------:R-:W-:-:S13]  /*22f80*/  ISETP.NE.AND P0, PT, RZ, UR4, PT ;  /* 0x00000004ff007c0c */ /* 0x000fda000bf05270 */
[----:B------:R-:W-:Y:S05]  /*22f90*/  @!P0 BRA `(.L_x_1184) ;  /* 0x0000000c00848947 */ /* 0x000fea0003800000 */
[----:B------:R-:W-:Y:S01]  /*22fa0*/  ISETP.GT.AND P0, PT, R27, 0x20, PT ;  /* 0x000000201b00780c */ /* 0x000fe20003f04270 */
[----:B------:R-:W-:-:S12]  /*22fb0*/  IMAD.MOV.U32 R7, RZ, RZ, R27 ;  /* 0x000000ffff077224 */ /* 0x000fd800078e001b */
[----:B------:R-:W-:Y:S05]  /*22fc0*/  @!P0 BRA `(.L_x_1185) ;  /* 0x0000000400fc8947 */ /* 0x000fea0003800000 */
[----:B01----:R-:W-:Y:S01]  /*22fd0*/  IMAD.MOV.U32 R28, RZ, RZ, R4 ;  /* 0x000000ffff1c7224 */ /* 0x003fe200078e0004 */
[----:B------:R-:W-:Y:S01]  /*22fe0*/  LEA.HI R14, R27, R27, RZ, 0x1 ;  /* 0x0000001b1b0e7211 */ /* 0x000fe200078f08ff */
[----:B------:R-:W-:Y:S01]  /*22ff0*/  IMAD.MOV.U32 R29, RZ, RZ, R9 ;  /* 0x000000ffff1d7224 */ /* 0x000fe200078e0009 */
[----:B------:R-:W-:Y:S01]  /*23000*/  STS [R12], R5 ;  /* 0x000000050c007388 */ /* 0x000fe20000000800 */
[----:B------:R-:W-:Y:S01]  /*23010*/  IMAD.MOV.U32 R20, RZ, RZ, R8 ;  /* 0x000000ffff147224 */ /* 0x000fe200078e0008 */
[----:B------:R-:W-:Y:S01]  /*23020*/  SHF.R.S32.HI R14, RZ, 0x1, R14 ;  /* 0x00000001ff0e7819 */ /* 0x000fe2000001140e */
[----:B------:R-:W-:Y:S01]  /*23030*/  IMAD.MOV.U32 R24, RZ, RZ, R10 ;  /* 0x000000ffff187224 */ /* 0x000fe200078e000a */
[----:B------:R-:W-:Y:S01]  /*23040*/  STS.64 [R12+0x8], R28 ;  /* 0x0000081c0c007388 */ /* 0x000fe20000000a00 */
[----:B------:R-:W-:Y:S01]  /*23050*/  IMAD.MOV.U32 R7, RZ, RZ, R13 ;  /* 0x000000ffff077224 */ /* 0x000fe200078e000d */
[----:B------:R-:W-:Y:S02]  /*23060*/  ISETP.GE.AND P0, PT, R14, 0x20, PT ;  /* 0x000000200e00780c */ /* 0x000fe40003f06270 */
[----:B------:R-:W-:Y:S04]  /*23070*/  STS.64 [R12+0x28], R20 ;  /* 0x000028140c007388 */ /* 0x000fe80000000a00 */
[----:B------:R-:W-:Y:S04]  /*23080*/  STS.64 [R12+0x38], R24 ;  /* 0x000038180c007388 */ /* 0x000fe80000000a00 */
[----:B------:R-:W-:Y:S04]  /*23090*/  STS [R12+0x10], R11 ;  /* 0x0000100b0c007388 */ /* 0x000fe80000000800 */
[----:B------:R-:W-:Y:S04]  /*230a0*/  STS [R12+0x20], R15 ;  /* 0x0000200f0c007388 */ /* 0x000fe80000000800 */
[----:B------:R-:W-:Y:S04]  /*230b0*/  STS [R12+0x30], R23 ;  /* 0x000030170c007388 */ /* 0x000fe80000000800 */
[----:B------:R0:W-:Y:S02]  /*230c0*/  STS.64 [R12+0x18], R6 ;  /* 0x000018060c007388 */ /* 0x0001e40000000a00 */
[----:B0-----:R-:W-:Y:S01]  /*230d0*/  IMAD.MOV.U32 R7, RZ, RZ, 0x20 ;  /* 0x00000020ff077424 */ /* 0x001fe200078e00ff */
[----:B------:R-:W-:Y:S06]  /*230e0*/  @!P0 BRA `(.L_x_1185) ;  /* 0x0000000400b48947 */ /* 0x000fec0003800000 */
.L_x_1200:
[----:B0-----:R-:W-:Y:S01]  /*230f0*/  IMAD.IADD R20, R16, 0x1, R14 ;  /* 0x0000000110147824 */ /* 0x001fe200078e020e */
[----:B------:R-:W-:Y:S04]  /*23100*/  BAR.SYNC.DEFER_BLOCKING 0x0 ;  /* 0x0000000000007b1d */ /* 0x000fe80000010000 */
[----:B------:R-:W-:Y:S02]  /*23110*/  ISETP.GE.U32.AND P0, PT, R20, R27, PT ;  /* 0x0000001b1400720c */ /* 0x000fe40003f06070 */
[----:B------:R-:W-:Y:S02]  /*23120*/  BSSY B0, `(.L_x_1186) ;  /* 0x0000065000007945 */ /* 0x000fe40003800000 */
[----:B------:R-:W-:-:S13]  /*23130*/  ISETP.GE.U32.OR P0, PT, R16, R14, P0 ;  /* 0x0000000e1000720c */ /* 0x000fda0000706470 */
[----:B------:R-:W-:Y:S05]  /*23140*/  @P0 BRA `(.L_x_1187) ;  /* 0x0000000400880947 */ /* 0x000fea0003800000 */
[----:B------:R-:W-:Y:S01]  /*23150*/  IMAD R7, R14, 0x40, R12 ;  /* 0x000000400e077824 */ /* 0x000fe200078e020c */
[----:B------:R-:W-:Y:S01]  /*23160*/  FSETP.GTU.FTZ.AND P0, PT, |R5|, +INF , PT ;  /* 0x7f8000000500780b */ /* 0x000fe20003f1c200 */
[----:B------:R-:W-:Y:S03]  /*23170*/  BSSY B1, `(.L_x_1188) ;  /* 0x0000016000017945 */ /* 0x000fe60003800000 */
        /* <DEDUP_REMOVED lines=18> */
.L_x_1189:
[----:B-1----:R-:W-:Y:S02]  /*232a0*/  FSETP.GTU.FTZ.AND P0, PT, |R20|, +INF , PT ;  /* 0x7f8000001400780b */ /* 0x002fe40003f1c200 */
[----:B0-----:R-:W-:-:S04]  /*232b0*/  ISETP.LT.U32.AND P2, PT, R4, R28, PT ;  /* 0x0000001c0400720c */ /* 0x001fc80003f41070 */
[----:B------:R-:W-:-:S13]  /*232c0*/  ISETP.LT.OR.EX P0, PT, R9, R29, !P0, P2 ;  /* 0x0000001d0900720c */ /* 0x000fda0004701720 */
.L_x_1190:
[----:B------:R-:W-:Y:S05]  /*232d0*/  BSYNC B1 ;  /* 0x0000000000017941 */ /* 0x000fea0003800000 */
.L_x_1188:
        /* <DEDUP_REMOVED lines=15> */
.L_x_1192:
[----:B--2---:R-:W-:Y:S02]  /*233d0*/  FSETP.GTU.FTZ.AND P0, PT, |R24|, +INF , PT ;  /* 0x7f8000001800780b */ /* 0x004fe40003f1c200 */
[----:B------:R-:W-:-:S04]  /*233e0*/  ISETP.LT.U32.AND P2, PT, R6, R30, PT ;  /* 0x0000001e0600720c */ /* 0x000fc80003f41070 */
[----:B------:R-:W-:-:S13]  /*233f0*/  ISETP.LT.OR.EX P0, PT, R13, R31, !P0, P2 ;  /* 0x0000001f0d00720c */ /* 0x000fda0004701720 */
.L_x_1193:
[----:B------:R-:W-:Y:S05]  /*23400*/  BSYNC B1 ;  /* 0x0000000000017941 */ /* 0x000fea0003800000 */
.L_x_1191:
        /* <DEDUP_REMOVED lines=15> */
.L_x_1195:
[----:B---3--:R-:W-:Y:S02]  /*23500*/  FSETP.GTU.FTZ.AND P0, PT, |R26|, +INF , PT ;  /* 0x7f8000001a00780b */ /* 0x008fe40003f1c200 */
[----:B------:R-:W-:-:S04]  /*23510*/  ISETP.LT.U32.AND P2, PT, R8, R32, PT ;  /* 0x000000200800720c */ /* 0x000fc80003f41070 */
[----:B------:R-:W-:-:S13]  /*23520*/  ISETP.LT.OR.EX P0, PT, R21, R33, !P0, P2 ;  /* 0x000000211500720c */ /* 0x000fda0004701720 */
.L_x_1196:
[----:B------:R-:W-:Y:S05]  /*23530*/  BSYNC B1 ;  /* 0x0000000000017941 */ /* 0x000fea0003800000 */
.L_x_1194:
        /* <DEDUP_REMOVED lines=15> */
.L_x_1198:
[----:B----4-:R-:W-:Y:S02]  /*23630*/  FSETP.GTU.FTZ.AND P0, PT, |R36|, +INF , PT ;  /* 0x7f8000002400780b */ /* 0x010fe40003f1c200 */
[----:B------:R-:W-:-:S04]  /*23640*/  ISETP.LT.U32.AND P2, PT, R10, R34, PT ;  /* 0x000000220a00720c */ /* 0x000fc80003f41070 */
[----:B------:R-:W-:-:S13]  /*23650*/  ISETP.LT.OR.EX P0, PT, R25, R35, !P0, P2 ;  /* 0x000000231900720c */ /* 0x000fda0004701720 */
.L_x_1199:
[----:B------:R-:W-:Y:S05]  /*23660*/  BSYNC B1 ;  /* 0x0000000000017941 */ /* 0x000fea0003800000 */
.L_x_1197:
[----:B------:R-:W-:Y:S01]  /*23670*/  SEL R10, R10, R34, P0 ;  /* 0x000000220a0a7207 */ /* 0x000fe20000000000 */
[----:B------:R-:W-:Y:S01]  /*23680*/  IMAD.MOV.U32 R28, RZ, RZ, R4 ;  /* 0x000000ffff1c7224 */ /* 0x000fe200078e0004 */
[----:B------:R-:W-:Y:S01]  /*23690*/  SEL R25, R25, R35, P0 ;  /* 0x0000002319197207 */ /* 0x000fe20000000000 */
[----:B------:R-:W-:Y:S01]  /*236a0*/  IMAD.MOV.U32 R29, RZ, RZ, R9 ;  /* 0x000000ffff1d7224 */ /* 0x000fe200078e0009 */
[----:B------:R-:W-:Y:S01]  /*236b0*/  FSEL R23, R23, R36, P0 ;  /* 0x0000002417177208 */ /* 0x000fe20000000000 */
[----:B------:R-:W-:Y:S01]  /*236c0*/  IMAD.MOV.U32 R7, RZ, RZ, R13 ;  /* 0x000000ffff077224 */ /* 0x000fe200078e000d */
[----:B------:R0:W-:Y:S01]  /*236d0*/  STS [R12], R5 ;  /* 0x000000050c007388 */ /* 0x0001e20000000800 */
[----:B------:R-:W-:Y:S02]  /*236e0*/  IMAD.MOV.U32 R20, RZ, RZ, R8 ;  /* 0x000000ffff147224 */ /* 0x000fe400078e0008 */
[----:B------:R-:W-:Y:S01]  /*236f0*/  IMAD.MOV.U32 R24, RZ, RZ, R10 ;  /* 0x000000ffff187224 */ /* 0x000fe200078e000a */
[----:B------:R0:W-:Y:S04]  /*23700*/  STS.64 [R12+0x8], R28 ;  /* 0x0000081c0c007388 */ /* 0x0001e80000000a00 */
[----:B------:R0:W-:Y:S04]  /*23710*/  STS.64 [R12+0x18], R6 ;  /* 0x000018060c007388 */ /* 0x0001e80000000a00 */
[----:B------:R0:W-:Y:S04]  /*23720*/  STS.64 [R12+0x28], R20 ;  /* 0x000028140c007388 */ /* 0x0001e80000000a00 */
[----:B------:R0:W-:Y:S04]  /*23730*/  STS.64 [R12+0x38], R24 ;  /* 0x000038180c007388 */ /* 0x0001e80000000a00 */
[----:B------:R0:W-:Y:S04]  /*23740*/  STS [R12+0x10], R11 ;  /* 0x0000100b0c007388 */ /* 0x0001e80000000800 */
[----:B------:R0:W-:Y:S04]  /*23750*/  STS [R12+0x20], R15 ;  /* 0x0000200f0c007388 */ /* 0x0001e80000000800 */
[----:B------:R0:W-:Y:S02]  /*23760*/  STS [R12+0x30], R23 ;  /* 0x000030170c007388 */ /* 0x0001e40000000800 */
.L_x_1187:
[----:B------:R-:W-:Y:S05]  /*23770*/  BSYNC B0 ;  /* 0x0000000000007941 */ /* 0x000fea0003800000 */
.L_x_1186:
[----:B------:R-:W-:-:S04]  /*23780*/  SHF.R.S32.HI R14, RZ, 0x1, R14 ;  /* 0x00000001ff0e7819 */ /* 0x000fc8000001140e */
[----:B------:R-:W-:-:S13]  /*23790*/  ISETP.GE.AND P0, PT, R14, 0x20, PT ;  /* 0x000000200e00780c */ /* 0x000fda0003f06270 */
[----:B------:R-:W-:Y:S05]  /*237a0*/  @P0 BRA `(.L_x_1200) ;  /* 0xfffffff800500947 */ /* 0x000fea000383ffff */
[----:B0-----:R-:W-:-:S07]  /*237b0*/  IMAD.MOV.U32 R7, RZ, RZ, 0x20 ;  /* 0x00000020ff077424 */ /* 0x001fce00078e00ff */
.L_x_1185:
[----:B------:R-:W-:Y:S01]  /*237c0*/  BAR.SYNC.DEFER_BLOCKING 0x0 ;  /* 0x0000000000007b1d */ /* 0x000fe20000010000 */
[----:B------:R-:W-:-:S13]  /*237d0*/  ISETP.GE.AND P0, PT, R7, 0x2, PT ;  /* 0x000000020700780c */ /* 0x000fda0003f06270 */
[----:B------:R-:W-:Y:S05]  /*237e0*/  @!P0 BRA `(.L_x_1184) ;  /* 0x0000000400708947 */ /* 0x000fea0003800000 */
[----:B01----:R-:W-:-:S07]  /*237f0*/  IMAD.MOV.U32 R12, RZ, RZ, 0x1 ;  /* 0x00000001ff0c7424 */ /* 0x003fce00078e00ff */
.L_x_1213:
        /* <DEDUP_REMOVED lines=15> */
.L_x_1202:
[----:B-1----:R-:W-:Y:S02]  /*238f0*/  FSETP.GTU.FTZ.AND P0, PT, |R16|, +INF , PT ;  /* 0x7f8000001000780b */ /* 0x002fe40003f1c200 */
[----:B---3--:R-:W-:-:S04]  /*23900*/  ISETP.LT.U32.AND P2, PT, R4, R27, PT ;  /* 0x0000001b0400720c */ /* 0x008fc80003f41070 */
[----:B--2---:R-:W-:-:S13]  /*23910*/  ISETP.LT.OR.EX P0, PT, R9, R20, !P0, P2 ;  /* 0x000000140900720c */ /* 0x004fda0004701720 */
.L_x_1203:
[----:B------:R-:W-:Y:S05]  /*23920*/  BSYNC B0 ;  /* 0x0000000000007941 */ /* 0x000fea0003800000 */
.L_x_1201:
        /* <DEDUP_REMOVED lines=18> */
.L_x_1205:
[----:B--2---:R-:W-:Y:S02]  /*23a50*/  FSETP.GTU.FTZ.AND P0, PT, |R24|, +INF , PT ;  /* 0x7f8000001800780b */ /* 0x004fe40003f1c200 */
[----:B---3--:R-:W-:-:S04]  /*23a60*/  ISETP.LT.U32.AND P2, PT, R6, R29, PT ;  /* 0x0000001d0600720c */ /* 0x008fc80003f41070 */
[----:B0-----:R-:W-:-:S13]  /*23a70*/  ISETP.LT.OR.EX P0, PT, R13, R26, !P0, P2 ;  /* 0x0000001a0d00720c */ /* 0x001fda0004701720 */
.L_x_1206:
[----:B------:R-:W-:Y:S05]  /*23a80*/  BSYNC B0 ;  /* 0x0000000000007941 */ /* 0x000fea0003800000 */
.L_x_1204:
        /* <DEDUP_REMOVED lines=18> */
.L_x_1208:
[----:B--2---:R-:W-:Y:S02]  /*23bb0*/  FSETP.GTU.FTZ.AND P0, PT, |R16|, +INF , PT ;  /* 0x7f8000001000780b */ /* 0x004fe40003f1c200 */
[----:B---3--:R-:W-:-:S04]  /*23bc0*/  ISETP.LT.U32.AND P2, PT, R8, R27, PT ;  /* 0x0000001b0800720c */ /* 0x008fc80003f41070 */
[----:B-1----:R-:W-:-:S13]  /*23bd0*/  ISETP.LT.OR.EX P0, PT, R21, R20, !P0, P2 ;  /* 0x000000141500720c */ /* 0x002fda0004701720 */
.L_x_1209:
[----:B------:R-:W-:Y:S05]  /*23be0*/  BSYNC B0 ;  /* 0x0000000000007941 */ /* 0x000fea0003800000 */
.L_x_1207:
        /* <DEDUP_REMOVED lines=18> */
.L_x_1211:
[----:B--2---:R-:W-:Y:S02]  /*23d10*/  FSETP.GTU.FTZ.AND P0, PT, |R24|, +INF , PT ;  /* 0x7f8000001800780b */ /* 0x004fe40003f1c200 */
[----:B---3--:R-:W-:-:S04]  /*23d20*/  ISETP.LT.U32.AND P2, PT, R10, R29, PT ;  /* 0x0000001d0a00720c */ /* 0x008fc80003f41070 */
[----:B0-----:R-:W-:-:S13]  /*23d30*/  ISETP.LT.OR.EX P0, PT, R25, R26, !P0, P2 ;  /* 0x0000001a1900720c */ /* 0x001fda0004701720 */
.L_x_1212:
[----:B------:R-:W-:Y:S05]  /*23d40*/  BSYNC B0 ;  /* 0x0000000000007941 */ /* 0x000fea0003800000 */
.L_x_1210:
[----:B-1----:R-:W-:Y:S01]  /*23d50*/  IMAD.SHL.U32 R12, R12, 0x2, RZ ;  /* 0x000000020c0c7824 */ /* 0x002fe200078e00ff */
[----:B------:R-:W-:Y:S02]  /*23d60*/  FSEL R23, R23, R24, P0 ;  /* 0x0000001817177208 */ /* 0x000fe40000000000 */
[----:B------:R-:W-:Y:S02]  /*23d70*/  SEL R10, R10, R29, P0 ;  /* 0x0000001d0a0a7207 */ /* 0x000fe40000000000 */
[----:B------:R-:W-:Y:S02]  /*23d80*/  ISETP.GE.AND P2, PT, R12, R7, PT ;  /* 0x000000070c00720c */ /* 0x000fe40003f46270 */
[----:B------:R-:W-:-:S11]  /*23d90*/  SEL R25, R25, R26, P0 ;  /* 0x0000001a19197207 */ /* 0x000fd60000000000 */
[----:B------:R-:W-:Y:S05]  /*23da0*/  @!P2 BRA `(.L_x_1213) ;  /* 0xfffffff80094a947 */ /* 0x000fea000383ffff */
.L_x_1184:
[----:B------:R-:W-:Y:S05]  /*23db0*/  @!P1 EXIT ;  /* 0x000000000000994d */ /* 0x000fea0003800000 */
[----:B------:R-:W-:Y:S01]  /*23dc0*/  ULDC.U8 UR4, c[0x0][0x630] ;  /* 0x00018c0000047ab9 */ /* 0x000fe20000000000 */
[----:B------:R-:W-:Y:S02]  /*23dd0*/  ISETP.NE.U32.AND P0, PT, R2, RZ, PT ;  /* 0x000000ff0200720c */ /* 0x000fe40003f05070 */
[----:B------:R-:W-:Y:S02]  /*23de0*/  ISETP.NE.AND P1, PT, RZ, UR4, PT ;  /* 0x00000004ff007c0c */ /* 0x000fe4000bf25270 */
[----:B------:R-:W-:-:S11]  /*23df0*/  ISETP.NE.AND.EX P0, PT, R0, RZ, PT, P0 ;  /* 0x000000ff0000720c */ /* 0x000fd60003f05300 */
[----:B------:R-:W-:Y:S05]  /*23e00*/  @!P1 BRA `(.L_x_1214) ;  /* 0x0000000000249947 */ /* 0x000fea0003800000 */
[----:B------:R-:W-:Y:S02]  /*23e10*/  ULDC.64 UR4, c[0x0][0x628] ;  /* 0x00018a0000047ab9 */ /* 0x000fe40000000a00 */
[----:B------:R-:W-:Y:S02]  /*23e20*/  IADD3 R4, P2, R4, UR4, RZ ;  /* 0x0000000404047c10 */ /* 0x000fe4000ff5e0ff */
[----:B------:R-:W-:Y:S02]  /*23e30*/  IADD3 R6, P3, R6, UR4, RZ ;  /* 0x0000000406067c10 */ /* 0x000fe4000ff7e0ff */
[----:B------:R-:W-:Y:S02]  /*23e40*/  IADD3 R8, P4, R8, UR4, RZ ;  /* 0x0000000408087c10 */ /* 0x000fe4000ff9e0ff */
[----:B------:R-:W-:Y:S02]  /*23e50*/  IADD3 R10, P5, R10, UR4, RZ ;  /* 0x000000040a0a7c10 */ /* 0x000fe4000ffbe0ff */
[----:B------:R-:W-:-:S02]  /*23e60*/  IADD3.X R9, R9, UR5, RZ, P2, !PT ;  /* 0x0000000509097c10 */ /* 0x000fc400097fe4ff */
[----:B------:R-:W-:Y:S02]  /*23e70*/  IADD3.X R13, R13, UR5, RZ, P3, !PT ;  /* 0x000000050d0d7c10 */ /* 0x000fe40009ffe4ff */
[----:B01----:R-:W-:Y:S02]  /*23e80*/  IADD3.X R21, R21, UR5, RZ, P4, !PT ;  /* 0x0000000515157c10 */ /* 0x003fe4000a7fe4ff */
[----:B------:R-:W-:-:S07]  /*23e90*/  IADD3.X R25, R25, UR5, RZ, P5, !PT ;  /* 0x0000000519197c10 */ /* 0x000fce000affe4ff */
.L_x_1214:
[----:B------:R-:W-:Y:S05]  /*23ea0*/  @!P0 BRA `(.L_x_1215) ;  /* 0x0000000800cc8947 */ /* 0x000fea0003800000 */
[----:B------:R-:W-:Y:S02]  /*23eb0*/  ULDC.U8 UR4, c[0x0][0x631] ;  /* 0x00018c4000047ab9 */ /* 0x000fe40000000000 */
[----:B------:R-:W-:Y:S01]  /*23ec0*/  ISETP.NE.AND P2, PT, RZ, UR4, PT ;  /* 0x00000004ff007c0c */ /* 0x000fe2000bf45270 */
[----:B------:R-:W-:-:S12]  /*23ed0*/  @!P1 BRA `(.L_x_1216) ;  /* 0x0000000400109947 */ /* 0x000fd80003800000 */
[----:B01----:R-:W2:Y:S04]  /*23ee0*/  LDG.E R12, desc[UR60][R2.64] ;  /* 0x0000003c020c7981 */ /* 0x003ea8000c1e1900 */
[----:B------:R-:W3:Y:S04]  /*23ef0*/  LDG.E R14, desc[UR60][R2.64+0x10] ;  /* 0x0000103c020e7981 */ /* 0x000ee8000c1e1900 */
[----:B------:R-:W4:Y:S04]  /*23f00*/  LDG.E.64 R26, desc[UR60][R2.64+0x8] ;  /* 0x0000083c021a7981 */ /* 0x000f28000c1e1b00 */
[----:B------:R-:W5:Y:S04]  /*23f10*/  LDG.E.64 R28, desc[UR60][R2.64+0x18] ;  /* 0x0000183c021c7981 */ /* 0x000f68000c1e1b00 */
[----:B------:R-:W5:Y:S04]  /*23f20*/  LDG.E R16, desc[UR60][R2.64+0x20] ;  /* 0x0000203c02107981 */ /* 0x000f68000c1e1900 */
[----:B------:R-:W5:Y:S04]  /*23f30*/  LDG.E R20, desc[UR60][R2.64+0x30] ;  /* 0x0000303c02147981 */ /* 0x000f68000c1e1900 */
[----:B------:R-:W5:Y:S04]  /*23f40*/  LDG.E.64 R30, desc[UR60][R2.64+0x28] ;  /* 0x0000283c021e7981 */ /* 0x000f68000c1e1b00 */
[----:B------:R-:W5:Y:S01]  /*23f50*/  LDG.E.64 R32, desc[UR60][R2.64+0x38] ;  /* 0x0000383c02207981 */ /* 0x000f62000c1e1b00 */
[----:B--2---:R-:W-:-:S02]  /*23f60*/  FSETP.GTU.FTZ.AND P3, PT, |R12|, +INF , PT ;  /* 0x7f8000000c00780b */ /* 0x004fc40003f7c200 */
[----:B---3--:R-:W-:Y:S02]  /*23f70*/  FSETP.GTU.FTZ.AND P4, PT, |R14|, +INF , PT ;  /* 0x7f8000000e00780b */ /* 0x008fe40003f9c200 */
[----:B------:R-:W-:Y:S02]  /*23f80*/  FSETP.NEU.OR P6, PT, R12, R5, P3 ;  /* 0x000000050c00720b */ /* 0x000fe40001fcd400 */
[----:B------:R-:W-:-:S07]  /*23f90*/  FSETP.NEU.OR P5, PT, R14, R11, P4 ;  /* 0x0000000b0e00720b */ /* 0x000fce00027ad400 */
[----:B------:R-:W-:Y:S02]  /*23fa0*/  @!P3 FSETP.GEU.FTZ.AND P0, PT, R12, R5, PT ;  /* 0x000000050c00b20b */ /* 0x000fe40003f1e000 */
[----:B------:R-:W-:Y:S02]  /*23fb0*/  @!P4 FSETP.GEU.FTZ.AND P1, PT, R14, R11, PT ;  /* 0x0000000b0e00c20b */ /* 0x000fe40003f3e000 */
[----:B------:R-:W-:Y:S02]  /*23fc0*/  @!P3 SEL R0, RZ, 0xffffffff, P0 ;  /* 0xffffffffff00b807 */ /* 0x000fe40000000000 */
[----:B----4-:R-:W-:Y:S02]  /*23fd0*/  @!P3 ISETP.GE.U32.AND P0, PT, R26, R4, PT ;  /* 0x000000041a00b20c */ /* 0x010fe40003f06070 */
[----:B------:R-:W-:Y:S02]  /*23fe0*/  @!P4 SEL R7, RZ, 0xffffffff, P1 ;  /* 0xffffffffff07c807 */ /* 0x000fe40000800000 */
[----:B-----5:R-:W-:-:S02]  /*23ff0*/  @!P4 ISETP.GE.U32.AND P1, PT, R28, R6, PT ;  /* 0x000000061c00c20c */ /* 0x020fc40003f26070 */
[----:B------:R-:W-:Y:S02]  /*24000*/  @!P3 ISETP.GE.AND.EX P0, PT, R27, R9, PT, P0 ;  /* 0x000000091b00b20c */ /* 0x000fe40003f06300 */
[----:B------:R-:W-:Y:S02]  /*24010*/  @!P4 ISETP.GE.AND.EX P1, PT, R29, R13, PT, P1 ;  /* 0x0000000d1d00c20c */ /* 0x000fe40003f26310 */
[----:B------:R-:W-:Y:S02]  /*24020*/  @!P6 SEL R0, RZ, 0xffffffff, P0 ;  /* 0xffffffffff00e807 */ /* 0x000fe40000000000 */
[----:B------:R-:W-:Y:S02]  /*24030*/  FSETP.GTU.FTZ.AND P6, PT, |R16|, +INF , PT ;  /* 0x7f8000001000780b */ /* 0x000fe40003fdc200 */
[----:B------:R-:W-:Y:S02]  /*24040*/  @!P5 SEL R7, RZ, 0xffffffff, P1 ;  /* 0xffffffffff07d807 */ /* 0x000fe40000800000 */
[----:B------:R-:W-:-:S02]  /*24050*/  @!P3 LOP3.LUT R0, R0, 0x1, RZ, 0xc0, !PT ;  /* 0x000000010000b812 */ /* 0x000fc400078ec0ff */
[----:B------:R-:W-:Y:S02]  /*24060*/  @P3 FSETP.GTU.FTZ.AND P0, PT, |R5|, +INF , PT ;  /* 0x7f8000000500380b */ /* 0x000fe40003f1c200 */
[----:B------:R-:W-:Y:S02]  /*24070*/  @P3 ISETP.LT.U32.AND P5, PT, R26, R4, PT ;  /* 0x000000041a00320c */ /* 0x000fe40003fa1070 */
[----:B------:R-:W-:Y:S02]  /*24080*/  @!P3 ISETP.EQ.U32.AND P1, PT, R0, 0x1, PT ;  /* 0x000000010000b80c */ /* 0x000fe40003f22070 */
[----:B------:R-:W-:Y:S02]  /*24090*/  @P3 ISETP.LT.OR.EX P1, PT, R27, R9, !P0, P5 ;  /* 0x000000091b00320c */ /* 0x000fe40004721750 */
[----:B------:R-:W-:Y:S02]  /*240a0*/  @!P4 LOP3.LUT R7, R7, 0x1, RZ, 0xc0, !PT ;  /* 0x000000010707c812 */ /* 0x000fe400078ec0ff */
[----:B------:R-:W-:-:S02]  /*240b0*/  @P4 FSETP.GTU.FTZ.AND P5, PT, |R11|, +INF , PT ;  /* 0x7f8000000b00480b */ /* 0x000fc40003fbc200 */
[----:B------:R-:W-:Y:S02]  /*240c0*/  @P4 ISETP.LT.U32.AND P0, PT, R28, R6, PT ;  /* 0x000000061c00420c */ /* 0x000fe40003f01070 */
[----:B------:R-:W-:Y:S02]  /*240d0*/  @!P4 ISETP.EQ.U32.AND P3, PT, R7, 0x1, PT ;  /* 0x000000010700c80c */ /* 0x000fe40003f62070 */
[----:B------:R-:W-:Y:S02]  /*240e0*/  @P4 ISETP.LT.OR.EX P3, PT, R29, R13, !P5, P0 ;  /* 0x0000000d1d00420c */ /* 0x000fe40006f61700 */
[CC--:B------:R-:W-:Y:S02]  /*240f0*/  @!P6 FSETP.GEU.FTZ.AND P0, PT, R16.reuse, R15.reuse, PT ;  /* 0x0000000f1000e20b */ /* 0x0c0fe40003f1e000 */
[----:B------:R-:W-:Y:S02]  /*24100*/  FSETP.NEU.OR P5, PT, R16, R15, P6 ;  /* 0x0000000f1000720b */ /* 0x000fe400037ad400 */
[----:B------:R-:W-:-:S02]  /*24110*/  FSETP.GTU.FTZ.AND P4, PT, |R20|, +INF , PT ;  /* 0x7f8000001400780b */ /* 0x000fc40003f9c200 */
[----:B------:R-:W-:Y:S02]  /*24120*/  @!P6 SEL R0, RZ, 0xffffffff, P0 ;  /* 0xffffffffff00e807 */ /* 0x000fe40000000000 */
[----:B------:R-:W-:Y:S02]  /*24130*/  @!P6 ISETP.GE.U32.AND P0, PT, R30, R8, PT ;  /* 0x000000081e00e20c */ /* 0x000fe40003f06070 */
[----:B------:R-:W-:Y:S02]  /*24140*/  SEL R4, R26, R4, P1 ;  /* 0x000000041a047207 */ /* 0x000fe40000800000 */
[----:B------:R-:W-:Y:S02]  /*24150*/  @!P6 ISETP.GE.AND.EX P0, PT, R31, R21, PT, P0 ;  /* 0x000000151f00e20c */ /* 0x000fe40003f06300 */
[----:B------:R-:W-:Y:S02]  /*24160*/  SEL R9, R27, R9, P1 ;  /* 0x000000091b097207 */ /* 0x000fe40000800000 */
[----:B------:R-:W-:-:S02]  /*24170*/  @!P5 SEL R0, RZ, 0xffffffff, P0 ;  /* 0xffffffffff00d807 */ /* 0x000fc40000000000 */
[CC--:B------:R-:W-:Y:S02]  /*24180*/  @!P4 FSETP.GEU.FTZ.AND P0, PT, R20.reuse, R23.reuse, PT ;  /* 0x000000171400c20b */ /* 0x0c0fe40003f1e000 */
[----:B------:R-:W-:Y:S02]  /*24190*/  FSETP.NEU.OR P5, PT, R20, R23, P4 ;  /* 0x000000171400720b */ /* 0x000fe400027ad400 */
[----:B------:R-:W-:Y:S02]  /*241a0*/  @!P4 SEL R7, RZ, 0xffffffff, P0 ;  /* 0xffffffffff07c807 */ /* 0x000fe40000000000 */
[----:B------:R-:W-:Y:S02]  /*241b0*/  @!P4 ISETP.GE.U32.AND P0, PT, R32, R10, PT ;  /* 0x0000000a2000c20c */ /* 0x000fe40003f06070 */
[----:B------:R-:W-:Y:S02]  /*241c0*/  @!P6 LOP3.LUT R0, R0, 0x1, RZ, 0xc0, !PT ;  /* 0x000000010000e812 */ /* 0x000fe400078ec0ff */
[----:B------:R-:W-:-:S02]  /*241d0*/  @!P4 ISETP.GE.AND.EX P0, PT, R33, R25, PT, P0 ;  /* 0x000000192100c20c */ /* 0x000fc40003f06300 */
[----:B------:R-:W-:Y:S02]  /*241e0*/  FSEL R5, R12, R5, P1 ;  /* 0x000000050c057208 */ /* 0x000fe40000800000 */
[----:B------:R-:W-:Y:S02]  /*241f0*/  @!P6 ISETP.EQ.U32.AND P1, PT, R0, 0x1, PT ;  /* 0x000000010000e80c */ /* 0x000fe40003f22070 */
[----:B------:R-:W-:Y:S02]  /*24200*/  @!P5 SEL R7, RZ, 0xffffffff, P0 ;  /* 0xffffffffff07d807 */ /* 0x000fe40000000000 */
[----:B------:R-:W-:Y:S02]  /*24210*/  @P6 FSETP.GTU.FTZ.AND P0, PT, |R15|, +INF , PT ;  /* 0x7f8000000f00680b */ /* 0x000fe40003f1c200 */
[----:B------:R-:W-:Y:S02]  /*24220*/  @P6 ISETP.LT.U32.AND P5, PT, R30, R8, PT ;  /* 0x000000081e00620c */ /* 0x000fe40003fa1070 */
[----:B------:R-:W-:-:S02]  /*24230*/  @!P4 LOP3.LUT R7, R7, 0x1, RZ, 0xc0, !PT ;  /* 0x000000010707c812 */ /* 0x000fc400078ec0ff */
[----:B------:R-:W-:Y:S02]  /*24240*/  @P6 ISETP.LT.OR.EX P1, PT, R31, R21, !P0, P5 ;  /* 0x000000151f00620c */ /* 0x000fe40004721750 */
[----:B------:R-:W-:Y:S02]  /*24250*/  @P4 FSETP.GTU.FTZ.AND P6, PT, |R23|, +INF , PT ;  /* 0x7f8000001700480b */ /* 0x000fe40003fdc200 */
[----:B------:R-:W-:Y:S02]  /*24260*/  @P4 ISETP.LT.U32.AND P5, PT, R32, R10, PT ;  /* 0x0000000a2000420c */ /* 0x000fe40003fa1070 */
[----:B------:R-:W-:Y:S02]  /*24270*/  @!P4 ISETP.EQ.U32.AND P0, PT, R7, 0x1, PT ;  /* 0x000000010700c80c */ /* 0x000fe40003f02070 */
[----:B------:R-:W-:Y:S02]  /*24280*/  @P4 ISETP.LT.OR.EX P0, PT, R33, R25, !P6, P5 ;  /* 0x000000192100420c */ /* 0x000fe40007701750 */
[----:B------:R-:W-:-:S02]  /*24290*/  SEL R6, R28, R6, P3 ;  /* 0x000000061c067207 */ /* 0x000fc40001800000 */
[----:B------:R-:W-:Y:S02]  /*242a0*/  SEL R13, R29, R13, P3 ;  /* 0x0000000d1d0d7207 */ /* 0x000fe40001800000 */
[----:B------:R-:W-:Y:S02]  /*242b0*/  FSEL R11, R14, R11, P3 ;  /* 0x0000000b0e0b7208 */ /* 0x000fe40001800000 */
[----:B------:R-:W-:Y:S02]  /*242c0*/  SEL R8, R30, R8, P1 ;  /* 0x000000081e087207 */ /* 0x000fe40000800000 */
[----:B------:R-:W-:Y:S02]  /*242d0*/  SEL R21, R31, R21, P1 ;  /* 0x000000151f157207 */ /* 0x000fe40000800000 */
[----:B------:R-:W-:Y:S02]  /*242e0*/  FSEL R15, R16, R15, P1 ;  /* 0x0000000f100f7208 */ /* 0x000fe40000800000 */
[----:B------:R-:W-:-:S02]  /*242f0*/  SEL R10, R32, R10, P0 ;  /* 0x0000000a200a7207 */ /* 0x000fc40000000000 */
[----:B------:R-:W-:Y:S02]  /*24300*/  SEL R25, R33, R25, P0 ;  /* 0x0000001921197207 */ /* 0x000fe40000000000 */
[----:B------:R-:W-:-:S07]  /*24310*/  FSEL R23, R20, R23, P0 ;  /* 0x0000001714177208 */ /* 0x000fce0000000000 */
.L_x_1216:
[----:B------:R-:W-:Y:S02]  /*24320*/  IMAD.MOV.U32 R26, RZ, RZ, R4 ;  /* 0x000000ffff1a7224 */ /* 0x000fe400078e0004 */
[----:B------:R-:W-:Y:S02]  /*24330*/  IMAD.MOV.U32 R27, RZ, RZ, R9 ;  /* 0x000000ffff1b7224 */ /* 0x000fe400078e0009 */
[----:B01----:R-:W-:Y:S02]  /*24340*/  IMAD.MOV.U32 R28, RZ, RZ, R6 ;  /* 0x000000ffff1c7224 */ /* 0x003fe400078e0006 */
[----:B------:R-:W-:Y:S02]  /*24350*/  IMAD.MOV.U32 R29, RZ, RZ, R13 ;  /* 0x000000ffff1d7224 */ /* 0x000fe400078e000d */
[----:B------:R-:W-:Y:S02]  /*24360*/  IMAD.MOV.U32 R30, RZ, RZ, R8 ;  /* 0x000000ffff1e7224 */ /* 0x000fe400078e0008 */
[----:B------:R-:W-:-:S02]  /*24370*/  IMAD.MOV.U32 R31, RZ, RZ, R21 ;  /* 0x000000ffff1f7224 */ /* 0x000fc400078e0015 */
[----:B------:R-:W-:Y:S01]  /*24380*/  IMAD.MOV.U32 R24, RZ, RZ, R10 ;  /* 0x000000ffff187224 */ /* 0x000fe200078e000a */
[----:B------:R-:W-:Y:S06]  /*24390*/  @!P2 BRA `(.L_x_1217) ;  /* 0x00000004006ca947 */ /* 0x000fec0003800000 */
        /* <DEDUP_REMOVED lines=20> */
.L_x_1218:
        /* <DEDUP_REMOVED lines=19> */
[----:B-1----:R-:W-:-:S07]  /*24610*/  IMAD.MOV.U32 R13, RZ, RZ, RZ ;  /* 0x000000ffff0d7224 */ /* 0x002fce00078e00ff */
[----:B------:R-:W-:-:S07]  /*24620*/  LEPC R20, `(.L_x_1219) ;  /* 0x000000001014794e */ /* 0x000fce0000000000 */
[----:B0-2---:R-:W-:Y:S05]  /*24630*/  CALL.ABS.NOINC R2 ;  /* 0x0000000002007343 */ /* 0x005fea0003c00000 */
.L_x_1219:
        /* <DEDUP_REMOVED lines=10> */
[----:B-1----:R1:W2:Y:S01]  /*246e0*/  LDC.64 R2, c[0x4][R0] ;  /* 0x0100000000027b82 */ /* 0x0022a20000000a00 */
        /* <DEDUP_REMOVED lines=11> */
.L_x_1220:
        /* <DEDUP_REMOVED lines=10> */
[----:B-1----:R1:W3:Y:S01]  /*24840*/  LDC.64 R2, c[0x4][R0] ;  /* 0x0100000000027b82 */ /* 0x0022e20000000a00 */
        /* <DEDUP_REMOVED lines=10> */
[----:B0-23--:R-:W-:Y:S05]  /*248f0*/  CALL.ABS.NOINC R2 ;  /* 0x0000000002007343 */ /* 0x00dfea0003c00000 */
.L_x_1221:
[----:B------:R-:W-:Y:S02]  /*24900*/  ULDC.64 UR4, c[0x0][0x600] ;  /* 0x0001800000047ab9 */ /* 0x000fe40000000a00 */
[----:B-1----:R-:W-:-:S05]  /*24910*/  IADD3 R2, P0, R17, UR4, RZ ;  /* 0x0000000411027c10 */ /* 0x002fca000ff1e0ff */
[----:B------:R-:W-:-:S05]  /*24920*/  IMAD.X R3, RZ, RZ, UR5, P0 ;  /* 0x00000005ff037e24 */ /* 0x000fca00080e06ff */
[----:B------:R-:W-:Y:S01]  /*24930*/  STG.E.64 desc[UR60][R2.64], R24 ;  /* 0x0000001802007986 */ /* 0x000fe2000c101b3c */
[----:B------:R-:W-:Y:S05]  /*24940*/  EXIT ;  /* 0x000000000000794d */ /* 0x000fea0003800000 */
.L_x_1217:
[----:B------:R-:W-:Y:S04]  /*24950*/  STG.E.64 desc[UR60][R2.64+0x8], R26 ;  /* 0x0000081a02007986 */ /* 0x000fe8000c101b3c */
[----:B------:R-:W-:Y:S04]  /*24960*/  STG.E.64 desc[UR60][R2.64+0x18], R28 ;  /* 0x0000181c02007986 */ /* 0x000fe8000c101b3c */
[----:B------:R-:W-:Y:S04]  /*24970*/  STG.E.64 desc[UR60][R2.64+0x28], R30 ;  /* 0x0000281e02007986 */ /* 0x000fe8000c101b3c */
[----:B------:R-:W-:Y:S04]  /*24980*/  STG.E.64 desc[UR60][R2.64+0x38], R24 ;  /* 0x0000381802007986 */ /* 0x000fe8000c101b3c */
[----:B------:R-:W-:Y:S04]  /*24990*/  STG.E desc[UR60][R2.64], R5 ;  /* 0x0000000502007986 */ /* 0x000fe8000c10193c */
[----:B------:R-:W-:Y:S04]  /*249a0*/  STG.E desc[UR60][R2.64+0x10], R11 ;  /* 0x0000100b02007986 */ /* 0x000fe8000c10193c */
[----:B------:R-:W-:Y:S04]  /*249b0*/  STG.E desc[UR60][R2.64+0x20], R15 ;  /* 0x0000200f02007986 */ /* 0x000fe8000c10193c */
[----:B------:R-:W-:Y:S01]  /*249c0*/  STG.E desc[UR60][R2.64+0x30], R23 ;  /* 0x0000301702007986 */ /* 0x000fe2000c10193c */
[----:B------:R-:W-:Y:S05]  /*249d0*/  EXIT ;  /* 0x000000000000794d */ /* 0x000fea0003800000 */
.L_x_1215:
[----:B------:R-:W-:Y:S05]  /*249e0*/  @!P1 BRA `(.L_x_1222) ;  /* 0x00000000005c9947 */ /* 0x000fea0003800000 */
[----:B------:R-:W-:Y:S01]  /*249f0*/  MOV R0, 0x0 ;  /* 0x0000000000007802 */ /* 0x000fe20000000f00 */
[----:B------:R-:W-:Y:S01]  /*24a00*/  ULDC.64 UR4, c[0x4][0x3c8] ;  /* 0x0100f20000047ab9 */ /* 0x000fe20000000a00 */
[----:B------:R-:W-:Y:S01]  /*24a10*/  ULDC.64 UR6, c[0x4][0x3c0] ;  /* 0x0100f00000067ab9 */ /* 0x000fe20000000a00 */
[----:B------:R-:W-:Y:S01]  /*24a20*/  IMAD.U32 R4, RZ, RZ, UR4 ;  /* 0x00000004ff047e24 */ /* 0x000fe2000f8e00ff */
[----:B------:R2:W3:Y:S01]  /*24a30*/  LDC.64 R2, c[0x4][R0] ;  /* 0x0100000000027b82 */ /* 0x0004e20000000a00 */
[----:B01----:R-:W-:Y:S01]  /*24a40*/  IMAD.U32 R5, RZ, RZ, UR5 ;  /* 0x00000005ff057e24 */ /* 0x003fe2000f8e00ff */
[----:B------:R-:W-:Y:S01]  /*24a50*/  ULDC.64 UR4, c[0x4][0x290] ;  /* 0x0100a40000047ab9 */ /* 0x000fe20000000a00 */
[----:B------:R-:W-:Y:S02]  /*24a60*/  IMAD.U32 R6, RZ, RZ, UR6 ;  /* 0x00000006ff067e24 */ /* 0x000fe4000f8e00ff */
[----:B------:R-:W-:Y:S02]  /*24a70*/  IMAD.U32 R7, RZ, RZ, UR7 ;  /* 0x00000007ff077e24 */ /* 0x000fe4000f8e00ff */
[----:B------:R-:W-:-:S02]  /*24a80*/  IMAD.U32 R10, RZ, RZ, UR4 ;  /* 0x00000004ff0a7e24 */ /* 0x000fc4000f8e00ff */
[----:B------:R-:W-:Y:S02]  /*24a90*/  IMAD.U32 R11, RZ, RZ, UR5 ;  /* 0x00000005ff0b7e24 */ /* 0x000fe4000f8e00ff */
[----:B------:R-:W-:Y:S02]  /*24aa0*/  IMAD.MOV.U32 R8, RZ, RZ, 0x2dd ;  /* 0x000002ddff087424 */ /* 0x000fe400078e00ff */
[----:B------:R-:W-:Y:S02]  /*24ab0*/  IMAD.MOV.U32 R12, RZ, RZ, 0x1 ;  /* 0x00000001ff0c7424 */ /* 0x000fe400078e00ff */
[----:B--2---:R-:W-:-:S07]  /*24ac0*/  IMAD.MOV.U32 R13, RZ, RZ, RZ ;  /* 0x000000ffff0d7224 */ /* 0x004fce00078e00ff */
[----:B------:R-:W-:-:S07]  /*24ad0*/  LEPC R20, `(.L_x_1223) ;  /* 0x000000001014794e */ /* 0x000fce0000000000 */
[----:B---3--:R-:W-:Y:S05]  /*24ae0*/  CALL.ABS.NOINC R2 ;  /* 0x0000000002007343 */ /* 0x008fea0003c00000 */
.L_x_1223:
[----:B------:R-:W-:Y:S01]  /*24af0*/  IMAD.MOV.U32 R4, RZ, RZ, RZ ;  /* 0x000000ffff047224 */ /* 0x000fe200078e00ff */
[----:B------:R-:W-:Y:S01]  /*24b00*/  CS2R R8, SRZ ;  /* 0x0000000000087805 */ /* 0x000fe2000001ff00 */
[----:B------:R-:W-:Y:S02]  /*24b10*/  IMAD.MOV.U32 R6, RZ, RZ, RZ ;  /* 0x000000ffff067224 */ /* 0x000fe400078e00ff */
[----:B------:R-:W-:Y:S02]  /*24b20*/  IMAD.MOV.U32 R13, RZ, RZ, RZ ;  /* 0x000000ffff0d7224 */ /* 0x000fe400078e00ff */
[----:B------:R-:W-:Y:S02]  /*24b30*/  IMAD.MOV.U32 R21, RZ, RZ, RZ ;  /* 0x000000ffff157224 */ /* 0x000fe400078e00ff */
[----:B------:R-:W-:Y:S02]  /*24b40*/  IMAD.MOV.U32 R10, RZ, RZ, RZ ;  /* 0x000000ffff0a7224 */ /* 0x000fe400078e00ff */
[----:B------:R-:W-:-:S07]  /*24b50*/  IMAD.MOV.U32 R25, RZ, RZ, RZ ;  /* 0x000000ffff197224 */ /* 0x000fce00078e00ff */
.L_x_1222:
[----:B------:R-:W-:Y:S01]  /*24b60*/  ULDC.U8 UR4, c[0x0][0x631] ;  /* 0x00018c4000047ab9 */ /* 0x000fe20000000000 */
[----:B------:R-:W-:Y:S01]  /*24b70*/  IMAD.MOV.U32 R26, RZ, RZ, R4 ;  /* 0x000000ffff1a7224 */ /* 0x000fe200078e0004 */
[----:B------:R-:W-:Y:S01]  /*24b80*/  ISETP.NE.AND P0, PT, RZ, UR4, PT ;  /* 0x00000004ff007c0c */ /* 0x000fe2000bf05270 */
[----:B------:R-:W-:Y:S02]  /*24b90*/  IMAD.MOV.U32 R27, RZ, RZ, R9 ;  /* 0x000000ffff1b7224 */ /* 0x000fe400078e0009 */
[----:B01----:R-:W-:Y:S02]  /*24ba0*/  IMAD.MOV.U32 R28, RZ, RZ, R6 ;  /* 0x000000ffff1c7224 */ /* 0x003fe400078e0006 */
[----:B------:R-:W-:Y:S02]  /*24bb0*/  IMAD.MOV.U32 R29, RZ, RZ, R13 ;  /* 0x000000ffff1d7224 */ /* 0x000fe400078e000d */
[----:B------:R-:W-:Y:S02]  /*24bc0*/  IMAD.MOV.U32 R30, RZ, RZ, R8 ;  /* 0x000000ffff1e7224 */ /* 0x000fe400078e0008 */
[----:B------:R-:W-:-:S02]  /*24bd0*/  IMAD.MOV.U32 R31, RZ, RZ, R21 ;  /* 0x000000ffff1f7224 */ /* 0x000fc400078e0015 */
[----:B------:R-:W-:Y:S02]  /*24be0*/  IMAD.MOV.U32 R24, RZ, RZ, R10 ;  /* 0x000000ffff187224 */ /* 0x000fe400078e000a */
        /* <DEDUP_REMOVED lines=21> */
.L_x_1225:
        /* <DEDUP_REMOVED lines=22> */
.L_x_1226:
        /* <DEDUP_REMOVED lines=22> */
.L_x_1227:
        /* <DEDUP_REMOVED lines=22> */
.L_x_1228:
[----:B------:R-:W-:Y:S02]  /*25160*/  ULDC.64 UR4, c[0x0][0x600] ;  /* 0x0001800000047ab9 */ /* 0x000fe40000000a00 */
[----:B-1----:R-:W-:-:S05]  /*25170*/  IADD3 R2, P0, R17, UR4, RZ ;  /* 0x0000000411027c10 */ /* 0x002fca000ff1e0ff */
[----:B------:R-:W-:-:S05]  /*25180*/  IMAD.X R3, RZ, RZ, UR5, P0 ;  /* 0x00000005ff037e24 */ /* 0x000fca00080e06ff */
[----:B------:R-:W-:Y:S01]  /*25190*/  STG.E.64 desc[UR60][R2.64], R24 ;  /* 0x0000001802007986 */ /* 0x000fe2000c101b3c */
[----:B------:R-:W-:Y:S05]  /*251a0*/  EXIT ;  /* 0x000000000000794d */ /* 0x000fea0003800000 */
.L_x_1224:
        /* <DEDUP_REMOVED lines=16> */
.L_x_1229:
[----:B------:R0:W1:Y:S01]  /*252b0*/  LDC.64 R14, c[0x4][R2] ;  /* 0x01000000020e7b82 */ /* 0x0000620000000a00 */
        /* <DEDUP_REMOVED lines=14> */
.L_x_1230:
        /* <DEDUP_REMOVED lines=15> */
.L_x_1231:
        /* <DEDUP_REMOVED lines=15> */
.L_x_1232:
[----:B------:R-:W-:Y:S05]  /*25580*/  EXIT ;  /* 0x000000000000794d */ /* 0x000fea0003800000 */
.L_x_1133:
        /* <DEDUP_REMOVED lines=24> */
[----:B------:R-:W-:Y:S02]  /*25710*/  IADD3.X R69, R69, UR5, RZ, P4, !PT ;  /* 0x0000000545457c10 */ /* 0x000fe4000a7fe4ff */
[----:B------:R-:W-:-:S07]  /*25720*/  IADD3.X R25, R25, UR5, RZ, P5, !PT ;  /* 0x0000000519197c10 */ /* 0x000fce000affe4ff */
.L_x_1233:
[----:B------:R-:W-:Y:S05]  /*25730*/  @!P0 BRA `(.L_x_1234) ;  /* 0x0000000800bc8947 */ /* 0x000fea0003800000 */
[----:B------:R-:W-:Y:S02]  /*25740*/  ULDC.U8 UR4, c[0x0][0x631] ;  /* 0x00018c4000047ab9 */ /* 0x000fe40000000000 */
[----:B------:R-:W-:Y:S01]  /*25750*/  ISETP.NE.AND P2, PT, RZ, UR4, PT ;  /* 0x00000004ff007c0c */ /* 0x000fe2000bf45270 */
[----:B------:R-:W-:-:S12]  /*25760*/  @!P1 BRA `(.L_x_1235) ;  /* 0x0000000400109947 */ /* 0x000fd80003800000 */
[----:B------:R-:W2:Y:S04]  /*25770*/  LDG.E R8, desc[UR60][R2.64] ;  /* 0x0000003c02087981 */ /* 0x000ea8000c1e1900 */
        /* <DEDUP_REMOVED lines=67> */
.L_x_1235:
[----:B------:R-:W-:Y:S02]  /*25bb0*/  IMAD.MOV.U32 R68, RZ, RZ, R70 ;  /* 0x000000ffff447224 */ /* 0x000fe400078e0046 */
[----:B------:R-:W-:Y:S02]  /*25bc0*/  IMAD.MOV.U32 R28, RZ, RZ, R30 ;  /* 0x000000ffff1c7224 */ /* 0x000fe400078e001e */
        /* <DEDUP_REMOVED lines=22> */
.L_x_1237:
        /* <DEDUP_REMOVED lines=22> */
.L_x_1238:
        /* <DEDUP_REMOVED lines=22> */
.L_x_1239:
        /* <DEDUP_REMOVED lines=22> */
.L_x_1240:
[----:B------:R-:W-:Y:S02]  /*26150*/  ULDC.64 UR4, c[0x0][0x600] ;  /* 0x0001800000047ab9 */ /* 0x000fe40000000a00 */
[----:B-1----:R-:W-:-:S05]  /*26160*/  IADD3 R2, P0, R17, UR4, RZ ;  /* 0x0000000411027c10 */ /* 0x002fca000ff1e0ff */
[----:B------:R-:W-:-:S05]  /*26170*/  IMAD.X R3, RZ, RZ, UR5, P0 ;  /* 0x00000005ff037e24 */ /* 0x000fca00080e06ff */
[----:B------:R-:W-:Y:S01]  /*26180*/  STG.E.64 desc[UR60][R2.64], R24 ;  /* 0x0000001802007986 */ /* 0x000fe2000c101b3c */
[----:B------:R-:W-:Y:S05]  /*26190*/  EXIT ;  /* 0x000000000000794d */ /* 0x000fea0003800000 */
.L_x_1236:
        /* <DEDUP_REMOVED lines=9> */
.L_x_1234:
        /* <DEDUP_REMOVED lines=17> */
.L_x_1242:
[----:B------:R-:W-:Y:S01]  /*26340*/  CS2R R24, SRZ ;  /* 0x0000000000187805 */ /* 0x000fe2000001ff00 */
[----:B------:R-:W-:Y:S02]  /*26350*/  IMAD.MOV.U32 R70, RZ, RZ, RZ ;  /* 0x000000ffff467224 */ /* 0x000fe400078e00ff */
[----:B------:R-:W-:Y:S02]  /*26360*/  IMAD.MOV.U32 R69, RZ, RZ, RZ ;  /* 0x000000ffff457224 */ /* 0x000fe400078e00ff */
[----:B------:R-:W-:Y:S02]  /*26370*/  IMAD.MOV.U32 R30, RZ, RZ, RZ ;  /* 0x000000ffff1e7224 */ /* 0x000fe400078e00ff */
[----:B------:R-:W-:Y:S02]  /*26380*/  IMAD.MOV.U32 R29, RZ, RZ, RZ ;  /* 0x000000ffff1d7224 */ /* 0x000fe400078e00ff */
[----:B------:R-:W-:Y:S02]  /*26390*/  IMAD.MOV.U32 R64, RZ, RZ, RZ ;  /* 0x000000ffff407224 */ /* 0x000fe400078e00ff */
[----:B------:R-:W-:-:S07]  /*263a0*/  IMAD.MOV.U32 R63, RZ, RZ, RZ ;  /* 0x000000ffff3f7224 */ /* 0x000fce00078e00ff */
.L_x_1241:
[----:B------:R-:W-:Y:S01]  /*263b0*/  ULDC.U8 UR4, c[0x0][0x631] ;  /* 0x00018c4000047ab9 */ /* 0x000fe20000000000 */
[----:B------:R-:W-:Y:S01]  /*263c0*/  IMAD.MOV.U32 R71, RZ, RZ, R69 ;  /* 0x000000ffff477224 */ /* 0x000fe200078e0045 */
[----:B------:R-:W-:Y:S01]  /*263d0*/  ISETP.NE.AND P0, PT, RZ, UR4, PT ;  /* 0x00000004ff007c0c */ /* 0x000fe2000bf05270 */
[----:B------:R-:W-:Y:S02]  /*263e0*/  IMAD.MOV.U32 R31, RZ, RZ, R29 ;  /* 0x000000ffff1f7224 */ /* 0x000fe400078e001d */
[----:B------:R-:W-:-:S10]  /*263f0*/  IMAD.MOV.U32 R65, RZ, RZ, R63 ;  /* 0x000000ffff417224 */ /* 0x000fd400078e003f */
        /* <DEDUP_REMOVED lines=21> */
.L_x_1244:
        /* <DEDUP_REMOVED lines=22> */
.L_x_1245:
        /* <DEDUP_REMOVED lines=22> */
.L_x_1246:
        /* <DEDUP_REMOVED lines=22> */
.L_x_1247:
[----:B------:R-:W-:Y:S02]  /*26970*/  ULDC.64 UR4, c[0x0][0x600] ;  /* 0x0001800000047ab9 */ /* 0x000fe40000000a00 */
[----:B-1----:R-:W-:-:S05]  /*26980*/  IADD3 R2, P0, R17, UR4, RZ ;  /* 0x0000000411027c10 */ /* 0x002fca000ff1e0ff */
[----:B------:R-:W-:-:S05]  /*26990*/  IMAD.X R3, RZ, RZ, UR5, P0 ;  /* 0x00000005ff037e24 */ /* 0x000fca00080e06ff */
[----:B------:R-:W-:Y:S01]  /*269a0*/  STG.E.64 desc[UR60][R2.64], R24 ;  /* 0x0000001802007986 */ /* 0x000fe2000c101b3c */
[----:B------:R-:W-:Y:S05]  /*269b0*/  EXIT ;  /* 0x000000000000794d */ /* 0x000fea0003800000 */
.L_x_1243:
        /* <DEDUP_REMOVED lines=16> */
.L_x_1248:
        /* <DEDUP_REMOVED lines=15> */
.L_x_1249:
        /* <DEDUP_REMOVED lines=15> */
.L_x_1250:
        /* <DEDUP_REMOVED lines=15> */
.L_x_1251:
[----:B------:R-:W-:Y:S05]  /*26d90*/  EXIT ;  /* 0x000000000000794d */ /* 0x000fea0003800000 */
        .weak           $__internal_4_$__cuda_sm20_div_u64
        .type           $__internal_4_$__cuda_sm20_div_u64,@function
        .size           $__internal_4_$__cuda_sm20_div_u64,($__internal_5_$__cuda_sm20_rem_u64 - $__internal_4_$__cuda_sm20_div_u64)
$__internal_4_$__cuda_sm20_div_u64:
        /* <DEDUP_REMOVED lines=25> */
[----:B------:R-:W-:-:S04]  /*26f30*/  IMAD.X R6, RZ, RZ, ~R6, P0 ;  /* 0x000000ffff067224 */ /* 0x000fc800000e0e06 */
        /* <DEDUP_REMOVED lines=8> */
[----:B------:R-:W-:Y:S02]  /*26fc0*/  IMAD.MOV.U32 R13, RZ, RZ, RZ ;  /* 0x000000ffff0d7224 */ /* 0x000fe400078e00ff */
        /* <DEDUP_REMOVED lines=9> */
[C---:B------:R-:W-:Y:S01]  /*27060*/  IMAD R13, R15.reuse, R3, R13 ;  /* 0x000000030f0d7224 */ /* 0x040fe200078e020d */
[----:B------:R-:W-:Y:S02]  /*27070*/  IADD3 R8, P3, R15, 0x1, RZ ;  /* 0x000000010f087810 */ /* 0x000fe40007f7e0ff */
[-C--:B------:R-:W-:Y:S01]  /*27080*/  ISETP.GE.U32.AND P0, PT, R27, R0.reuse, PT ;  /* 0x000000001b00720c */ /* 0x080fe20003f06070 */
[----:B------:R-:W-:Y:S02]  /*27090*/  IMAD R13, R6, R0, R13 ;  /* 0x00000000060d7224 */ /* 0x000fe400078e020d */
[----:B------:R-:W-:Y:S02]  /*270a0*/  IMAD.X R21, RZ, RZ, R6, P3 ;  /* 0x000000ffff157224 */ /* 0x000fe400018e0606 */
[----:B------:R-:W-:Y:S01]  /*270b0*/  IMAD.X R26, R26, 0x1, ~R13, P1 ;  /* 0x000000011a1a7824 */ /* 0x000fe200008e0e0d */
[----:B------:R-:W-:-:S04]  /*270c0*/  IADD3 R23, P1, -R0, R27, RZ ;  /* 0x0000001b00177210 */ /* 0x000fc80007f3e1ff */
[C---:B------:R-:W-:Y:S01]  /*270d0*/  ISETP.GE.U32.AND.EX P0, PT, R26.reuse, R3, PT, P0 ;  /* 0x000000031a00720c */ /* 0x040fe20003f06100 */
[----:B------:R-:W-:Y:S01]  /*270e0*/  IMAD.X R12, R26, 0x1, ~R3, P1 ;  /* 0x000000011a0c7824 */ /* 0x000fe200008e0e03 */
[----:B------:R-:W-:Y:S02]  /*270f0*/  ISETP.NE.U32.AND P1, PT, R0, RZ, PT ;  /* 0x000000ff0000720c */ /* 0x000fe40003f25070 */
[----:B------:R-:W-:Y:S02]  /*27100*/  SEL R23, R23, R27, P0 ;  /* 0x0000001b17177207 */ /* 0x000fe40000000000 */
[----:B------:R-:W-:Y:S02]  /*27110*/  SEL R13, R8, R15, P0 ;  /* 0x0000000f080d7207 */ /* 0x000fe40000000000 */
[----:B------:R-:W-:Y:S02]  /*27120*/  SEL R12, R12, R26, P0 ;  /* 0x0000001a0c0c7207 */ /* 0x000fe40000000000 */
[----:B------:R-:W-:-:S02]  /*27130*/  SEL R8, R21, R6, P0 ;  /* 0x0000000615087207 */ /* 0x000fc40000000000 */
[----:B------:R-:W-:Y:S02]  /*27140*/  ISETP.GE.U32.AND P0, PT, R23, R0, PT ;  /* 0x000000001700720c */ /* 0x000fe40003f06070 */
[----:B------:R-:W-:Y:S02]  /*27150*/  IADD3 R6, P3, R13, 0x1, RZ ;  /* 0x000000010d067810 */ /* 0x000fe40007f7e0ff */
[----:B------:R-:W-:Y:S01]  /*27160*/  ISETP.GE.U32.AND.EX P0, PT, R12, R3, PT, P0 ;  /* 0x000000030c00720c */ /* 0x000fe20003f06100 */
[----:B------:R-:W-:Y:S01]  /*27170*/  IMAD.MOV.U32 R12, RZ, RZ, R2 ;  /* 0x000000ffff0c7224 */ /* 0x000fe200078e0002 */
[----:B------:R-:W-:Y:S01]  /*27180*/  ISETP.NE.AND.EX P1, PT, R3, RZ, PT, P1 ;  /* 0x000000ff0300720c */ /* 0x000fe20003f25310 */
[----:B------:R-:W-:Y:S01]  /*27190*/  IMAD.X R15, RZ, RZ, R8, P3 ;  /* 0x000000ffff0f7224 */ /* 0x000fe200018e0608 */
[----:B------:R-:W-:Y:S01]  /*271a0*/  SEL R6, R6, R13, P0 ;  /* 0x0000000d06067207 */ /* 0x000fe20000000000 */
[----:B------:R-:W-:-:S03]  /*271b0*/  IMAD.MOV.U32 R13, RZ, RZ, 0x0 ;  /* 0x00000000ff0d7424 */ /* 0x000fc600078e00ff */
[----:B------:R-:W-:Y:S02]  /*271c0*/  SEL R15, R15, R8, P0 ;  /* 0x000000080f0f7207 */ /* 0x000fe40000000000 */
[----:B------:R-:W-:Y:S02]  /*271d0*/  SEL R6, R6, 0xffffffff, P1 ;  /* 0xffffffff06067807 */ /* 0x000fe40000800000 */
[----:B------:R-:W-:Y:S01]  /*271e0*/  SEL R15, R15, 0xffffffff, P1 ;  /* 0xffffffff0f0f7807 */ /* 0x000fe20000800000 */
[----:B------:R-:W-:Y:S06]  /*271f0*/  RET.REL.NODEC R12 `(_ZN2at6native13reduce_kernelILi128ELi4ENS0_8ReduceOpIfNS0_9ArgMinOpsIfEEjlLi4ELi4EEEEEvT1_) ;  /* 0xfffffd8c0c807950 */ /* 0x000fec0003c3ffff */
        .weak           $__internal_5_$__cuda_sm20_rem_u64
        .type           $__internal_5_$__cuda_sm20_rem_u64,@function
        .size           $__internal_5_$__cuda_sm20_rem_u64,(.L_x_6962 - $__internal_5_$__cuda_sm20_rem_u64)
$__internal_5_$__cuda_sm20_rem_u64:
        /* <DEDUP_REMOVED lines=43> */
[----:B------:R-:W-:Y:S02]  /*274b0*/  IMAD R13, R13, R21, R11 ;  /* 0x000000150d0d7224 */ /* 0x000fe400078e020b */
[----:B------:R-:W-:Y:S01]  /*274c0*/  IMAD.MOV.U32 R10, RZ, RZ, R20 ;  /* 0x000000ffff0a7224 */ /* 0x000fe200078e0014 */
[-C--:B------:R-:W-:Y:S01]  /*274d0*/  ISETP.GE.U32.AND P0, PT, R15, R14.reuse, PT ;  /* 0x0000000e0f00720c */ /* 0x080fe20003f06070 */
[----:B------:R-:W-:-:S04]  /*274e0*/  IMAD R2, R2, R14, R13 ;  /* 0x0000000e02027224 */ /* 0x000fc800078e020d */
[----:B------:R-:W-:Y:S01]  /*274f0*/  IMAD.X R2, R8, 0x1, ~R2, P1 ;  /* 0x0000000108027824 */ /* 0x000fe200008e0e02 */
[----:B------:R-:W-:-:S04]  /*27500*/  IADD3 R11, P1, -R14, R15, RZ ;  /* 0x0000000f0e0b7210 */ /* 0x000fc80007f3e1ff */
[C---:B------:R-:W-:Y:S01]  /*27510*/  ISETP.GE.U32.AND.EX P0, PT, R2.reuse, R21, PT, P0 ;  /* 0x000000150200720c */ /* 0x040fe20003f06100 */
[----:B------:R-:W-:Y:S01]  /*27520*/  IMAD.X R6, R2, 0x1, ~R21, P1 ;  /* 0x0000000102067824 */ /* 0x000fe200008e0e15 */
[----:B------:R-:W-:Y:S02]  /*27530*/  ISETP.NE.U32.AND P1, PT, R14, RZ, PT ;  /* 0x000000ff0e00720c */ /* 0x000fe40003f25070 */
[----:B------:R-:W-:Y:S02]  /*27540*/  SEL R11, R11, R15, P0 ;  /* 0x0000000f0b0b7207 */ /* 0x000fe40000000000 */
[----:B------:R-:W-:Y:S02]  /*27550*/  SEL R6, R6, R2, P0 ;  /* 0x0000000206067207 */ /* 0x000fe40000000000 */
[----:B------:R-:W-:Y:S02]  /*27560*/  ISETP.GE.U32.AND P0, PT, R11, R14, PT ;  /* 0x0000000e0b00720c */ /* 0x000fe40003f06070 */
[----:B------:R-:W-:-:S02]  /*27570*/  IADD3 R2, P2, -R14, R11, RZ ;  /* 0x0000000b0e027210 */ /* 0x000fc40007f5e1ff */
[C---:B------:R-:W-:Y:S02]  /*27580*/  ISETP.GE.U32.AND.EX P0, PT, R6.reuse, R21, PT, P0 ;  /* 0x000000150600720c */ /* 0x040fe40003f06100 */
[----:B------:R-:W-:Y:S01]  /*27590*/  ISETP.NE.AND.EX P1, PT, R21, RZ, PT, P1 ;  /* 0x000000ff1500720c */ /* 0x000fe20003f25310 */
[----:B------:R-:W-:Y:S01]  /*275a0*/  IMAD.X R13, R6, 0x1, ~R21, P2 ;  /* 0x00000001060d7824 */ /* 0x000fe200010e0e15 */
[----:B------:R-:W-:Y:S01]  /*275b0*/  SEL R2, R2, R11, P0 ;  /* 0x0000000b02027207 */ /* 0x000fe20000000000 */
[----:B------:R-:W-:-:S03]  /*275c0*/  IMAD.MOV.U32 R11, RZ, RZ, 0x0 ;  /* 0x00000000ff0b7424 */ /* 0x000fc600078e00ff */
[----:B------:R-:W-:Y:S02]  /*275d0*/  SEL R13, R13, R6, P0 ;  /* 0x000000060d0d7207 */ /* 0x000fe40000000000 */
[----:B------:R-:W-:Y:S02]  /*275e0*/  SEL R2, R2, 0xffffffff, P1 ;  /* 0xffffffff02027807 */ /* 0x000fe40000800000 */
[----:B------:R-:W-:Y:S01]  /*275f0*/  SEL R13, R13, 0xffffffff, P1 ;  /* 0xffffffff0d0d7807 */ /* 0x000fe20000800000 */
[----:B------:R-:W-:Y:S06]  /*27600*/  RET.REL.NODEC R10 `(_ZN2at6native13reduce_kernelILi128ELi4ENS0_8ReduceOpIfNS0_9ArgMinOpsIfEEjlLi4ELi4EEEEEvT1_) ;  /* 0xfffffd880a7c7950 */ /* 0x000fec0003c3ffff */
.L_x_1252:
        /* <DEDUP_REMOVED lines=15> */
.L_x_6962:


//--------------------- .text._ZN2at6native13reduce_kernelILi512ELi1ENS0_8ReduceOpIdNS0_9ArgMinOpsIdEEjlLi4ELi4EEEEEvT1_ --------------------------
	.section	.text._ZN2at6native13reduce_kernelILi512ELi1ENS0_8ReduceOpIdNS0_9ArgMinOpsIdEEjlLi4ELi4EEEEEvT1_,"ax",@progbits
	.align	128
        .global         _ZN2at6native13reduce_kernelILi512ELi1ENS0_8ReduceOpIdNS0_9ArgMinOpsIdEEjlLi4ELi4EEEEEvT1_
        .type           _ZN2at6native13reduce_kernelILi512ELi1ENS0_8ReduceOpIdNS0_9ArgMinOpsIdEEjlLi4ELi4EEEEEvT1_,@function
        .size           _ZN2at6native13reduce_kernelILi512ELi1ENS0_8ReduceOpIdNS0_9ArgMinOpsIdEEjlLi4ELi4EEEEEvT1_,(.L_x_6964 - _ZN2at6native13reduce_kernelILi512ELi1ENS0_8ReduceOpIdNS0_9ArgMinOpsIdEEjlLi4ELi4EEEEEvT1_)
        .other          _ZN2at6native13reduce_kernelILi512ELi1ENS0_8ReduceOpIdNS0_9ArgMinOpsIdEEjlLi4ELi4EEEEEvT1_,@"STO_CUDA_ENTRY STV_DEFAULT"
_ZN2at6native13reduce_kernelILi512ELi1ENS0_8ReduceOpIdNS0_9ArgMinOpsIdEEjlLi4ELi4EEEEEvT1_:
.text._ZN2at6native13reduce_kernelILi512ELi1ENS0_8ReduceOpIdNS0_9ArgMinOpsIdEEjlLi4ELi4EEEEEvT1_:
[----:B------:R-:W0:Y:S01]  /*0000*/  LDC R1, c[0x0][0x28] ;  /* 0x00000a00ff017b82 */ /* 0x000e220000000800 */
[----:B------:R-:W1:Y:S07]  /*0010*/  S2R R19, SR_TID.X ;  /* 0x0000000000137919 */ /* 0x000e6e0000002100 */
[----:B------:R-:W2:Y:S01]  /*0020*/  LDC R2, c[0x0][0x3fc] ;  /* 0x0000ff00ff027b82 */ /* 0x000ea20000000800 */
[----:B------:R-:W-:Y:S01]  /*0030*/  ULDC.64 UR28, c[0x0][0x248] ;  /* 0x00009200001c7ab9 */ /* 0x000fe20000000a00 */
[----:B------:R-:W-:Y:S01]  /*0040*/  ULDC.64 UR26, c[0x0][0x240] ;  /* 0x00009000001a7ab9 */ /* 0x000fe20000000a00 */
[----:B------:R-:W3:Y:S01]  /*0050*/  S2R R11, SR_TID.Y ;  /* 0x00000000000b7919 */ /* 0x000ee20000002200 */
[----:B------:R-:W-:Y:S01]  /*0060*/  ULDC UR5, c[0x0][0x250] ;  /* 0x0000940000057ab9 */ /* 0x000fe20000000800 */
[----:B0-----:R-:W-:Y:S01]  /*0070*/  VIADD R1, R1, 0xffffffe0 ;  /* 0xffffffe001017836 */ /* 0x001fe20000000000 */
[----:B------:R-:W0:Y:S02]  /*0080*/  S2R R10, SR_CTAID.Y ;  /* 0x00000000000a7919 */ /* 0x000e240000002600 */
[----:B------:R-:W4:Y:S08]  /*0090*/  S2UR UR4, SR_CTAID.X ;  /* 0x00000000000479c3 */ /* 0x000f300000002500 */
[----:B------:R-:W4:Y:S01]  /*00a0*/  LDC R5, c[0x0][0x238] ;  /* 0x00008e00ff057b82 */ /* 0x000f220000000800 */
[----:B--2---:R-:W-:Y:S01]  /*00b0*/  ISETP.NE.AND P0, PT, R2, RZ, PT ;  /* 0x000000ff0200720c */ /* 0x004fe20003f05270 */
[----:B-1----:R-:W-:-:S02]  /*00c0*/  IMAD R0, R19, UR29, RZ ;  /* 0x0000001d13007c24 */ /* 0x002fc4000f8e02ff */
[----:B------:R-:W-:Y:S02]  /*00d0*/  IMAD R3, R19, UR26, RZ ;  /* 0x0000001a13037c24 */ /* 0x000fe4000f8e02ff */
[C---:B---3--:R-:W-:Y:S02]  /*00e0*/  IMAD R0, R11.reuse, UR5, R0 ;  /* 0x000000050b007c24 */ /* 0x048fe4000f8e0200 */
[----:B------:R-:W-:Y:S02]  /*00f0*/  IMAD R3, R11, UR27, R3 ;  /* 0x0000001b0b037c24 */ /* 0x000fe4000f8e0203 */
[----:B----4-:R-:W-:Y:S02]  /*0100*/  IMAD R5, R5, UR4, R0 ;  /* 0x0000000405057c24 */ /* 0x010fe4000f8e0200 */
[----:B------:R-:W-:Y:S02]  /*0110*/  IMAD.MOV.U32 R0, RZ, RZ, RZ ;  /* 0x000000ffff007224 */ /* 0x000fe400078e00ff */
[----:B0-----:R-:W-:Y:S01]  /*0120*/  IMAD R3, R10, UR28, R3 ;  /* 0x0000001c0a037c24 */ /* 0x001fe2000f8e0203 */
        /* <DEDUP_REMOVED lines=274> */
.L_x_1253:
[----:B------:R-:W-:Y:S01]  /*1250*/  ULDC UR4, c[0x0][0x22c] ;  /* 0x00008b0000047ab9 */ /* 0x000fe20000000800 */
[----:B------:R-:W-:Y:S01]  /*1260*/  ULDC.64 UR36, c[0x0][0x208] ;  /* 0x0000820000247ab9 */ /* 0x000fe20000000a00 */
[----:B------:R-:W-:Y:S01]  /*1270*/  IMAD.U32 R27, RZ, RZ, UR4 ;  /* 0x00000004ff1b7e24 */ /* 0x000fe2000f8e00ff */
[----:B------:R-:W-:Y:S01]  /*1280*/  ULDC UR4, c[0x0][0x230] ;  /* 0x00008c0000047ab9 */ /* 0x000fe20000000800 */
[----:B------:R-:W-:Y:S01]  /*1290*/  BSSY B0, `(.L_x_1254) ;  /* 0x0000de6000007945 */ /* 0x000fe20003800000 */
[----:B------:R-:W-:Y:S01]  /*12a0*/  IMAD.MOV.U32 R24, RZ, RZ, RZ ;  /* 0x000000ffff187224 */ /* 0x000fe200078e00ff */
[----:B------:R-:W-:Y:S02]  /*12b0*/  MOV R26, RZ ;  /* 0x000000ff001a7202 */ /* 0x000fe40000000f00 */
[----:B------:R-:W-:-:S04]  /*12c0*/  ISETP.GE.U32.AND P0, PT, R3, R27, PT ;  /* 0x0000001b0300720c */ /* 0x000fc80003f06070 */
[----:B------:R-:W-:Y:S02]  /*12d0*/  ISETP.GE.U32.OR P0, PT, R5, UR4, P0 ;  /* 0x0000000405007c0c */ /* 0x000fe40008706470 */
[----:B------:R-:W-:-:S11]  /*12e0*/  CS2R R4, SRZ ;  /* 0x0000000000047805 */ /* 0x000fd6000001ff00 */
[----:B------:R-:W-:Y:S05]  /*12f0*/  @P0 BRA `(.L_x_1255) ;  /* 0x000000dc007c0947 */ /* 0x000fea0003800000 */
[----:B------:R-:W-:Y:S01]  /*1300*/  ULDC.U8 UR6, c[0x0][0x260] ;  /* 0x0000980000067ab9 */ /* 0x000fe20000000000 */
[----:B------:R-:W-:Y:S01]  /*1310*/  ULDC.64 UR4, c[0x0][0x5f8] ;  /* 0x00017e0000047ab9 */ /* 0x000fe20000000a00 */
[----:B------:R-:W-:Y:S02]  /*1320*/  ISETP.NE.AND P0, PT, RZ, UR6, PT ;  /* 0x00000006ff007c0c */ /* 0x000fe4000bf05270 */
[----:B------:R-:W-:-:S05]  /*1330*/  IADD3 R12, P1, R0, UR4, RZ ;  /* 0x00000004000c7c10 */ /* 0x000fca000ff3e0ff */
[----:B------:R-:W-:-:S06]  /*1340*/  IMAD.X R13, RZ, RZ, UR5, P1 ;  /* 0x00000005ff0d7e24 */ /* 0x000fcc00088e06ff */
[----:B------:R-:W-:Y:S05]  /*1350*/  @!P0 BRA `(.L_x_1256) ;  /* 0x0000001000ac8947 */ /* 0x000fea0003800000 */
[----:B------:R-:W0:Y:S01]  /*1360*/  LDC.64 R4, c[0x0][0x218] ;  /* 0x00008600ff047b82 */ /* 0x000e220000000a00 */
[----:B------:R-:W-:Y:S01]  /*1370*/  SHF.R.U64 R8, R12, 0x3, R13 ;  /* 0x000000030c087819 */ /* 0x000fe2000000120d */
[----:B------:R-:W-:Y:S01]  /*1380*/  ULDC UR4, c[0x0][0x22c] ;  /* 0x00008b0000047ab9 */ /* 0x000fe20000000800 */
[----:B------:R-:W-:Y:S01]  /*1390*/  BSSY B1, `(.L_x_1257) ;  /* 0x0000044000017945 */ /* 0x000fe20003800000 */
[----:B------:R-:W-:Y:S01]  /*13a0*/  IMAD.U32 R0, RZ, RZ, UR4 ;  /* 0x00000004ff007e24 */ /* 0x000fe2000f8e00ff */
[----:B------:R-:W-:Y:S01]  /*13b0*/  LOP3.LUT R8, R8, 0x3, RZ, 0xc0, !PT ;  /* 0x0000000308087812 */ /* 0x000fe200078ec0ff */
[----:B------:R-:W-:Y:S02]  /*13c0*/  STL [R1+0x4], RZ ;  /* 0x000004ff01007387 */ /* 0x000fe40000100800 */
[----:B------:R-:W1:Y:S01]  /*13d0*/  LDC R15, c[0x0][0x220] ;  /* 0x00008800ff0f7b82 */ /* 0x000e620000000800 */
[----:B------:R-:W-:Y:S01]  /*13e0*/  ISETP.NE.AND P0, PT, R8, RZ, PT ;  /* 0x000000ff0800720c */ /* 0x000fe20003f05270 */
[----:B------:R2:W-:Y:S01]  /*13f0*/  STL [R1], R0 ;  /* 0x0000000001007387 */ /* 0x0005e20000100800 */
[----:B------:R-:W-:-:S05]  /*1400*/  IMAD.MOV.U32 R18, RZ, RZ, R0 ;  /* 0x000000ffff127224 */ /* 0x000fca00078e0000 */
[----:B------:R-:W2:Y:S01]  /*1410*/  LDC R14, c[0x0][0x224] ;  /* 0x00008900ff0e7b82 */ /* 0x000ea20000000800 */
[----:B0-----:R-:W-:Y:S01]  /*1420*/  IMAD.MOV.U32 R16, RZ, RZ, R4 ;  /* 0x000000ffff107224 */ /* 0x001fe200078e0004 */
[----:B------:R-:W-:Y:S01]  /*1430*/  MOV R17, R5 ;  /* 0x0000000500117202 */ /* 0x000fe20000000f00 */
        /* <DEDUP_REMOVED lines=17> */
.L_x_1262:
[----:B------:R-:W-:Y:S05]  /*1550*/  BSYNC B3 ;  /* 0x0000000000037941 */ /* 0x000fea0003800000 */
.L_x_1261:
[----:B------:R-:W-:-:S04]  /*1560*/  PRMT R6, R6, 0x9910, RZ ;  /* 0x0000991006067816 */ /* 0x000fc800000000ff */
[----:B------:R-:W-:-:S13]  /*1570*/  ISETP.NE.AND P0, PT, R6, RZ, PT ;  /* 0x000000ff0600720c */ /* 0x000fda0003f05270 */
[----:B------:R-:W-:Y:S05]  /*1580*/  @!P0 BRA `(.L_x_1260) ;  /* 0x00000000006c8947 */ /* 0x000fea0003800000 */
[----:B------:R-:W-:Y:S01]  /*1590*/  IADD3 R7, P0, R19, -R8, RZ ;  /* 0x8000000813077210 */ /* 0x000fe20007f1e0ff */
[----:B------:R-:W0:Y:S08]  /*15a0*/  LDC.64 R16, c[0x0][0x218] ;  /* 0x00008600ff107b82 */ /* 0x000e300000000a00 */
[----:B------:R-:W1:Y:S01]  /*15b0*/  LDC.64 R10, c[0x0][0x220] ;  /* 0x00008800ff0a7b82 */ /* 0x000e620000000a00 */
[----:B------:R-:W-:Y:S01]  /*15c0*/  IMAD.X R0, RZ, RZ, -0x1, P0 ;  /* 0xffffffffff007424 */ /* 0x000fe200000e06ff */
[----:B------:R-:W-:Y:S01]  /*15d0*/  LEA R6, P0, R7, R12, 0x3 ;  /* 0x0000000c07067211 */ /* 0x000fe200078018ff */
[----:B------:R-:W-:-:S03]  /*15e0*/  ULDC.64 UR4, c[0x0][0x218] ;  /* 0x0000860000047ab9 */ /* 0x000fc60000000a00 */
[----:B------:R-:W-:-:S06]  /*15f0*/  LEA.HI.X R7, R7, R13, R0, 0x3, P0 ;  /* 0x0000000d07077211 */ /* 0x000fcc00000f1c00 */
[----:B------:R-:W2:Y:S01]  /*1600*/  LDG.E.64 R6, desc[UR36][R6.64] ;  /* 0x0000002406067981 */ /* 0x000ea2000c1e1b00 */
[----:B------:R-:W-:Y:S02]  /*1610*/  PLOP3.LUT P0, PT, PT, PT, PT, 0x80, 0x0 ;  /* 0x000000000000781c */ /* 0x000fe40003f0f070 */
[----:B------:R-:W-:Y:S01]  /*1620*/  IADD3 R9, R19, -R8, RZ ;  /* 0x8000000813097210 */ /* 0x000fe20007ffe0ff */
[----:B0-----:R-:W-:-:S14]  /*1630*/  DSETP.GTU.AND P2, PT, |R16|, +INF , PT ;  /* 0x7ff000001000742a */ /* 0x001fdc0003f4c200 */
[C-C-:B--2---:R-:W-:Y:S02]  /*1640*/  @!P2 DSETP.NEU.AND P1, PT, R6.reuse, R16.reuse, PT ;  /* 0x000000100600a22a */ /* 0x144fe40003f2d000 */
[----:B------:R-:W-:-:S04]  /*1650*/  @!P2 DSETP.GT.AND P3, PT, R6, R16, PT ;  /* 0x000000100600a22a */ /* 0x000fc80003f64000 */
[----:B------:R-:W-:Y:S02]  /*1660*/  @!P2 PLOP3.LUT P0, PT, P1, PT, PT, 0x80, 0x0 ;  /* 0x000000000000a81c */ /* 0x000fe40000f0f070 */
[CC--:B-1----:R-:W-:Y:S02]  /*1670*/  @!P2 ISETP.GT.U32.AND P1, PT, R9.reuse, R10.reuse, PT ;  /* 0x0000000a0900a20c */ /* 0x0c2fe40003f24070 */
[----:B------:R-:W-:Y:S02]  /*1680*/  @!P2 SEL R0, RZ, 0xffffffff, !P3 ;  /* 0xffffffffff00a807 */ /* 0x000fe40005800000 */
[----:B------:R-:W-:Y:S02]  /*1690*/  @!P2 ISETP.GT.AND.EX P1, PT, RZ, R11, PT, P1 ;  /* 0x0000000bff00a20c */ /* 0x000fe40003f24310 */
[----:B------:R-:W-:-:S05]  /*16a0*/  @P2 ISETP.GT.U32.AND P3, PT, R9, R10, PT ;  /* 0x0000000a0900220c */ /* 0x000fca0003f64070 */
[----:B------:R-:W-:Y:S01]  /*16b0*/  @!P0 SEL R0, RZ, 0xffffffff, !P1 ;  /* 0xffffffffff008807 */ /* 0x000fe20004800000 */
[----:B------:R-:W-:-:S03]  /*16c0*/  @P2 DSETP.GTU.AND P1, PT, |R6|, +INF , PT ;  /* 0x7ff000000600242a */ /* 0x000fc60003f2c200 */
[----:B------:R-:W-:-:S04]  /*16d0*/  @!P2 LOP3.LUT R0, R0, 0x1, RZ, 0xc0, !PT ;  /* 0x000000010000a812 */ /* 0x000fc800078ec0ff */
[----:B------:R-:W-:Y:S02]  /*16e0*/  @!P2 ISETP.EQ.U32.AND P0, PT, R0, 0x1, PT ;  /* 0x000000010000a80c */ /* 0x000fe40003f02070 */
[----:B------:R-:W-:-:S04]  /*16f0*/  @P2 ISETP.GT.OR.EX P0, PT, RZ, R11, !P1, P3 ;  /* 0x0000000bff00220c */ /* 0x000fc80004f04730 */
[----:B------:R-:W-:Y:S02]  /*1700*/  SEL R2, R9, R10, !P0 ;  /* 0x0000000a09027207 */ /* 0x000fe40004000000 */
[----:B------:R-:W-:Y:S02]  /*1710*/  FSEL R16, R6, UR4, !P0 ;  /* 0x0000000406107c08 */ /* 0x000fe4000c000000 */
[----:B------:R-:W-:Y:S02]  /*1720*/  FSEL R17, R7, UR5, !P0 ;  /* 0x0000000507117c08 */ /* 0x000fe4000c000000 */
[----:B------:R-:W-:-:S07]  /*1730*/  SEL R0, R11, RZ, P0 ;  /* 0x000000ff0b007207 */ /* 0x000fce0000000000 */
.L_x_1260:
[----:B------:R-:W-:Y:S05]  /*1740*/  BSYNC B2 ;  /* 0x0000000000027941 */ /* 0x000fea0003800000 */
.L_x_1259:
[C---:B------:R-:W-:Y:S02]  /*1750*/  IADD3 R7, P0, -R8.reuse, 0x4, RZ ;  /* 0x0000000408077810 */ /* 0x040fe40007f1e1ff */
[C---:B------:R-:W-:Y:S02]  /*1760*/  IADD3 R18, R8.reuse, -0x4, R27 ;  /* 0xfffffffc08127810 */ /* 0x040fe40007ffe01b */
[----:B------:R-:W-:Y:S01]  /*1770*/  IADD3 R8, -R8, 0x4, RZ ;  /* 0x0000000408087810 */ /* 0x000fe20007ffe1ff */
[----:B------:R-:W-:Y:S01]  /*1780*/  IMAD.X R6, RZ, RZ, -0x1, P0 ;  /* 0xffffffffff067424 */ /* 0x000fe200000e06ff */
[----:B------:R-:W-:-:S03]  /*1790*/  LEA R12, P1, R7, R12, 0x3 ;  /* 0x0000000c070c7211 */ /* 0x000fc600078218ff */
[----:B------:R0:W-:Y:S01]  /*17a0*/  STL [R1+0x4], R8 ;  /* 0x0000040801007387 */ /* 0x0001e20000100800 */
[----:B------:R-:W-:-:S03]  /*17b0*/  LEA.HI.X R13, R7, R13, R6, 0x3, P1 ;  /* 0x0000000d070d7211 */ /* 0x000fc600008f1c06 */
[----:B------:R0:W-:Y:S06]  /*17c0*/  STL [R1], R18 ;  /* 0x0000001201007387 */ /* 0x0001ec0000100800 */
.L_x_1258:
[----:B------:R-:W-:Y:S05]  /*17d0*/  BSYNC B1 ;  /* 0x0000000000017941 */ /* 0x000fea0003800000 */
.L_x_1257:
[----:B------:R-:W-:Y:S01]  /*17e0*/  IMAD.SHL.U32 R28, R3, 0x4, RZ ;  /* 0x00000004031c7824 */ /* 0x000fe200078e00ff */
[----:B------:R-:W-:Y:S01]  /*17f0*/  BSSY B1, `(.L_x_1263) ;  /* 0x0000073000017945 */ /* 0x000fe20003800000 */
[--C-:B------:R-:W-:Y:S01]  /*1800*/  IMAD.MOV.U32 R27, RZ, RZ, R15.reuse ;  /* 0x000000ffff1b7224 */ /* 0x100fe200078e000f */
[----:B------:R-:W-:Y:S01]  /*1810*/  MOV R26, R14 ;  /* 0x0000000e001a7202 */ /* 0x000fe20000000f00 */
[----:B------:R-:W-:Y:S01]  /*1820*/  VIADD R6, R28, 0x3 ;  /* 0x000000031c067836 */ /* 0x000fe20000000000 */
[----:B------:R-:W-:Y:S01]  /*1830*/  MOV R20, R4 ;  /* 0x0000000400147202 */ /* 0x000fe20000000f00 */
[----:B------:R-:W-:Y:S02]  /*1840*/  IMAD.MOV.U32 R25, RZ, RZ, R15 ;  /* 0x000000ffff197224 */ /* 0x000fe400078e000f */
[----:B------:R-:W-:Y:S01]  /*1850*/  IMAD.MOV.U32 R24, RZ, RZ, R14 ;  /* 0x000000ffff187224 */ /* 0x000fe200078e000e */
[----:B------:R-:W-:Y:S01]  /*1860*/  ISETP.GE.U32.AND P0, PT, R6, R18, PT ;  /* 0x000000120600720c */ /* 0x000fe20003f06070 */
[----:B0-----:R-:W-:-:S02]  /*1870*/  IMAD.MOV.U32 R18, RZ, RZ, R4 ;  /* 0x000000ffff127224 */ /* 0x001fc400078e0004 */
[--C-:B------:R-:W-:Y:S02]  /*1880*/  IMAD.MOV.U32 R19, RZ, RZ, R5.reuse ;  /* 0x000000ffff137224 */ /* 0x100fe400078e0005 */
[--C-:B------:R-:W-:Y:S02]  /*1890*/  IMAD.MOV.U32 R21, RZ, RZ, R5.reuse ;  /* 0x000000ffff157224 */ /* 0x100fe400078e0005 */
[----:B------:R-:W-:Y:S02]  /*18a0*/  IMAD.MOV.U32 R22, RZ, RZ, R4 ;  /* 0x000000ffff167224 */ /* 0x000fe400078e0004 */
[----:B------:R-:W-:-:S04]  /*18b0*/  IMAD.MOV.U32 R23, RZ, RZ, R5 ;  /* 0x000000ffff177224 */ /* 0x000fc800078e0005 */
[----:B------:R-:W-:Y:S05]  /*18c0*/  @P0 BRA `(.L_x_1264) ;  /* 0x0000000400940947 */ /* 0x000fea0003800000 */
[----:B------:R-:W-:Y:S01]  /*18d0*/  IMAD.MOV.U32 R25, RZ, RZ, R15 ;  /* 0x000000ffff197224 */ /* 0x000fe200078e000f */
[----:B------:R-:W-:Y:S01]  /*18e0*/  MOV R24, R14 ;  /* 0x0000000e00187202 */ /* 0x000fe20000000f00 */
[--C-:B------:R-:W-:Y:S02]  /*18f0*/  IMAD.MOV.U32 R20, RZ, RZ, R4.reuse ;  /* 0x000000ffff147224 */ /* 0x100fe400078e0004 */
[--C-:B------:R-:W-:Y:S02]  /*1900*/  IMAD.MOV.U32 R21, RZ, RZ, R5.reuse ;  /* 0x000000ffff157224 */ /* 0x100fe400078e0005 */
[----:B------:R-:W-:Y:S02]  /*1910*/  IMAD.MOV.U32 R22, RZ, RZ, R4 ;  /* 0x000000ffff167224 */ /* 0x000fe400078e0004 */
[----:B------:R-:W-:-:S07]  /*1920*/  IMAD.MOV.U32 R23, RZ, RZ, R5 ;  /* 0x000000ffff177224 */ /* 0x000fce00078e0005 */
.L_x_1274:
[----:B------:R-:W-:Y:S01]  /*1930*/  IMAD.WIDE.U32 R4, R3, 0x20, R12 ;  /* 0x0000002003047825 */ /* 0x000fe200078e000c */
[----:B------:R-:W2:Y:S04]  /*1940*/  LDL R29, [R1+0x4] ;  /* 0x00000400011d7983 */ /* 0x000ea80000100800 */
[----:B------:R-:W3:Y:S04]  /*1950*/  LDG.E.128 R8, desc[UR36][R4.64] ;  /* 0x0000002404087981 */ /* 0x000ee8000c1e1d00 */
[----:B------:R-:W5:Y:S01]  /*1960*/  LDG.E.128 R4, desc[UR36][R4.64+0x10] ;  /* 0x0000102404047981 */ /* 0x000f62000c1e1d00 */
[----:B------:R-:W-:Y:S01]  /*1970*/  DSETP.GTU.AND P2, PT, |R16|, +INF , PT ;  /* 0x7ff000001000742a */ /* 0x000fe20003f4c200 */
[----:B------:R-:W-:Y:S01]  /*1980*/  PLOP3.LUT P0, PT, PT, PT, PT, 0x80, 0x0 ;  /* 0x000000000000781c */ /* 0x000fe20003f0f070 */
[----:B------:R-:W-:Y:S01]  /*1990*/  BSSY B2, `(.L_x_1265) ;  /* 0x0000022000027945 */ /* 0x000fe20003800000 */
[----:B--2---:R-:W-:-:S11]  /*19a0*/  IADD3 R28, R28, R29, RZ ;  /* 0x0000001d1c1c7210 */ /* 0x004fd60007ffe0ff */
[C-C-:B---3--:R-:W-:Y:S02]  /*19b0*/  @!P2 DSETP.NEU.AND P1, PT, R16.reuse, R8.reuse, PT ;  /* 0x000000081000a22a */ /* 0x148fe40003f2d000 */
[----:B------:R-:W-:-:S04]  /*19c0*/  @!P2 DSETP.GEU.AND P3, PT, R16, R8, PT ;  /* 0x000000081000a22a */ /* 0x000fc80003f6e000 */
[----:B------:R-:W-:Y:S02]  /*19d0*/  @!P2 PLOP3.LUT P0, PT, P1, PT, PT, 0x80, 0x0 ;  /* 0x000000000000a81c */ /* 0x000fe40000f0f070 */
[-C--:B------:R-:W-:Y:S02]  /*19e0*/  @!P2 ISETP.GE.U32.AND P1, PT, R2, R28.reuse, PT ;  /* 0x0000001c0200a20c */ /* 0x080fe40003f26070 */
[----:B------:R-:W-:Y:S02]  /*19f0*/  @!P2 SEL R29, RZ, 0xffffffff, P3 ;  /* 0xffffffffff1da807 */ /* 0x000fe40001800000 */
[----:B------:R-:W-:Y:S02]  /*1a00*/  @!P2 ISETP.GE.AND.EX P1, PT, R0, RZ, PT, P1 ;  /* 0x000000ff0000a20c */ /* 0x000fe40003f26310 */
[----:B------:R-:W-:-:S05]  /*1a10*/  @P2 ISETP.LT.U32.AND P3, PT, R2, R28, PT ;  /* 0x0000001c0200220c */ /* 0x000fca0003f61070 */
[----:B------:R-:W-:Y:S01]  /*1a20*/  @!P0 SEL R29, RZ, 0xffffffff, P1 ;  /* 0xffffffffff1d8807 */ /* 0x000fe20000800000 */
[----:B------:R-:W-:-:S03]  /*1a30*/  @P2 DSETP.GTU.AND P1, PT, |R8|, +INF , PT ;  /* 0x7ff000000800242a */ /* 0x000fc60003f2c200 */
[----:B------:R-:W-:-:S04]  /*1a40*/  @!P2 LOP3.LUT R29, R29, 0x1, RZ, 0xc0, !PT ;  /* 0x000000011d1da812 */ /* 0x000fc800078ec0ff */
[----:B------:R-:W-:Y:S02]  /*1a50*/  @!P2 ISETP.EQ.U32.AND P0, PT, R29, 0x1, PT ;  /* 0x000000011d00a80c */ /* 0x000fe40003f02070 */
[----:B------:R-:W-:Y:S01]  /*1a60*/  @P2 ISETP.LT.OR.EX P0, PT, R0, RZ, !P1, P3 ;  /* 0x000000ff0000220c */ /* 0x000fe20004f01730 */
[----:B------:R-:W-:-:S03]  /*1a70*/  DSETP.GTU.AND P1, PT, |R22|, +INF , PT ;  /* 0x7ff000001600742a */ /* 0x000fc60003f2c200 */
[----:B------:R-:W-:Y:S02]  /*1a80*/  FSEL R9, R17, R9, P0 ;  /* 0x0000000911097208 */ /* 0x000fe40000000000 */
[----:B------:R-:W-:Y:S01]  /*1a90*/  FSEL R16, R16, R8, P0 ;  /* 0x0000000810107208 */ /* 0x000fe20000000000 */
[----:B------:R-:W-:Y:S01]  /*1aa0*/  VIADD R8, R28, 0x1 ;  /* 0x000000011c087836 */ /* 0x000fe20000000000 */
[----:B------:R-:W-:Y:S01]  /*1ab0*/  SEL R2, R2, R28, P0 ;  /* 0x0000001c02027207 */ /* 0x000fe20000000000 */
[----:B------:R-:W-:Y:S01]  /*1ac0*/  IMAD.MOV.U32 R17, RZ, RZ, R9 ;  /* 0x000000ffff117224 */ /* 0x000fe200078e0009 */
[----:B------:R-:W-:-:S05]  /*1ad0*/  SEL R0, R0, RZ, P0 ;  /* 0x000000ff00007207 */ /* 0x000fca0000000000 */
[----:B------:R-:W-:Y:S05]  /*1ae0*/  @P1 BRA `(.L_x_1266) ;  /* 0x0000000000241947 */ /* 0x000fea0003800000 */
[C-C-:B------:R-:W-:Y:S01]  /*1af0*/  DSETP.NEU.AND P1, PT, R22.reuse, R10.reuse, PT ;  /* 0x0000000a1600722a */ /* 0x140fe20003f2d000 */
[----:B------:R-:W-:Y:S01]  /*1b00*/  ISETP.GE.U32.AND P0, PT, R15, R8, PT ;  /* 0x000000080f00720c */ /* 0x000fe20003f06070 */
[----:B------:R-:W-:-:S03]  /*1b10*/  DSETP.GEU.AND P2, PT, R22, R10, PT ;  /* 0x0000000a1600722a */ /* 0x000fc60003f4e000 */
[----:B------:R-:W-:-:S03]  /*1b20*/  ISETP.GE.AND.EX P0, PT, R14, RZ, PT, P0 ;  /* 0x000000ff0e00720c */ /* 0x000fc60003f06300 */
[----:B------:R-:W-:-:S06]  /*1b30*/  SEL R9, RZ, 0xffffffff, P2 ;  /* 0xffffffffff097807 */ /* 0x000fcc0001000000 */
[----:B------:R-:W-:-:S04]  /*1b40*/  @!P1 SEL R9, RZ, 0xffffffff, P0 ;  /* 0xffffffffff099807 */ /* 0x000fc80000000000 */
[----:B------:R-:W-:-:S04]  /*1b50*/  LOP3.LUT R9, R9, 0x1, RZ, 0xc0, !PT ;  /* 0x0000000109097812 */ /* 0x000fc800078ec0ff */
[----:B------:R-:W-:Y:S01]  /*1b60*/  ISETP.EQ.U32.AND P0, PT, R9, 0x1, PT ;  /* 0x000000010900780c */ /* 0x000fe20003f02070 */
[----:B------:R-:W-:-:S12]  /*1b70*/  BRA `(.L_x_1267) ;  /* 0x00000000000c7947 */ /* 0x000fd80003800000 */
.L_x_1266:
[----:B------:R-:W-:Y:S01]  /*1b80*/  DSETP.GTU.AND P0, PT, |R10|, +INF , PT ;  /* 0x7ff000000a00742a */ /* 0x000fe20003f0c200 */
[----:B------:R-:W-:-:S05]  /*1b90*/  ISETP.LT.U32.AND P1, PT, R15, R8, PT ;  /* 0x000000080f00720c */ /* 0x000fca0003f21070 */
[----:B------:R-:W-:-:S13]  /*1ba0*/  ISETP.LT.OR.EX P0, PT, R14, RZ, !P0, P1 ;  /* 0x000000ff0e00720c */ /* 0x000fda0004701710 */
.L_x_1267:
[----:B------:R-:W-:Y:S05]  /*1bb0*/  BSYNC B2 ;  /* 0x0000000000027941 */ /* 0x000fea0003800000 */
.L_x_1265:
[----:B------:R-:W-:Y:S01]  /*1bc0*/  DSETP.GTU.AND P1, PT, |R20|, +INF , PT ;  /* 0x7ff000001400742a */ /* 0x000fe20003f2c200 */
[----:B------:R-:W-:Y:S01]  /*1bd0*/  FSEL R22, R22, R10, P0 ;  /* 0x0000000a16167208 */ /* 0x000fe20000000000 */
[----:B------:R-:W-:Y:S01]  /*1be0*/  BSSY B2, `(.L_x_1268) ;  /* 0x0000013000027945 */ /* 0x000fe20003800000 */
[----:B------:R-:W-:Y:S02]  /*1bf0*/  FSEL R10, R23, R11, P0 ;  /* 0x0000000b170a7208 */ /* 0x000fe40000000000 */
[----:B------:R-:W-:Y:S01]  /*1c00*/  SEL R15, R15, R8, P0 ;  /* 0x000000080f0f7207 */ /* 0x000fe20000000000 */
[----:B------:R-:W-:Y:S01]  /*1c10*/  VIADD R8, R28, 0x2 ;  /* 0x000000021c087836 */ /* 0x000fe20000000000 */
[----:B------:R-:W-:Y:S01]  /*1c20*/  SEL R14, R14, RZ, P0 ;  /* 0x000000ff0e0e7207 */ /* 0x000fe20000000000 */
[----:B------:R-:W-:-:S06]  /*1c30*/  IMAD.MOV.U32 R23, RZ, RZ, R10 ;  /* 0x000000ffff177224 */ /* 0x000fcc00078e000a */
[----:B------:R-:W-:Y:S05]  /*1c40*/  @P1 BRA `(.L_x_1269) ;  /* 0x0000000000241947 */ /* 0x000fea0003800000 */
[C-C-:B-----5:R-:W-:Y:S01]  /*1c50*/  DSETP.NEU.AND P1, PT, R20.reuse, R4.reuse, PT ;  /* 0x000000041400722a */ /* 0x160fe20003f2d000 */
        /* <DEDUP_REMOVED lines=8> */
.L_x_1269:
[----:B-----5:R-:W-:Y:S01]  /*1ce0*/  DSETP.GTU.AND P0, PT, |R4|, +INF , PT ;  /* 0x7ff000000400742a */ /* 0x020fe20003f0c200 */
[----:B------:R-:W-:-:S05]  /*1cf0*/  ISETP.LT.U32.AND P1, PT, R25, R8, PT ;  /* 0x000000081900720c */ /* 0x000fca0003f21070 */
[----:B------:R-:W-:-:S13]  /*1d00*/  ISETP.LT.OR.EX P0, PT, R24, RZ, !P0, P1 ;  /* 0x000000ff1800720c */ /* 0x000fda0004701710 */
.L_x_1270:
[----:B------:R-:W-:Y:S05]  /*1d10*/  BSYNC B2 ;  /* 0x0000000000027941 */ /* 0x000fea0003800000 */
.L_x_1268:
[----:B------:R-:W-:Y:S01]  /*1d20*/  DSETP.GTU.AND P1, PT, |R18|, +INF , PT ;  /* 0x7ff000001200742a */ /* 0x000fe20003f2c200 */
[----:B------:R-:W-:Y:S01]  /*1d30*/  BSSY B2, `(.L_x_1271) ;  /* 0x0000013000027945 */ /* 0x000fe20003800000 */
[----:B------:R-:W-:Y:S02]  /*1d40*/  SEL R25, R25, R8, P0 ;  /* 0x0000000819197207 */ /* 0x000fe40000000000 */
[----:B------:R-:W-:Y:S02]  /*1d50*/  FSEL R20, R20, R4, P0 ;  /* 0x0000000414147208 */ /* 0x000fe40000000000 */
[----:B------:R-:W-:Y:S02]  /*1d60*/  FSEL R21, R21, R5, P0 ;  /* 0x0000000515157208 */ /* 0x000fe40000000000 */
[----:B------:R-:W-:Y:S02]  /*1d70*/  SEL R24, R24, RZ, P0 ;  /* 0x000000ff18187207 */ /* 0x000fe40000000000 */
[----:B------:R-:W-:-:S04]  /*1d80*/  IADD3 R28, R28, 0x3, RZ ;  /* 0x000000031c1c7810 */ /* 0x000fc80007ffe0ff */
        /* <DEDUP_REMOVED lines=10> */
.L_x_1272:
[----:B------:R-:W-:Y:S01]  /*1e30*/  DSETP.GTU.AND P0, PT, |R6|, +INF , PT ;  /* 0x7ff000000600742a */ /* 0x000fe20003f0c200 */
[----:B------:R-:W-:-:S05]  /*1e40*/  ISETP.LT.U32.AND P1, PT, R27, R28, PT ;  /* 0x0000001c1b00720c */ /* 0x000fca0003f21070 */
[----:B------:R-:W-:-:S13]  /*1e50*/  ISETP.LT.OR.EX P0, PT, R26, RZ, !P0, P1 ;  /* 0x000000ff1a00720c */ /* 0x000fda0004701710 */
.L_x_1273:
[----:B------:R-:W-:Y:S05]  /*1e60*/  BSYNC B2 ;  /* 0x0000000000027941 */ /* 0x000fea0003800000 */
.L_x_1271:
[----:B------:R-:W2:Y:S01]  /*1e70*/  LDL R5, [R1] ;  /* 0x0000000001057983 */ /* 0x000ea20000100800 */
[----:B------:R-:W-:Y:S01]  /*1e80*/  ULDC UR4, c[0x0][0x234] ;  /* 0x00008d0000047ab9 */ /* 0x000fe20000000800 */
[----:B------:R-:W-:Y:S01]  /*1e90*/  SEL R27, R27, R28, P0 ;  /* 0x0000001c1b1b7207 */ /* 0x000fe20000000000 */
[----:B------:R-:W-:Y:S01]  /*1ea0*/  VIADD R3, R3, UR4 ;  /* 0x0000000403037c36 */ /* 0x000fe20008000000 */
[----:B------:R-:W-:Y:S02]  /*1eb0*/  FSEL R18, R18, R6, P0 ;  /* 0x0000000612127208 */ /* 0x000fe40000000000 */
[----:B------:R-:W-:Y:S01]  /*1ec0*/  FSEL R19, R19, R7, P0 ;  /* 0x0000000713137208 */ /* 0x000fe20000000000 */
[----:B------:R-:W-:Y:S01]  /*1ed0*/  IMAD.SHL.U32 R28, R3, 0x4, RZ ;  /* 0x00000004031c7824 */ /* 0x000fe200078e00ff */
[----:B------:R-:W-:-:S03]  /*1ee0*/  SEL R26, R26, RZ, P0 ;  /* 0x000000ff1a1a7207 */ /* 0x000fc60000000000 */
[----:B------:R-:W-:-:S05]  /*1ef0*/  VIADD R4, R28, 0x3 ;  /* 0x000000031c047836 */ /* 0x000fca0000000000 */
[----:B--2---:R-:W-:-:S13]  /*1f00*/  ISETP.GE.U32.AND P1, PT, R4, R5, PT ;  /* 0x000000050400720c */ /* 0x004fda0003f26070 */
[----:B------:R-:W-:Y:S05]  /*1f10*/  @!P1 BRA `(.L_x_1274) ;  /* 0xfffffff800849947 */ /* 0x000fea000383ffff */
.L_x_1264:
[----:B------:R-:W-:Y:S05]  /*1f20*/  BSYNC B1 ;  /* 0x0000000000017941 */ /* 0x000fea0003800000 */
.L_x_1263:
[----:B------:R-:W0:Y:S01]  /*1f30*/  S2R R4, SR_TID.Y ;  /* 0x0000000000047919 */ /* 0x000e220000002200 */
[----:B------:R-:W-:Y:S01]  /*1f40*/  ULDC UR4, c[0x0][0x244] ;  /* 0x0000910000047ab9 */ /* 0x000fe20000000800 */
[----:B------:R-:W-:Y:S01]  /*1f50*/  BSSY B1, `(.L_x_1275) ;  /* 0x000000c000017945 */ /* 0x000fe20003800000 */
[----:B------:R-:W-:Y:S02]  /*1f60*/  ISETP.NE.AND P0, PT, RZ, UR4, PT ;  /* 0x00000004ff007c0c */ /* 0x000fe4000bf05270 */
[----:B------:R-:W-:Y:S02]  /*1f70*/  PRMT R3, RZ, 0x7610, R3 ;  /* 0x00007610ff037816 */ /* 0x000fe40000000003 */
[----:B0-----:R-:W-:-:S13]  /*1f80*/  ISETP.NE.AND P1, PT, R4, RZ, PT ;  /* 0x000000ff0400720c */ /* 0x001fda0003f25270 */
[----:B------:R-:W-:Y:S05]  /*1f90*/  @P0 BRA P1, `(.L_x_1276) ;  /* 0x00000000001c0947 */ /* 0x000fea0000800000 */
[----:B------:R-:W0:Y:S01]  /*1fa0*/  S2R R4, SR_CTAID.Y ;  /* 0x0000000000047919 */ /* 0x000e220000002600 */
[----:B------:R-:W-:Y:S01]  /*1fb0*/  ULDC UR4, c[0x0][0x248] ;  /* 0x0000920000047ab9 */ /* 0x000fe20000000800 */
[----:B------:R-:W-:Y:S01]  /*1fc0*/  IMAD.MOV.U32 R3, RZ, RZ, 0x1 ;  /* 0x00000001ff037424 */ /* 0x000fe200078e00ff */
[----:B------:R-:W-:-:S13]  /*1fd0*/  ISETP.NE.AND P0, PT, RZ, UR4, PT ;  /* 0x00000004ff007c0c */ /* 0x000fda000bf05270 */
[----:B0-----:R-:W-:-:S04]  /*1fe0*/  @P0 ISETP.NE.AND P1, PT, R4, RZ, PT ;  /* 0x000000ff0400020c */ /* 0x001fc80003f25270 */
[----:B------:R-:W-:-:S04]  /*1ff0*/  @P0 SEL R4, RZ, 0x1, P1 ;  /* 0x00000001ff040807 */ /* 0x000fc80000800000 */
[----:B------:R-:W-:-:S07]  /*2000*/  @P0 PRMT R3, R4, 0x7610, R3 ;  /* 0x0000761004030816 */ /* 0x000fce0000000003 */
.L_x_1276:
[----:B------:R-:W-:Y:S05]  /*2010*/  BSYNC B1 ;  /* 0x0000000000017941 */ /* 0x000fea0003800000 */
.L_x_1275:
[----:B------:R-:W-:Y:S01]  /*2020*/  PRMT R3, R3, 0x9910, RZ ;  /* 0x0000991003037816 */ /* 0x000fe200000000ff */
[----:B------:R-:W-:Y:S03]  /*2030*/  BSSY B1, `(.L_x_1277) ;  /* 0x0000020000017945 */ /* 0x000fe60003800000 */
[----:B------:R-:W-:-:S13]  /*2040*/  ISETP.NE.AND P0, PT, R3, RZ, PT ;  /* 0x000000ff0300720c */ /* 0x000fda0003f05270 */
[----:B------:R-:W-:Y:S05]  /*2050*/  @!P0 BRA `(.L_x_1278) ;  /* 0x0000000000748947 */ /* 0x000fea0003800000 */
[----:B------:R-:W2:Y:S01]  /*2060*/  LDL.LU R4, [R1] ;  /* 0x0000000001047983 */ /* 0x000ea20000300800 */
[----:B------:R-:W0:Y:S01]  /*2070*/  S2R R5, SR_TID.X ;  /* 0x0000000000057919 */ /* 0x000e220000002100 */
[----:B--2---:R-:W-:-:S04]  /*2080*/  LOP3.LUT R3, R4, 0xfffffffc, RZ, 0xc0, !PT ;  /* 0xfffffffc04037812 */ /* 0x004fc800078ec0ff */
[----:B0-----:R-:W-:-:S04]  /*2090*/  IADD3 R3, R3, R5, RZ ;  /* 0x0000000503037210 */ /* 0x001fc80007ffe0ff */
[----:B------:R-:W-:-:S13]  /*20a0*/  ISETP.GE.U32.AND P0, PT, R3, R4, PT ;  /* 0x000000040300720c */ /* 0x000fda0003f06070 */
[----:B------:R-:W-:Y:S05]  /*20b0*/  @P0 BRA `(.L_x_1278) ;  /* 0x00000000005c0947 */ /* 0x000fea0003800000 */
[C---:B------:R-:W-:Y:S01]  /*20c0*/  IMAD.WIDE R12, R3.reuse, 0x8, R12 ;  /* 0x00000008030c7825 */ /* 0x040fe200078e020c */
[----:B------:R-:W2:Y:S05]  /*20d0*/  LDL.LU R4, [R1+0x4] ;  /* 0x0000040001047983 */ /* 0x000eaa0000300800 */
[----:B------:R-:W3:Y:S01]  /*20e0*/  LDG.E.64 R12, desc[UR36][R12.64] ;  /* 0x000000240c0c7981 */ /* 0x000ee2000c1e1b00 */
[----:B------:R-:W-:Y:S01]  /*20f0*/  DSETP.GTU.AND P2, PT, |R16|, +INF , PT ;  /* 0x7ff000001000742a */ /* 0x000fe20003f4c200 */
[----:B------:R-:W-:Y:S01]  /*2100*/  PLOP3.LUT P0, PT, PT, PT, PT, 0x80, 0x0 ;  /* 0x000000000000781c */ /* 0x000fe20003f0f070 */
[----:B--2---:R-:W-:-:S12]  /*2110*/  IMAD.IADD R5, R3, 0x1, R4 ;  /* 0x0000000103057824 */ /* 0x004fd800078e0204 */
[C-C-:B---3--:R-:W-:Y:S01]  /*2120*/  @!P2 DSETP.NEU.AND P1, PT, R16.reuse, R12.reuse, PT ;  /* 0x0000000c1000a22a */ /* 0x148fe20003f2d000 */
[----:B------:R-:W-:Y:S01]  /*2130*/  SHF.R.S32.HI R7, RZ, 0x1f, R5 ;  /* 0x0000001fff077819 */ /* 0x000fe20000011405 */
[----:B------:R-:W-:-:S04]  /*2140*/  @!P2 DSETP.GEU.AND P3, PT, R16, R12, PT ;  /* 0x0000000c1000a22a */ /* 0x000fc80003f6e000 */
[----:B------:R-:W-:Y:S02]  /*2150*/  @!P2 PLOP3.LUT P0, PT, P1, PT, PT, 0x80, 0x0 ;  /* 0x000000000000a81c */ /* 0x000fe40000f0f070 */
[----:B------:R-:W-:Y:S02]  /*2160*/  @!P2 ISETP.GE.U32.AND P1, PT, R2, R5, PT ;  /* 0x000000050200a20c */ /* 0x000fe40003f26070 */
[----:B------:R-:W-:Y:S02]  /*2170*/  @!P2 SEL R3, RZ, 0xffffffff, P3 ;  /* 0xffffffffff03a807 */ /* 0x000fe40001800000 */
[----:B------:R-:W-:Y:S02]  /*2180*/  @!P2 ISETP.GE.AND.EX P1, PT, R0, R7, PT, P1 ;  /* 0x000000070000a20c */ /* 0x000fe40003f26310 */
[----:B------:R-:W-:-:S05]  /*2190*/  @P2 ISETP.LT.U32.AND P3, PT, R2, R5, PT ;  /* 0x000000050200220c */ /* 0x000fca0003f61070 */
[----:B------:R-:W-:Y:S01]  /*21a0*/  @!P0 SEL R3, RZ, 0xffffffff, P1 ;  /* 0xffffffffff038807 */ /* 0x000fe20000800000 */
[----:B------:R-:W-:-:S03]  /*21b0*/  @P2 DSETP.GTU.AND P1, PT, |R12|, +INF , PT ;  /* 0x7ff000000c00242a */ /* 0x000fc60003f2c200 */
[----:B------:R-:W-:-:S04]  /*21c0*/  @!P2 LOP3.LUT R3, R3, 0x1, RZ, 0xc0, !PT ;  /* 0x000000010303a812 */ /* 0x000fc800078ec0ff */
[----:B------:R-:W-:Y:S02]  /*21d0*/  @!P2 ISETP.EQ.U32.AND P0, PT, R3, 0x1, PT ;  /* 0x000000010300a80c */ /* 0x000fe40003f02070 */
[----:B------:R-:W-:-:S04]  /*21e0*/  @P2 ISETP.LT.OR.EX P0, PT, R0, R7, !P1, P3 ;  /* 0x000000070000220c */ /* 0x000fc80004f01730 */
[----:B------:R-:W-:Y:S02]  /*21f0*/  FSEL R16, R16, R12, P0 ;  /* 0x0000000c10107208 */ /* 0x000fe40000000000 */
[----:B------:R-:W-:Y:S02]  /*2200*/  FSEL R17, R17, R13, P0 ;  /* 0x0000000d11117208 */ /* 0x000fe40000000000 */
[----:B------:R-:W-:Y:S02]  /*2210*/  SEL R2, R2, R5, P0 ;  /* 0x0000000502027207 */ /* 0x000fe40000000000 */
[----:B------:R-:W-:-:S07]  /*2220*/  SEL R0, R0, R7, P0 ;  /* 0x0000000700007207 */ /* 0x000fce0000000000 */
.L_x_1278:
[----:B------:R-:W-:Y:S05]  /*2230*/  BSYNC B1 ;  /* 0x0000000000017941 */ /* 0x000fea0003800000 */
.L_x_1277:
[----:B------:R-:W-:Y:S01]  /*2240*/  DSETP.GTU.AND P0, PT, |R16|, +INF , PT ;  /* 0x7ff000001000742a */ /* 0x000fe20003f0c200 */
[----:B------:R-:W-:-:S13]  /*2250*/  BSSY B1, `(.L_x_1279) ;  /* 0x000000e000017945 */ /* 0x000fda0003800000 */
[----:B------:R-:W-:Y:S05]  /*2260*/  @P0 BRA `(.L_x_1280) ;  /* 0x0000000000240947 */ /* 0x000fea0003800000 */
[C-C-:B------:R-:W-:Y:S01]  /*2270*/  DSETP.NEU.AND P1, PT, R16.reuse, R22.reuse, PT ;  /* 0x000000161000722a */ /* 0x140fe20003f2d000 */
[----:B------:R-:W-:Y:S01]  /*2280*/  ISETP.GE.U32.AND P0, PT, R2, R15, PT ;  /* 0x0000000f0200720c */ /* 0x000fe20003f06070 */
[----:B------:R-:W-:-:S03]  /*2290*/  DSETP.GEU.AND P2, PT, R16, R22, PT ;  /* 0x000000161000722a */ /* 0x000fc60003f4e000 */
[----:B------:R-:W-:-:S03]  /*22a0*/  ISETP.GE.AND.EX P0, PT, R0, R14, PT, P0 ;  /* 0x0000000e0000720c */ /* 0x000fc60003f06300 */
[----:B------:R-:W-:-:S06]  /*22b0*/  SEL R3, RZ, 0xffffffff, P2 ;  /* 0xffffffffff037807 */ /* 0x000fcc0001000000 */
[----:B------:R-:W-:-:S04]  /*22c0*/  @!P1 SEL R3, RZ, 0xffffffff, P0 ;  /* 0xffffffffff039807 */ /* 0x000fc80000000000 */
[----:B------:R-:W-:-:S04]  /*22d0*/  LOP3.LUT R3, R3, 0x1, RZ, 0xc0, !PT ;  /* 0x0000000103037812 */ /* 0x000fc800078ec0ff */
[----:B------:R-:W-:Y:S01]  /*22e0*/  ISETP.EQ.U32.AND P0, PT, R3, 0x1, PT ;  /* 0x000000010300780c */ /* 0x000fe20003f02070 */
[----:B------:R-:W-:-:S12]  /*22f0*/  BRA `(.L_x_1281) ;  /* 0x00000000000c7947 */ /* 0x000fd80003800000 */
.L_x_1280:
[----:B------:R-:W-:Y:S01]  /*2300*/  DSETP.GTU.AND P0, PT, |R22|, +INF , PT ;  /* 0x7ff000001600742a */ /* 0x000fe20003f0c200 */
[----:B------:R-:W-:-:S05]  /*2310*/  ISETP.LT.U32.AND P1, PT, R2, R15, PT ;  /* 0x0000000f0200720c */ /* 0x000fca0003f21070 */
[----:B------:R-:W-:-:S13]  /*2320*/  ISETP.LT.OR.EX P0, PT, R0, R14, !P0, P1 ;  /* 0x0000000e0000720c */ /* 0x000fda0004701710 */
.L_x_1281:
[----:B------:R-:W-:Y:S05]  /*2330*/  BSYNC B1 ;  /* 0x0000000000017941 */ /* 0x000fea0003800000 */
.L_x_1279:
[----:B------:R-:W-:Y:S01]  /*2340*/  FSEL R4, R16, R22, P0 ;  /* 0x0000001610047208 */ /* 0x000fe20000000000 */
[----:B------:R-:W-:Y:S01]  /*2350*/  BSSY B1, `(.L_x_1282) ;  /* 0x0000012000017945 */ /* 0x000fe20003800000 */
[----:B------:R-:W-:Y:S02]  /*2360*/  FSEL R5, R17, R23, P0 ;  /* 0x0000001711057208 */ /* 0x000fe40000000000 */
[----:B------:R-:W-:Y:S02]  /*2370*/  SEL R6, R2, R15, P0 ;  /* 0x0000000f02067207 */ /* 0x000fe40000000000 */
[----:B------:R-:W-:Y:S02]  /*2380*/  SEL R7, R0, R14, P0 ;  /* 0x0000000e00077207 */ /* 0x000fe40000000000 */
[----:B------:R-:W-:-:S14]  /*2390*/  DSETP.GTU.AND P1, PT, |R4|, +INF , PT ;  /* 0x7ff000000400742a */ /* 0x000fdc0003f2c200 */
        /* <DEDUP_REMOVED lines=10> */
.L_x_1283:
[----:B------:R-:W-:Y:S01]  /*2440*/  DSETP.GTU.AND P0, PT, |R20|, +INF , PT ;  /* 0x7ff000001400742a */ /* 0x000fe20003f0c200 */
[----:B------:R-:W-:-:S05]  /*2450*/  ISETP.LT.U32.AND P1, PT, R6, R25, PT ;  /* 0x000000190600720c */ /* 0x000fca0003f21070 */
[----:B------:R-:W-:-:S13]  /*2460*/  ISETP.LT.OR.EX P0, PT, R7, R24, !P0, P1 ;  /* 0x000000180700720c */ /* 0x000fda0004701710 */
.L_x_1284:
[----:B------:R-:W-:Y:S05]  /*2470*/  BSYNC B1 ;  /* 0x0000000000017941 */ /* 0x000fea0003800000 */
.L_x_1282:
        /* <DEDUP_REMOVED lines=16> */
.L_x_1286:
[----:B------:R-:W-:Y:S01]  /*2580*/  DSETP.GTU.AND P0, PT, |R18|, +INF , PT ;  /* 0x7ff000001200742a */ /* 0x000fe20003f0c200 */
[----:B------:R-:W-:-:S05]  /*2590*/  ISETP.LT.U32.AND P1, PT, R6, R27, PT ;  /* 0x0000001b0600720c */ /* 0x000fca0003f21070 */
[----:B------:R-:W-:-:S13]  /*25a0*/  ISETP.LT.OR.EX P0, PT, R7, R26, !P0, P1 ;  /* 0x0000001a0700720c */ /* 0x000fda0004701710 */
.L_x_1287:
[----:B------:R-:W-:Y:S05]  /*25b0*/  BSYNC B1 ;  /* 0x0000000000017941 */ /* 0x000fea0003800000 */
.L_x_1285:
[----:B------:R-:W-:Y:S02]  /*25c0*/  FSEL R4, R2, R18, P0 ;  /* 0x0000001202047208 */ /* 0x000fe40000000000 */
[----:B------:R-:W-:Y:S02]  /*25d0*/  FSEL R5, R3, R19, P0 ;  /* 0x0000001303057208 */ /* 0x000fe40000000000 */
[----:B------:R-:W-:Y:S02]  /*25e0*/  SEL R24, R6, R27, P0 ;  /* 0x0000001b06187207 */ /* 0x000fe40000000000 */
[----:B------:R-:W-:Y:S01]  /*25f0*/  SEL R26, R7, R26, P0 ;  /* 0x0000001a071a7207 */ /* 0x000fe20000000000 */
[----:B------:R-:W-:Y:S06]  /*2600*/  BRA `(.L_x_1255) ;  /* 0x000000c800b87947 */ /* 0x000fec0003800000 */
.L_x_1256:
        /* <DEDUP_REMOVED lines=11> */
[----:B------:R-:W1:Y:S01]  /*26c0*/  LDC.64 R8, c[0x0][0x218] ;  /* 0x00008600ff087b82 */ /* 0x000e620000000a00 */
[----:B------:R-:W-:-:S07]  /*26d0*/  IMAD R4, R26, 0x3, R3 ;  /* 0x000000031a047824 */ /* 0x000fce00078e0203 */
[----:B------:R-:W2:Y:S01]  /*26e0*/  LDC R0, c[0x0][0x220] ;  /* 0x00008800ff007b82 */ /* 0x000ea20000000800 */
[----:B0-----:R0:W-:Y:S01]  /*26f0*/  STL [R1+0x4], R2 ;  /* 0x0000040201007387 */ /* 0x0011e20000100800 */
[----:B-1----:R-:W-:Y:S01]  /*2700*/  IMAD.MOV.U32 R6, RZ, RZ, R8 ;  /* 0x000000ffff067224 */ /* 0x002fe200078e0008 */
[----:B------:R-:W-:Y:S01]  /*2710*/  MOV R7, R9 ;  /* 0x0000000900077202 */ /* 0x000fe20000000f00 */
[----:B--2---:R-:W-:Y:S01]  /*2720*/  IMAD.MOV.U32 R24, RZ, RZ, R0 ;  /* 0x000000ffff187224 */ /* 0x004fe200078e0000 */
[----:B0-----:R-:W-:Y:S06]  /*2730*/  @!P0 BRA `(.L_x_1289) ;  /* 0x000000a000748947 */ /* 0x001fec0003800000 */
[----:B------:R0:W-:Y:S01]  /*2740*/  STL [R1+0x8], R2 ;  /* 0x0000080201007387 */ /* 0x0001e20000100800 */
[----:B------:R-:W-:Y:S01]  /*2750*/  ISETP.GE.U32.AND P0, PT, R4, R27, PT ;  /* 0x0000001b0400720c */ /* 0x000fe20003f06070 */
[----:B------:R-:W-:Y:S01]  /*2760*/  BSSY B1, `(.L_x_1290) ;  /* 0x000047e000017945 */ /* 0x000fe20003800000 */
[--C-:B------:R-:W-:Y:S01]  /*2770*/  IMAD.MOV.U32 R28, RZ, RZ, R0.reuse ;  /* 0x000000ffff1c7224 */ /* 0x100fe200078e0000 */
[----:B------:R0:W-:Y:S01]  /*2780*/  STL [R1+0xc], R2 ;  /* 0x00000c0201007387 */ /* 0x0001e20000100800 */
[----:B------:R-:W-:Y:S01]  /*2790*/  IMAD.MOV.U32 R29, RZ, RZ, R0 ;  /* 0x000000ffff1d7224 */ /* 0x000fe200078e0000 */
[----:B------:R-:W-:Y:S01]  /*27a0*/  MOV R5, R9 ;  /* 0x0000000900057202 */ /* 0x000fe20000000f00 */
[--C-:B------:R-:W-:Y:S01]  /*27b0*/  IMAD.MOV.U32 R4, RZ, RZ, R8.reuse ;  /* 0x000000ffff047224 */ /* 0x100fe200078e0008 */
[----:B------:R0:W-:Y:S01]  /*27c0*/  STL [R1], R0 ;  /* 0x0000000001007387 */ /* 0x0001e20000100800 */
[----:B------:R-:W-:Y:S02]  /*27d0*/  IMAD.MOV.U32 R10, RZ, RZ, R8 ;  /* 0x000000ffff0a7224 */ /* 0x000fe400078e0008 */
[----:B------:R-:W-:Y:S01]  /*27e0*/  IMAD.MOV.U32 R11, RZ, RZ, R9 ;  /* 0x000000ffff0b7224 */ /* 0x000fe200078e0009 */
[----:B------:R0:W-:Y:S02]  /*27f0*/  STL [R1+0x10], R2 ;  /* 0x0000100201007387 */ /* 0x0001e40000100800 */
[----:B------:R-:W-:Y:S05]  /*2800*/  @P0 BRA `(.L_x_1291) ;  /* 0x0000004400cc0947 */ /* 0x000fea0003800000 */
[----:B------:R1:W-:Y:S01]  /*2810*/  STL [R1], R0 ;  /* 0x0000000001007387 */ /* 0x0003e20000100800 */
[----:B------:R-:W-:Y:S01]  /*2820*/  ISETP.NE.AND P1, PT, R14, RZ, PT ;  /* 0x000000ff0e00720c */ /* 0x000fe20003f25270 */
[--C-:B------:R-:W-:Y:S01]  /*2830*/  IMAD.MOV.U32 R28, RZ, RZ, R0.reuse ;  /* 0x000000ffff1c7224 */ /* 0x100fe200078e0000 */
[----:B------:R-:W-:Y:S01]  /*2840*/  MOV R4, R8 ;  /* 0x0000000800047202 */ /* 0x000fe20000000f00 */
[----:B------:R1:W-:Y:S01]  /*2850*/  STL [R1+0x8], R2 ;  /* 0x0000080201007387 */ /* 0x0003e20000100800 */
[----:B------:R-:W-:Y:S02]  /*2860*/  IMAD.MOV.U32 R29, RZ, RZ, R0 ;  /* 0x000000ffff1d7224 */ /* 0x000fe400078e0000 */
[--C-:B------:R-:W-:Y:S01]  /*2870*/  IMAD.MOV.U32 R5, RZ, RZ, R9.reuse ;  /* 0x000000ffff057224 */ /* 0x100fe200078e0009 */
[----:B------:R1:W-:Y:S01]  /*2880*/  STL [R1+0xc], R2 ;  /* 0x00000c0201007387 */ /* 0x0003e20000100800 */
[----:B------:R-:W-:Y:S02]  /*2890*/  IMAD.MOV.U32 R10, RZ, RZ, R8 ;  /* 0x000000ffff0a7224 */ /* 0x000fe400078e0008 */
[----:B------:R-:W-:Y:S01]  /*28a0*/  IMAD.MOV.U32 R11, RZ, RZ, R9 ;  /* 0x000000ffff0b7224 */ /* 0x000fe200078e0009 */
[----:B------:R1:W-:Y:S06]  /*28b0*/  STL [R1+0x10], R2 ;  /* 0x0000100201007387 */ /* 0x0003ec0000100800 */
.L_x_1305:
        /* <DEDUP_REMOVED lines=49> */
[----:B01----:R-:W-:Y:S01]  /*2bd0*/  HFMA2.MMA R2, -RZ, RZ, 0, 0 ;  /* 0x00000000ff027435 */ /* 0x003fe200000001ff */
[----:B------:R-:W-:Y:S01]  /*2be0*/  IMAD.MOV.U32 R0, RZ, RZ, RZ ;  /* 0x000000ffff007224 */ /* 0x000fe200078e00ff */
[----:B------:R-:W-:Y:S09]  /*2bf0*/  @!P1 BRA `(.L_x_1292) ;  /* 0x0000000c00b09947 */ /* 0x000ff20003800000 */
        /* <DEDUP_REMOVED lines=236> */
.L_x_1292:
[----:B------:R-:W-:-:S04]  /*3ac0*/  LOP3.LUT R15, R2, 0xfffffff8, RZ, 0xc0, !PT ;  /* 0xfffffff8020f7812 */ /* 0x000fc800078ec0ff */
[----:B------:R-:W-:-:S05]  /*3ad0*/  IADD3 R14, P0, R12, R15, RZ ;  /* 0x0000000f0c0e7210 */ /* 0x000fca0007f1e0ff */
[----:B------:R-:W-:-:S06]  /*3ae0*/  IMAD.X R15, RZ, RZ, R13, P0 ;  /* 0x000000ffff0f7224 */ /* 0x000fcc00000e060d */
[----:B------:R-:W5:Y:S01]  /*3af0*/  LDG.E.64 R14, desc[UR36][R14.64] ;  /* 0x000000240e0e7981 */ /* 0x000f62000c1e1b00 */
[----:B------:R-:W-:Y:S05]  /*3b00*/  @!P1 BRA `(.L_x_1293) ;  /* 0x0000000c00b49947 */ /* 0x000fea0003800000 */
[----:B------:R-:W0:Y:S01]  /*3b10*/  LDC.64 R2, c[0x0][0x268] ;  /* 0x00009a00ff027b82 */ /* 0x000e220000000a00 */
[----:B------:R-:W-:Y:S01]  /*3b20*/  ULDC UR38, c[0x0][0x234] ;  /* 0x00008d0000267ab9 */ /* 0x000fe20000000800 */
[----:B------:R-:W-:Y:S01]  /*3b30*/  IMAD.MOV.U32 R16, RZ, RZ, RZ ;  /* 0x000000ffff107224 */ /* 0x000fe200078e00ff */
[----:B------:R-:W-:-:S05]  /*3b40*/  IADD3 R17, R25, UR38, RZ ;  /* 0x0000002619117c10 */ /* 0x000fca000fffe0ff */
        /* <DEDUP_REMOVED lines=216> */
[----:B------:R-:W-:Y:S01]  /*48d0*/  HFMA2.MMA R16, -RZ, RZ, 0, 0 ;  /* 0x00000000ff107435 */ /* 0x000fe200000001ff */
[----:B------:R-:W-:Y:S01]  /*48e0*/  IMAD.MOV.U32 R17, RZ, RZ, R18 ;  /* 0x000000ffff117224 */ /* 0x000fe200078e0012 */
[----:B------:R-:W-:-:S08]  /*48f0*/  ULDC.64 UR38, c[0x0][0x380] ;  /* 0x0000e00000267ab9 */ /* 0x000fd00000000a00 */
[----:B------:R-:W-:Y:S02]  /*4900*/  IMAD.HI.U32 R16, R18, UR39, R16 ;  /* 0x0000002712107c27 */ /* 0x000fe4000f8e0010 */
[----:B------:R-:W0:Y:S03]  /*4910*/  @P0 LDC.64 R2, c[0x0][0x390] ;  /* 0x0000e400ff020b82 */ /* 0x000e260000000a00 */
[----:B------:R-:W-:Y:S01]  /*4920*/  SHF.R.U32.HI R17, RZ, UR24, R16 ;  /* 0x00000018ff117c19 */ /* 0x000fe20008011610 */
[----:B------:R-:W-:-:S04]  /*4930*/  @P0 IMAD.MOV.U32 R16, RZ, RZ, RZ ;  /* 0x000000ffff100224 */ /* 0x000fc800078e00ff */
[----:B------:R-:W-:-:S04]  /*4940*/  IMAD.MOV R19, RZ, RZ, -R17 ;  /* 0x000000ffff137224 */ /* 0x000fc800078e0a11 */
[----:B------:R-:W-:-:S04]  /*4950*/  IMAD R19, R19, UR38, R18 ;  /* 0x0000002613137c24 */ /* 0x000fc8000f8e0212 */
[----:B------:R-:W-:Y:S02]  /*4960*/  IMAD R0, R19, UR25, R0 ;  /* 0x0000001913007c24 */ /* 0x000fe4000f8e0200 */
[----:B0-----:R-:W-:Y:S02]  /*4970*/  @P0 IMAD.HI.U32 R2, R17, R2, R16 ;  /* 0x0000000211020227 */ /* 0x001fe400078e0010 */
[----:B------:R-:W0:Y:S03]  /*4980*/  @P0 LDC R16, c[0x0][0x38c] ;  /* 0x0000e300ff100b82 */ /* 0x000e260000000800 */
[----:B------:R-:W-:-:S04]  /*4990*/  @P0 SHF.R.U32.HI R3, RZ, R3, R2 ;  /* 0x00000003ff030219 */ /* 0x000fc80000011602 */
[----:B------:R-:W-:Y:S01]  /*49a0*/  @P0 IADD3 R3, -R3, RZ, RZ ;  /* 0x000000ff03030210 */ /* 0x000fe20007ffe1ff */
[----:B------:R-:W1:Y:S04]  /*49b0*/  @P0 LDC R2, c[0x0][0x3f8] ;  /* 0x0000fe00ff020b82 */ /* 0x000e680000000800 */
[----:B0-----:R-:W-:-:S04]  /*49c0*/  @P0 IMAD R17, R16, R3, R17 ;  /* 0x0000000310110224 */ /* 0x001fc800078e0211 */
[----:B-1----:R-:W-:-:S07]  /*49d0*/  @P0 IMAD R0, R17, R2, R0 ;  /* 0x0000000211000224 */ /* 0x002fce00078e0200 */
.L_x_1293:
[----:B------:R-:W-:Y:S01]  /*49e0*/  LOP3.LUT R17, R0, 0xfffffff8, RZ, 0xc0, !PT ;  /* 0xfffffff800117812 */ /* 0x000fe200078ec0ff */
[----:B------:R-:W-:Y:S02]  /*49f0*/  ULDC UR38, c[0x0][0x234] ;  /* 0x00008d0000267ab9 */ /* 0x000fe40000000800 */
[----:B------:R-:W-:Y:S01]  /*4a00*/  IMAD.U32 R26, RZ, RZ, UR38 ;  /* 0x00000026ff1a7e24 */ /* 0x000fe2000f8e00ff */
[----:B------:R-:W-:-:S05]  /*4a10*/  IADD3 R16, P0, R12, R17, RZ ;  /* 0x000000110c107210 */ /* 0x000fca0007f1e0ff */
[----:B------:R-:W-:-:S06]  /*4a20*/  IMAD.X R17, RZ, RZ, R13, P0 ;  /* 0x000000ffff117224 */ /* 0x000fcc00000e060d */
[----:B------:R-:W5:Y:S01]  /*4a30*/  LDG.E.64 R16, desc[UR36][R16.64] ;  /* 0x0000002410107981 */ /* 0x000f62000c1e1b00 */
[----:B------:R-:W-:Y:S01]  /*4a40*/  IMAD.MOV.U32 R0, RZ, RZ, RZ ;  /* 0x000000ffff007224 */ /* 0x000fe200078e00ff */
[----:B------:R-:W-:Y:S01]  /*4a50*/  MOV R2, RZ ;  /* 0x000000ff00027202 */ /* 0x000fe20000000f00 */
[----:B------:R-:W-:Y:S01]  /*4a60*/  IMAD.IADD R22, R25, 0x1, R26 ;  /* 0x0000000119167824 */ /* 0x000fe200078e021a */
[----:B------:R-:W-:Y:S06]  /*4a70*/  @!P1 BRA `(.L_x_1294) ;  /* 0x0000000c00d49947 */ /* 0x000fec0003800000 */
[----:B------:R-:W0:Y:S01]  /*4a80*/  LDC.64 R18, c[0x0][0x268] ;  /* 0x00009a00ff127b82 */ /* 0x000e220000000a00 */
[----:B------:R-:W-:Y:S02]  /*4a90*/  IMAD.IADD R3, R22, 0x1, R26 ;  /* 0x0000000116037824 */ /* 0x000fe400078e021a */
[----:B------:R-:W-:-:S04]  /*4aa0*/  IMAD.MOV.U32 R2, RZ, RZ, RZ ;  /* 0x000000ffff027224 */ /* 0x000fc800078e00ff */
[----:B------:R-:W-:-:S05]  /*4ab0*/  IMAD.HI.U32 R21, R3, UR30, R2 ;  /* 0x0000001e03157c27 */ /* 0x000fca000f8e0002 */
[----:B------:R-:W-:-:S04]  /*4ac0*/  SHF.R.U32.HI R21, RZ, UR31, R21 ;  /* 0x0000001fff157c19 */ /* 0x000fc80008011615 */
[----:B------:R-:W-:Y:S02]  /*4ad0*/  IADD3 R2, -R21, RZ, RZ ;  /* 0x000000ff15027210 */ /* 0x000fe40007ffe1ff */
        /* <DEDUP_REMOVED lines=229> */
[----:B0-----:R-:W-:-:S05]  /*5930*/  @P0 IMAD.HI.U32 R18, R21, R18, R20 ;  /* 0x0000001215120227 */ /* 0x001fca00078e0014 */
[----:B------:R-:W-:Y:S02]  /*5940*/  @P0 SHF.R.U32.HI R18, RZ, R19, R18 ;  /* 0x00000013ff120219 */ /* 0x000fe40000011612 */
[----:B------:R-:W-:-:S03]  /*5950*/  IADD3 R19, -R21, RZ, RZ ;  /* 0x000000ff15137210 */ /* 0x000fc60007ffe1ff */
[----:B------:R-:W-:Y:S02]  /*5960*/  @P0 IMAD.MOV R18, RZ, RZ, -R18 ;  /* 0x000000ffff120224 */ /* 0x000fe400078e0a12 */
[----:B------:R-:W-:Y:S02]  /*5970*/  IMAD R19, R19, UR38, R3 ;  /* 0x0000002613137c24 */ /* 0x000fe4000f8e0203 */
[----:B------:R-:W0:Y:S02]  /*5980*/  @P0 LDC R3, c[0x0][0x38c] ;  /* 0x0000e300ff030b82 */ /* 0x000e240000000800 */
[----:B------:R-:W-:Y:S02]  /*5990*/  IMAD R2, R19, UR25, R2 ;  /* 0x0000001913027c24 */ /* 0x000fe4000f8e0202 */
[----:B0-----:R-:W-:-:S04]  /*59a0*/  @P0 IMAD R3, R3, R18, R21 ;  /* 0x0000001203030224 */ /* 0x001fc800078e0215 */
[----:B------:R-:W0:Y:S02]  /*59b0*/  @P0 LDC R18, c[0x0][0x3f8] ;  /* 0x0000fe00ff120b82 */ /* 0x000e240000000800 */
[----:B0-----:R-:W-:-:S07]  /*59c0*/  @P0 IMAD R2, R3, R18, R2 ;  /* 0x0000001203020224 */ /* 0x001fce00078e0202 */
.L_x_1294:
[----:B------:R-:W-:-:S04]  /*59d0*/  LOP3.LUT R3, R2, 0xfffffff8, RZ, 0xc0, !PT ;  /* 0xfffffff802037812 */ /* 0x000fc800078ec0ff */
[----:B------:R-:W-:-:S05]  /*59e0*/  IADD3 R2, P0, R12, R3, RZ ;  /* 0x000000030c027210 */ /* 0x000fca0007f1e0ff */
[----:B------:R-:W-:-:S06]  /*59f0*/  IMAD.X R3, RZ, RZ, R13, P0 ;  /* 0x000000ffff037224 */ /* 0x000fcc00000e060d */
[----:B------:R-:W5:Y:S01]  /*5a00*/  LDG.E.64 R2, desc[UR36][R2.64] ;  /* 0x0000002402027981 */ /* 0x000f62000c1e1b00 */
[----:B------:R-:W-:Y:S05]  /*5a10*/  @!P1 BRA `(.L_x_1295) ;  /* 0x0000000c00b89947 */ /* 0x000fea0003800000 */
[----:B------:R-:W0:Y:S01]  /*5a20*/  LDC.64 R18, c[0x0][0x268] ;  /* 0x00009a00ff127b82 */ /* 0x000e220000000a00 */
[----:B------:R-:W-:Y:S02]  /*5a30*/  IMAD.IADD R21, R22, 0x1, R26 ;  /* 0x0000000116157824 */ /* 0x000fe400078e021a */
[----:B------:R-:W-:-:S03]  /*5a40*/  IMAD.MOV.U32 R20, RZ, RZ, RZ ;  /* 0x000000ffff147224 */ /* 0x000fc600078e00ff */
[----:B------:R-:W-:-:S05]  /*5a50*/  IADD3 R21, R21, R26, RZ ;  /* 0x0000001a15157210 */ /* 0x000fca0007ffe0ff */
[----:B------:R-:W-:-:S05]  /*5a60*/  IMAD.HI.U32 R23, R21, UR30, R20 ;  /* 0x0000001e15177c27 */ /* 0x000fca000f8e0014 */
[----:B------:R-:W-:-:S05]  /*5a70*/  SHF.R.U32.HI R23, RZ, UR31, R23 ;  /* 0x0000001fff177c19 */ /* 0x000fca0008011617 */
[----:B------:R-:W-:Y:S01]  /*5a80*/  IMAD.MOV R0, RZ, RZ, -R23 ;  /* 0x000000ffff007224 */ /* 0x000fe200078e0a17 */
[----:B0-----:R-:W-:-:S03]  /*5a90*/  ISETP.NE.AND P0, PT, R18, 0x1, PT ;  /* 0x000000011200780c */ /* 0x001fc60003f05270 */
[----:B------:R-:W-:-:S04]  /*5aa0*/  IMAD R0, R19, R0, R21 ;  /* 0x0000000013007224 */ /* 0x000fc800078e0215 */
[----:B------:R-:W-:-:S06]  /*5ab0*/  IMAD R0, R0, UR4, RZ ;  /* 0x0000000400007c24 */ /* 0x000fcc000f8e02ff */
[----:B------:R-:W-:Y:S05]  /*5ac0*/  @!P0 BRA `(.L_x_1295) ;  /* 0x0000000c008c8947 */ /* 0x000fea0003800000 */
        /* <DEDUP_REMOVED lines=217> */
[----:B0-----:R-:W-:-:S05]  /*6860*/  @P0 IMAD.HI.U32 R18, R21, R18, R20 ;  /* 0x0000001215120227 */ /* 0x001fca00078e0014 */
[----:B------:R-:W-:Y:S01]  /*6870*/  @P0 SHF.R.U32.HI R18, RZ, R19, R18 ;  /* 0x00000013ff120219 */ /* 0x000fe20000011612 */
[----:B------:R-:W-:-:S04]  /*6880*/  IMAD.MOV R19, RZ, RZ, -R21 ;  /* 0x000000ffff137224 */ /* 0x000fc800078e0a15 */
[----:B------:R-:W-:Y:S02]  /*6890*/  IMAD R19, R19, UR4, R23 ;  /* 0x0000000413137c24 */ /* 0x000fe4000f8e0217 */
[----:B------:R-:W-:Y:S02]  /*68a0*/  @P0 IMAD.MOV R18, RZ, RZ, -R18 ;  /* 0x000000ffff120224 */ /* 0x000fe400078e0a12 */
[----:B------:R-:W-:Y:S02]  /*68b0*/  IMAD R0, R19, UR25, R0 ;  /* 0x0000001913007c24 */ /* 0x000fe4000f8e0200 */
[----:B------:R-:W0:Y:S02]  /*68c0*/  @P0 LDC R19, c[0x0][0x38c] ;  /* 0x0000e300ff130b82 */ /* 0x000e240000000800 */
[----:B0-----:R-:W-:-:S06]  /*68d0*/  @P0 IMAD R18, R19, R18, R21 ;  /* 0x0000001213120224 */ /* 0x001fcc00078e0215 */
[----:B------:R-:W0:Y:S02]  /*68e0*/  @P0 LDC R19, c[0x0][0x3f8] ;  /* 0x0000fe00ff130b82 */ /* 0x000e240000000800 */
[----:B0-----:R-:W-:-:S07]  /*68f0*/  @P0 IMAD R0, R18, R19, R0 ;  /* 0x0000001312000224 */ /* 0x001fce00078e0200 */
.L_x_1295:
[----:B------:R-:W2:Y:S04]  /*6900*/  LDL.LU R19, [R1] ;  /* 0x0000000001137983 */ /* 0x000ea80000300800 */
[----:B------:R-:W3:Y:S01]  /*6910*/  LDL.LU R21, [R1+0x10] ;  /* 0x0000100001157983 */ /* 0x000ee20000300800 */
[C---:B------:R-:W-:Y:S01]  /*6920*/  DSETP.GTU.AND P3, PT, |R10|.reuse, +INF , PT ;  /* 0x7ff000000a00742a */ /* 0x040fe20003f6c200 */
[----:B------:R-:W-:Y:S02]  /*6930*/  PLOP3.LUT P0, PT, PT, PT, PT, 0x80, 0x0 ;  /* 0x000000000000781c */ /* 0x000fe40003f0f070 */
[----:B------:R0:W5:Y:S11]  /*6940*/  LDL R20, [R1+0xc] ;  /* 0x00000c0001147983 */ /* 0x0001760000100800 */
[----:B-----5:R-:W-:-:S02]  /*6950*/  @!P3 DSETP.NEU.AND P2, PT, R10, R14, PT ;  /* 0x0000000e0a00b22a */ /* 0x020fc40003f4d000 */
[----:B------:R-:W-:-:S04]  /*6960*/  @!P3 DSETP.GEU.AND P4, PT, R10, R14, PT ;  /* 0x0000000e0a00b22a */ /* 0x000fc80003f8e000 */
[----:B------:R-:W-:Y:S02]  /*6970*/  @!P3 PLOP3.LUT P0, PT, P2, PT, PT, 0x80, 0x0 ;  /* 0x000000000000b81c */ /* 0x000fe4000170f070 */
[----:B------:R-:W-:Y:S02]  /*6980*/  @!P3 SEL R18, RZ, 0xffffffff, P4 ;  /* 0xffffffffff12b807 */ /* 0x000fe40002000000 */
[CC--:B--2---:R-:W-:Y:S02]  /*6990*/  @!P3 ISETP.GE.U32.AND P2, PT, R19.reuse, R25.reuse, PT ;  /* 0x000000191300b20c */ /* 0x0c4fe40003f46070 */
[----:B------:R-:W-:Y:S02]  /*69a0*/  @P3 ISETP.LT.U32.AND P4, PT, R19, R25, PT ;  /* 0x000000191300320c */ /* 0x000fe40003f81070 */
[----:B---3--:R-:W-:-:S05]  /*69b0*/  @!P3 ISETP.GE.AND.EX P2, PT, R21, RZ, PT, P2 ;  /* 0x000000ff1500b20c */ /* 0x008fca0003f46320 */
[----:B------:R-:W-:Y:S02]  /*69c0*/  @!P0 SEL R18, RZ, 0xffffffff, P2 ;  /* 0xffffffffff128807 */ /* 0x000fe40001000000 */
[----:B------:R-:W-:Y:S02]  /*69d0*/  @P3 DSETP.GTU.AND P2, PT, |R14|, +INF , PT ;  /* 0x7ff000000e00342a */ /* 0x000fe40003f4c200 */
[----:B------:R-:W-:-:S04]  /*69e0*/  @!P3 LOP3.LUT R18, R18, 0x1, RZ, 0xc0, !PT ;  /* 0x000000011212b812 */ /* 0x000fc800078ec0ff */
[----:B------:R-:W-:Y:S02]  /*69f0*/  @!P3 ISETP.EQ.U32.AND P0, PT, R18, 0x1, PT ;  /* 0x000000011200b80c */ /* 0x000fe40003f02070 */
[----:B------:R-:W-:-:S04]  /*6a00*/  @P3 ISETP.LT.OR.EX P0, PT, R21, RZ, !P2, P4 ;  /* 0x000000ff1500320c */ /* 0x000fc80005701740 */
[----:B------:R-:W-:Y:S02]  /*6a10*/  SEL R19, R19, R25, P0 ;  /* 0x0000001913137207 */ /* 0x000fe40000000000 */
[----:B------:R-:W-:Y:S01]  /*6a20*/  SEL R21, R21, RZ, P0 ;  /* 0x000000ff15157207 */ /* 0x000fe20000000000 */
[----:B------:R-:W-:Y:S01]  /*6a30*/  BSSY B2, `(.L_x_1296) ;  /* 0x0000017000027945 */ /* 0x000fe20003800000 */
[----:B------:R-:W-:Y:S01]  /*6a40*/  FSEL R11, R11, R15, P0 ;  /* 0x0000000f0b0b7208 */ /* 0x000fe20000000000 */
[----:B------:R1:W-:Y:S01]  /*6a50*/  STL [R1], R19 ;  /* 0x0000001301007387 */ /* 0x0003e20000100800 */
[----:B------:R-:W-:Y:S02]  /*6a60*/  FSEL R10, R10, R14, P0 ;  /* 0x0000000e0a0a7208 */ /* 0x000fe40000000000 */
[----:B-1----:R-:W-:-:S04]  /*6a70*/  LOP3.LUT R19, R0, 0xfffffff8, RZ, 0xc0, !PT ;  /* 0xfffffff800137812 */ /* 0x002fc800078ec0ff */
[----:B------:R-:W-:-:S04]  /*6a80*/  IADD3 R18, P2, R12, R19, RZ ;  /* 0x000000130c127210 */ /* 0x000fc80007f5e0ff */
[----:B------:R-:W-:-:S06]  /*6a90*/  IADD3.X R19, RZ, R13, RZ, P2, !PT ;  /* 0x0000000dff137210 */ /* 0x000fcc00017fe4ff */
[----:B------:R-:W5:Y:S01]  /*6aa0*/  LDG.E.64 R18, desc[UR36][R18.64] ;  /* 0x0000002412127981 */ /* 0x000f62000c1e1b00 */
[----:B------:R-:W-:-:S03]  /*6ab0*/  DSETP.GTU.AND P2, PT, |R8|, +INF , PT ;  /* 0x7ff000000800742a */ /* 0x000fc60003f4c200 */
[----:B------:R0:W-:Y:S11]  /*6ac0*/  STL [R1+0x10], R21 ;  /* 0x0000101501007387 */ /* 0x0001f60000100800 */
[----:B0-----:R-:W-:Y:S05]  /*6ad0*/  @P2 BRA `(.L_x_1297) ;  /* 0x0000000000242947 */ /* 0x001fea0003800000 */
        /* <DEDUP_REMOVED lines=9> */
.L_x_1297:
[----:B------:R-:W-:Y:S01]  /*6b70*/  DSETP.GTU.AND P0, PT, |R16|, +INF , PT ;  /* 0x7ff000001000742a */ /* 0x000fe20003f0c200 */
[----:B------:R-:W-:-:S05]  /*6b80*/  ISETP.LT.U32.AND P2, PT, R29, R22, PT ;  /* 0x000000161d00720c */ /* 0x000fca0003f41070 */
[----:B------:R-:W-:-:S13]  /*6b90*/  ISETP.LT.OR.EX P0, PT, R20, RZ, !P0, P2 ;  /* 0x000000ff1400720c */ /* 0x000fda0004701720 */
.L_x_1298:
[----:B------:R-:W-:Y:S05]  /*6ba0*/  BSYNC B2 ;  /* 0x0000000000027941 */ /* 0x000fea0003800000 */
.L_x_1296:
[----:B------:R-:W-:Y:S01]  /*6bb0*/  SEL R20, R20, RZ, P0 ;  /* 0x000000ff14147207 */ /* 0x000fe20000000000 */
[----:B------:R0:W5:Y:S01]  /*6bc0*/  LDL R21, [R1+0x8] ;  /* 0x0000080001157983 */ /* 0x0001620000100800 */
[----:B------:R-:W-:Y:S01]  /*6bd0*/  DSETP.GTU.AND P2, PT, |R4|, +INF , PT ;  /* 0x7ff000000400742a */ /* 0x000fe20003f4c200 */
[----:B------:R-:W-:Y:S01]  /*6be0*/  BSSY B2, `(.L_x_1299) ;  /* 0x0000013000027945 */ /* 0x000fe20003800000 */
[----:B------:R-:W-:Y:S01]  /*6bf0*/  SEL R29, R29, R22, P0 ;  /* 0x000000161d1d7207 */ /* 0x000fe20000000000 */
[----:B------:R0:W-:Y:S01]  /*6c00*/  STL [R1+0xc], R20 ;  /* 0x00000c1401007387 */ /* 0x0001e20000100800 */
[----:B------:R-:W-:Y:S01]  /*6c10*/  FSEL R9, R9, R17, P0 ;  /* 0x0000001109097208 */ /* 0x000fe20000000000 */
[----:B------:R-:W-:Y:S01]  /*6c20*/  IMAD.IADD R22, R22, 0x1, R26 ;  /* 0x0000000116167824 */ /* 0x000fe200078e021a */
[----:B------:R-:W-:-:S08]  /*6c30*/  FSEL R8, R8, R16, P0 ;  /* 0x0000001008087208 */ /* 0x000fd00000000000 */
[----:B0-----:R-:W-:Y:S05]  /*6c40*/  @P2 BRA `(.L_x_1300) ;  /* 0x0000000000242947 */ /* 0x001fea0003800000 */
[C-C-:B------:R-:W-:Y:S01]  /*6c50*/  DSETP.NEU.AND P2, PT, R4.reuse, R2.reuse, PT ;  /* 0x000000020400722a */ /* 0x140fe20003f4d000 */
[----:B------:R-:W-:Y:S01]  /*6c60*/  ISETP.GE.U32.AND P0, PT, R28, R22, PT ;  /* 0x000000161c00720c */ /* 0x000fe20003f06070 */
[----:B------:R-:W-:-:S03]  /*6c70*/  DSETP.GEU.AND P3, PT, R4, R2, PT ;  /* 0x000000020400722a */ /* 0x000fc60003f6e000 */
[----:B-----5:R-:W-:-:S03]  /*6c80*/  ISETP.GE.AND.EX P0, PT, R21, RZ, PT, P0 ;  /* 0x000000ff1500720c */ /* 0x020fc60003f06300 */
[----:B------:R-:W-:-:S06]  /*6c90*/  SEL R0, RZ, 0xffffffff, P3 ;  /* 0xffffffffff007807 */ /* 0x000fcc0001800000 */
[----:B------:R-:W-:-:S04]  /*6ca0*/  @!P2 SEL R0, RZ, 0xffffffff, P0 ;  /* 0xffffffffff00a807 */ /* 0x000fc80000000000 */
[----:B------:R-:W-:-:S04]  /*6cb0*/  LOP3.LUT R0, R0, 0x1, RZ, 0xc0, !PT ;  /* 0x0000000100007812 */ /* 0x000fc800078ec0ff */
[----:B------:R-:W-:Y:S01]  /*6cc0*/  ISETP.EQ.U32.AND P0, PT, R0, 0x1, PT ;  /* 0x000000010000780c */ /* 0x000fe20003f02070 */
[----:B------:R-:W-:-:S12]  /*6cd0*/  BRA `(.L_x_1301) ;  /* 0x00000000000c7947 */ /* 0x000fd80003800000 */
.L_x_1300:
[----:B------:R-:W-:Y:S01]  /*6ce0*/  DSETP.GTU.AND P0, PT, |R2|, +INF , PT ;  /* 0x7ff000000200742a */ /* 0x000fe20003f0c200 */
[----:B------:R-:W-:-:S05]  /*6cf0*/  ISETP.LT.U32.AND P2, PT, R28, R22, PT ;  /* 0x000000161c00720c */ /* 0x000fca0003f41070 */
[----:B-----5:R-:W-:-:S13]  /*6d00*/  ISETP.LT.OR.EX P0, PT, R21, RZ, !P0, P2 ;  /* 0x000000ff1500720c */ /* 0x020fda0004701720 */
.L_x_1301:
[----:B------:R-:W-:Y:S05]  /*6d10*/  BSYNC B2 ;  /* 0x0000000000027941 */ /* 0x000fea0003800000 */
.L_x_1299:
        /* <DEDUP_REMOVED lines=19> */
.L_x_1303:
[----:B------:R-:W-:Y:S01]  /*6e50*/  DSETP.GTU.AND P0, PT, |R18|, +INF , PT ;  /* 0x7ff000001200742a */ /* 0x000fe20003f0c200 */
[----:B------:R-:W-:-:S05]  /*6e60*/  ISETP.LT.U32.AND P2, PT, R24, R22, PT ;  /* 0x000000161800720c */ /* 0x000fca0003f41070 */
[----:B-----5:R-:W-:-:S13]  /*6e70*/  ISETP.LT.OR.EX P0, PT, R20, RZ, !P0, P2 ;  /* 0x000000ff1400720c */ /* 0x020fda0004701720 */
.L_x_1304:
[----:B------:R-:W-:Y:S05]  /*6e80*/  BSYNC B2 ;  /* 0x0000000000027941 */ /* 0x000fea0003800000 */
.L_x_1302:
[----:B------:R-:W-:Y:S01]  /*6e90*/  SEL R20, R20, RZ, P0 ;  /* 0x000000ff14147207 */ /* 0x000fe20000000000 */
[----:B------:R-:W-:Y:S01]  /*6ea0*/  IMAD.IADD R25, R26, 0x1, R22 ;  /* 0x000000011a197824 */ /* 0x000fe200078e0216 */
[----:B------:R-:W-:Y:S01]  /*6eb0*/  ULDC UR4, c[0x0][0x22c] ;  /* 0x00008b0000047ab9 */ /* 0x000fe20000000800 */
[----:B------:R-:W-:Y:S02]  /*6ec0*/  SEL R24, R24, R22, P0 ;  /* 0x0000001618187207 */ /* 0x000fe40000000000 */
[----:B------:R-:W-:Y:S01]  /*6ed0*/  IMAD R0, R26, 0x3, R25 ;  /* 0x000000031a007824 */ /* 0x000fe200078e0219 */
[----:B------:R2:W-:Y:S01]  /*6ee0*/  STL [R1+0x4], R20 ;  /* 0x0000041401007387 */ /* 0x0005e20000100800 */
[----:B------:R-:W-:Y:S02]  /*6ef0*/  MOV R27, UR4 ;  /* 0x00000004001b7c02 */ /* 0x000fe40008000f00 */
[----:B------:R-:W-:Y:S02]  /*6f00*/  FSEL R7, R7, R19, P0 ;  /* 0x0000001307077208 */ /* 0x000fe40000000000 */
[----:B------:R-:W-:-:S02]  /*6f10*/  ISETP.GE.U32.AND P2, PT, R0, R27, PT ;  /* 0x0000001b0000720c */ /* 0x000fc40003f46070 */
[----:B------:R-:W-:-:S11]  /*6f20*/  FSEL R6, R6, R18, P0 ;  /* 0x0000001206067208 */ /* 0x000fd60000000000 */
[----:B--2---:R-:W-:Y:S05]  /*6f30*/  @!P2 BRA `(.L_x_1305) ;  /* 0xffffffb80060a947 */ /* 0x004fea000383ffff */
.L_x_1291:
[----:B------:R-:W-:Y:S05]  /*6f40*/  BSYNC B1 ;  /* 0x0000000000017941 */ /* 0x000fea0003800000 */
.L_x_1290:
[----:B------:R-:W-:Y:S01]  /*6f50*/  ISETP.GE.U32.AND P0, PT, R25, R27, PT ;  /* 0x0000001b1900720c */ /* 0x000fe20003f06070 */
[----:B------:R-:W-:-:S12]  /*6f60*/  BSSY B1, `(.L_x_1306) ;  /* 0x00004f1000017945 */ /* 0x000fd80003800000 */
[----:B------:R-:W-:Y:S05]  /*6f70*/  @P0 BRA `(.L_x_1307) ;  /* 0x0000004c00bc0947 */ /* 0x000fea0003800000 */
[----:B------:R-:W1:Y:S01]  /*6f80*/  LDC R22, c[0x0][0x268] ;  /* 0x00009a00ff167b82 */ /* 0x000e620000000800 */
[----:B0-----:R-:W-:Y:S01]  /*6f90*/  IMAD.MOV.U32 R0, RZ, RZ, RZ ;  /* 0x000000ffff007224 */ /* 0x001fe200078e00ff */
[----:B-1----:R-:W-:-:S13]  /*6fa0*/  ISETP.NE.AND P1, PT, R22, RZ, PT ;  /* 0x000000ff1600720c */ /* 0x002fda0003f25270 */
[----:B------:R-:W-:Y:S05]  /*6fb0*/  @!P1 BRA `(.L_x_1308) ;  /* 0x0000001000449947 */ /* 0x000fea0003800000 */
        /* <DEDUP_REMOVED lines=268> */
[----:B------:R-:W0:Y:S02]  /*8080*/  @P2 LDC R15, c[0x0][0x38c] ;  /* 0x0000e300ff0f2b82 */ /* 0x000e240000000800 */
[----:B------:R-:W-:-:S05]  /*8090*/  @P2 IADD3 R14, -R14, RZ, RZ ;  /* 0x000000ff0e0e2210 */ /* 0x000fca0007ffe1ff */
[----:B0-----:R-:W-:Y:S02]  /*80a0*/  @P2 IMAD R14, R15, R14, R21 ;  /* 0x0000000e0f0e2224 */ /* 0x001fe400078e0215 */
[----:B------:R-:W0:Y:S02]  /*80b0*/  @P2 LDC R15, c[0x0][0x3f8] ;  /* 0x0000fe00ff0f2b82 */ /* 0x000e240000000800 */
[----:B0-----:R-:W-:-:S07]  /*80c0*/  @P2 IMAD R0, R14, R15, R0 ;  /* 0x0000000f0e002224 */ /* 0x001fce00078e0200 */
.L_x_1308:
        /* <DEDUP_REMOVED lines=9> */
[----:B------:R-:W0:Y:S01]  /*8160*/  LDC R20, c[0x0][0x268] ;  /* 0x00009a00ff147b82 */ /* 0x000e220000000800 */
[----:B------:R-:W-:Y:S01]  /*8170*/  MOV R22, RZ ;  /* 0x000000ff00167202 */ /* 0x000fe20000000f00 */
[----:B------:R-:W-:-:S04]  /*8180*/  ULDC.64 UR4, c[0x0][0x270] ;  /* 0x00009c0000047ab9 */ /* 0x000fc80000000a00 */
[----:B------:R-:W-:Y:S01]  /*8190*/  IMAD.HI.U32 R16, R23, UR4, R22 ;  /* 0x0000000417107c27 */ /* 0x000fe2000f8e0016 */
[----:B------:R-:W-:-:S04]  /*81a0*/  ULDC UR4, c[0x0][0x26c] ;  /* 0x00009b0000047ab9 */ /* 0x000fc80000000800 */
[----:B------:R-:W-:-:S05]  /*81b0*/  SHF.R.U32.HI R17, RZ, UR5, R16 ;  /* 0x00000005ff117c19 */ /* 0x000fca0008011610 */
[----:B------:R-:W-:-:S04]  /*81c0*/  IMAD.MOV R0, RZ, RZ, -R17 ;  /* 0x000000ffff007224 */ /* 0x000fc800078e0a11 */
[----:B------:R-:W-:Y:S01]  /*81d0*/  IMAD R0, R0, UR4, R23 ;  /* 0x0000000400007c24 */ /* 0x000fe2000f8e0217 */
[----:B------:R-:W-:Y:S01]  /*81e0*/  ULDC UR4, c[0x0][0x398] ;  /* 0x0000e60000047ab9 */ /* 0x000fe20000000800 */
[----:B0-----:R-:W-:Y:S02]  /*81f0*/  ISETP.NE.AND P2, PT, R20, 0x1, PT ;  /* 0x000000011400780c */ /* 0x001fe40003f45270 */
[----:B------:R-:W-:-:S11]  /*8200*/  IMAD R0, R0, UR4, RZ ;  /* 0x0000000400007c24 */ /* 0x000fd6000f8e02ff */
[----:B------:R-:W-:Y:S05]  /*8210*/  @!P2 BRA `(.L_x_1309) ;  /* 0x000000140020a947 */ /* 0x000fea0003800000 */
[----:B------:R0:W-:Y:S01]  /*8220*/  STL [R1+0x14], R2 ;  /* 0x0000140201007387 */ /* 0x0001e20000100800 */
[----:B------:R-:W-:Y:S01]  /*8230*/  IMAD.MOV.U32 R16, RZ, RZ, RZ ;  /* 0x000000ffff107224 */ /* 0x000fe200078e00ff */
[----:B------:R-:W-:Y:S01]  /*8240*/  ULDC.64 UR6, c[0x0][0x278] ;  /* 0x00009e0000067ab9 */ /* 0x000fe20000000a00 */
[----:B------:R-:W-:Y:S02]  /*8250*/  ULDC UR4, c[0x0][0x280] ;  /* 0x0000a00000047ab9 */ /* 0x000fe40000000800 */
[----:B------:R-:W-:Y:S01]  /*8260*/  IMAD.HI.U32 R20, R17, UR7, R16 ;  /* 0x0000000711147c27 */ /* 0x000fe2000f8e0010 */
[----:B0-----:R-:W0:Y:S04]  /*8270*/  LDC R2, c[0x0][0x268] ;  /* 0x00009a00ff027b82 */ /* 0x001e280000000800 */
[----:B------:R-:W-:Y:S01]  /*8280*/  SHF.R.U32.HI R21, RZ, UR4, R20 ;  /* 0x00000004ff157c19 */ /* 0x000fe20008011614 */
[----:B------:R-:W-:-:S04]  /*8290*/  ULDC UR4, c[0x0][0x39c] ;  /* 0x0000e70000047ab9 */ /* 0x000fc80000000800 */
[----:B------:R-:W-:Y:S01]  /*82a0*/  IMAD.MOV R16, RZ, RZ, -R21 ;  /* 0x000000ffff107224 */ /* 0x000fe200078e0a15 */
[----:B0-----:R-:W-:Y:S02]  /*82b0*/  ISETP.NE.AND P2, PT, R2, 0x2, PT ;  /* 0x000000020200780c */ /* 0x001fe40003f45270 */
[----:B------:R0:W5:Y:S01]  /*82c0*/  LDL.LU R2, [R1+0x14] ;  /* 0x0000140001027983 */ /* 0x0001620000300800 */
[----:B------:R-:W-:-:S04]  /*82d0*/  IMAD R16, R16, UR6, R17 ;  /* 0x0000000610107c24 */ /* 0x000fc8000f8e0211 */
[----:B------:R-:W-:-:S06]  /*82e0*/  IMAD R0, R16, UR4, R0 ;  /* 0x0000000410007c24 */ /* 0x000fcc000f8e0200 */
[----:B0-----:R-:W-:Y:S05]  /*82f0*/  @!P2 BRA `(.L_x_1309) ;  /* 0x0000001000e8a947 */ /* 0x001fea0003800000 */
[----:B-----5:R0:W-:Y:S01]  /*8300*/  STL [R1+0x14], R2 ;  /* 0x0000140201007387 */ /* 0x0201e20000100800 */
[----:B------:R-:W-:Y:S01]  /*8310*/  HFMA2.MMA R20, -RZ, RZ, 0, 0 ;  /* 0x00000000ff147435 */ /* 0x000fe200000001ff */
[----:B------:R-:W-:Y:S01]  /*8320*/  ULDC.64 UR4, c[0x0][0x288] ;  /* 0x0000a20000047ab9 */ /* 0x000fe20000000a00 */
[----:B0-----:R-:W0:Y:S08]  /*8330*/  LDC R2, c[0x0][0x268] ;  /* 0x00009a00ff027b82 */ /* 0x001e300000000800 */
[----:B------:R-:W-:Y:S01]  /*8340*/  IMAD.HI.U32 R16, R21, UR4, R20 ;  /* 0x0000000415107c27 */ /* 0x000fe2000f8e0014 */
[----:B------:R-:W-:-:S04]  /*8350*/  ULDC UR4, c[0x0][0x284] ;  /* 0x0000a10000047ab9 */ /* 0x000fc80000000800 */
[----:B------:R-:W-:-:S05]  /*8360*/  SHF.R.U32.HI R17, RZ, UR5, R16 ;  /* 0x00000005ff117c19 */ /* 0x000fca0008011610 */
[----:B------:R-:W-:Y:S01]  /*8370*/  IMAD.MOV R20, RZ, RZ, -R17 ;  /* 0x000000ffff147224 */ /* 0x000fe200078e0a11 */
[----:B0-----:R-:W-:Y:S02]  /*8380*/  ISETP.NE.AND P2, PT, R2, 0x3, PT ;  /* 0x000000030200780c */ /* 0x001fe40003f45270 */
[----:B------:R0:W5:Y:S01]  /*8390*/  LDL.LU R2, [R1+0x14] ;  /* 0x0000140001027983 */ /* 0x0001620000300800 */
[----:B------:R-:W-:Y:S01]  /*83a0*/  IMAD R20, R20, UR4, R21 ;  /* 0x0000000414147c24 */ /* 0x000fe2000f8e0215 */
[----:B------:R-:W-:-:S03]  /*83b0*/  ULDC UR4, c[0x0][0x3a0] ;  /* 0x0000e80000047ab9 */ /* 0x000fc60000000800 */
[----:B------:R-:W-:-:S06]  /*83c0*/  IMAD R0, R20, UR4, R0 ;  /* 0x0000000414007c24 */ /* 0x000fcc000f8e0200 */
[----:B0-----:R-:W-:Y:S05]  /*83d0*/  @!P2 BRA `(.L_x_1309) ;  /* 0x0000001000b0a947 */ /* 0x001fea0003800000 */
[----:B-----5:R0:W-:Y:S01]  /*83e0*/  STL [R1+0x14], R2 ;  /* 0x0000140201007387 */ /* 0x0201e20000100800 */
        /* <DEDUP_REMOVED lines=14> */
[----:B------:R-:W-:Y:S01]  /*84d0*/  MOV R20, RZ ;  /* 0x000000ff00147202 */ /* 0x000fe20000000f00 */
[----:B------:R-:W-:-:S04]  /*84e0*/  ULDC.64 UR4, c[0x0][0x2a0] ;  /* 0x0000a80000047ab9 */ /* 0x000fc80000000a00 */
[----:B------:R-:W-:Y:S01]  /*84f0*/  IMAD.HI.U32 R16, R21, UR4, R20 ;  /* 0x0000000415107c27 */ /* 0x000fe2000f8e0014 */
[----:B------:R-:W-:Y:S01]  /*8500*/  ULDC UR4, c[0x0][0x29c] ;  /* 0x0000a70000047ab9 */ /* 0x000fe20000000800 */
[----:B0-----:R-:W0:Y:S03]  /*8510*/  LDC R2, c[0x0][0x268] ;  /* 0x00009a00ff027b82 */ /* 0x001e260000000800 */
        /* <DEDUP_REMOVED lines=260> */
[----:B------:R-:W-:Y:S01]  /*9560*/  IMAD.MOV.U32 R16, RZ, RZ, RZ ;  /* 0x000000ffff107224 */ /* 0x000fe200078e00ff */
[----:B------:R-:W-:Y:S01]  /*9570*/  ULDC.64 UR6, c[0x0][0x380] ;  /* 0x0000e00000067ab9 */ /* 0x000fe20000000a00 */
[----:B------:R-:W-:Y:S02]  /*9580*/  ULDC UR4, c[0x0][0x388] ;  /* 0x0000e20000047ab9 */ /* 0x000fe40000000800 */
[----:B------:R-:W-:Y:S02]  /*9590*/  IMAD.HI.U32 R20, R17, UR7, R16 ;  /* 0x0000000711147c27 */ /* 0x000fe4000f8e0010 */
[----:B------:R-:W0:Y:S03]  /*95a0*/  LDC R16, c[0x0][0x268] ;  /* 0x00009a00ff107b82 */ /* 0x000e260000000800 */
[----:B------:R-:W-:Y:S01]  /*95b0*/  SHF.R.U32.HI R21, RZ, UR4, R20 ;  /* 0x00000004ff157c19 */ /* 0x000fe20008011614 */
[----:B------:R-:W-:Y:S01]  /*95c0*/  ULDC UR4, c[0x0][0x3f4] ;  /* 0x0000fd0000047ab9 */ /* 0x000fe20000000800 */
[----:B0-----:R-:W-:-:S03]  /*95d0*/  ISETP.NE.AND P2, PT, R16, 0x18, PT ;  /* 0x000000181000780c */ /* 0x001fc60003f45270 */
[----:B------:R-:W-:-:S04]  /*95e0*/  IMAD.MOV R16, RZ, RZ, -R21 ;  /* 0x000000ffff107224 */ /* 0x000fc800078e0a15 */
[----:B------:R-:W-:-:S04]  /*95f0*/  IMAD R16, R16, UR6, R17 ;  /* 0x0000000610107c24 */ /* 0x000fc8000f8e0211 */
[----:B------:R-:W-:Y:S02]  /*9600*/  IMAD R0, R16, UR4, R0 ;  /* 0x0000000410007c24 */ /* 0x000fe4000f8e0200 */
[----:B------:R-:W0:Y:S01]  /*9610*/  @P2 LDC.64 R16, c[0x0][0x390] ;  /* 0x0000e400ff102b82 */ /* 0x000e220000000a00 */
[----:B------:R-:W-:-:S05]  /*9620*/  @P2 MOV R20, RZ ;  /* 0x000000ff00142202 */ /* 0x000fca0000000f00 */
[----:B0-----:R-:W-:-:S05]  /*9630*/  @P2 IMAD.HI.U32 R16, R21, R16, R20 ;  /* 0x0000001015102227 */ /* 0x001fca00078e0014 */
[----:B------:R-:W-:Y:S02]  /*9640*/  @P2 SHF.R.U32.HI R16, RZ, R17, R16 ;  /* 0x00000011ff102219 */ /* 0x000fe40000011610 */
[----:B------:R-:W0:Y:S03]  /*9650*/  @P2 LDC R17, c[0x0][0x38c] ;  /* 0x0000e300ff112b82 */ /* 0x000e260000000800 */
[----:B------:R-:W-:-:S05]  /*9660*/  @P2 IMAD.MOV R20, RZ, RZ, -R16 ;  /* 0x000000ffff142224 */ /* 0x000fca00078e0a10 */
[----:B------:R-:W1:Y:S01]  /*9670*/  @P2 LDC R16, c[0x0][0x3f8] ;  /* 0x0000fe00ff102b82 */ /* 0x000e620000000800 */
[----:B0-----:R-:W-:-:S04]  /*9680*/  @P2 IMAD R20, R17, R20, R21 ;  /* 0x0000001411142224 */ /* 0x001fc800078e0215 */
[----:B-1----:R-:W-:-:S07]  /*9690*/  @P2 IMAD R0, R20, R16, R0 ;  /* 0x0000001014002224 */ /* 0x002fce00078e0200 */
.L_x_1309:
[----:B------:R-:W-:-:S04]  /*96a0*/  LOP3.LUT R0, R0, 0xfffffff8, RZ, 0xc0, !PT ;  /* 0xfffffff800007812 */ /* 0x000fc800078ec0ff */
[----:B------:R-:W-:-:S05]  /*96b0*/  IADD3 R16, P2, R12, R0, RZ ;  /* 0x000000000c107210 */ /* 0x000fca0007f5e0ff */
[----:B------:R-:W-:-:S06]  /*96c0*/  IMAD.X R17, RZ, RZ, R13, P2 ;  /* 0x000000ffff117224 */ /* 0x000fcc00010e060d */
[----:B------:R-:W5:Y:S01]  /*96d0*/  LDG.E.64 R16, desc[UR36][R16.64] ;  /* 0x0000002410107981 */ /* 0x000f62000c1e1b00 */
[----:B------:R-:W-:-:S05]  /*96e0*/  IMAD.IADD R23, R23, 0x1, R26 ;  /* 0x0000000117177824 */ /* 0x000fca00078e021a */
[----:B------:R-:W-:-:S13]  /*96f0*/  ISETP.GE.U32.AND P2, PT, R23, R27, PT ;  /* 0x0000001b1700720c */ /* 0x000fda0003f46070 */
[----:B------:R-:W-:Y:S05]  /*9700*/  @P2 BRA `(.L_x_1307) ;  /* 0x0000002400d82947 */ /* 0x000fea0003800000 */
[----:B------:R-:W-:Y:S01]  /*9710*/  MOV R0, RZ ;  /* 0x000000ff00007202 */ /* 0x000fe20000000f00 */
[----:B------:R-:W-:Y:S06]  /*9720*/  @!P1 BRA `(.L_x_1310) ;  /* 0x0000001400509947 */ /* 0x000fec0003800000 */
[----:B------:R-:W0:Y:S01]  /*9730*/  LDC R20, c[0x0][0x268] ;  /* 0x00009a00ff147b82 */ /* 0x000e220000000800 */
[----:B------:R-:W-:Y:S01]  /*9740*/  IMAD.MOV.U32 R22, RZ, RZ, RZ ;  /* 0x000000ffff167224 */ /* 0x000fe200078e00ff */
[----:B------:R-:W-:-:S03]  /*9750*/  ULDC.64 UR4, c[0x0][0x270] ;  /* 0x00009c0000047ab9 */ /* 0x000fc60000000a00 */
[----:B-----5:R-:W-:Y:S01]  /*9760*/  IMAD.HI.U32 R2, R23, UR4, R22 ;  /* 0x0000000417027c27 */ /* 0x020fe2000f8e0016 */
[----:B------:R-:W-:-:S04]  /*9770*/  ULDC UR4, c[0x0][0x26c] ;  /* 0x00009b0000047ab9 */ /* 0x000fc80000000800 */
[----:B------:R-:W-:-:S05]  /*9780*/  SHF.R.U32.HI R3, RZ, UR5, R2 ;  /* 0x00000005ff037c19 */ /* 0x000fca0008011602 */
[----:B------:R-:W-:-:S04]  /*9790*/  IMAD.MOV R0, RZ, RZ, -R3 ;  /* 0x000000ffff007224 */ /* 0x000fc800078e0a03 */
[----:B------:R-:W-:Y:S01]  /*97a0*/  IMAD R0, R0, UR4, R23 ;  /* 0x0000000400007c24 */ /* 0x000fe2000f8e0217 */
[----:B------:R-:W-:-:S03]  /*97b0*/  ULDC UR4, c[0x0][0x398] ;  /* 0x0000e60000047ab9 */ /* 0x000fc60000000800 */
[----:B------:R-:W-:Y:S01]  /*97c0*/  IMAD R0, R0, UR4, RZ ;  /* 0x0000000400007c24 */ /* 0x000fe2000f8e02ff */
[----:B0-----:R-:W-:-:S13]  /*97d0*/  ISETP.NE.AND P2, PT, R20, 0x1, PT ;  /* 0x000000011400780c */ /* 0x001fda0003f45270 */
        /* <DEDUP_REMOVED lines=8> */
[----:B------:R-:W-:-:S03]  /*9860*/  ULDC UR4, c[0x0][0x39c] ;  /* 0x0000e70000047ab9 */ /* 0x000fc60000000800 */
[----:B------:R-:W-:Y:S02]  /*9870*/  IADD3 R2, -R21, RZ, RZ ;  /* 0x000000ff15027210 */ /* 0x000fe40007ffe1ff */
[----:B0-----:R-:W-:Y:S02]  /*9880*/  ISETP.NE.AND P2, PT, R4, 0x2, PT ;  /* 0x000000020400780c */ /* 0x001fe40003f45270 */
[----:B------:R0:W5:Y:S01]  /*9890*/  LDL.LU R4, [R1+0x14] ;  /* 0x0000140001047983 */ /* 0x0001620000300800 */
[----:B------:R-:W-:-:S04]  /*98a0*/  IMAD R2, R2, UR6, R3 ;  /* 0x0000000602027c24 */ /* 0x000fc8000f8e0203 */
[----:B------:R-:W-:-:S06]  /*98b0*/  IMAD R0, R2, UR4, R0 ;  /* 0x0000000402007c24 */ /* 0x000fcc000f8e0200 */
[----:B0-----:R-:W-:Y:S05]  /*98c0*/  @!P2 BRA `(.L_x_1310) ;  /* 0x0000001000e8a947 */ /* 0x001fea0003800000 */
[----:B-----5:R0:W-:Y:S01]  /*98d0*/  STL [R1+0x14], R4 ;  /* 0x0000140401007387 */ /* 0x0201e20000100800 */
[----:B------:R-:W-:Y:S01]  /*98e0*/  IMAD.MOV.U32 R20, RZ, RZ, RZ ;  /* 0x000000ffff147224 */ /* 0x000fe200078e00ff */
[----:B------:R-:W-:-:S03]  /*98f0*/  ULDC.64 UR4, c[0x0][0x288] ;  /* 0x0000a20000047ab9 */ /* 0x000fc60000000a00 */
        /* <DEDUP_REMOVED lines=298> */
[----:B0-----:R-:W-:-:S02]  /*aba0*/  ISETP.NE.AND P2, PT, R2, 0x18, PT ;  /* 0x000000180200780c */ /* 0x001fc40003f45270 */
[----:B------:R-:W-:-:S05]  /*abb0*/  IADD3 R2, -R21, RZ, RZ ;  /* 0x000000ff15027210 */ /* 0x000fca0007ffe1ff */
[----:B------:R-:W-:-:S04]  /*abc0*/  IMAD R2, R2, UR6, R3 ;  /* 0x0000000602027c24 */ /* 0x000fc8000f8e0203 */
[----:B------:R-:W-:Y:S02]  /*abd0*/  IMAD R0, R2, UR4, R0 ;  /* 0x0000000402007c24 */ /* 0x000fe4000f8e0200 */
[----:B------:R-:W0:Y:S01]  /*abe0*/  @P2 LDC.64 R2, c[0x0][0x390] ;  /* 0x0000e400ff022b82 */ /* 0x000e220000000a00 */
[----:B------:R-:W-:-:S04]  /*abf0*/  @P2 IMAD.MOV.U32 R20, RZ, RZ, RZ ;  /* 0x000000ffff142224 */ /* 0x000fc800078e00ff */
[----:B0-----:R-:W-:-:S05]  /*ac00*/  @P2 IMAD.HI.U32 R2, R21, R2, R20 ;  /* 0x0000000215022227 */ /* 0x001fca00078e0014 */
[----:B------:R-:W-:Y:S02]  /*ac10*/  @P2 SHF.R.U32.HI R2, RZ, R3, R2 ;  /* 0x00000003ff022219 */ /* 0x000fe40000011602 */
[----:B------:R-:W0:Y:S03]  /*ac20*/  @P2 LDC R3, c[0x0][0x38c] ;  /* 0x0000e300ff032b82 */ /* 0x000e260000000800 */
[----:B------:R-:W-:-:S05]  /*ac30*/  @P2 IMAD.MOV R20, RZ, RZ, -R2 ;  /* 0x000000ffff142224 */ /* 0x000fca00078e0a02 */
[----:B------:R-:W1:Y:S01]  /*ac40*/  @P2 LDC R2, c[0x0][0x3f8] ;  /* 0x0000fe00ff022b82 */ /* 0x000e620000000800 */
[----:B0-----:R-:W-:-:S04]  /*ac50*/  @P2 IMAD R20, R3, R20, R21 ;  /* 0x0000001403142224 */ /* 0x001fc800078e0215 */
[----:B-1----:R-:W-:-:S07]  /*ac60*/  @P2 IMAD R0, R20, R2, R0 ;  /* 0x0000000214002224 */ /* 0x002fce00078e0200 */
.L_x_1310:
[----:B------:R-:W-:-:S04]  /*ac70*/  LOP3.LUT R0, R0, 0xfffffff8, RZ, 0xc0, !PT ;  /* 0xfffffff800007812 */ /* 0x000fc800078ec0ff */
[----:B-----5:R-:W-:-:S05]  /*ac80*/  IADD3 R2, P2, R12, R0, RZ ;  /* 0x000000000c027210 */ /* 0x020fca0007f5e0ff */
[----:B------:R-:W-:-:S06]  /*ac90*/  IMAD.X R3, RZ, RZ, R13, P2 ;  /* 0x000000ffff037224 */ /* 0x000fcc00010e060d */
[----:B------:R-:W5:Y:S01]  /*aca0*/  LDG.E.64 R2, desc[UR36][R2.64] ;  /* 0x0000002402027981 */ /* 0x000f62000c1e1b00 */
[----:B------:R-:W-:-:S04]  /*acb0*/  IADD3 R21, R23, R26, RZ ;  /* 0x0000001a17157210 */ /* 0x000fc80007ffe0ff */
[----:B------:R-:W-:-:S13]  /*acc0*/  ISETP.GE.U32.AND P2, PT, R21, R27, PT ;  /* 0x0000001b1500720c */ /* 0x000fda0003f46070 */
[----:B------:R-:W-:Y:S05]  /*acd0*/  @P2 BRA `(.L_x_1307) ;  /* 0x0000001000642947 */ /* 0x000fea0003800000 */
[----:B------:R-:W-:Y:S01]  /*ace0*/  IMAD.MOV.U32 R0, RZ, RZ, RZ ;  /* 0x000000ffff007224 */ /* 0x000fe200078e00ff */
[----:B------:R-:W-:Y:S06]  /*acf0*/  @!P1 BRA `(.L_x_1311) ;  /* 0x00000010004c9947 */ /* 0x000fec0003800000 */
[----:B------:R-:W0:Y:S01]  /*ad00*/  LDC R23, c[0x0][0x268] ;  /* 0x00009a00ff177b82 */ /* 0x000e220000000800 */
[----:B------:R-:W-:Y:S01]  /*ad10*/  IMAD.MOV.U32 R20, RZ, RZ, RZ ;  /* 0x000000ffff147224 */ /* 0x000fe200078e00ff */
[----:B------:R-:W-:-:S03]  /*ad20*/  ULDC.64 UR4, c[0x0][0x270] ;  /* 0x00009c0000047ab9 */ /* 0x000fc60000000a00 */
[----:B------:R-:W-:Y:S01]  /*ad30*/  IMAD.HI.U32 R18, R21, UR4, R20 ;  /* 0x0000000415127c27 */ /* 0x000fe2000f8e0014 */
        /* <DEDUP_REMOVED lines=228> */
[----:B------:R-:W0:Y:S01]  /*bb80*/  LDC R21, c[0x0][0x268] ;  /* 0x00009a00ff157b82 */ /* 0x000e220000000800 */
[----:B------:R-:W-:Y:S01]  /*bb90*/  HFMA2.MMA R18, -RZ, RZ, 0, 0 ;  /* 0x00000000ff127435 */ /* 0x000fe200000001ff */
[----:B------:R-:W-:Y:S01]  /*bba0*/  ULDC.64 UR6, c[0x0][0x368] ;  /* 0x0000da0000067ab9 */ /* 0x000fe20000000a00 */
[----:B------:R-:W-:-:S08]  /*bbb0*/  ULDC UR4, c[0x0][0x370] ;  /* 0x0000dc0000047ab9 */ /* 0x000fd00000000800 */
[----:B------:R-:W-:-:S05]  /*bbc0*/  IMAD.HI.U32 R22, R19, UR7, R18 ;  /* 0x0000000713167c27 */ /* 0x000fca000f8e0012 */
[----:B------:R-:W-:Y:S01]  /*bbd0*/  SHF.R.U32.HI R23, RZ, UR4, R22 ;  /* 0x00000004ff177c19 */ /* 0x000fe20008011616 */
[----:B------:R-:W-:-:S04]  /*bbe0*/  ULDC UR4, c[0x0][0x3ec] ;  /* 0x0000fb0000047ab9 */ /* 0x000fc80000000800 */
[----:B------:R-:W-:Y:S01]  /*bbf0*/  IMAD.MOV R18, RZ, RZ, -R23 ;  /* 0x000000ffff127224 */ /* 0x000fe200078e0a17 */
[----:B0-----:R-:W-:-:S03]  /*bc00*/  ISETP.NE.AND P1, PT, R21, 0x16, PT ;  /* 0x000000161500780c */ /* 0x001fc60003f25270 */
[----:B------:R-:W-:-:S04]  /*bc10*/  IMAD R18, R18, UR6, R19 ;  /* 0x0000000612127c24 */ /* 0x000fc8000f8e0213 */
[----:B------:R-:W-:-:S06]  /*bc20*/  IMAD R0, R18, UR4, R0 ;  /* 0x0000000412007c24 */ /* 0x000fcc000f8e0200 */
[----:B------:R-:W-:Y:S05]  /*bc30*/  @!P1 BRA `(.L_x_1311) ;  /* 0x00000000007c9947 */ /* 0x000fea0003800000 */
        /* <DEDUP_REMOVED lines=9> */
[----:B------:R-:W-:Y:S01]  /*bcd0*/  IMAD R0, R22, UR4, R0 ;  /* 0x0000000416007c24 */ /* 0x000fe2000f8e0200 */
[----:B0-----:R-:W-:-:S13]  /*bce0*/  ISETP.NE.AND P1, PT, R19, 0x17, PT ;  /* 0x000000171300780c */ /* 0x001fda0003f25270 */
[----:B------:R-:W-:Y:S05]  /*bcf0*/  @!P1 BRA `(.L_x_1311) ;  /* 0x00000000004c9947 */ /* 0x000fea0003800000 */
[----:B------:R-:W-:Y:S01]  /*bd00*/  ISETP.NE.AND P1, PT, R19, 0x18, PT ;  /* 0x000000181300780c */ /* 0x000fe20003f25270 */
[----:B------:R-:W-:Y:S01]  /*bd10*/  ULDC.64 UR6, c[0x0][0x380] ;  /* 0x0000e00000067ab9 */ /* 0x000fe20000000a00 */
[----:B------:R-:W-:Y:S01]  /*bd20*/  MOV R20, RZ ;  /* 0x000000ff00147202 */ /* 0x000fe20000000f00 */
[----:B------:R-:W-:-:S04]  /*bd30*/  ULDC UR4, c[0x0][0x388] ;  /* 0x0000e20000047ab9 */ /* 0x000fc80000000800 */
[----:B------:R-:W-:-:S05]  /*bd40*/  IMAD.HI.U32 R18, R21, UR7, R20 ;  /* 0x0000000715127c27 */ /* 0x000fca000f8e0014 */
[----:B------:R-:W-:Y:S01]  /*bd50*/  SHF.R.U32.HI R19, RZ, UR4, R18 ;  /* 0x00000004ff137c19 */ /* 0x000fe20008011612 */
[----:B------:R-:W0:Y:S01]  /*bd60*/  @P1 LDC.64 R22, c[0x0][0x390] ;  /* 0x0000e400ff161b82 */ /* 0x000e220000000a00 */
[----:B------:R-:W-:Y:S01]  /*bd70*/  ULDC UR4, c[0x0][0x3f4] ;  /* 0x0000fd0000047ab9 */ /* 0x000fe20000000800 */
[----:B------:R-:W-:Y:S02]  /*bd80*/  @P1 IMAD.MOV.U32 R18, RZ, RZ, RZ ;  /* 0x000000ffff121224 */ /* 0x000fe400078e00ff */
[----:B------:R-:W-:-:S04]  /*bd90*/  IMAD.MOV R20, RZ, RZ, -R19 ;  /* 0x000000ffff147224 */ /* 0x000fc800078e0a13 */
[----:B------:R-:W-:-:S04]  /*bda0*/  IMAD R20, R20, UR6, R21 ;  /* 0x0000000614147c24 */ /* 0x000fc8000f8e0215 */
[----:B------:R-:W-:Y:S02]  /*bdb0*/  IMAD R0, R20, UR4, R0 ;  /* 0x0000000414007c24 */ /* 0x000fe4000f8e0200 */
[----:B------:R-:W1:Y:S01]  /*bdc0*/  @P1 LDC R20, c[0x0][0x38c] ;  /* 0x0000e300ff141b82 */ /* 0x000e620000000800 */
[----:B0-----:R-:W-:-:S05]  /*bdd0*/  @P1 IMAD.HI.U32 R22, R19, R22, R18 ;  /* 0x0000001613161227 */ /* 0x001fca00078e0012 */
[----:B------:R-:W-:-:S05]  /*bde0*/  @P1 SHF.R.U32.HI R18, RZ, R23, R22 ;  /* 0x00000017ff121219 */ /* 0x000fca0000011616 */
[----:B------:R-:W-:-:S04]  /*bdf0*/  @P1 IMAD.MOV R18, RZ, RZ, -R18 ;  /* 0x000000ffff121224 */ /* 0x000fc800078e0a12 */
[----:B-1----:R-:W-:Y:S02]  /*be00*/  @P1 IMAD R18, R20, R18, R19 ;  /* 0x0000001214121224 */ /* 0x002fe400078e0213 */
[----:B------:R-:W0:Y:S02]  /*be10*/  @P1 LDC R19, c[0x0][0x3f8] ;  /* 0x0000fe00ff131b82 */ /* 0x000e240000000800 */
[----:B0-----:R-:W-:-:S07]  /*be20*/  @P1 IMAD R0, R18, R19, R0 ;  /* 0x0000001312001224 */ /* 0x001fce00078e0200 */
.L_x_1311:
[----:B------:R-:W-:-:S04]  /*be30*/  LOP3.LUT R19, R0, 0xfffffff8, RZ, 0xc0, !PT ;  /* 0xfffffff800137812 */ /* 0x000fc800078ec0ff */
[----:B------:R-:W-:-:S04]  /*be40*/  IADD3 R18, P1, R12, R19, RZ ;  /* 0x000000130c127210 */ /* 0x000fc80007f3e0ff */
[----:B------:R-:W-:-:S06]  /*be50*/  IADD3.X R19, RZ, R13, RZ, P1, !PT ;  /* 0x0000000dff137210 */ /* 0x000fcc0000ffe4ff */
[----:B------:R-:W5:Y:S03]  /*be60*/  LDG.E.64 R18, desc[UR36][R18.64] ;  /* 0x0000002412127981 */ /* 0x000f66000c1e1b00 */
.L_x_1307:
[----:B------:R-:W-:Y:S05]  /*be70*/  BSYNC B1 ;  /* 0x0000000000017941 */ /* 0x000fea0003800000 */
.L_x_1306:
[----:B------:R-:W-:Y:S04]  /*be80*/  BSSY B1, `(.L_x_1312) ;  /* 0x0000066000017945 */ /* 0x000fe80003800000 */
[----:B------:R-:W-:Y:S05]  /*be90*/  @P0 BRA `(.L_x_1313) ;  /* 0x0000000400900947 */ /* 0x000fea0003800000 */
[----:B0-----:R-:W2:Y:S04]  /*bea0*/  LDL R0, [R1+0x10] ;  /* 0x0000100001007983 */ /* 0x001ea80000100800 */
[----:B------:R0:W5:Y:S01]  /*beb0*/  LDL R13, [R1] ;  /* 0x00000000010d7983 */ /* 0x0001620000100800 */
[----:B------:R-:W-:Y:S01]  /*bec0*/  DSETP.GTU.AND P0, PT, |R10|, +INF , PT ;  /* 0x7ff000000a00742a */ /* 0x000fe20003f0c200 */
[----:B------:R-:W-:Y:S01]  /*bed0*/  BSSY B2, `(.L_x_1314) ;  /* 0x000000f000027945 */ /* 0x000fe20003800000 */
[----:B--2---:R-:W-:-:S12]  /*bee0*/  IMAD.MOV.U32 R12, RZ, RZ, R0 ;  /* 0x000000ffff0c7224 */ /* 0x004fd800078e0000 */
[----:B0-----:R-:W-:Y:S05]  /*bef0*/  @P0 BRA `(.L_x_1315) ;  /* 0x0000000000240947 */ /* 0x001fea0003800000 */
        /* <DEDUP_REMOVED lines=9> */
.L_x_1315:
[----:B-----5:R-:W-:Y:S01]  /*bf90*/  DSETP.GTU.AND P0, PT, |R14|, +INF , PT ;  /* 0x7ff000000e00742a */ /* 0x020fe20003f0c200 */
[----:B------:R-:W-:-:S05]  /*bfa0*/  ISETP.LT.U32.AND P1, PT, R13, R25, PT ;  /* 0x000000190d00720c */ /* 0x000fca0003f21070 */
[----:B------:R-:W-:-:S13]  /*bfb0*/  ISETP.LT.OR.EX P0, PT, R12, RZ, !P0, P1 ;  /* 0x000000ff0c00720c */ /* 0x000fda0004701710 */
.L_x_1316:
[----:B------:R-:W-:Y:S05]  /*bfc0*/  BSYNC B2 ;  /* 0x0000000000027941 */ /* 0x000fea0003800000 */
.L_x_1314:
[----:B------:R-:W-:Y:S01]  /*bfd0*/  SEL R13, R13, R25, P0 ;  /* 0x000000190d0d7207 */ /* 0x000fe20000000000 */
[----:B------:R-:W-:Y:S01]  /*bfe0*/  IMAD.IADD R0, R25, 0x1, R26 ;  /* 0x0000000119007824 */ /* 0x000fe200078e021a */
[----:B------:R-:W-:Y:S02]  /*bff0*/  SEL R12, R12, RZ, P0 ;  /* 0x000000ff0c0c7207 */ /* 0x000fe40000000000 */
[----:B------:R-:W-:Y:S01]  /*c000*/  FSEL R10, R10, R14, P0 ;  /* 0x0000000e0a0a7208 */ /* 0x000fe20000000000 */
[----:B------:R1:W-:Y:S01]  /*c010*/  STL [R1], R13 ;  /* 0x0000000d01007387 */ /* 0x0003e20000100800 */
[----:B------:R-:W-:Y:S02]  /*c020*/  ISETP.GE.U32.AND P1, PT, R0, R27, PT ;  /* 0x0000001b0000720c */ /* 0x000fe40003f26070 */
[----:B------:R-:W-:Y:S01]  /*c030*/  FSEL R11, R11, R15, P0 ;  /* 0x0000000f0b0b7208 */ /* 0x000fe20000000000 */
[----:B------:R1:W-:Y:S10]  /*c040*/  STL [R1+0x10], R12 ;  /* 0x0000100c01007387 */ /* 0x0003f40000100800 */
[----:B-1----:R-:W-:Y:S05]  /*c050*/  @P1 BRA `(.L_x_1313) ;  /* 0x0000000400201947 */ /* 0x002fea0003800000 */
[----:B------:R0:W5:Y:S01]  /*c060*/  LDL R13, [R1+0xc] ;  /* 0x00000c00010d7983 */ /* 0x0001620000100800 */
[----:B------:R-:W-:Y:S01]  /*c070*/  DSETP.GTU.AND P0, PT, |R8|, +INF , PT ;  /* 0x7ff000000800742a */ /* 0x000fe20003f0c200 */
[----:B------:R-:W-:-:S13]  /*c080*/  BSSY B2, `(.L_x_1317) ;  /* 0x000000e000027945 */ /* 0x000fda0003800000 */
        /* <DEDUP_REMOVED lines=10> */
.L_x_1318:
[----:B------:R-:W-:Y:S01]  /*c130*/  DSETP.GTU.AND P0, PT, |R16|, +INF , PT ;  /* 0x7ff000001000742a */ /* 0x000fe20003f0c200 */
[----:B------:R-:W-:-:S05]  /*c140*/  ISETP.LT.U32.AND P1, PT, R29, R0, PT ;  /* 0x000000001d00720c */ /* 0x000fca0003f21070 */
[----:B-----5:R-:W-:-:S13]  /*c150*/  ISETP.LT.OR.EX P0, PT, R13, RZ, !P0, P1 ;  /* 0x000000ff0d00720c */ /* 0x020fda0004701710 */
.L_x_1319:
[----:B------:R-:W-:Y:S05]  /*c160*/  BSYNC B2 ;  /* 0x0000000000027941 */ /* 0x000fea0003800000 */
.L_x_1317:
[----:B------:R-:W-:Y:S01]  /*c170*/  SEL R13, R13, RZ, P0 ;  /* 0x000000ff0d0d7207 */ /* 0x000fe20000000000 */
[----:B------:R-:W-:Y:S01]  /*c180*/  IMAD.IADD R15, R0, 0x1, R26 ;  /* 0x00000001000f7824 */ /* 0x000fe200078e021a */
[----:B------:R-:W-:Y:S02]  /*c190*/  FSEL R8, R8, R16, P0 ;  /* 0x0000001008087208 */ /* 0x000fe40000000000 */
[----:B------:R-:W-:Y:S01]  /*c1a0*/  FSEL R9, R9, R17, P0 ;  /* 0x0000001109097208 */ /* 0x000fe20000000000 */
[----:B------:R1:W-:Y:S01]  /*c1b0*/  STL [R1+0xc], R13 ;  /* 0x00000c0d01007387 */ /* 0x0003e20000100800 */
[----:B------:R-:W-:Y:S02]  /*c1c0*/  ISETP.GE.U32.AND P1, PT, R15, R27, PT ;  /* 0x0000001b0f00720c */ /* 0x000fe40003f26070 */
[----:B------:R-:W-:-:S11]  /*c1d0*/  SEL R29, R29, R0, P0 ;  /* 0x000000001d1d7207 */ /* 0x000fd60000000000 */
        /* <DEDUP_REMOVED lines=14> */
.L_x_1321:
[----:B------:R-:W-:Y:S01]  /*c2c0*/  DSETP.GTU.AND P0, PT, |R2|, +INF , PT ;  /* 0x7ff000000200742a */ /* 0x000fe20003f0c200 */
[----:B------:R-:W-:-:S05]  /*c2d0*/  ISETP.LT.U32.AND P1, PT, R28, R15, PT ;  /* 0x0000000f1c00720c */ /* 0x000fca0003f21070 */
[----:B-----5:R-:W-:-:S13]  /*c2e0*/  ISETP.LT.OR.EX P0, PT, R12, RZ, !P0, P1 ;  /* 0x000000ff0c00720c */ /* 0x020fda0004701710 */
.L_x_1322:
[----:B------:R-:W-:Y:S05]  /*c2f0*/  BSYNC B2 ;  /* 0x0000000000027941 */ /* 0x000fea0003800000 */
.L_x_1320:
[----:B------:R-:W-:Y:S02]  /*c300*/  SEL R12, R12, RZ, P0 ;  /* 0x000000ff0c0c7207 */ /* 0x000fe40000000000 */
[----:B------:R-:W-:Y:S02]  /*c310*/  IADD3 R13, R15, R26, RZ ;  /* 0x0000001a0f0d7210 */ /* 0x000fe40007ffe0ff */
[----:B------:R-:W-:Y:S01]  /*c320*/  FSEL R4, R4, R2, P0 ;  /* 0x0000000204047208 */ /* 0x000fe20000000000 */
[----:B------:R1:W-:Y:S01]  /*c330*/  STL [R1+0x8], R12 ;  /* 0x0000080c01007387 */ /* 0x0003e20000100800 */
[----:B------:R-:W-:Y:S02]  /*c340*/  ISETP.GE.U32.AND P1, PT, R13, R27, PT ;  /* 0x0000001b0d00720c */ /* 0x000fe40003f26070 */
[----:B------:R-:W-:Y:S02]  /*c350*/  FSEL R5, R5, R3, P0 ;  /* 0x0000000305057208 */ /* 0x000fe40000000000 */
[----:B------:R-:W-:-:S09]  /*c360*/  SEL R28, R28, R15, P0 ;  /* 0x0000000f1c1c7207 */ /* 0x000fd20000000000 */
        /* <DEDUP_REMOVED lines=14> */
.L_x_1324:
[----:B------:R-:W-:Y:S01]  /*c450*/  DSETP.GTU.AND P0, PT, |R18|, +INF , PT ;  /* 0x7ff000001200742a */ /* 0x000fe20003f0c200 */
[----:B------:R-:W-:-:S05]  /*c460*/  ISETP.LT.U32.AND P1, PT, R24, R13, PT ;  /* 0x0000000d1800720c */ /* 0x000fca0003f21070 */
[----:B-----5:R-:W-:-:S13]  /*c470*/  ISETP.LT.OR.EX P0, PT, R12, RZ, !P0, P1 ;  /* 0x000000ff0c00720c */ /* 0x020fda0004701710 */
.L_x_1325:
[----:B------:R-:W-:Y:S05]  /*c480*/  BSYNC B2 ;  /* 0x0000000000027941 */ /* 0x000fea0003800000 */
.L_x_1323:
[----:B------:R-:W-:Y:S02]  /*c490*/  SEL R12, R12, RZ, P0 ;  /* 0x000000ff0c0c7207 */ /* 0x000fe40000000000 */
[----:B------:R-:W-:Y:S02]  /*c4a0*/  FSEL R6, R6, R18, P0 ;  /* 0x0000001206067208 */ /* 0x000fe40000000000 */
[----:B------:R-:W-:Y:S01]  /*c4b0*/  FSEL R7, R7, R19, P0 ;  /* 0x0000001307077208 */ /* 0x000fe20000000000 */
[----:B------:R1:W-:Y:S01]  /*c4c0*/  STL [R1+0x4], R12 ;  /* 0x0000040c01007387 */ /* 0x0003e20000100800 */
[----:B------:R-:W-:-:S07]  /*c4d0*/  SEL R24, R24, R13, P0 ;  /* 0x0000000d18187207 */ /* 0x000fce0000000000 */
.L_x_1313:
[----:B------:R-:W-:Y:S05]  /*c4e0*/  BSYNC B1 ;  /* 0x0000000000017941 */ /* 0x000fea0003800000 */
.L_x_1312:
[----:B-----5:R2:W5:Y:S04]  /*c4f0*/  LDL R15, [R1] ;  /* 0x00000000010f7983 */ /* 0x0205680000100800 */
[----:B------:R2:W5:Y:S04]  /*c500*/  LDL R14, [R1+0xc] ;  /* 0x00000c00010e7983 */ /* 0x0005680000100800 */
[----:B------:R2:W5:Y:S01]  /*c510*/  LDL R13, [R1+0x10] ;  /* 0x00001000010d7983 */ /* 0x0005620000100800 */
[----:B------:R-:W-:Y:S01]  /*c520*/  DSETP.GTU.AND P0, PT, |R10|, +INF , PT ;  /* 0x7ff000000a00742a */ /* 0x000fe20003f0c200 */
[----:B------:R-:W-:-:S13]  /*c530*/  BSSY B1, `(.L_x_1326) ;  /* 0x000000e000017945 */ /* 0x000fda0003800000 */
[----:B--2---:R-:W-:Y:S05]  /*c540*/  @P0 BRA `(.L_x_1327) ;  /* 0x0000000000240947 */ /* 0x004fea0003800000 */
[C-C-:B------:R-:W-:Y:S01]  /*c550*/  DSETP.NEU.AND P1, PT, R10.reuse, R8.reuse, PT ;  /* 0x000000080a00722a */ /* 0x140fe20003f2d000 */
[----:B-----5:R-:W-:Y:S01]  /*c560*/  ISETP.GE.U32.AND P0, PT, R15, R29, PT ;  /* 0x0000001d0f00720c */ /* 0x020fe20003f06070 */
[----:B------:R-:W-:-:S03]  /*c570*/  DSETP.GEU.AND P2, PT, R10, R8, PT ;  /* 0x000000080a00722a */ /* 0x000fc60003f4e000 */
[----:B------:R-:W-:-:S03]  /*c580*/  ISETP.GE.AND.EX P0, PT, R13, R14, PT, P0 ;  /* 0x0000000e0d00720c */ /* 0x000fc60003f06300 */
[----:B0-----:R-:W-:-:S06]  /*c590*/  SEL R0, RZ, 0xffffffff, P2 ;  /* 0xffffffffff007807 */ /* 0x001fcc0001000000 */
[----:B------:R-:W-:-:S04]  /*c5a0*/  @!P1 SEL R0, RZ, 0xffffffff, P0 ;  /* 0xffffffffff009807 */ /* 0x000fc80000000000 */
[----:B------:R-:W-:-:S04]  /*c5b0*/  LOP3.LUT R0, R0, 0x1, RZ, 0xc0, !PT ;  /* 0x0000000100007812 */ /* 0x000fc800078ec0ff */
[----:B------:R-:W-:Y:S01]  /*c5c0*/  ISETP.EQ.U32.AND P0, PT, R0, 0x1, PT ;  /* 0x000000010000780c */ /* 0x000fe20003f02070 */
[----:B------:R-:W-:-:S12]  /*c5d0*/  BRA `(.L_x_1328) ;  /* 0x00000000000c7947 */ /* 0x000fd80003800000 */
.L_x_1327:
[----:B------:R-:W-:Y:S01]  /*c5e0*/  DSETP.GTU.AND P0, PT, |R8|, +INF , PT ;  /* 0x7ff000000800742a */ /* 0x000fe20003f0c200 */
[----:B-----5:R-:W-:-:S05]  /*c5f0*/  ISETP.LT.U32.AND P1, PT, R15, R29, PT ;  /* 0x0000001d0f00720c */ /* 0x020fca0003f21070 */
[----:B------:R-:W-:-:S13]  /*c600*/  ISETP.LT.OR.EX P0, PT, R13, R14, !P0, P1 ;  /* 0x0000000e0d00720c */ /* 0x000fda0004701710 */
.L_x_1328:
[----:B------:R-:W-:Y:S05]  /*c610*/  BSYNC B1 ;  /* 0x0000000000017941 */ /* 0x000fea0003800000 */
.L_x_1326:
[----:B-1----:R1:W5:Y:S01]  /*c620*/  LDL R12, [R1+0x8] ;  /* 0x00000800010c7983 */ /* 0x0023620000100800 */
[----:B0-----:R-:W-:Y:S01]  /*c630*/  FSEL R2, R10, R8, P0 ;  /* 0x000000080a027208 */ /* 0x001fe20000000000 */
[----:B------:R-:W-:Y:S01]  /*c640*/  BSSY B1, `(.L_x_1329) ;  /* 0x0000012000017945 */ /* 0x000fe20003800000 */
[----:B------:R-:W-:Y:S02]  /*c650*/  FSEL R3, R11, R9, P0 ;  /* 0x000000090b037208 */ /* 0x000fe40000000000 */
[----:B------:R-:W-:Y:S02]  /*c660*/  SEL R29, R15, R29, P0 ;  /* 0x0000001d0f1d7207 */ /* 0x000fe40000000000 */
[----:B------:R-:W-:Y:S02]  /*c670*/  SEL R8, R13, R14, P0 ;  /* 0x0000000e0d087207 */ /* 0x000fe40000000000 */
[----:B------:R-:W-:-:S14]  /*c680*/  DSETP.GTU.AND P1, PT, |R2|, +INF , PT ;  /* 0x7ff000000200742a */ /* 0x000fdc0003f2c200 */
[----:B-1----:R-:W-:Y:S05]  /*c690*/  @P1 BRA `(.L_x_1330) ;  /* 0x0000000000241947 */ /* 0x002fea0003800000 */
[C-C-:B------:R-:W-:Y:S01]  /*c6a0*/  DSETP.NEU.AND P1, PT, R2.reuse, R4.reuse, PT ;  /* 0x000000040200722a */ /* 0x140fe20003f2d000 */
[----:B------:R-:W-:Y:S01]  /*c6b0*/  ISETP.GE.U32.AND P0, PT, R29, R28, PT ;  /* 0x0000001c1d00720c */ /* 0x000fe20003f06070 */
[----:B------:R-:W-:-:S03]  /*c6c0*/  DSETP.GEU.AND P2, PT, R2, R4, PT ;  /* 0x000000040200722a */ /* 0x000fc60003f4e000 */
[----:B-----5:R-:W-:-:S03]  /*c6d0*/  ISETP.GE.AND.EX P0, PT, R8, R12, PT, P0 ;  /* 0x0000000c0800720c */ /* 0x020fc60003f06300 */
[----:B------:R-:W-:-:S06]  /*c6e0*/  SEL R0, RZ, 0xffffffff, P2 ;  /* 0xffffffffff007807 */ /* 0x000fcc0001000000 */
[----:B------:R-:W-:-:S04]  /*c6f0*/  @!P1 SEL R0, RZ, 0xffffffff, P0 ;  /* 0xffffffffff009807 */ /* 0x000fc80000000000 */
[----:B------:R-:W-:-:S04]  /*c700*/  LOP3.LUT R0, R0, 0x1, RZ, 0xc0, !PT ;  /* 0x0000000100007812 */ /* 0x000fc800078ec0ff */
[----:B------:R-:W-:Y:S01]  /*c710*/  ISETP.EQ.U32.AND P0, PT, R0, 0x1, PT ;  /* 0x000000010000780c */ /* 0x000fe20003f02070 */
[----:B------:R-:W-:-:S12]  /*c720*/  BRA `(.L_x_1331) ;  /* 0x00000000000c7947 */ /* 0x000fd80003800000 */
.L_x_1330:
[----:B------:R-:W-:Y:S01]  /*c730*/  DSETP.GTU.AND P0, PT, |R4|, +INF , PT ;  /* 0x7ff000000400742a */ /* 0x000fe20003f0c200 */
[----:B------:R-:W-:-:S05]  /*c740*/  ISETP.LT.U32.AND P1, PT, R29, R28, PT ;  /* 0x0000001c1d00720c */ /* 0x000fca0003f21070 */
[----:B-----5:R-:W-:-:S13]  /*c750*/  ISETP.LT.OR.EX P0, PT, R8, R12, !P0, P1 ;  /* 0x0000000c0800720c */ /* 0x020fda0004701710 */
.L_x_1331:
[----:B------:R-:W-:Y:S05]  /*c760*/  BSYNC B1 ;  /* 0x0000000000017941 */ /* 0x000fea0003800000 */
.L_x_1329:
[----:B------:R0:W5:Y:S01]  /*c770*/  LDL R9, [R1+0x4] ;  /* 0x0000040001097983 */ /* 0x0001620000100800 */
[----:B------:R-:W-:Y:S01]  /*c780*/  FSEL R2, R2, R4, P0 ;  /* 0x0000000402027208 */ /* 0x000fe20000000000 */
[----:B------:R-:W-:Y:S01]  /*c790*/  BSSY B1, `(.L_x_1332) ;  /* 0x0000012000017945 */ /* 0x000fe20003800000 */
[----:B------:R-:W-:Y:S02]  /*c7a0*/  FSEL R3, R3, R5, P0 ;  /* 0x0000000503037208 */ /* 0x000fe40000000000 */
[----:B------:R-:W-:Y:S02]  /*c7b0*/  SEL R29, R29, R28, P0 ;  /* 0x0000001c1d1d7207 */ /* 0x000fe40000000000 */
[----:B------:R-:W-:Y:S02]  /*c7c0*/  SEL R8, R8, R12, P0 ;  /* 0x0000000c08087207 */ /* 0x000fe40000000000 */
[----:B------:R-:W-:-:S14]  /*c7d0*/  DSETP.GTU.AND P1, PT, |R2|, +INF , PT ;  /* 0x7ff000000200742a */ /* 0x000fdc0003f2c200 */
[----:B0-----:R-:W-:Y:S05]  /*c7e0*/  @P1 BRA `(.L_x_1333) ;  /* 0x0000000000241947 */ /* 0x001fea0003800000 */
        /* <DEDUP_REMOVED lines=9> */
.L_x_1333:
[----:B------:R-:W-:Y:S01]  /*c880*/  DSETP.GTU.AND P0, PT, |R6|, +INF , PT ;  /* 0x7ff000000600742a */ /* 0x000fe20003f0c200 */
[----:B------:R-:W-:-:S05]  /*c890*/  ISETP.LT.U32.AND P1, PT, R29, R24, PT ;  /* 0x000000181d00720c */ /* 0x000fca0003f21070 */
[----:B-----5:R-:W-:-:S13]  /*c8a0*/  ISETP.LT.OR.EX P0, PT, R8, R9, !P0, P1 ;  /* 0x000000090800720c */ /* 0x020fda0004701710 */
.L_x_1334:
[----:B------:R-:W-:Y:S05]  /*c8b0*/  BSYNC B1 ;  /* 0x0000000000017941 */ /* 0x000fea0003800000 */
.L_x_1332:
[----:B------:R-:W-:Y:S02]  /*c8c0*/  FSEL R4, R2, R6, P0 ;  /* 0x0000000602047208 */ /* 0x000fe40000000000 */
[----:B------:R-:W-:Y:S02]  /*c8d0*/  FSEL R5, R3, R7, P0 ;  /* 0x0000000703057208 */ /* 0x000fe40000000000 */
[----:B------:R-:W-:Y:S02]  /*c8e0*/  SEL R24, R29, R24, P0 ;  /* 0x000000181d187207 */ /* 0x000fe40000000000 */
[----:B------:R-:W-:Y:S01]  /*c8f0*/  SEL R26, R8, R9, P0 ;  /* 0x00000009081a7207 */ /* 0x000fe20000000000 */
[----:B------:R-:W-:Y:S06]  /*c900*/  BRA `(.L_x_1255) ;  /* 0x0000002400f87947 */ /* 0x000fec0003800000 */
.L_x_1289:
[----:B------:R0:W-:Y:S01]  /*c910*/  STL [R1], R2 ;  /* 0x0000000201007387 */ /* 0x0001e20000100800 */
[----:B------:R-:W-:Y:S01]  /*c920*/  ISETP.GE.U32.AND P0, PT, R4, R27, PT ;  /* 0x0000001b0400720c */ /* 0x000fe20003f06070 */
[----:B------:R-:W-:Y:S01]  /*c930*/  BSSY B1, `(.L_x_1335) ;  /* 0x000007e000017945 */ /* 0x000fe20003800000 */
[----:B------:R-:W-:Y:S01]  /*c940*/  IMAD.MOV.U32 R5, RZ, RZ, R0 ;  /* 0x000000ffff057224 */ /* 0x000fe200078e0000 */
[----:B------:R-:W-:Y:S01]  /*c950*/  MOV R10, R8 ;  /* 0x00000008000a7202 */ /* 0x000fe20000000f00 */
[----:B------:R-:W-:Y:S02]  /*c960*/  IMAD.MOV.U32 R4, RZ, RZ, R2 ;  /* 0x000000ffff047224 */ /* 0x000fe400078e0002 */
[----:B------:R-:W-:Y:S02]  /*c970*/  IMAD.MOV.U32 R3, RZ, RZ, R0 ;  /* 0x000000ffff037224 */ /* 0x000fe400078e0000 */
[----:B------:R-:W-:Y:S02]  /*c980*/  IMAD.MOV.U32 R11, RZ, RZ, R9 ;  /* 0x000000ffff0b7224 */ /* 0x000fe400078e0009 */
[----:B------:R-:W-:-:S02]  /*c990*/  IMAD.MOV.U32 R14, RZ, RZ, R8 ;  /* 0x000000ffff0e7224 */ /* 0x000fc400078e0008 */
[----:B------:R-:W-:Y:S01]  /*c9a0*/  IMAD.MOV.U32 R15, RZ, RZ, R9 ;  /* 0x000000ffff0f7224 */ /* 0x000fe200078e0009 */
[----:B0-----:R-:W-:Y:S06]  /*c9b0*/  @P0 BRA `(.L_x_1336) ;  /* 0x0000000400d40947 */ /* 0x001fec0003800000 */
[----:B------:R-:W0:Y:S01]  /*c9c0*/  LDC R26, c[0x0][0x234] ;  /* 0x00008d00ff1a7b82 */ /* 0x000e220000000800 */
[----:B------:R1:W-:Y:S01]  /*c9d0*/  STL [R1], R2 ;  /* 0x0000000201007387 */ /* 0x0003e20000100800 */
[----:B------:R-:W-:Y:S01]  /*c9e0*/  MOV R5, R0 ;  /* 0x0000000000057202 */ /* 0x000fe20000000f00 */
[----:B------:R-:W-:Y:S01]  /*c9f0*/  IMAD.MOV.U32 R3, RZ, RZ, R0 ;  /* 0x000000ffff037224 */ /* 0x000fe200078e0000 */
[----:B------:R-:W-:Y:S01]  /*ca00*/  MOV R11, R9 ;  /* 0x00000009000b7202 */ /* 0x000fe20000000f00 */
[----:B------:R-:W-:Y:S02]  /*ca10*/  IMAD.MOV.U32 R4, RZ, RZ, R2 ;  /* 0x000000ffff047224 */ /* 0x000fe400078e0002 */
[--C-:B------:R-:W-:Y:S02]  /*ca20*/  IMAD.MOV.U32 R10, RZ, RZ, R8.reuse ;  /* 0x000000ffff0a7224 */ /* 0x100fe400078e0008 */
[----:B------:R-:W-:Y:S02]  /*ca30*/  IMAD.MOV.U32 R14, RZ, RZ, R8 ;  /* 0x000000ffff0e7224 */ /* 0x000fe400078e0008 */
[----:B-1----:R-:W-:-:S07]  /*ca40*/  IMAD.MOV.U32 R15, RZ, RZ, R9 ;  /* 0x000000ffff0f7224 */ /* 0x002fce00078e0009 */
.L_x_1346:
[----:B------:R-:W1:Y:S01]  /*ca50*/  LDC R21, c[0x0][0x398] ;  /* 0x0000e600ff157b82 */ /* 0x000e620000000800 */
[----:B------:R2:W-:Y:S04]  /*ca60*/  STL [R1+0x14], R2 ;  /* 0x0000140201007387 */ /* 0x0005e80000100800 */
[----:B--2---:R-:W2:Y:S01]  /*ca70*/  LDL.LU R2, [R1] ;  /* 0x0000000001027983 */ /* 0x004ea20000300800 */
[----:B-1----:R-:W-:-:S05]  /*ca80*/  SHF.R.U32.HI R21, RZ, 0x3, R21 ;  /* 0x00000003ff157819 */ /* 0x002fca0000011615 */
[----:B------:R-:W-:-:S04]  /*ca90*/  IMAD R17, R21, R25, RZ ;  /* 0x0000001915117224 */ /* 0x000fc800078e02ff */
[----:B------:R-:W-:-:S06]  /*caa0*/  IMAD.WIDE.U32 R16, R17, 0x8, R12 ;  /* 0x0000000811107825 */ /* 0x000fcc00078e000c */
[----:B------:R-:W3:Y:S01]  /*cab0*/  LDG.E.64 R16, desc[UR36][R16.64] ;  /* 0x0000002410107981 */ /* 0x000ee2000c1e1b00 */
[----:B------:R-:W-:Y:S01]  /*cac0*/  DSETP.GTU.AND P2, PT, |R14|, +INF , PT ;  /* 0x7ff000000e00742a */ /* 0x000fe20003f4c200 */
[----:B------:R-:W-:Y:S01]  /*cad0*/  PLOP3.LUT P0, PT, PT, PT, PT, 0x80, 0x0 ;  /* 0x000000000000781c */ /* 0x000fe20003f0f070 */
[----:B0-----:R-:W-:-:S05]  /*cae0*/  IMAD.IADD R27, R25, 0x1, R26 ;  /* 0x00000001191b7824 */ /* 0x001fca00078e021a */
[----:B------:R-:W-:Y:S01]  /*caf0*/  IADD3 R28, R27, R26, RZ ;  /* 0x0000001a1b1c7210 */ /* 0x000fe20007ffe0ff */
[----:B------:R-:W-:-:S04]  /*cb00*/  IMAD R18, R21, R27, RZ ;  /* 0x0000001b15127224 */ /* 0x000fc800078e02ff */
[----:B------:R-:W-:Y:S02]  /*cb10*/  IMAD.IADD R29, R28, 0x1, R26 ;  /* 0x000000011c1d7824 */ /* 0x000fe400078e021a */
[C---:B------:R-:W-:Y:S02]  /*cb20*/  IMAD R20, R21.reuse, R28, RZ ;  /* 0x0000001c15147224 */ /* 0x040fe400078e02ff */
[----:B------:R-:W-:Y:S02]  /*cb30*/  IMAD R22, R21, R29, RZ ;  /* 0x0000001d15167224 */ /* 0x000fe400078e02ff */
[----:B------:R-:W-:-:S04]  /*cb40*/  IMAD.WIDE.U32 R20, R20, 0x8, R12 ;  /* 0x0000000814147825 */ /* 0x000fc800078e000c */
[----:B------:R-:W-:Y:S02]  /*cb50*/  IMAD.WIDE.U32 R22, R22, 0x8, R12 ;  /* 0x0000000816167825 */ /* 0x000fe400078e000c */
[----:B------:R-:W5:Y:S04]  /*cb60*/  LDG.E.64 R20, desc[UR36][R20.64] ;  /* 0x0000002414147981 */ /* 0x000f68000c1e1b00 */
[----:B------:R-:W5:Y:S01]  /*cb70*/  LDG.E.64 R22, desc[UR36][R22.64] ;  /* 0x0000002416167981 */ /* 0x000f62000c1e1b00 */
[----:B---3--:R-:W-:-:S06]  /*cb80*/  @!P2 DSETP.NEU.AND P1, PT, R14, R16, PT ;  /* 0x000000100e00a22a */ /* 0x008fcc0003f2d000 */
[----:B------:R-:W-:Y:S01]  /*cb90*/  @!P2 PLOP3.LUT P0, PT, P1, PT, PT, 0x80, 0x0 ;  /* 0x000000000000a81c */ /* 0x000fe20000f0f070 */
[----:B------:R-:W-:Y:S01]  /*cba0*/  @!P2 DSETP.GEU.AND P3, PT, R14, R16, PT ;  /* 0x000000100e00a22a */ /* 0x000fe20003f6e000 */
[----:B------:R-:W-:-:S04]  /*cbb0*/  @!P2 ISETP.GE.U32.AND P1, PT, R0, R25, PT ;  /* 0x000000190000a20c */ /* 0x000fc80003f26070 */
[----:B--2---:R-:W-:Y:S02]  /*cbc0*/  @!P2 ISETP.GE.AND.EX P1, PT, R2, RZ, PT, P1 ;  /* 0x000000ff0200a20c */ /* 0x004fe40003f26310 */
[----:B------:R-:W-:-:S05]  /*cbd0*/  @!P2 SEL R19, RZ, 0xffffffff, P3 ;  /* 0xffffffffff13a807 */ /* 0x000fca0001800000 */
[----:B------:R-:W-:Y:S01]  /*cbe0*/  @!P0 SEL R19, RZ, 0xffffffff, P1 ;  /* 0xffffffffff138807 */ /* 0x000fe20000800000 */
[----:B------:R-:W-:Y:S01]  /*cbf0*/  @P2 DSETP.GTU.AND P1, PT, |R16|, +INF , PT ;  /* 0x7ff000001000242a */ /* 0x000fe20003f2c200 */
[----:B------:R-:W-:Y:S02]  /*cc00*/  @P2 ISETP.LT.U32.AND P3, PT, R0, R25, PT ;  /* 0x000000190000220c */ /* 0x000fe40003f61070 */
[----:B------:R-:W-:-:S04]  /*cc10*/  @!P2 LOP3.LUT R19, R19, 0x1, RZ, 0xc0, !PT ;  /* 0x000000011313a812 */ /* 0x000fc800078ec0ff */
[----:B------:R-:W-:Y:S02]  /*cc20*/  @!P2 ISETP.EQ.U32.AND P0, PT, R19, 0x1, PT ;  /* 0x000000011300a80c */ /* 0x000fe40003f02070 */
[----:B------:R-:W-:Y:S01]  /*cc30*/  @P2 ISETP.LT.OR.EX P0, PT, R2, RZ, !P1, P3 ;  /* 0x000000ff0200220c */ /* 0x000fe20004f01730 */
[----:B------:R-:W-:-:S03]  /*cc40*/  IMAD.WIDE.U32 R18, R18, 0x8, R12 ;  /* 0x0000000812127825 */ /* 0x000fc600078e000c */
[----:B------:R-:W-:-:S03]  /*cc50*/  SEL R2, R2, RZ, P0 ;  /* 0x000000ff02027207 */ /* 0x000fc60000000000 */
[----:B------:R-:W5:Y:S04]  /*cc60*/  LDG.E.64 R18, desc[UR36][R18.64] ;  /* 0x0000002412127981 */ /* 0x000f68000c1e1b00 */
[----:B------:R0:W-:Y:S04]  /*cc70*/  STL [R1], R2 ;  /* 0x0000000201007387 */ /* 0x0001e80000100800 */
[----:B0-----:R0:W5:Y:S01]  /*cc80*/  LDL.LU R2, [R1+0x14] ;  /* 0x0000140001027983 */ /* 0x0011620000300800 */
[----:B------:R-:W-:Y:S01]  /*cc90*/  DSETP.GTU.AND P1, PT, |R10|, +INF , PT ;  /* 0x7ff000000a00742a */ /* 0x000fe20003f2c200 */
[----:B------:R-:W-:Y:S01]  /*cca0*/  BSSY B2, `(.L_x_1337) ;  /* 0x0000011000027945 */ /* 0x000fe20003800000 */
[----:B------:R-:W-:-:S02]  /*ccb0*/  FSEL R15, R15, R17, P0 ;  /* 0x000000110f0f7208 */ /* 0x000fc40000000000 */
[----:B------:R-:W-:Y:S02]  /*ccc0*/  FSEL R14, R14, R16, P0 ;  /* 0x000000100e0e7208 */ /* 0x000fe40000000000 */
[----:B------:R-:W-:-:S08]  /*ccd0*/  SEL R0, R0, R25, P0 ;  /* 0x0000001900007207 */ /* 0x000fd00000000000 */
        /* <DEDUP_REMOVED lines=10> */
.L_x_1338:
[----:B-----5:R-:W-:Y:S01]  /*cd80*/  DSETP.GTU.AND P0, PT, |R18|, +INF , PT ;  /* 0x7ff000001200742a */ /* 0x020fe20003f0c200 */
[----:B------:R-:W-:-:S05]  /*cd90*/  ISETP.LT.U32.AND P1, PT, R3, R27, PT ;  /* 0x0000001b0300720c */ /* 0x000fca0003f21070 */
[----:B------:R-:W-:-:S13]  /*cda0*/  ISETP.LT.OR.EX P0, PT, R2, RZ, !P0, P1 ;  /* 0x000000ff0200720c */ /* 0x000fda0004701710 */
.L_x_1339:
[----:B------:R-:W-:Y:S05]  /*cdb0*/  BSYNC B2 ;  /* 0x0000000000027941 */ /* 0x000fea0003800000 */
.L_x_1337:
[----:B------:R-:W-:Y:S01]  /*cdc0*/  DSETP.GTU.AND P1, PT, |R8|, +INF , PT ;  /* 0x7ff000000800742a */ /* 0x000fe20003f2c200 */
[----:B------:R-:W-:Y:S01]  /*cdd0*/  BSSY B2, `(.L_x_1340) ;  /* 0x0000012000027945 */ /* 0x000fe20003800000 */
[----:B------:R-:W-:Y:S02]  /*cde0*/  SEL R3, R3, R27, P0 ;  /* 0x0000001b03037207 */ /* 0x000fe40000000000 */
[----:B------:R-:W-:Y:S02]  /*cdf0*/  FSEL R11, R11, R19, P0 ;  /* 0x000000130b0b7208 */ /* 0x000fe40000000000 */
[----:B------:R-:W-:Y:S02]  /*ce00*/  FSEL R10, R10, R18, P0 ;  /* 0x000000120a0a7208 */ /* 0x000fe40000000000 */
[----:B------:R-:W-:-:S06]  /*ce10*/  SEL R2, R2, RZ, P0 ;  /* 0x000000ff02027207 */ /* 0x000fcc0000000000 */
        /* <DEDUP_REMOVED lines=10> */
.L_x_1341:
[----:B------:R-:W-:Y:S01]  /*cec0*/  DSETP.GTU.AND P0, PT, |R20|, +INF , PT ;  /* 0x7ff000001400742a */ /* 0x000fe20003f0c200 */
[----:B------:R-:W-:-:S05]  /*ced0*/  ISETP.LT.U32.AND P1, PT, R5, R28, PT ;  /* 0x0000001c0500720c */ /* 0x000fca0003f21070 */
[----:B------:R-:W-:-:S13]  /*cee0*/  ISETP.LT.OR.EX P0, PT, R4, RZ, !P0, P1 ;  /* 0x000000ff0400720c */ /* 0x000fda0004701710 */
.L_x_1342:
[----:B------:R-:W-:Y:S05]  /*cef0*/  BSYNC B2 ;  /* 0x0000000000027941 */ /* 0x000fea0003800000 */
.L_x_1340:
[----:B------:R0:W5:Y:S01]  /*cf00*/  LDL R27, [R1+0x4] ;  /* 0x00000400011b7983 */ /* 0x0001620000100800 */
[----:B------:R-:W-:Y:S01]  /*cf10*/  DSETP.GTU.AND P1, PT, |R6|, +INF , PT ;  /* 0x7ff000000600742a */ /* 0x000fe20003f2c200 */
[----:B------:R-:W-:Y:S01]  /*cf20*/  BSSY B2, `(.L_x_1343) ;  /* 0x0000012000027945 */ /* 0x000fe20003800000 */
[----:B------:R-:W-:Y:S02]  /*cf30*/  SEL R5, R5, R28, P0 ;  /* 0x0000001c05057207 */ /* 0x000fe40000000000 */
[----:B------:R-:W-:Y:S02]  /*cf40*/  FSEL R9, R9, R21, P0 ;  /* 0x0000001509097208 */ /* 0x000fe40000000000 */
[----:B------:R-:W-:Y:S02]  /*cf50*/  FSEL R8, R8, R20, P0 ;  /* 0x0000001408087208 */ /* 0x000fe40000000000 */
[----:B------:R-:W-:-:S06]  /*cf60*/  SEL R4, R4, RZ, P0 ;  /* 0x000000ff04047207 */ /* 0x000fcc0000000000 */
        /* <DEDUP_REMOVED lines=10> */
.L_x_1344:
[----:B------:R-:W-:Y:S01]  /*d010*/  DSETP.GTU.AND P0, PT, |R22|, +INF , PT ;  /* 0x7ff000001600742a */ /* 0x000fe20003f0c200 */
[----:B------:R-:W-:-:S05]  /*d020*/  ISETP.LT.U32.AND P1, PT, R24, R29, PT ;  /* 0x0000001d1800720c */ /* 0x000fca0003f21070 */
[----:B-----5:R-:W-:-:S13]  /*d030*/  ISETP.LT.OR.EX P0, PT, R27, RZ, !P0, P1 ;  /* 0x000000ff1b00720c */ /* 0x020fda0004701710 */
.L_x_1345:
[----:B------:R-:W-:Y:S05]  /*d040*/  BSYNC B2 ;  /* 0x0000000000027941 */ /* 0x000fea0003800000 */
.L_x_1343:
[----:B------:R-:W-:Y:S01]  /*d050*/  SEL R24, R24, R29, P0 ;  /* 0x0000001d18187207 */ /* 0x000fe20000000000 */
[----:B------:R-:W-:Y:S01]  /*d060*/  IMAD.IADD R25, R29, 0x1, R26 ;  /* 0x000000011d197824 */ /* 0x000fe200078e021a */
[----:B------:R-:W-:Y:S01]  /*d070*/  ULDC UR4, c[0x0][0x22c] ;  /* 0x00008b0000047ab9 */ /* 0x000fe20000000800 */
[----:B------:R-:W-:Y:S01]  /*d080*/  IMAD.MOV.U32 R29, RZ, RZ, R27 ;  /* 0x000000ffff1d7224 */ /* 0x000fe200078e001b */
[----:B------:R-:W-:Y:S01]  /*d090*/  MOV R27, UR4 ;  /* 0x00000004001b7c02 */ /* 0x000fe20008000f00 */
[----:B------:R-:W-:Y:S01]  /*d0a0*/  IMAD R28, R26, 0x3, R25 ;  /* 0x000000031a1c7824 */ /* 0x000fe200078e0219 */
[----:B------:R-:W-:Y:S02]  /*d0b0*/  FSEL R7, R7, R23, P0 ;  /* 0x0000001707077208 */ /* 0x000fe40000000000 */
[----:B------:R-:W-:Y:S02]  /*d0c0*/  SEL R29, R29, RZ, P0 ;  /* 0x000000ff1d1d7207 */ /* 0x000fe40000000000 */
[----:B------:R-:W-:-:S02]  /*d0d0*/  ISETP.GE.U32.AND P1, PT, R28, R27, PT ;  /* 0x0000001b1c00720c */ /* 0x000fc40003f26070 */
[----:B------:R-:W-:Y:S01]  /*d0e0*/  FSEL R6, R6, R22, P0 ;  /* 0x0000001606067208 */ /* 0x000fe20000000000 */
[----:B------:R1:W-:Y:S10]  /*d0f0*/  STL [R1+0x4], R29 ;  /* 0x0000041d01007387 */ /* 0x0003f40000100800 */
[----:B-1----:R-:W-:Y:S05]  /*d100*/  @!P1 BRA `(.L_x_1346) ;  /* 0xfffffff800509947 */ /* 0x002fea000383ffff */
.L_x_1336:
[----:B------:R-:W-:Y:S05]  /*d110*/  BSYNC B1 ;  /* 0x0000000000017941 */ /* 0x000fea0003800000 */
.L_x_1335:
[----:B------:R0:W5:Y:S01]  /*d120*/  LDL R29, [R1+0x4] ;  /* 0x00000400011d7983 */ /* 0x0001620000100800 */
[----:B------:R-:W-:Y:S01]  /*d130*/  ISETP.GE.U32.AND P1, PT, R25, R27, PT ;  /* 0x0000001b1900720c */ /* 0x000fe20003f26070 */
[----:B------:R-:W-:-:S12]  /*d140*/  BSSY B1, `(.L_x_1347) ;  /* 0x000001e000017945 */ /* 0x000fd80003800000 */
[----:B0-----:R-:W-:Y:S05]  /*d150*/  @P1 BRA `(.L_x_1348) ;  /* 0x0000000000701947 */ /* 0x001fea0003800000 */
[----:B------:R-:W0:Y:S02]  /*d160*/  LDC R28, c[0x0][0x398] ;  /* 0x0000e600ff1c7b82 */ /* 0x000e240000000800 */
[----:B0-----:R-:W-:-:S05]  /*d170*/  SHF.R.U32.HI R28, RZ, 0x3, R28 ;  /* 0x00000003ff1c7819 */ /* 0x001fca000001161c */
[----:B------:R-:W-:-:S04]  /*d180*/  IMAD R16, R28, R25, RZ ;  /* 0x000000191c107224 */ /* 0x000fc800078e02ff */
[----:B------:R-:W-:-:S06]  /*d190*/  IMAD.WIDE.U32 R16, R16, 0x8, R12 ;  /* 0x0000000810107825 */ /* 0x000fcc00078e000c */
[----:B------:R-:W5:Y:S01]  /*d1a0*/  LDG.E.64 R16, desc[UR36][R16.64] ;  /* 0x0000002410107981 */ /* 0x000f62000c1e1b00 */
[----:B------:R-:W-:-:S05]  /*d1b0*/  IMAD.IADD R28, R25, 0x1, R26 ;  /* 0x00000001191c7824 */ /* 0x000fca00078e021a */
[----:B------:R-:W-:-:S13]  /*d1c0*/  ISETP.GE.U32.AND P0, PT, R28, R27, PT ;  /* 0x0000001b1c00720c */ /* 0x000fda0003f06070 */
[----:B------:R-:W-:Y:S05]  /*d1d0*/  @P0 BRA `(.L_x_1348) ;  /* 0x0000000000500947 */ /* 0x000fea0003800000 */
        /* <DEDUP_REMOVED lines=8> */
[----:B------:R-:W0:Y:S01]  /*d260*/  LDC R21, c[0x0][0x398] ;  /* 0x0000e600ff157b82 */ /* 0x000e220000000800 */
[----:B------:R-:W-:-:S05]  /*d270*/  IMAD.IADD R20, R28, 0x1, R26 ;  /* 0x000000011c147824 */ /* 0x000fca00078e021a */
[----:B------:R-:W-:Y:S02]  /*d280*/  ISETP.GE.U32.AND P0, PT, R20, R27, PT ;  /* 0x0000001b1400720c */ /* 0x000fe40003f06070 */
[----:B0-----:R-:W-:-:S05]  /*d290*/  SHF.R.U32.HI R21, RZ, 0x3, R21 ;  /* 0x00000003ff157819 */ /* 0x001fca0000011615 */
[----:B------:R-:W-:Y:S02]  /*d2a0*/  IMAD R21, R21, R28, RZ ;  /* 0x0000001c15157224 */ /* 0x000fe400078e02ff */
[----:B------:R-:W0:Y:S02]  /*d2b0*/  LDC R28, c[0x0][0x398] ;  /* 0x0000e600ff1c7b82 */ /* 0x000e240000000800 */
[----:B0-----:R-:W-:-:S05]  /*d2c0*/  SHF.R.U32.HI R28, RZ, 0x3, R28 ;  /* 0x00000003ff1c7819 */ /* 0x001fca000001161c */
[----:B------:R-:W-:Y:S02]  /*d2d0*/  @!P0 IMAD R28, R28, R20, RZ ;  /* 0x000000141c1c8224 */ /* 0x000fe400078e02ff */
[----:B------:R-:W-:-:S04]  /*d2e0*/  IMAD.WIDE.U32 R20, R21, 0x8, R12 ;  /* 0x0000000815147825 */ /* 0x000fc800078e000c */
[----:B------:R-:W-:Y:S02]  /*d2f0*/  @!P0 IMAD.WIDE.U32 R12, R28, 0x8, R12 ;  /* 0x000000081c0c8825 */ /* 0x000fe400078e000c */
[----:B------:R-:W5:Y:S04]  /*d300*/  LDG.E.64 R20, desc[UR36][R20.64] ;  /* 0x0000002414147981 */ /* 0x000f68000c1e1b00 */
[----:B------:R0:W5:Y:S02]  /*d310*/  @!P0 LDG.E.64 R22, desc[UR36][R12.64] ;  /* 0x000000240c168981 */ /* 0x000164000c1e1b00 */
.L_x_1348:
[----:B------:R-:W-:Y:S05]  /*d320*/  BSYNC B1 ;  /* 0x0000000000017941 */ /* 0x000fea0003800000 */
.L_x_1347:
[----:B------:R-:W-:Y:S04]  /*d330*/  BSSY B1, `(.L_x_1349) ;  /* 0x000005e000017945 */ /* 0x000fe80003800000 */
[----:B------:R-:W-:Y:S05]  /*d340*/  @P1 BRA `(.L_x_1350) ;  /* 0x0000000400701947 */ /* 0x000fea0003800000 */
[----:B0-----:R0:W5:Y:S01]  /*d350*/  LDL R13, [R1] ;  /* 0x00000000010d7983 */ /* 0x0011620000100800 */
[----:B------:R-:W-:Y:S01]  /*d360*/  DSETP.GTU.AND P0, PT, |R14|, +INF , PT ;  /* 0x7ff000000e00742a */ /* 0x000fe20003f0c200 */
[----:B------:R-:W-:-:S13]  /*d370*/  BSSY B2, `(.L_x_1351) ;  /* 0x000000e000027945 */ /* 0x000fda0003800000 */
        /* <DEDUP_REMOVED lines=10> */
.L_x_1352:
[----:B-----5:R-:W-:Y:S01]  /*d420*/  DSETP.GTU.AND P0, PT, |R16|, +INF , PT ;  /* 0x7ff000001000742a */ /* 0x020fe20003f0c200 */
[----:B------:R-:W-:-:S05]  /*d430*/  ISETP.LT.U32.AND P1, PT, R0, R25, PT ;  /* 0x000000190000720c */ /* 0x000fca0003f21070 */
[----:B------:R-:W-:-:S13]  /*d440*/  ISETP.LT.OR.EX P0, PT, R13, RZ, !P0, P1 ;  /* 0x000000ff0d00720c */ /* 0x000fda0004701710 */
.L_x_1353:
[----:B------:R-:W-:Y:S05]  /*d450*/  BSYNC B2 ;  /* 0x0000000000027941 */ /* 0x000fea0003800000 */
.L_x_1351:
[----:B------:R-:W-:Y:S02]  /*d460*/  SEL R13, R13, RZ, P0 ;  /* 0x000000ff0d0d7207 */ /* 0x000fe40000000000 */
[----:B------:R-:W-:Y:S02]  /*d470*/  IADD3 R12, R25, R26, RZ ;  /* 0x0000001a190c7210 */ /* 0x000fe40007ffe0ff */
[----:B------:R-:W-:Y:S01]  /*d480*/  FSEL R14, R14, R16, P0 ;  /* 0x000000100e0e7208 */ /* 0x000fe20000000000 */
[----:B------:R1:W-:Y:S01]  /*d490*/  STL [R1], R13 ;  /* 0x0000000d01007387 */ /* 0x0003e20000100800 */
[----:B------:R-:W-:Y:S02]  /*d4a0*/  ISETP.GE.U32.AND P1, PT, R12, R27, PT ;  /* 0x0000001b0c00720c */ /* 0x000fe40003f26070 */
[----:B------:R-:W-:Y:S02]  /*d4b0*/  FSEL R15, R15, R17, P0 ;  /* 0x000000110f0f7208 */ /* 0x000fe40000000000 */
[----:B------:R-:W-:-:S09]  /*d4c0*/  SEL R0, R0, R25, P0 ;  /* 0x0000001900007207 */ /* 0x000fd20000000000 */
[----:B-1----:R-:W-:Y:S05]  /*d4d0*/  @P1 BRA `(.L_x_1350) ;  /* 0x00000004000c1947 */ /* 0x002fea0003800000 */
[----:B------:R-:W-:Y:S01]  /*d4e0*/  DSETP.GTU.AND P0, PT, |R10|, +INF , PT ;  /* 0x7ff000000a00742a */ /* 0x000fe20003f0c200 */
[----:B------:R-:W-:-:S13]  /*d4f0*/  BSSY B2, `(.L_x_1354) ;  /* 0x000000e000027945 */ /* 0x000fda0003800000 */
        /* <DEDUP_REMOVED lines=10> */
.L_x_1355:
[----:B------:R-:W-:Y:S01]  /*d5a0*/  DSETP.GTU.AND P0, PT, |R18|, +INF , PT ;  /* 0x7ff000001200742a */ /* 0x000fe20003f0c200 */
[----:B------:R-:W-:-:S05]  /*d5b0*/  ISETP.LT.U32.AND P1, PT, R3, R12, PT ;  /* 0x0000000c0300720c */ /* 0x000fca0003f21070 */
[----:B------:R-:W-:-:S13]  /*d5c0*/  ISETP.LT.OR.EX P0, PT, R2, RZ, !P0, P1 ;  /* 0x000000ff0200720c */ /* 0x000fda0004701710 */
.L_x_1356:
[----:B------:R-:W-:Y:S05]  /*d5d0*/  BSYNC B2 ;  /* 0x0000000000027941 */ /* 0x000fea0003800000 */
.L_x_1354:
[----:B------:R-:W-:Y:S01]  /*d5e0*/  IMAD.IADD R16, R12, 0x1, R26 ;  /* 0x000000010c107824 */ /* 0x000fe200078e021a */
[----:B------:R-:W-:Y:S02]  /*d5f0*/  FSEL R10, R10, R18, P0 ;  /* 0x000000120a0a7208 */ /* 0x000fe40000000000 */
[----:B------:R-:W-:Y:S02]  /*d600*/  FSEL R11, R11, R19, P0 ;  /* 0x000000130b0b7208 */ /* 0x000fe40000000000 */
[----:B------:R-:W-:Y:S02]  /*d610*/  ISETP.GE.U32.AND P1, PT, R16, R27, PT ;  /* 0x0000001b1000720c */ /* 0x000fe40003f26070 */
[----:B------:R-:W-:Y:S02]  /*d620*/  SEL R3, R3, R12, P0 ;  /* 0x0000000c03037207 */ /* 0x000fe40000000000 */
[----:B------:R-:W-:-:S09]  /*d630*/  SEL R2, R2, RZ, P0 ;  /* 0x000000ff02027207 */ /* 0x000fd20000000000 */
[----:B------:R-:W-:Y:S05]  /*d640*/  @P1 BRA `(.L_x_1350) ;  /* 0x0000000000b01947 */ /* 0x000fea0003800000 */
        /* <DEDUP_REMOVED lines=12> */
.L_x_1358:
[----:B------:R-:W-:Y:S01]  /*d710*/  DSETP.GTU.AND P0, PT, |R20|, +INF , PT ;  /* 0x7ff000001400742a */ /* 0x000fe20003f0c200 */
[----:B------:R-:W-:-:S05]  /*d720*/  ISETP.LT.U32.AND P1, PT, R5, R16, PT ;  /* 0x000000100500720c */ /* 0x000fca0003f21070 */
[----:B------:R-:W-:-:S13]  /*d730*/  ISETP.LT.OR.EX P0, PT, R4, RZ, !P0, P1 ;  /* 0x000000ff0400720c */ /* 0x000fda0004701710 */
.L_x_1359:
[----:B------:R-:W-:Y:S05]  /*d740*/  BSYNC B2 ;  /* 0x0000000000027941 */ /* 0x000fea0003800000 */
.L_x_1357:
        /* <DEDUP_REMOVED lines=19> */
.L_x_1361:
[----:B------:R-:W-:Y:S01]  /*d880*/  DSETP.GTU.AND P0, PT, |R22|, +INF , PT ;  /* 0x7ff000001600742a */ /* 0x000fe20003f0c200 */
[----:B------:R-:W-:-:S05]  /*d890*/  ISETP.LT.U32.AND P1, PT, R24, R13, PT ;  /* 0x0000000d1800720c */ /* 0x000fca0003f21070 */
[----:B------:R-:W-:-:S13]  /*d8a0*/  ISETP.LT.OR.EX P0, PT, R29, RZ, !P0, P1 ;  /* 0x000000ff1d00720c */ /* 0x000fda0004701710 */
.L_x_1362:
[----:B------:R-:W-:Y:S05]  /*d8b0*/  BSYNC B2 ;  /* 0x0000000000027941 */ /* 0x000fea0003800000 */
.L_x_1360:
[----:B------:R-:W-:Y:S02]  /*d8c0*/  SEL R29, R29, RZ, P0 ;  /* 0x000000ff1d1d7207 */ /* 0x000fe40000000000 */
[----:B------:R-:W-:Y:S02]  /*d8d0*/  FSEL R6, R6, R22, P0 ;  /* 0x0000001606067208 */ /* 0x000fe40000000000 */
[----:B------:R-:W-:Y:S01]  /*d8e0*/  FSEL R7, R7, R23, P0 ;  /* 0x0000001707077208 */ /* 0x000fe20000000000 */
[----:B------:R1:W-:Y:S01]  /*d8f0*/  STL [R1+0x4], R29 ;  /* 0x0000041d01007387 */ /* 0x0003e20000100800 */
[----:B------:R-:W-:-:S07]  /*d900*/  SEL R24, R24, R13, P0 ;  /* 0x0000000d18187207 */ /* 0x000fce0000000000 */
.L_x_1350:
[----:B------:R-:W-:Y:S05]  /*d910*/  BSYNC B1 ;  /* 0x0000000000017941 */ /* 0x000fea0003800000 */
.L_x_1349:
[----:B0-----:R0:W5:Y:S01]  /*d920*/  LDL R13, [R1] ;  /* 0x00000000010d7983 */ /* 0x0011620000100800 */
[----:B------:R-:W-:Y:S01]  /*d930*/  DSETP.GTU.AND P0, PT, |R14|, +INF , PT ;  /* 0x7ff000000e00742a */ /* 0x000fe20003f0c200 */
[----:B------:R-:W-:-:S13]  /*d940*/  BSSY B1, `(.L_x_1363) ;  /* 0x000000e000017945 */ /* 0x000fda0003800000 */
        /* <DEDUP_REMOVED lines=10> */
.L_x_1364:
[----:B------:R-:W-:Y:S01]  /*d9f0*/  DSETP.GTU.AND P0, PT, |R10|, +INF , PT ;  /* 0x7ff000000a00742a */ /* 0x000fe20003f0c200 */
[----:B------:R-:W-:-:S05]  /*da00*/  ISETP.LT.U32.AND P1, PT, R0, R3, PT ;  /* 0x000000030000720c */ /* 0x000fca0003f21070 */
[----:B-----5:R-:W-:-:S13]  /*da10*/  ISETP.LT.OR.EX P0, PT, R13, R2, !P0, P1 ;  /* 0x000000020d00720c */ /* 0x020fda0004701710 */
.L_x_1365:
[----:B------:R-:W-:Y:S05]  /*da20*/  BSYNC B1 ;  /* 0x0000000000017941 */ /* 0x000fea0003800000 */
.L_x_1363:
        /* <DEDUP_REMOVED lines=16> */
.L_x_1367:
[----:B------:R-:W-:Y:S01]  /*db30*/  DSETP.GTU.AND P0, PT, |R8|, +INF , PT ;  /* 0x7ff000000800742a */ /* 0x000fe20003f0c200 */
[----:B------:R-:W-:-:S05]  /*db40*/  ISETP.LT.U32.AND P1, PT, R12, R5, PT ;  /* 0x000000050c00720c */ /* 0x000fca0003f21070 */
[----:B------:R-:W-:-:S13]  /*db50*/  ISETP.LT.OR.EX P0, PT, R13, R4, !P0, P1 ;  /* 0x000000040d00720c */ /* 0x000fda0004701710 */
.L_x_1368:
[----:B------:R-:W-:Y:S05]  /*db60*/  BSYNC B1 ;  /* 0x0000000000017941 */ /* 0x000fea0003800000 */
.L_x_1366:
        /* <DEDUP_REMOVED lines=16> */
.L_x_1370:
[----:B------:R-:W-:Y:S01]  /*dc70*/  DSETP.GTU.AND P0, PT, |R6|, +INF , PT ;  /* 0x7ff000000600742a */ /* 0x000fe20003f0c200 */
[----:B------:R-:W-:-:S05]  /*dc80*/  ISETP.LT.U32.AND P1, PT, R9, R24, PT ;  /* 0x000000180900720c */ /* 0x000fca0003f21070 */
[----:B------:R-:W-:-:S13]  /*dc90*/  ISETP.LT.OR.EX P0, PT, R13, R29, !P0, P1 ;  /* 0x0000001d0d00720c */ /* 0x000fda0004701710 */
.L_x_1371:
[----:B------:R-:W-:Y:S05]  /*dca0*/  BSYNC B1 ;  /* 0x0000000000017941 */ /* 0x000fea0003800000 */
.L_x_1369:
[----:B------:R-:W-:Y:S02]  /*dcb0*/  FSEL R4, R2, R6, P0 ;  /* 0x0000000602047208 */ /* 0x000fe40000000000 */
[----:B------:R-:W-:Y:S02]  /*dcc0*/  FSEL R5, R3, R7, P0 ;  /* 0x0000000703057208 */ /* 0x000fe40000000000 */
[----:B------:R-:W-:Y:S02]  /*dcd0*/  SEL R24, R9, R24, P0 ;  /* 0x0000001809187207 */ /* 0x000fe40000000000 */
[----:B------:R-:W-:Y:S01]  /*dce0*/  SEL R26, R13, R29, P0 ;  /* 0x0000001d0d1a7207 */ /* 0x000fe20000000000 */
[----:B------:R-:W-:Y:S06]  /*dcf0*/  BRA `(.L_x_1255) ;  /* 0x0000001000fc7947 */ /* 0x000fec0003800000 */
.L_x_1288:
[----:B------:R-:W0:Y:S01]  /*dd00*/  LDC R2, c[0x0][0x224] ;  /* 0x00008900ff027b82 */ /* 0x000e220000000800 */
[----:B------:R-:W-:Y:S01]  /*dd10*/  ULDC UR4, c[0x0][0x234] ;  /* 0x00008d0000047ab9 */ /* 0x000fe20000000800 */
[----:B------:R-:W-:Y:S01]  /*dd20*/  BSSY B1, `(.L_x_1372) ;  /* 0x000008a000017945 */ /* 0x000fe20003800000 */
[----:B------:R-:W-:Y:S01]  /*dd30*/  IMAD.U32 R26, RZ, RZ, UR4 ;  /* 0x00000004ff1a7e24 */ /* 0x000fe2000f8e00ff */
[----:B------:R-:W-:-:S03]  /*dd40*/  MOV R25, R3 ;  /* 0x0000000300197202 */ /* 0x000fc60000000f00 */
[----:B------:R-:W-:Y:S01]  /*dd50*/  IMAD R0, R26, 0x3, R3 ;  /* 0x000000031a007824 */ /* 0x000fe200078e0203 */
[----:B------:R-:W1:Y:S04]  /*dd60*/  LDC.64 R6, c[0x0][0x218] ;  /* 0x00008600ff067b82 */ /* 0x000e680000000a00 */
[----:B------:R-:W-:-:S04]  /*dd70*/  ISETP.GE.U32.AND P0, PT, R0, R27, PT ;  /* 0x0000001b0000720c */ /* 0x000fc80003f06070 */
[----:B------:R-:W2:Y:S01]  /*dd80*/  LDC R4, c[0x0][0x220] ;  /* 0x00008800ff047b82 */ /* 0x000ea20000000800 */
[----:B0-----:R0:W-:Y:S01]  /*dd90*/  STL [R1+0x4], R2 ;  /* 0x0000040201007387 */ /* 0x0011e20000100800 */
[----:B------:R-:W-:-:S03]  /*dda0*/  MOV R0, R2 ;  /* 0x0000000200007202 */ /* 0x000fc60000000f00 */
[----:B------:R0:W-:Y:S01]  /*ddb0*/  STL [R1], R2 ;  /* 0x0000000201007387 */ /* 0x0001e20000100800 */
[--C-:B-1----:R-:W-:Y:S01]  /*ddc0*/  IMAD.MOV.U32 R10, RZ, RZ, R6.reuse ;  /* 0x000000ffff0a7224 */ /* 0x102fe200078e0006 */
[----:B------:R-:W-:Y:S01]  /*ddd0*/  MOV R9, R7 ;  /* 0x0000000700097202 */ /* 0x000fe20000000f00 */
[----:B------:R-:W-:Y:S02]  /*dde0*/  IMAD.MOV.U32 R11, RZ, RZ, R7 ;  /* 0x000000ffff0b7224 */ /* 0x000fe400078e0007 */
[--C-:B------:R-:W-:Y:S02]  /*ddf0*/  IMAD.MOV.U32 R8, RZ, RZ, R6.reuse ;  /* 0x000000ffff087224 */ /* 0x100fe400078e0006 */
[----:B------:R-:W-:Y:S02]  /*de00*/  IMAD.MOV.U32 R14, RZ, RZ, R6 ;  /* 0x000000ffff0e7224 */ /* 0x000fe400078e0006 */
[--C-:B--2---:R-:W-:Y:S02]  /*de10*/  IMAD.MOV.U32 R24, RZ, RZ, R4.reuse ;  /* 0x000000ffff187224 */ /* 0x104fe400078e0004 */
[----:B------:R-:W-:-:S02]  /*de20*/  IMAD.MOV.U32 R5, RZ, RZ, R4 ;  /* 0x000000ffff057224 */ /* 0x000fc400078e0004 */
[----:B------:R-:W-:Y:S02]  /*de30*/  IMAD.MOV.U32 R3, RZ, RZ, R4 ;  /* 0x000000ffff037224 */ /* 0x000fe400078e0004 */
[----:B------:R-:W-:Y:S01]  /*de40*/  IMAD.MOV.U32 R15, RZ, RZ, R7 ;  /* 0x000000ffff0f7224 */ /* 0x000fe200078e0007 */
[----:B0-----:R-:W-:Y:S06]  /*de50*/  @P0 BRA `(.L_x_1373) ;  /* 0x0000000400d80947 */ /* 0x001fec0003800000 */
[----:B------:R-:W0:Y:S01]  /*de60*/  LDC R26, c[0x0][0x234] ;  /* 0x00008d00ff1a7b82 */ /* 0x000e220000000800 */
[----:B------:R1:W-:Y:S01]  /*de70*/  STL [R1], R2 ;  /* 0x0000000201007387 */ /* 0x0003e20000100800 */
[----:B------:R-:W-:Y:S01]  /*de80*/  IMAD.MOV.U32 R5, RZ, RZ, R4 ;  /* 0x000000ffff057224 */ /* 0x000fe200078e0004 */
[----:B------:R-:W-:Y:S01]  /*de90*/  MOV R3, R4 ;  /* 0x0000000400037202 */ /* 0x000fe20000000f00 */
[----:B------:R-:W-:Y:S01]  /*dea0*/  IMAD.MOV.U32 R0, RZ, RZ, R2 ;  /* 0x000000ffff007224 */ /* 0x000fe200078e0002 */
[----:B------:R-:W-:Y:S01]  /*deb0*/  MOV R14, R6 ;  /* 0x00000006000e7202 */ /* 0x000fe20000000f00 */
[----:B------:R-:W-:Y:S02]  /*dec0*/  IMAD.MOV.U32 R8, RZ, RZ, R6 ;  /* 0x000000ffff087224 */ /* 0x000fe400078e0006 */
[--C-:B------:R-:W-:Y:S02]  /*ded0*/  IMAD.MOV.U32 R9, RZ, RZ, R7.reuse ;  /* 0x000000ffff097224 */ /* 0x100fe400078e0007 */
[----:B------:R-:W-:-:S07]  /*dee0*/  IMAD.MOV.U32 R15, RZ, RZ, R7 ;  /* 0x000000ffff0f7224 */ /* 0x000fce00078e0007 */
.L_x_1383:
[C---:B------:R-:W-:Y:S01]  /*def0*/  IMAD.WIDE.U32 R16, R25.reuse, 0x8, R12 ;  /* 0x0000000819107825 */ /* 0x040fe200078e000c */
[----:B------:R1:W-:Y:S05]  /*df00*/  STL [R1+0x18], R2 ;  /* 0x0000180201007387 */ /* 0x0003ea0000100800 */
[----:B------:R-:W2:Y:S04]  /*df10*/  LDG.E.64 R16, desc[UR36][R16.64] ;  /* 0x0000002410107981 */ /* 0x000ea8000c1e1b00 */
[----:B-1----:R-:W3:Y:S01]  /*df20*/  LDL.LU R2, [R1] ;  /* 0x0000000001027983 */ /* 0x002ee20000300800 */
[----:B------:R-:W-:Y:S01]  /*df30*/  DSETP.GTU.AND P2, PT, |R14|, +INF , PT ;  /* 0x7ff000000e00742a */ /* 0x000fe20003f4c200 */
[----:B------:R-:W-:Y:S01]  /*df40*/  PLOP3.LUT P0, PT, PT, PT, PT, 0x80, 0x0 ;  /* 0x000000000000781c */ /* 0x000fe20003f0f070 */
[--C-:B0-----:R-:W-:Y:S01]  /*df50*/  IMAD.IADD R27, R25, 0x1, R26.reuse ;  /* 0x00000001191b7824 */ /* 0x101fe200078e021a */
[----:B------:R0:W-:Y:S03]  /*df60*/  STL [R1+0x14], R0 ;  /* 0x0000140001007387 */ /* 0x0001e60000100800 */
[----:B------:R-:W-:-:S05]  /*df70*/  IMAD.IADD R28, R27, 0x1, R26 ;  /* 0x000000011b1c7824 */ /* 0x000fca00078e021a */
[----:B------:R-:W-:Y:S01]  /*df80*/  IADD3 R29, R28, R26, RZ ;  /* 0x0000001a1c1d7210 */ /* 0x000fe20007ffe0ff */
[----:B------:R-:W-:-:S04]  /*df90*/  IMAD.WIDE.U32 R18, R27, 0x8, R12 ;  /* 0x000000081b127825 */ /* 0x000fc800078e000c */
[----:B------:R-:W-:Y:S02]  /*dfa0*/  IMAD.WIDE.U32 R22, R29, 0x8, R12 ;  /* 0x000000081d167825 */ /* 0x000fe400078e000c */
[----:B------:R-:W5:Y:S04]  /*dfb0*/  LDG.E.64 R18, desc[UR36][R18.64] ;  /* 0x0000002412127981 */ /* 0x000f68000c1e1b00 */
[----:B------:R-:W5:Y:S01]  /*dfc0*/  LDG.E.64 R22, desc[UR36][R22.64] ;  /* 0x0000002416167981 */ /* 0x000f62000c1e1b00 */
[----:B--2---:R-:W-:-:S06]  /*dfd0*/  @!P2 DSETP.NEU.AND P1, PT, R14, R16, PT ;  /* 0x000000100e00a22a */ /* 0x004fcc0003f2d000 */
[----:B------:R-:W-:Y:S01]  /*dfe0*/  @!P2 PLOP3.LUT P0, PT, P1, PT, PT, 0x80, 0x0 ;  /* 0x000000000000a81c */ /* 0x000fe20000f0f070 */
[----:B------:R-:W-:Y:S01]  /*dff0*/  @!P2 DSETP.GEU.AND P3, PT, R14, R16, PT ;  /* 0x000000100e00a22a */ /* 0x000fe20003f6e000 */
[----:B------:R-:W-:-:S04]  /*e000*/  @!P2 ISETP.GE.U32.AND P1, PT, R3, R25, PT ;  /* 0x000000190300a20c */ /* 0x000fc80003f26070 */
[----:B---3--:R-:W-:Y:S02]  /*e010*/  @!P2 ISETP.GE.AND.EX P1, PT, R2, RZ, PT, P1 ;  /* 0x000000ff0200a20c */ /* 0x008fe40003f26310 */
[----:B------:R-:W-:-:S05]  /*e020*/  @!P2 SEL R20, RZ, 0xffffffff, P3 ;  /* 0xffffffffff14a807 */ /* 0x000fca0001800000 */
[----:B------:R-:W-:Y:S01]  /*e030*/  @!P0 SEL R20, RZ, 0xffffffff, P1 ;  /* 0xffffffffff148807 */ /* 0x000fe20000800000 */
[----:B------:R-:W-:Y:S01]  /*e040*/  @P2 DSETP.GTU.AND P1, PT, |R16|, +INF , PT ;  /* 0x7ff000001000242a */ /* 0x000fe20003f2c200 */
[----:B------:R-:W-:Y:S02]  /*e050*/  @P2 ISETP.LT.U32.AND P3, PT, R3, R25, PT ;  /* 0x000000190300220c */ /* 0x000fe40003f61070 */
[----:B------:R-:W-:-:S04]  /*e060*/  @!P2 LOP3.LUT R20, R20, 0x1, RZ, 0xc0, !PT ;  /* 0x000000011414a812 */ /* 0x000fc800078ec0ff */
[----:B------:R-:W-:Y:S02]  /*e070*/  @!P2 ISETP.EQ.U32.AND P0, PT, R20, 0x1, PT ;  /* 0x000000011400a80c */ /* 0x000fe40003f02070 */
[----:B------:R-:W-:-:S04]  /*e080*/  @P2 ISETP.LT.OR.EX P0, PT, R2, RZ, !P1, P3 ;  /* 0x000000ff0200220c */ /* 0x000fc80004f01730 */
[----:B0-----:R-:W-:Y:S02]  /*e090*/  FSEL R0, R14, R16, P0 ;  /* 0x000000100e007208 */ /* 0x001fe40000000000 */
[----:B------:R-:W-:Y:S01]  /*e0a0*/  FSEL R14, R15, R17, P0 ;  /* 0x000000110f0e7208 */ /* 0x000fe20000000000 */
[----:B------:R-:W-:Y:S02]  /*e0b0*/  IMAD.MOV.U32 R15, RZ, RZ, R2 ;  /* 0x000000ffff0f7224 */ /* 0x000fe400078e0002 */
[----:B------:R-:W-:Y:S01]  /*e0c0*/  IMAD.WIDE.U32 R20, R28, 0x8, R12 ;  /* 0x000000081c147825 */ /* 0x000fe200078e000c */
[----:B------:R0:W5:Y:S02]  /*e0d0*/  LDL.LU R2, [R1+0x18] ;  /* 0x0000180001027983 */ /* 0x0001640000300800 */
[----:B------:R-:W-:-:S03]  /*e0e0*/  SEL R15, R15, RZ, P0 ;  /* 0x000000ff0f0f7207 */ /* 0x000fc60000000000 */
[----:B------:R-:W5:Y:S04]  /*e0f0*/  LDG.E.64 R20, desc[UR36][R20.64] ;  /* 0x0000002414147981 */ /* 0x000f68000c1e1b00 */
[----:B------:R1:W-:Y:S02]  /*e100*/  STL [R1], R15 ;  /* 0x0000000f01007387 */ /* 0x0003e40000100800 */
[----:B-1----:R-:W-:Y:S02]  /*e110*/  IMAD.MOV.U32 R15, RZ, RZ, R14 ;  /* 0x000000ffff0f7224 */ /* 0x002fe400078e000e */
[----:B------:R-:W-:Y:S02]  /*e120*/  IMAD.MOV.U32 R14, RZ, RZ, R0 ;  /* 0x000000ffff0e7224 */ /* 0x000fe400078e0000 */
[----:B------:R0:W5:Y:S01]  /*e130*/  LDL.LU R0, [R1+0x14] ;  /* 0x0000140001007983 */ /* 0x0001620000300800 */
[----:B------:R-:W-:Y:S01]  /*e140*/  DSETP.GTU.AND P1, PT, |R6|, +INF , PT ;  /* 0x7ff000000600742a */ /* 0x000fe20003f2c200 */
[----:B------:R-:W-:Y:S01]  /*e150*/  BSSY B2, `(.L_x_1374) ;  /* 0x000000f000027945 */ /* 0x000fe20003800000 */
[----:B------:R-:W-:-:S12]  /*e160*/  SEL R3, R3, R25, P0 ;  /* 0x0000001903037207 */ /* 0x000fd80000000000 */
        /* <DEDUP_REMOVED lines=10> */
.L_x_1375:
[----:B-----5:R-:W-:Y:S01]  /*e210*/  DSETP.GTU.AND P0, PT, |R18|, +INF , PT ;  /* 0x7ff000001200742a */ /* 0x020fe20003f0c200 */
[----:B------:R-:W-:-:S05]  /*e220*/  ISETP.LT.U32.AND P1, PT, R4, R27, PT ;  /* 0x0000001b0400720c */ /* 0x000fca0003f21070 */
[----:B------:R-:W-:-:S13]  /*e230*/  ISETP.LT.OR.EX P0, PT, R0, RZ, !P0, P1 ;  /* 0x000000ff0000720c */ /* 0x000fda0004701710 */
.L_x_1376:
[----:B------:R-:W-:Y:S05]  /*e240*/  BSYNC B2 ;  /* 0x0000000000027941 */ /* 0x000fea0003800000 */
.L_x_1374:
        /* <DEDUP_REMOVED lines=16> */
.L_x_1378:
[----:B------:R-:W-:Y:S01]  /*e350*/  DSETP.GTU.AND P0, PT, |R20|, +INF , PT ;  /* 0x7ff000001400742a */ /* 0x000fe20003f0c200 */
[----:B------:R-:W-:-:S05]  /*e360*/  ISETP.LT.U32.AND P1, PT, R5, R28, PT ;  /* 0x0000001c0500720c */ /* 0x000fca0003f21070 */
[----:B------:R-:W-:-:S13]  /*e370*/  ISETP.LT.OR.EX P0, PT, R2, RZ, !P0, P1 ;  /* 0x000000ff0200720c */ /* 0x000fda0004701710 */
.L_x_1379:
[----:B------:R-:W-:Y:S05]  /*e380*/  BSYNC B2 ;  /* 0x0000000000027941 */ /* 0x000fea0003800000 */
.L_x_1377:
        /* <DEDUP_REMOVED lines=17> */
.L_x_1381:
[----:B------:R-:W-:Y:S01]  /*e4a0*/  DSETP.GTU.AND P0, PT, |R22|, +INF , PT ;  /* 0x7ff000001600742a */ /* 0x000fe20003f0c200 */
[----:B------:R-:W-:-:S05]  /*e4b0*/  ISETP.LT.U32.AND P1, PT, R24, R29, PT ;  /* 0x0000001d1800720c */ /* 0x000fca0003f21070 */
[----:B-----5:R-:W-:-:S13]  /*e4c0*/  ISETP.LT.OR.EX P0, PT, R27, RZ, !P0, P1 ;  /* 0x000000ff1b00720c */ /* 0x020fda0004701710 */
.L_x_1382:
[----:B------:R-:W-:Y:S05]  /*e4d0*/  BSYNC B2 ;  /* 0x0000000000027941 */ /* 0x000fea0003800000 */
.L_x_1380:
[----:B------:R-:W-:Y:S01]  /*e4e0*/  SEL R24, R24, R29, P0 ;  /* 0x0000001d18187207 */ /* 0x000fe20000000000 */
[----:B------:R-:W-:Y:S01]  /*e4f0*/  ULDC UR4, c[0x0][0x22c] ;  /* 0x00008b0000047ab9 */ /* 0x000fe20000000800 */
[----:B------:R-:W-:Y:S01]  /*e500*/  IADD3 R25, R29, R26, RZ ;  /* 0x0000001a1d197210 */ /* 0x000fe20007ffe0ff */
[----:B------:R-:W-:Y:S01]  /*e510*/  IMAD.MOV.U32 R29, RZ, RZ, R27 ;  /* 0x000000ffff1d7224 */ /* 0x000fe200078e001b */
[----:B------:R-:W-:Y:S01]  /*e520*/  FSEL R28, R10, R22, P0 ;  /* 0x000000160a1c7208 */ /* 0x000fe20000000000 */
[----:B------:R-:W-:Y:S01]  /*e530*/  IMAD.U32 R27, RZ, RZ, UR4 ;  /* 0x00000004ff1b7e24 */ /* 0x000fe2000f8e00ff */
[----:B------:R-:W-:Y:S01]  /*e540*/  FSEL R10, R11, R23, P0 ;  /* 0x000000170b0a7208 */ /* 0x000fe20000000000 */
[----:B------:R-:W-:Y:S01]  /*e550*/  IMAD R11, R26, 0x3, R25 ;  /* 0x000000031a0b7824 */ /* 0x000fe200078e0219 */
[----:B------:R-:W-:-:S04]  /*e560*/  SEL R29, R29, RZ, P0 ;  /* 0x000000ff1d1d7207 */ /* 0x000fc80000000000 */
[----:B------:R-:W-:Y:S01]  /*e570*/  ISETP.GE.U32.AND P1, PT, R11, R27, PT ;  /* 0x0000001b0b00720c */ /* 0x000fe20003f26070 */
[----:B------:R2:W-:Y:S01]  /*e580*/  STL [R1+0x4], R29 ;  /* 0x0000041d01007387 */ /* 0x0005e20000100800 */
[----:B------:R-:W-:Y:S01]  /*e590*/  IMAD.MOV.U32 R11, RZ, RZ, R10 ;  /* 0x000000ffff0b7224 */ /* 0x000fe200078e000a */
[----:B------:R-:W-:-:S10]  /*e5a0*/  MOV R10, R28 ;  /* 0x0000001c000a7202 */ /* 0x000fd40000000f00 */
[----:B--2---:R-:W-:Y:S05]  /*e5b0*/  @!P1 BRA `(.L_x_1383) ;  /* 0xfffffff8004c9947 */ /* 0x004fea000383ffff */
.L_x_1373:
[----:B------:R-:W-:Y:S05]  /*e5c0*/  BSYNC B1 ;  /* 0x0000000000017941 */ /* 0x000fea0003800000 */
.L_x_1372:
[----:B------:R-:W-:Y:S01]  /*e5d0*/  ISETP.GE.U32.AND P1, PT, R25, R27, PT ;  /* 0x0000001b1900720c */ /* 0x000fe20003f26070 */
[----:B------:R-:W-:-:S12]  /*e5e0*/  BSSY B1, `(.L_x_1384) ;  /* 0x0000012000017945 */ /* 0x000fd80003800000 */
[----:B------:R-:W-:Y:S05]  /*e5f0*/  @P1 BRA `(.L_x_1385) ;  /* 0x0000000000401947 */ /* 0x000fea0003800000 */
[----:B------:R-:W-:-:S06]  /*e600*/  IMAD.WIDE.U32 R16, R25, 0x8, R12 ;  /* 0x0000000819107825 */ /* 0x000fcc00078e000c */
[----:B------:R-:W5:Y:S01]  /*e610*/  LDG.E.64 R16, desc[UR36][R16.64] ;  /* 0x0000002410107981 */ /* 0x000f62000c1e1b00 */
[----:B------:R-:W-:-:S05]  /*e620*/  IMAD.IADD R28, R25, 0x1, R26 ;  /* 0x00000001191c7824 */ /* 0x000fca00078e021a */
[----:B------:R-:W-:-:S13]  /*e630*/  ISETP.GE.U32.AND P0, PT, R28, R27, PT ;  /* 0x0000001b1c00720c */ /* 0x000fda0003f06070 */
[----:B------:R-:W-:Y:S05]  /*e640*/  @P0 BRA `(.L_x_1385) ;  /* 0x00000000002c0947 */ /* 0x000fea0003800000 */
[----:B------:R-:W-:-:S06]  /*e650*/  IMAD.WIDE.U32 R18, R28, 0x8, R12 ;  /* 0x000000081c127825 */ /* 0x000fcc00078e000c */
[----:B------:R-:W5:Y:S01]  /*e660*/  LDG.E.64 R18, desc[UR36][R18.64] ;  /* 0x0000002412127981 */ /* 0x000f62000c1e1b00 */
[----:B------:R-:W-:-:S05]  /*e670*/  IMAD.IADD R28, R28, 0x1, R26 ;  /* 0x000000011c1c7824 */ /* 0x000fca00078e021a */
[----:B------:R-:W-:-:S13]  /*e680*/  ISETP.GE.U32.AND P0, PT, R28, R27, PT ;  /* 0x0000001b1c00720c */ /* 0x000fda0003f06070 */
[----:B------:R-:W-:Y:S05]  /*e690*/  @P0 BRA `(.L_x_1385) ;  /* 0x0000000000180947 */ /* 0x000fea0003800000 */
[C---:B------:R-:W-:Y:S02]  /*e6a0*/  IMAD.IADD R20, R28.reuse, 0x1, R26 ;  /* 0x000000011c147824 */ /* 0x040fe400078e021a */
[----:B------:R-:W-:-:S03]  /*e6b0*/  IMAD.WIDE.U32 R28, R28, 0x8, R12 ;  /* 0x000000081c1c7825 */ /* 0x000fc600078e000c */
[----:B------:R-:W-:-:S13]  /*e6c0*/  ISETP.GE.U32.AND P0, PT, R20, R27, PT ;  /* 0x0000001b1400720c */ /* 0x000fda0003f06070 */
[----:B------:R-:W-:Y:S02]  /*e6d0*/  @!P0 IMAD.WIDE.U32 R12, R20, 0x8, R12 ;  /* 0x00000008140c8825 */ /* 0x000fe400078e000c */
[----:B------:R0:W5:Y:S04]  /*e6e0*/  LDG.E.64 R20, desc[UR36][R28.64] ;  /* 0x000000241c147981 */ /* 0x000168000c1e1b00 */
[----:B------:R0:W5:Y:S02]  /*e6f0*/  @!P0 LDG.E.64 R22, desc[UR36][R12.64] ;  /* 0x000000240c168981 */ /* 0x000164000c1e1b00 */
.L_x_1385:
[----:B------:R-:W-:Y:S05]  /*e700*/  BSYNC B1 ;  /* 0x0000000000017941 */ /* 0x000fea0003800000 */
.L_x_1384:
        /* <DEDUP_REMOVED lines=15> */
.L_x_1389:
[----:B-----5:R-:W-:Y:S01]  /*e800*/  DSETP.GTU.AND P0, PT, |R16|, +INF , PT ;  /* 0x7ff000001000742a */ /* 0x020fe20003f0c200 */
[----:B------:R-:W-:-:S05]  /*e810*/  ISETP.LT.U32.AND P1, PT, R3, R25, PT ;  /* 0x000000190300720c */ /* 0x000fca0003f21070 */
[----:B------:R-:W-:-:S13]  /*e820*/  ISETP.LT.OR.EX P0, PT, R13, RZ, !P0, P1 ;  /* 0x000000ff0d00720c */ /* 0x000fda0004701710 */
.L_x_1390:
[----:B------:R-:W-:Y:S05]  /*e830*/  BSYNC B2 ;  /* 0x0000000000027941 */ /* 0x000fea0003800000 */
.L_x_1388:
[----:B------:R-:W-:Y:S02]  /*e840*/  SEL R13, R13, RZ, P0 ;  /* 0x000000ff0d0d7207 */ /* 0x000fe40000000000 */
[----:B------:R-:W-:Y:S02]  /*e850*/  SEL R3, R3, R25, P0 ;  /* 0x0000001903037207 */ /* 0x000fe40000000000 */
[----:B------:R-:W-:Y:S01]  /*e860*/  IADD3 R25, R25, R26, RZ ;  /* 0x0000001a19197210 */ /* 0x000fe20007ffe0ff */
[----:B------:R1:W-:Y:S01]  /*e870*/  STL [R1], R13 ;  /* 0x0000000d01007387 */ /* 0x0003e20000100800 */
[----:B------:R-:W-:Y:S02]  /*e880*/  FSEL R14, R14, R16, P0 ;  /* 0x000000100e0e7208 */ /* 0x000fe40000000000 */
[----:B------:R-:W-:Y:S02]  /*e890*/  ISETP.GE.U32.AND P1, PT, R25, R27, PT ;  /* 0x0000001b1900720c */ /* 0x000fe40003f26070 */
[----:B------:R-:W-:-:S11]  /*e8a0*/  FSEL R15, R15, R17, P0 ;  /* 0x000000110f0f7208 */ /* 0x000fd60000000000 */
        /* <DEDUP_REMOVED lines=13> */
.L_x_1392:
[----:B------:R-:W-:Y:S01]  /*e980*/  DSETP.GTU.AND P0, PT, |R18|, +INF , PT ;  /* 0x7ff000001200742a */ /* 0x000fe20003f0c200 */
[----:B------:R-:W-:-:S05]  /*e990*/  ISETP.LT.U32.AND P1, PT, R4, R25, PT ;  /* 0x000000190400720c */ /* 0x000fca0003f21070 */
[----:B------:R-:W-:-:S13]  /*e9a0*/  ISETP.LT.OR.EX P0, PT, R0, RZ, !P0, P1 ;  /* 0x000000ff0000720c */ /* 0x000fda0004701710 */
.L_x_1393:
[----:B------:R-:W-:Y:S05]  /*e9b0*/  BSYNC B2 ;  /* 0x0000000000027941 */ /* 0x000fea0003800000 */
.L_x_1391:
        /* <DEDUP_REMOVED lines=19> */
.L_x_1395:
[----:B------:R-:W-:Y:S01]  /*eaf0*/  DSETP.GTU.AND P0, PT, |R20|, +INF , PT ;  /* 0x7ff000001400742a */ /* 0x000fe20003f0c200 */
[----:B------:R-:W-:-:S05]  /*eb00*/  ISETP.LT.U32.AND P1, PT, R5, R12, PT ;  /* 0x0000000c0500720c */ /* 0x000fca0003f21070 */
[----:B------:R-:W-:-:S13]  /*eb10*/  ISETP.LT.OR.EX P0, PT, R2, RZ, !P0, P1 ;  /* 0x000000ff0200720c */ /* 0x000fda0004701710 */
.L_x_1396:
[----:B------:R-:W-:Y:S05]  /*eb20*/  BSYNC B2 ;  /* 0x0000000000027941 */ /* 0x000fea0003800000 */
.L_x_1394:
[----:B------:R-:W-:Y:S01]  /*eb30*/  IMAD.IADD R13, R12, 0x1, R26 ;  /* 0x000000010c0d7824 */ /* 0x000fe200078e021a */
[----:B------:R-:W-:Y:S02]  /*eb40*/  FSEL R8, R8, R20, P0 ;  /* 0x0000001408087208 */ /* 0x000fe40000000000 */
[----:B------:R-:W-:Y:S02]  /*eb50*/  FSEL R9, R9, R21, P0 ;  /* 0x0000001509097208 */ /* 0x000fe40000000000 */
[----:B------:R-:W-:Y:S02]  /*eb60*/  ISETP.GE.U32.AND P1, PT, R13, R27, PT ;  /* 0x0000001b0d00720c */ /* 0x000fe40003f26070 */
[----:B------:R-:W-:Y:S02]  /*eb70*/  SEL R5, R5, R12, P0 ;  /* 0x0000000c05057207 */ /* 0x000fe40000000000 */
[----:B------:R-:W-:-:S09]  /*eb80*/  SEL R2, R2, RZ, P0 ;  /* 0x000000ff02027207 */ /* 0x000fd20000000000 */
[----:B------:R-:W-:Y:S05]  /*eb90*/  @P1 BRA `(.L_x_1387) ;  /* 0x0000000000581947 */ /* 0x000fea0003800000 */
        /* <DEDUP_REMOVED lines=13> */
.L_x_1398:
[----:B------:R-:W-:Y:S01]  /*ec70*/  DSETP.GTU.AND P0, PT, |R22|, +INF , PT ;  /* 0x7ff000001600742a */ /* 0x000fe20003f0c200 */
[----:B------:R-:W-:-:S05]  /*ec80*/  ISETP.LT.U32.AND P1, PT, R24, R13, PT ;  /* 0x0000000d1800720c */ /* 0x000fca0003f21070 */
[----:B-----5:R-:W-:-:S13]  /*ec90*/  ISETP.LT.OR.EX P0, PT, R16, RZ, !P0, P1 ;  /* 0x000000ff1000720c */ /* 0x020fda0004701710 */
.L_x_1399:
[----:B------:R-:W-:Y:S05]  /*eca0*/  BSYNC B2 ;  /* 0x0000000000027941 */ /* 0x000fea0003800000 */
.L_x_1397:
[----:B------:R-:W-:Y:S02]  /*ecb0*/  SEL R16, R16, RZ, P0 ;  /* 0x000000ff10107207 */ /* 0x000fe40000000000 */
[----:B------:R-:W-:Y:S02]  /*ecc0*/  FSEL R10, R10, R22, P0 ;  /* 0x000000160a0a7208 */ /* 0x000fe40000000000 */
[----:B------:R-:W-:Y:S01]  /*ecd0*/  FSEL R11, R11, R23, P0 ;  /* 0x000000170b0b7208 */ /* 0x000fe20000000000 */
[----:B------:R1:W-:Y:S01]  /*ece0*/  STL [R1+0x4], R16 ;  /* 0x0000041001007387 */ /* 0x0003e20000100800 */
[----:B------:R-:W-:-:S07]  /*ecf0*/  SEL R24, R24, R13, P0 ;  /* 0x0000000d18187207 */ /* 0x000fce0000000000 */
.L_x_1387:
[----:B------:R-:W-:Y:S05]  /*ed00*/  BSYNC B1 ;  /* 0x0000000000017941 */ /* 0x000fea0003800000 */
.L_x_1386:
        /* <DEDUP_REMOVED lines=13> */
.L_x_1401:
[----:B------:R-:W-:Y:S01]  /*ede0*/  DSETP.GTU.AND P0, PT, |R6|, +INF , PT ;  /* 0x7ff000000600742a */ /* 0x000fe20003f0c200 */
[----:B------:R-:W-:-:S05]  /*edf0*/  ISETP.LT.U32.AND P1, PT, R3, R4, PT ;  /* 0x000000040300720c */ /* 0x000fca0003f21070 */
[----:B-----5:R-:W-:-:S13]  /*ee00*/  ISETP.LT.OR.EX P0, PT, R13, R0, !P0, P1 ;  /* 0x000000000d00720c */ /* 0x020fda0004701710 */
.L_x_1402:
[----:B------:R-:W-:Y:S05]  /*ee10*/  BSYNC B1 ;  /* 0x0000000000017941 */ /* 0x000fea0003800000 */
.L_x_1400:
        /* <DEDUP_REMOVED lines=16> */
.L_x_1404:
[----:B------:R-:W-:Y:S01]  /*ef20*/  DSETP.GTU.AND P0, PT, |R8|, +INF , PT ;  /* 0x7ff000000800742a */ /* 0x000fe20003f0c200 */
[----:B------:R-:W-:-:S05]  /*ef30*/  ISETP.LT.U32.AND P1, PT, R4, R5, PT ;  /* 0x000000050400720c */ /* 0x000fca0003f21070 */
[----:B------:R-:W-:-:S13]  /*ef40*/  ISETP.LT.OR.EX P0, PT, R3, R2, !P0, P1 ;  /* 0x000000020300720c */ /* 0x000fda0004701710 */
.L_x_1405:
[----:B------:R-:W-:Y:S05]  /*ef50*/  BSYNC B1 ;  /* 0x0000000000017941 */ /* 0x000fea0003800000 */
.L_x_1403:
        /* <DEDUP_REMOVED lines=17> */
.L_x_1407:
[----:B------:R-:W-:Y:S01]  /*f070*/  DSETP.GTU.AND P0, PT, |R10|, +INF , PT ;  /* 0x7ff000000a00742a */ /* 0x000fe20003f0c200 */
[----:B------:R-:W-:-:S05]  /*f080*/  ISETP.LT.U32.AND P1, PT, R9, R24, PT ;  /* 0x000000180900720c */ /* 0x000fca0003f21070 */
[----:B-----5:R-:W-:-:S13]  /*f090*/  ISETP.LT.OR.EX P0, PT, R2, R12, !P0, P1 ;  /* 0x0000000c0200720c */ /* 0x020fda0004701710 */
.L_x_1408:
[----:B------:R-:W-:Y:S05]  /*f0a0*/  BSYNC B1 ;  /* 0x0000000000017941 */ /* 0x000fea0003800000 */
.L_x_1406:
[----:B------:R-:W-:Y:S02]  /*f0b0*/  FSEL R4, R6, R10, P0 ;  /* 0x0000000a06047208 */ /* 0x000fe40000000000 */
[----:B------:R-:W-:Y:S02]  /*f0c0*/  FSEL R5, R7, R11, P0 ;  /* 0x0000000b07057208 */ /* 0x000fe40000000000 */
[----:B------:R-:W-:Y:S02]  /*f0d0*/  SEL R24, R9, R24, P0 ;  /* 0x0000001809187207 */ /* 0x000fe40000000000 */
[----:B------:R-:W-:-:S07]  /*f0e0*/  SEL R26, R2, R12, P0 ;  /* 0x0000000c021a7207 */ /* 0x000fce0000000000 */
.L_x_1255:
[----:B------:R-:W-:Y:S05]  /*f0f0*/  BSYNC B0 ;  /* 0x0000000000007941 */ /* 0x000fea0003800000 */
.L_x_1254:
[----:B-1----:R-:W0:Y:S01]  /*f100*/  S2R R16, SR_TID.X ;  /* 0x0000000000107919 */ /* 0x002e220000002100 */
[----:B------:R-:W-:Y:S02]  /*f110*/  ULDC UR4, c[0x0][0x244] ;  /* 0x0000910000047ab9 */ /* 0x000fe40000000800 */
[----:B------:R-:W-:-:S13]  /*f120*/  ISETP.NE.AND P0, PT, RZ, UR4, PT ;  /* 0x00000004ff007c0c */ /* 0x000fda000bf05270 */
[----:B------:R-:W-:Y:S05]  /*f130*/  @!P0 BRA `(.L_x_1409) ;  /* 0x0000000000d48947 */ /* 0x000fea0003800000 */
[----:B------:R-:W0:Y:S01]  /*f140*/  S2R R0, SR_TID.Y ;  /* 0x0000000000007919 */ /* 0x000e220000002200 */
[----:B------:R-:W1:Y:S01]  /*f150*/  S2UR UR5, SR_CgaCtaId ;  /* 0x00000000000579c3 */ /* 0x000e620000008800 */
[----:B------:R-:W-:Y:S01]  /*f160*/  UMOV UR4, 0x400 ;  /* 0x0000040000047882 */ /* 0x000fe20000000000 */
[----:B------:R-:W-:Y:S01]  /*f170*/  ULDC UR6, c[0x0][0x0] ;  /* 0x0000000000067ab9 */ /* 0x000fe20000000800 */
[----:B------:R-:W-:Y:S01]  /*f180*/  UIADD3 UR4, UR4, 0x10, URZ ;  /* 0x0000001004047890 */ /* 0x000fe2000fffe03f */
[----:B------:R-:W-:Y:S01]  /*f190*/  IMAD.MOV.U32 R6, RZ, RZ, R24 ;  /* 0x000000ffff067224 */ /* 0x000fe200078e0018 */
[----:B------:R-:W-:Y:S01]  /*f1a0*/  MOV R7, R26 ;  /* 0x0000001a00077202 */ /* 0x000fe20000000f00 */
[----:B------:R-:W-:Y:S01]  /*f1b0*/  ULDC UR7, c[0x0][0x4] ;  /* 0x0000010000077ab9 */ /* 0x000fe20000000800 */
[----:B-1----:R-:W-:Y:S02]  /*f1c0*/  ULEA UR4, UR5, UR4, 0x18 ;  /* 0x0000000405047291 */ /* 0x002fe4000f8ec03f */
[----:B------:R-:W-:Y:S01]  /*f1d0*/  USHF.R.U32.HI UR5, URZ, 0x1, UR7 ;  /* 0x000000013f057899 */ /* 0x000fe20008011607 */
[----:B0-----:R-:W-:-:S05]  /*f1e0*/  IMAD R0, R0, UR6, R16 ;  /* 0x0000000600007c24 */ /* 0x001fca000f8e0210 */
[----:B------:R-:W-:Y:S02]  /*f1f0*/  ISETP.NE.AND P0, PT, RZ, UR5, PT ;  /* 0x00000005ff007c0c */ /* 0x000fe4000bf05270 */
[----:B------:R-:W-:-:S05]  /*f200*/  LEA R3, R0, UR4, 0x4 ;  /* 0x0000000400037c11 */ /* 0x000fca000f8e20ff */
[----:B------:R1:W-:Y:S06]  /*f210*/  STS.128 [R3], R4 ;  /* 0x0000000403007388 */ /* 0x0003ec0000000c00 */
[----:B------:R-:W-:Y:S05]  /*f220*/  @!P0 BRA `(.L_x_1409) ;  /* 0x0000000000988947 */ /* 0x000fea0003800000 */
[----:B------:R-:W-:-:S07]  /*f230*/  IMAD.U32 R0, RZ, RZ, UR5 ;  /* 0x00000005ff007e24 */ /* 0x000fce000f8e00ff */
.L_x_1415:
[----:B01----:R-:W1:Y:S01]  /*f240*/  S2R R2, SR_TID.Y ;  /* 0x0000000000027919 */ /* 0x003e620000002200 */
[----:B------:R-:W-:Y:S01]  /*f250*/  BSSY B0, `(.L_x_1410) ;  /* 0x0000020000007945 */ /* 0x000fe20003800000 */
[----:B------:R-:W-:Y:S01]  /*f260*/  BAR.SYNC.DEFER_BLOCKING 0x0 ;  /* 0x0000000000007b1d */ /* 0x000fe20000010000 */
[----:B-1----:R-:W-:-:S05]  /*f270*/  IMAD.IADD R7, R2, 0x1, R0 ;  /* 0x0000000102077824 */ /* 0x002fca00078e0200 */
[----:B------:R-:W-:-:S04]  /*f280*/  ISETP.GE.U32.AND P0, PT, R7, UR7, PT ;  /* 0x0000000707007c0c */ /* 0x000fc8000bf06070 */
[----:B------:R-:W-:-:S13]  /*f290*/  ISETP.GE.U32.OR P0, PT, R2, R0, P0 ;  /* 0x000000000200720c */ /* 0x000fda0000706470 */
[----:B------:R-:W-:Y:S05]  /*f2a0*/  @P0 BRA `(.L_x_1411) ;  /* 0x0000000000680947 */ /* 0x000fea0003800000 */
[----:B------:R-:W-:Y:S01]  /*f2b0*/  IMAD R2, R7, UR6, R16 ;  /* 0x0000000607027c24 */ /* 0x000fe2000f8e0210 */
[----:B------:R-:W-:Y:S01]  /*f2c0*/  DSETP.GTU.AND P0, PT, |R4|, +INF , PT ;  /* 0x7ff000000400742a */ /* 0x000fe20003f0c200 */
[----:B------:R-:W-:Y:S03]  /*f2d0*/  BSSY B1, `(.L_x_1412) ;  /* 0x0000010000017945 */ /* 0x000fe60003800000 */
[----:B------:R-:W-:-:S05]  /*f2e0*/  LEA R2, R2, UR4, 0x4 ;  /* 0x0000000402027c11 */ /* 0x000fca000f8e20ff */
[----:B------:R0:W1:Y:S05]  /*f2f0*/  LDS.128 R8, [R2] ;  /* 0x0000000002087984 */ /* 0x00006a0000000c00 */
[----:B------:R-:W-:Y:S05]  /*f300*/  @P0 BRA `(.L_x_1413) ;  /* 0x0000000000240947 */ /* 0x000fea0003800000 */
[C-C-:B-1----:R-:W-:Y:S01]  /*f310*/  DSETP.NEU.AND P1, PT, R4.reuse, R8.reuse, PT ;  /* 0x000000080400722a */ /* 0x142fe20003f2d000 */
[----:B------:R-:W-:Y:S01]  /*f320*/  ISETP.GE.U32.AND P0, PT, R24, R10, PT ;  /* 0x0000000a1800720c */ /* 0x000fe20003f06070 */
[----:B------:R-:W-:-:S03]  /*f330*/  DSETP.GEU.AND P2, PT, R4, R8, PT ;  /* 0x000000080400722a */ /* 0x000fc60003f4e000 */
[----:B------:R-:W-:-:S03]  /*f340*/  ISETP.GE.AND.EX P0, PT, R26, R11, PT, P0 ;  /* 0x0000000b1a00720c */ /* 0x000fc60003f06300 */
[----:B0-----:R-:W-:-:S06]  /*f350*/  SEL R2, RZ, 0xffffffff, P2 ;  /* 0xffffffffff027807 */ /* 0x001fcc0001000000 */
[----:B------:R-:W-:-:S04]  /*f360*/  @!P1 SEL R2, RZ, 0xffffffff, P0 ;  /* 0xffffffffff029807 */ /* 0x000fc80000000000 */
[----:B------:R-:W-:-:S04]  /*f370*/  LOP3.LUT R2, R2, 0x1, RZ, 0xc0, !PT ;  /* 0x0000000102027812 */ /* 0x000fc800078ec0ff */
[----:B------:R-:W-:Y:S01]  /*f380*/  ISETP.EQ.U32.AND P0, PT, R2, 0x1, PT ;  /* 0x000000010200780c */ /* 0x000fe20003f02070 */
[----:B------:R-:W-:-:S12]  /*f390*/  BRA `(.L_x_1414) ;  /* 0x00000000000c7947 */ /* 0x000fd80003800000 */
.L_x_1413:
[----:B-1----:R-:W-:Y:S01]  /*f3a0*/  DSETP.GTU.AND P0, PT, |R8|, +INF , PT ;  /* 0x7ff000000800742a */ /* 0x002fe20003f0c200 */
[----:B------:R-:W-:-:S05]  /*f3b0*/  ISETP.LT.U32.AND P1, PT, R24, R10, PT ;  /* 0x0000000a1800720c */ /* 0x000fca0003f21070 */
[----:B------:R-:W-:-:S13]  /*f3c0*/  ISETP.LT.OR.EX P0, PT, R26, R11, !P0, P1 ;  /* 0x0000000b1a00720c */ /* 0x000fda0004701710 */
.L_x_1414:
[----:B------:R-:W-:Y:S05]  /*f3d0*/  BSYNC B1 ;  /* 0x0000000000017941 */ /* 0x000fea0003800000 */
.L_x_1412:
[----:B------:R-:W-:Y:S02]  /*f3e0*/  SEL R24, R24, R10, P0 ;  /* 0x0000000a18187207 */ /* 0x000fe40000000000 */
[----:B------:R-:W-:Y:S02]  /*f3f0*/  SEL R26, R26, R11, P0 ;  /* 0x0000000b1a1a7207 */ /* 0x000fe40000000000 */
[----:B------:R-:W-:Y:S01]  /*f400*/  FSEL R4, R4, R8, P0 ;  /* 0x0000000804047208 */ /* 0x000fe20000000000 */
[----:B------:R-:W-:Y:S01]  /*f410*/  IMAD.MOV.U32 R6, RZ, RZ, R24 ;  /* 0x000000ffff067224 */ /* 0x000fe200078e0018 */
[----:B------:R-:W-:Y:S02]  /*f420*/  FSEL R5, R5, R9, P0 ;  /* 0x0000000905057208 */ /* 0x000fe40000000000 */
[----:B------:R-:W-:-:S05]  /*f430*/  MOV R7, R26 ;  /* 0x0000001a00077202 */ /* 0x000fca0000000f00 */
[----:B------:R1:W-:Y:S02]  /*f440*/  STS.128 [R3], R4 ;  /* 0x0000000403007388 */ /* 0x0003e40000000c00 */
.L_x_1411:
[----:B------:R-:W-:Y:S05]  /*f450*/  BSYNC B0 ;  /* 0x0000000000007941 */ /* 0x000fea0003800000 */
.L_x_1410:
[----:B------:R-:W-:Y:S02]  /*f460*/  ISETP.GT.AND P0, PT, R0, 0x1, PT ;  /* 0x000000010000780c */ /* 0x000fe40003f04270 */
[----:B------:R-:W-:-:S11]  /*f470*/  SHF.R.S32.HI R0, RZ, 0x1, R0 ;  /* 0x00000001ff007819 */ /* 0x000fd60000011400 */
[----:B------:R-:W-:Y:S05]  /*f480*/  @P0 BRA `(.L_x_1415) ;  /* 0xfffffffc006c0947 */ /* 0x000fea000383ffff */
.L_x_1409:
[----:B------:R-:W-:Y:S02]  /*f490*/  ULDC UR4, c[0x0][0x240] ;  /* 0x0000900000047ab9 */ /* 0x000fe40000000800 */
[----:B------:R-:W-:-:S13]  /*f4a0*/  ISETP.NE.AND P0, PT, RZ, UR4, PT ;  /* 0x00000004ff007c0c */ /* 0x000fda000bf05270 */
[----:B------:R-:W-:Y:S05]  /*f4b0*/  @!P0 BRA `(.L_x_1416) ;  /* 0x0000000400588947 */ /* 0x000fea0003800000 */
[----:B-1----:R-:W1:Y:S02]  /*f4c0*/  LDC R3, c[0x0][RZ] ;  /* 0x00000000ff037b82 */ /* 0x002e640000000800 */
[----:B-1----:R-:W-:Y:S01]  /*f4d0*/  ISETP.GT.AND P0, PT, R3, 0x20, PT ;  /* 0x000000200300780c */ /* 0x002fe20003f04270 */
[----:B------:R-:W-:-:S12]  /*f4e0*/  IMAD.MOV.U32 R0, RZ, RZ, R3 ;  /* 0x000000ffff007224 */ /* 0x000fd800078e0003 */
[----:B------:R-:W-:Y:S05]  /*f4f0*/  @!P0 BRA `(.L_x_1417) ;  /* 0x0000000000cc8947 */ /* 0x000fea0003800000 */
[----:B0-----:R-:W0:Y:S01]  /*f500*/  S2R R2, SR_TID.Y ;  /* 0x0000000000027919 */ /* 0x001e220000002200 */
[----:B------:R-:W1:Y:S01]  /*f510*/  S2UR UR5, SR_CgaCtaId ;  /* 0x00000000000579c3 */ /* 0x000e620000008800 */
[----:B------:R-:W-:Y:S01]  /*f520*/  UMOV UR4, 0x400 ;  /* 0x0000040000047882 */ /* 0x000fe20000000000 */
[----:B------:R-:W-:Y:S01]  /*f530*/  IMAD.MOV.U32 R6, RZ, RZ, R24 ;  /* 0x000000ffff067224 */ /* 0x000fe200078e0018 */
[----:B------:R-:W-:Y:S01]  /*f540*/  UIADD3 UR4, UR4, 0x10, URZ ;  /* 0x0000001004047890 */ /* 0x000fe2000fffe03f */
[----:B------:R-:W-:Y:S01]  /*f550*/  IMAD.MOV.U32 R7, RZ, RZ, R26 ;  /* 0x000000ffff077224 */ /* 0x000fe200078e001a */
[-C--:B------:R-:W-:Y:S02]  /*f560*/  LEA.HI R0, R3, R3.reuse, RZ, 0x1 ;  /* 0x0000000303007211 */ /* 0x080fe400078f08ff */
[----:B-1----:R-:W-:Y:S01]  /*f570*/  ULEA UR4, UR5, UR4, 0x18 ;  /* 0x0000000405047291 */ /* 0x002fe2000f8ec03f */
[----:B0-----:R-:W-:Y:S01]  /*f580*/  IMAD R13, R2, R3, R16 ;  /* 0x00000003020d7224 */ /* 0x001fe200078e0210 */
[----:B------:R-:W-:Y:S01]  /*f590*/  SHF.R.S32.HI R2, RZ, 0x1, R0 ;  /* 0x00000001ff027819 */ /* 0x000fe20000011400 */
[----:B------:R-:W-:-:S03]  /*f5a0*/  HFMA2.MMA R0, -RZ, RZ, 0, 1.9073486328125e-06 ;  /* 0x00000020ff007435 */ /* 0x000fc600000001ff */
[----:B------:R-:W-:Y:S02]  /*f5b0*/  LEA R13, R13, UR4, 0x4 ;  /* 0x000000040d0d7c11 */ /* 0x000fe4000f8e20ff */
[----:B------:R-:W-:-:S03]  /*f5c0*/  ISETP.GE.AND P0, PT, R2, 0x20, PT ;  /* 0x000000200200780c */ /* 0x000fc60003f06270 */
[----:B------:R1:W-:Y:S10]  /*f5d0*/  STS.128 [R13], R4 ;  /* 0x000000040d007388 */ /* 0x0003f40000000c00 */
[----:B------:R-:W-:Y:S05]  /*f5e0*/  @!P0 BRA `(.L_x_1417) ;  /* 0x0000000000908947 */ /* 0x000fea0003800000 */
.L_x_1423:
[----:B------:R-:W-:Y:S01]  /*f5f0*/  IMAD.IADD R0, R16, 0x1, R2 ;  /* 0x0000000110007824 */ /* 0x000fe200078e0202 */
[----:B------:R-:W-:Y:S04]  /*f600*/  BAR.SYNC.DEFER_BLOCKING 0x0 ;  /* 0x0000000000007b1d */ /* 0x000fe80000010000 */
[----:B------:R-:W-:Y:S02]  /*f610*/  ISETP.GE.U32.AND P0, PT, R0, R3, PT ;  /* 0x000000030000720c */ /* 0x000fe40003f06070 */
[----:B------:R-:W-:Y:S02]  /*f620*/  BSSY B0, `(.L_x_1418) ;  /* 0x000001c000007945 */ /* 0x000fe40003800000 */
[----:B------:R-:W-:-:S13]  /*f630*/  ISETP.GE.U32.OR P0, PT, R16, R2, P0 ;  /* 0x000000021000720c */ /* 0x000fda0000706470 */
[----:B0-----:R-:W-:Y:S05]  /*f640*/  @P0 BRA `(.L_x_1419) ;  /* 0x0000000000640947 */ /* 0x001fea0003800000 */
[----:B------:R-:W-:Y:S01]  /*f650*/  IMAD R8, R2, 0x10, R13 ;  /* 0x0000001002087824 */ /* 0x000fe200078e020d */
[----:B------:R-:W-:Y:S01]  /*f660*/  DSETP.GTU.AND P0, PT, |R4|, +INF , PT ;  /* 0x7ff000000400742a */ /* 0x000fe20003f0c200 */
[----:B------:R-:W-:Y:S04]  /*f670*/  BSSY B1, `(.L_x_1420) ;  /* 0x000000f000017945 */ /* 0x000fe80003800000 */
[----:B------:R-:W0:Y:S09]  /*f680*/  LDS.128 R8, [R8] ;  /* 0x0000000008087984 */ /* 0x000e320000000c00 */
[----:B------:R-:W-:Y:S05]  /*f690*/  @P0 BRA `(.L_x_1421) ;  /* 0x0000000000240947 */ /* 0x000fea0003800000 */
[C-C-:B0-----:R-:W-:Y:S01]  /*f6a0*/  DSETP.NEU.AND P1, PT, R4.reuse, R8.reuse, PT ;  /* 0x000000080400722a */ /* 0x141fe20003f2d000 */
        /* <DEDUP_REMOVED lines=8> */
.L_x_1421:
[----:B0-----:R-:W-:Y:S01]  /*f730*/  DSETP.GTU.AND P0, PT, |R8|, +INF , PT ;  /* 0x7ff000000800742a */ /* 0x001fe20003f0c200 */
[----:B------:R-:W-:-:S05]  /*f740*/  ISETP.LT.U32.AND P1, PT, R24, R10, PT ;  /* 0x0000000a1800720c */ /* 0x000fca0003f21070 */
[----:B------:R-:W-:-:S13]  /*f750*/  ISETP.LT.OR.EX P0, PT, R26, R11, !P0, P1 ;  /* 0x0000000b1a00720c */ /* 0x000fda0004701710 */
.L_x_1422:
[----:B------:R-:W-:Y:S05]  /*f760*/  BSYNC B1 ;  /* 0x0000000000017941 */ /* 0x000fea0003800000 */
.L_x_1420:
[----:B------:R-:W-:Y:S02]  /*f770*/  SEL R24, R24, R10, P0 ;  /* 0x0000000a18187207 */ /* 0x000fe40000000000 */
[----:B------:R-:W-:Y:S02]  /*f780*/  SEL R26, R26, R11, P0 ;  /* 0x0000000b1a1a7207 */ /* 0x000fe40000000000 */
[----:B-1----:R-:W-:Y:S01]  /*f790*/  FSEL R4, R4, R8, P0 ;  /* 0x0000000804047208 */ /* 0x002fe20000000000 */
[----:B------:R-:W-:Y:S01]  /*f7a0*/  IMAD.MOV.U32 R6, RZ, RZ, R24 ;  /* 0x000000ffff067224 */ /* 0x000fe200078e0018 */
[----:B------:R-:W-:Y:S02]  /*f7b0*/  FSEL R5, R5, R9, P0 ;  /* 0x0000000905057208 */ /* 0x000fe40000000000 */
[----:B------:R-:W-:-:S05]  /*f7c0*/  MOV R7, R26 ;  /* 0x0000001a00077202 */ /* 0x000fca0000000f00 */
[----:B------:R0:W-:Y:S02]  /*f7d0*/  STS.128 [R13], R4 ;  /* 0x000000040d007388 */ /* 0x0001e40000000c00 */
.L_x_1419:
[----:B------:R-:W-:Y:S05]  /*f7e0*/  BSYNC B0 ;  /* 0x0000000000007941 */ /* 0x000fea0003800000 */
.L_x_1418:
[----:B------:R-:W-:-:S04]  /*f7f0*/  SHF.R.S32.HI R2, RZ, 0x1, R2 ;  /* 0x00000001ff027819 */ /* 0x000fc80000011402 */
[----:B------:R-:W-:-:S13]  /*f800*/  ISETP.GE.AND P0, PT, R2, 0x20, PT ;  /* 0x000000200200780c */ /* 0x000fda0003f06270 */
[----:B------:R-:W-:Y:S05]  /*f810*/  @P0 BRA `(.L_x_1423) ;  /* 0xfffffffc00740947 */ /* 0x000fea000383ffff */
[----:B------:R-:W-:-:S07]  /*f820*/  IMAD.MOV.U32 R0, RZ, RZ, 0x20 ;  /* 0x00000020ff007424 */ /* 0x000fce00078e00ff */
.L_x_1417:
[----:B------:R-:W-:Y:S01]  /*f830*/  BAR.SYNC.DEFER_BLOCKING 0x0 ;  /* 0x0000000000007b1d */ /* 0x000fe20000010000 */
[----:B------:R-:W-:-:S13]  /*f840*/  ISETP.GE.AND P0, PT, R0, 0x2, PT ;  /* 0x000000020000780c */ /* 0x000fda0003f06270 */
[----:B------:R-:W-:Y:S05]  /*f850*/  @!P0 BRA `(.L_x_1416) ;  /* 0x0000000000708947 */ /* 0x000fea0003800000 */
[----:B01----:R-:W-:-:S07]  /*f860*/  IMAD.MOV.U32 R7, RZ, RZ, 0x1 ;  /* 0x00000001ff077424 */ /* 0x003fce00078e00ff */
.L_x_1427:
[----:B------:R-:W-:Y:S01]  /*f870*/  DSETP.GTU.AND P0, PT, |R4|, +INF , PT ;  /* 0x7ff000000400742a */ /* 0x000fe20003f0c200 */
[----:B------:R0:W1:Y:S01]  /*f880*/  SHFL.DOWN PT, R3, R5, R7, 0x1f ;  /* 0x08001f0705037589 */ /* 0x00006200000e0000 */
[----:B------:R-:W-:Y:S03]  /*f890*/  BSSY B0, `(.L_x_1424) ;  /* 0x0000011000007945 */ /* 0x000fe60003800000 */
[----:B------:R0:W2:Y:S04]  /*f8a0*/  SHFL.DOWN PT, R2, R4, R7, 0x1f ;  /* 0x08001f0704027589 */ /* 0x0000a800000e0000 */
[----:B------:R0:W3:Y:S04]  /*f8b0*/  SHFL.DOWN PT, R9, R26, R7, 0x1f ;  /* 0x08001f071a097589 */ /* 0x0000e800000e0000 */
[----:B------:R0:W4:Y:S01]  /*f8c0*/  SHFL.DOWN PT, R11, R24, R7, 0x1f ;  /* 0x08001f07180b7589 */ /* 0x00012200000e0000 */
[----:B------:R-:W-:Y:S05]  /*f8d0*/  @P0 BRA `(.L_x_1425) ;  /* 0x0000000000240947 */ /* 0x000fea0003800000 */
[C-C-:B-12---:R-:W-:Y:S01]  /*f8e0*/  DSETP.NEU.AND P1, PT, R4.reuse, R2.reuse, PT ;  /* 0x000000020400722a */ /* 0x146fe20003f2d000 */
[----:B----4-:R-:W-:Y:S01]  /*f8f0*/  ISETP.GE.U32.AND P0, PT, R24, R11, PT ;  /* 0x0000000b1800720c */ /* 0x010fe20003f06070 */
[----:B------:R-:W-:-:S03]  /*f900*/  DSETP.GEU.AND P2, PT, R4, R2, PT ;  /* 0x000000020400722a */ /* 0x000fc60003f4e000 */
[----:B---3--:R-:W-:-:S03]  /*f910*/  ISETP.GE.AND.EX P0, PT, R26, R9, PT, P0 ;  /* 0x000000091a00720c */ /* 0x008fc60003f06300 */
[----:B------:R-:W-:-:S06]  /*f920*/  SEL R6, RZ, 0xffffffff, P2 ;  /* 0xffffffffff067807 */ /* 0x000fcc0001000000 */
[----:B------:R-:W-:-:S04]  /*f930*/  @!P1 SEL R6, RZ, 0xffffffff, P0 ;  /* 0xffffffffff069807 */ /* 0x000fc80000000000 */
[----:B------:R-:W-:-:S04]  /*f940*/  LOP3.LUT R6, R6, 0x1, RZ, 0xc0, !PT ;  /* 0x0000000106067812 */ /* 0x000fc800078ec0ff */
[----:B------:R-:W-:Y:S01]  /*f950*/  ISETP.EQ.U32.AND P0, PT, R6, 0x1, PT ;  /* 0x000000010600780c */ /* 0x000fe20003f02070 */
[----:B------:R-:W-:-:S12]  /*f960*/  BRA `(.L_x_1426) ;  /* 0x00000000000c7947 */ /* 0x000fd80003800000 */
.L_x_1425:
[----:B-12---:R-:W-:Y:S01]  /*f970*/  DSETP.GTU.AND P0, PT, |R2|, +INF , PT ;  /* 0x7ff000000200742a */ /* 0x006fe20003f0c200 */
[----:B----4-:R-:W-:-:S05]  /*f980*/  ISETP.LT.U32.AND P1, PT, R24, R11, PT ;  /* 0x0000000b1800720c */ /* 0x010fca0003f21070 */
[----:B---3--:R-:W-:-:S13]  /*f990*/  ISETP.LT.OR.EX P0, PT, R26, R9, !P0, P1 ;  /* 0x000000091a00720c */ /* 0x008fda0004701710 */
.L_x_1426:
[----:B------:R-:W-:Y:S05]  /*f9a0*/  BSYNC B0 ;  /* 0x0000000000007941 */ /* 0x000fea0003800000 */
.L_x_1424:
[----:B0-----:R-:W-:Y:S01]  /*f9b0*/  IMAD.SHL.U32 R7, R7, 0x2, RZ ;  /* 0x0000000207077824 */ /* 0x001fe200078e00ff */
[----:B------:R-:W-:Y:S02]  /*f9c0*/  FSEL R4, R4, R2, P0 ;  /* 0x0000000204047208 */ /* 0x000fe40000000000 */
[----:B------:R-:W-:Y:S02]  /*f9d0*/  FSEL R5, R5, R3, P0 ;  /* 0x0000000305057208 */ /* 0x000fe40000000000 */
[----:B------:R-:W-:Y:S02]  /*f9e0*/  ISETP.GE.AND P1, PT, R7, R0, PT ;  /* 0x000000000700720c */ /* 0x000fe40003f26270 */
[----:B------:R-:W-:Y:S02]  /*f9f0*/  SEL R24, R24, R11, P0 ;  /* 0x0000000b18187207 */ /* 0x000fe40000000000 */
[----:B------:R-:W-:-:S09]  /*fa00*/  SEL R26, R26, R9, P0 ;  /* 0x000000091a1a7207 */ /* 0x000fd20000000000 */
[----:B------:R-:W-:Y:S05]  /*fa10*/  @!P1 BRA `(.L_x_1427) ;  /* 0xfffffffc00949947 */ /* 0x000fea000383ffff */
.L_x_1416:
[----:B------:R-:W2:Y:S01]  /*fa20*/  LDC R0, c[0x0][0x3fc] ;  /* 0x0000ff00ff007b82 */ /* 0x000ea20000000800 */
[----:B------:R-:W-:Y:S01]  /*fa30*/  ULDC UR4, c[0x0][0x24c] ;  /* 0x0000930000047ab9 */ /* 0x000fe20000000800 */
[----:B0-----:R-:W-:Y:S01]  /*fa40*/  MOV R2, RZ ;  /* 0x000000ff00027202 */ /* 0x001fe20000000f00 */
[----:B------:R-:W-:Y:S01]  /*fa50*/  IMAD R9, R16, UR4, RZ ;  /* 0x0000000410097c24 */ /* 0x000fe2000f8e02ff */
[----:B--2---:R-:W-:-:S13]  /*fa60*/  ISETP.NE.AND P0, PT, R0, RZ, PT ;  /* 0x000000ff0000720c */ /* 0x004fda0003f05270 */
[----:B------:R-:W-:Y:S05]  /*fa70*/  @!P0 BRA `(.L_x_1428) ;  /* 0x00000010005c8947 */ /* 0x000fea0003800000 */
[----:B------:R-:W0:Y:S01]  /*fa80*/  S2R R2, SR_TID.Y ;  /* 0x0000000000027919 */ /* 0x000e220000002200 */
[----:B------:R-:W2:Y:S01]  /*fa90*/  S2UR UR4, SR_CTAID.X ;  /* 0x00000000000479c3 */ /* 0x000ea20000002500 */
[----:B------:R-:W-:Y:S01]  /*faa0*/  ULDC UR5, c[0x0][0x250] ;  /* 0x0000940000057ab9 */ /* 0x000fe20000000800 */
[----:B------:R-:W-:Y:S01]  /*fab0*/  ULDC.64 UR6, c[0x0][0x400] ;  /* 0x0001000000067ab9 */ /* 0x000fe20000000a00 */
[----:B------:R-:W-:-:S05]  /*fac0*/  ISETP.NE.AND P0, PT, R0, 0x1, PT ;  /* 0x000000010000780c */ /* 0x000fca0003f05270 */
[----:B-1----:R-:W2:Y:S01]  /*fad0*/  LDC R3, c[0x0][0x238] ;  /* 0x00008e00ff037b82 */ /* 0x002ea20000000800 */
        /* <DEDUP_REMOVED lines=273> */
.L_x_1428:
[----:B------:R-:W-:Y:S01]  /*10bf0*/  ULDC.64 UR4, c[0x0][0x610] ;  /* 0x0001840000047ab9 */ /* 0x000fe20000000a00 */
[----:B-1----:R-:W-:Y:S02]  /*10c00*/  CS2R R6, SRZ ;  /* 0x0000000000067805 */ /* 0x002fe4000001ff00 */
[----:B------:R-:W-:Y:S01]  /*10c10*/  ISETP.NE.U32.AND P0, PT, RZ, UR4, PT ;  /* 0x00000004ff007c0c */ /* 0x000fe2000bf05070 */
[----:B------:R-:W-:-:S03]  /*10c20*/  IMAD.MOV.U32 R17, RZ, RZ, RZ ;  /* 0x000000ffff117224 */ /* 0x000fc600078e00ff */
[----:B------:R-:W-:-:S13]  /*10c30*/  ISETP.NE.AND.EX P0, PT, RZ, UR5, PT, P0 ;  /* 0x00000005ff007c0c */ /* 0x000fda000bf05300 */
[----:B------:R-:W-:Y:S05]  /*10c40*/  @!P0 BRA `(.L_x_1429) ;  /* 0x00000008000c8947 */ /* 0x000fea0003800000 */
[----:B------:R-:W-:Y:S01]  /*10c50*/  HFMA2.MMA R10, -RZ, RZ, 0, 4.76837158203125e-07 ;  /* 0x00000008ff0a7435 */ /* 0x000fe200000001ff */
[----:B------:R-:W-:Y:S02]  /*10c60*/  IMAD.MOV.U32 R15, RZ, RZ, RZ ;  /* 0x000000ffff0f7224 */ /* 0x000fe400078e00ff */
[----:B------:R-:W-:Y:S02]  /*10c70*/  IMAD.MOV.U32 R12, RZ, RZ, 0x10 ;  /* 0x00000010ff0c7424 */ /* 0x000fe400078e00ff */
[----:B------:R-:W-:-:S07]  /*10c80*/  IMAD.MOV.U32 R13, RZ, RZ, 0x0 ;  /* 0x00000000ff0d7424 */ /* 0x000fce00078e00ff */
.L_x_1432:
[----:B------:R-:W-:Y:S01]  /*10c90*/  LOP3.LUT R0, R15, R13, RZ, 0xfc, !PT ;  /* 0x0000000d0f007212 */ /* 0x000fe200078efcff */
[----:B------:R-:W-:-:S03]  /*10ca0*/  IMAD.MOV.U32 R3, RZ, RZ, R13 ;  /* 0x000000ffff037224 */ /* 0x000fc600078e000d */
[----:B------:R-:W-:Y:S02]  /*10cb0*/  ISETP.NE.U32.AND P0, PT, R0, RZ, PT ;  /* 0x000000ff0000720c */ /* 0x000fe40003f05070 */
[----:B------:R-:W-:-:S11]  /*10cc0*/  MOV R0, R12 ;  /* 0x0000000c00007202 */ /* 0x000fd60000000f00 */
[----:B------:R-:W-:Y:S05]  /*10cd0*/  @!P0 BRA `(.L_x_1430) ;  /* 0x00000000001c8947 */ /* 0x000fea0003800000 */
[----:B------:R-:W-:Y:S01]  /*10ce0*/  IMAD.MOV.U32 R14, RZ, RZ, R12 ;  /* 0x000000ffff0e7224 */ /* 0x000fe200078e000c */
[----:B------:R-:W-:Y:S01]  /*10cf0*/  MOV R12, 0x10d20 ;  /* 0x00010d20000c7802 */ /* 0x000fe20000000f00 */
[----:B------:R-:W-:-:S07]  /*10d00*/  IMAD.MOV.U32 R8, RZ, RZ, R10 ;  /* 0x000000ffff087224 */ /* 0x000fce00078e000a */
[----:B------:R-:W-:Y:S05]  /*10d10*/  CALL.REL.NOINC `($__internal_7_$__cuda_sm20_rem_u64) ;  /* 0x00000040004c7944 */ /* 0x000fea0003c00000 */
[----:B------:R-:W-:Y:S01]  /*10d20*/  MOV R12, R6 ;  /* 0x00000006000c7202 */ /* 0x000fe20000000f00 */
[----:B------:R-:W-:Y:S01]  /*10d30*/  IMAD.MOV.U32 R13, RZ, RZ, R7 ;  /* 0x000000ffff0d7224 */ /* 0x000fe200078e0007 */
[----:B------:R-:W-:Y:S06]  /*10d40*/  BRA `(.L_x_1431) ;  /* 0x00000000004c7947 */ /* 0x000fec0003800000 */
.L_x_1430:
[----:B------:R-:W0:Y:S01]  /*10d50*/  I2F.U32.RP R8, R12 ;  /* 0x0000000c00087306 */ /* 0x000e220000209000 */
[----:B------:R-:W-:Y:S01]  /*10d60*/  ISETP.NE.U32.AND P1, PT, R12, RZ, PT ;  /* 0x000000ff0c00720c */ /* 0x000fe20003f25070 */
[----:B------:R-:W-:-:S06]  /*10d70*/  IMAD.MOV.U32 R13, RZ, RZ, RZ ;  /* 0x000000ffff0d7224 */ /* 0x000fcc00078e00ff */
[----:B0-----:R-:W0:Y:S02]  /*10d80*/  MUFU.RCP R8, R8 ;  /* 0x0000000800087308 */ /* 0x001e240000001000 */
[----:B0-----:R-:W-:-:S06]  /*10d90*/  VIADD R6, R8, 0xffffffe ;  /* 0x0ffffffe08067836 */ /* 0x001fcc0000000000 */
[----:B------:R0:W1:Y:S02]  /*10da0*/  F2I.FTZ.U32.TRUNC.NTZ R7, R6 ;  /* 0x0000000600077305 */ /* 0x000064000021f000 */
[----:B0-----:R-:W-:Y:S01]  /*10db0*/  HFMA2.MMA R6, -RZ, RZ, 0, 0 ;  /* 0x00000000ff067435 */ /* 0x001fe200000001ff */
[----:B-1----:R-:W-:-:S04]  /*10dc0*/  IMAD.MOV R11, RZ, RZ, -R7 ;  /* 0x000000ffff0b7224 */ /* 0x002fc800078e0a07 */
[----:B------:R-:W-:-:S05]  /*10dd0*/  IMAD R11, R11, R12, RZ ;  /* 0x0000000c0b0b7224 */ /* 0x000fca00078e02ff */
        /* <DEDUP_REMOVED lines=8> */
[----:B------:R-:W-:-:S04]  /*10e60*/  @!P1 LOP3.LUT R7, RZ, R12, RZ, 0x33, !PT ;  /* 0x0000000cff079212 */ /* 0x000fc800078e33ff */
[----:B------:R-:W-:-:S07]  /*10e70*/  MOV R12, R7 ;  /* 0x00000007000c7202 */ /* 0x000fce0000000f00 */
.L_x_1431:
[----:B------:R-:W-:Y:S01]  /*10e80*/  ISETP.NE.U32.AND P0, PT, R12, RZ, PT ;  /* 0x000000ff0c00720c */ /* 0x000fe20003f05070 */
[----:B------:R-:W-:Y:S02]  /*10e90*/  IMAD.MOV.U32 R10, RZ, RZ, R0 ;  /* 0x000000ffff0a7224 */ /* 0x000fe400078e0000 */
[----:B------:R-:W-:Y:S01]  /*10ea0*/  IMAD.MOV.U32 R15, RZ, RZ, R3 ;  /* 0x000000ffff0f7224 */ /* 0x000fe200078e0003 */
[----:B------:R-:W-:-:S13]  /*10eb0*/  ISETP.NE.AND.EX P0, PT, R13, RZ, PT, P0 ;  /* 0x000000ff0d00720c */ /* 0x000fda0003f05300 */
[----:B------:R-:W-:Y:S05]  /*10ec0*/  @P0 BRA `(.L_x_1432) ;  /* 0xfffffffc00700947 */ /* 0x000fea000383ffff */
[----:B------:R-:W-:-:S13]  /*10ed0*/  ISETP.NE.U32.AND P2, PT, R3, RZ, PT ;  /* 0x000000ff0300720c */ /* 0x000fda0003f45070 */
[----:B------:R-:W-:Y:S05]  /*10ee0*/  @!P2 BRA `(.L_x_1433) ;  /* 0x00000000001ca947 */ /* 0x000fea0003800000 */
[----:B------:R-:W-:Y:S01]  /*10ef0*/  HFMA2.MMA R7, -RZ, RZ, 0, 9.5367431640625e-07 ;  /* 0x00000010ff077435 */ /* 0x000fe200000001ff */
[----:B------:R-:W-:Y:S01]  /*10f00*/  IMAD.MOV.U32 R8, RZ, RZ, RZ ;  /* 0x000000ffff087224 */ /* 0x000fe200078e00ff */
[----:B------:R-:W-:-:S09]  /*10f10*/  MOV R6, 0x10f30 ;  /* 0x00010f3000067802 */ /* 0x000fd20000000f00 */
[----:B------:R-:W-:Y:S05]  /*10f20*/  CALL.REL.NOINC `($__internal_6_$__cuda_sm20_div_u64) ;  /* 0x0000003800b47944 */ /* 0x000fea0003c00000 */
[----:B------:R-:W-:Y:S02]  /*10f30*/  IMAD.MOV.U32 R10, RZ, RZ, R12 ;  /* 0x000000ffff0a7224 */ /* 0x000fe400078e000c */
[----:B------:R-:W-:Y:S01]  /*10f40*/  IMAD.MOV.U32 R11, RZ, RZ, R13 ;  /* 0x000000ffff0b7224 */ /* 0x000fe200078e000d */
[----:B------:R-:W-:Y:S06]  /*10f50*/  BRA `(.L_x_1434) ;  /* 0x00000000004c7947 */ /* 0x000fec0003800000 */
.L_x_1433:
[----:B------:R-:W0:Y:S01]  /*10f60*/  I2F.U32.RP R8, R0 ;  /* 0x0000000000087306 */ /* 0x000e220000209000 */
[----:B------:R-:W-:-:S07]  /*10f70*/  ISETP.NE.U32.AND P3, PT, R0, RZ, PT ;  /* 0x000000ff0000720c */ /* 0x000fce0003f65070 */
[----:B0-----:R-:W0:Y:S02]  /*10f80*/  MUFU.RCP R8, R8 ;  /* 0x0000000800087308 */ /* 0x001e240000001000 */
[----:B0-----:R-:W-:-:S06]  /*10f90*/  IADD3 R6, R8, 0xffffffe, RZ ;  /* 0x0ffffffe08067810 */ /* 0x001fcc0007ffe0ff */
[----:B------:R0:W1:Y:S02]  /*10fa0*/  F2I.FTZ.U32.TRUNC.NTZ R7, R6 ;  /* 0x0000000600077305 */ /* 0x000064000021f000 */
[----:B0-----:R-:W-:Y:S02]  /*10fb0*/  IMAD.MOV.U32 R6, RZ, RZ, RZ ;  /* 0x000000ffff067224 */ /* 0x001fe400078e00ff */
[----:B-1----:R-:W-:-:S04]  /*10fc0*/  IMAD.MOV R11, RZ, RZ, -R7 ;  /* 0x000000ffff0b7224 */ /* 0x002fc800078e0a07 */
[----:B------:R-:W-:-:S04]  /*10fd0*/  IMAD R11, R11, R0, RZ ;  /* 0x000000000b0b7224 */ /* 0x000fc800078e02ff */
[----:B------:R-:W-:-:S06]  /*10fe0*/  IMAD.HI.U32 R11, R7, R11, R6 ;  /* 0x0000000b070b7227 */ /* 0x000fcc00078e0006 */
[----:B------:R-:W-:-:S04]  /*10ff0*/  IMAD.HI.U32 R10, R11, 0x10, RZ ;  /* 0x000000100b0a7827 */ /* 0x000fc800078e00ff */
[----:B------:R-:W-:Y:S02]  /*11000*/  IMAD.MOV R7, RZ, RZ, -R10 ;  /* 0x000000ffff077224 */ /* 0x000fe400078e0a0a */
[----:B------:R-:W-:Y:S02]  /*11010*/  IMAD.MOV.U32 R11, RZ, RZ, RZ ;  /* 0x000000ffff0b7224 */ /* 0x000fe400078e00ff */
[----:B------:R-:W-:-:S05]  /*11020*/  IMAD R7, R0, R7, 0x10 ;  /* 0x0000001000077424 */ /* 0x000fca00078e0207 */
[----:B------:R-:W-:-:S13]  /*11030*/  ISETP.GE.U32.AND P0, PT, R7, R0, PT ;  /* 0x000000000700720c */ /* 0x000fda0003f06070 */
[----:B------:R-:W-:Y:S01]  /*11040*/  @P0 IADD3 R7, R7, -R0, RZ ;  /* 0x8000000007070210 */ /* 0x000fe20007ffe0ff */
[----:B------:R-:W-:-:S03]  /*11050*/  @P0 VIADD R10, R10, 0x1 ;  /* 0x000000010a0a0836 */ /* 0x000fc60000000000 */
[----:B------:R-:W-:-:S13]  /*11060*/  ISETP.GE.U32.AND P1, PT, R7, R0, PT ;  /* 0x000000000700720c */ /* 0x000fda0003f26070 */
[----:B------:R-:W-:Y:S01]  /*11070*/  @P1 VIADD R10, R10, 0x1 ;  /* 0x000000010a0a1836 */ /* 0x000fe20000000000 */
[----:B------:R-:W-:-:S07]  /*11080*/  @!P3 LOP3.LUT R10, RZ, R0, RZ, 0x33, !PT ;  /* 0x00000000ff0ab212 */ /* 0x000fce00078e33ff */
.L_x_1434:
[----:B------:R-:W-:Y:S05]  /*11090*/  @!P2 BRA `(.L_x_1435) ;  /* 0x000000000014a947 */ /* 0x000fea0003800000 */
[----:B------:R-:W-:Y:S01]  /*110a0*/  MOV R7, 0x8 ;  /* 0x0000000800077802 */ /* 0x000fe20000000f00 */
[----:B------:R-:W-:Y:S01]  /*110b0*/  IMAD.MOV.U32 R8, RZ, RZ, RZ ;  /* 0x000000ffff087224 */ /* 0x000fe200078e00ff */
[----:B------:R-:W-:-:S07]  /*110c0*/  MOV R6, 0x110e0 ;  /* 0x000110e000067802 */ /* 0x000fce0000000f00 */
[----:B------:R-:W-:Y:S05]  /*110d0*/  CALL.REL.NOINC `($__internal_6_$__cuda_sm20_div_u64) ;  /* 0x0000003800487944 */ /* 0x000fea0003c00000 */
[----:B------:R-:W-:Y:S05]  /*110e0*/  BRA `(.L_x_1436) ;  /* 0x00000000004c7947 */ /* 0x000fea0003800000 */
.L_x_1435:
        /* <DEDUP_REMOVED lines=17> */
[----:B------:R-:W-:Y:S02]  /*11200*/  @P1 IADD3 R12, R12, 0x1, RZ ;  /* 0x000000010c0c1810 */ /* 0x000fe40007ffe0ff */
[----:B------:R-:W-:-:S07]  /*11210*/  @!P2 LOP3.LUT R12, RZ, R0, RZ, 0x33, !PT ;  /* 0x00000000ff0ca212 */ /* 0x000fce00078e33ff */
.L_x_1436:
        /* <DEDUP_REMOVED lines=10> */
[----:B------:R-:W-:Y:S05]  /*112c0*/  CALL.REL.NOINC `($__internal_6_$__cuda_sm20_div_u64) ;  /* 0x0000003400cc7944 */ /* 0x000fea0003c00000 */
[----:B------:R-:W-:Y:S02]  /*112d0*/  IMAD.MOV.U32 R6, RZ, RZ, R12 ;  /* 0x000000ffff067224 */ /* 0x000fe400078e000c */
[----:B------:R-:W-:Y:S01]  /*112e0*/  IMAD.MOV.U32 R7, RZ, RZ, R13 ;  /* 0x000000ffff077224 */ /* 0x000fe200078e000d */
[----:B------:R-:W-:Y:S06]  /*112f0*/  BRA `(.L_x_1439) ;  /* 0x00000000004c7947 */ /* 0x000fec0003800000 */
.L_x_1438:
        /* <DEDUP_REMOVED lines=14> */
[----:B------:R-:W-:Y:S01]  /*113e0*/  @P0 IADD3 R11, R11, -R12, RZ ;  /* 0x8000000c0b0b0210 */ /* 0x000fe20007ffe0ff */
[----:B------:R-:W-:-:S03]  /*113f0*/  @P0 VIADD R6, R6, 0x1 ;  /* 0x0000000106060836 */ /* 0x000fc60000000000 */
[----:B------:R-:W-:-:S13]  /*11400*/  ISETP.GE.U32.AND P1, PT, R11, R12, PT ;  /* 0x0000000c0b00720c */ /* 0x000fda0003f26070 */
[----:B------:R-:W-:Y:S01]  /*11410*/  @P1 VIADD R6, R6, 0x1 ;  /* 0x0000000106061836 */ /* 0x000fe20000000000 */
[----:B------:R-:W-:-:S07]  /*11420*/  @!P2 LOP3.LUT R6, RZ, R12, RZ, 0x33, !PT ;  /* 0x0000000cff06a212 */ /* 0x000fce00078e33ff */
.L_x_1439:
[----:B------:R-:W-:Y:S05]  /*11430*/  BSYNC B0 ;  /* 0x0000000000007941 */ /* 0x000fea0003800000 */
.L_x_1437:
[----:B------:R-:W-:Y:S02]  /*11440*/  ULDC.64 UR4, c[0x0][0x610] ;  /* 0x0001840000047ab9 */ /* 0x000fe40000000a00 */
[----:B------:R-:W-:-:S04]  /*11450*/  IADD3 R6, P0, R6, UR4, RZ ;  /* 0x0000000406067c10 */ /* 0x000fc8000ff1e0ff */
[----:B------:R-:W-:-:S04]  /*11460*/  IADD3.X R7, R7, UR5, RZ, P0, !PT ;  /* 0x0000000507077c10 */ /* 0x000fc800087fe4ff */
[----:B------:R-:W-:-:S07]  /*11470*/  MOV R17, R7 ;  /* 0x0000000700117202 */ /* 0x000fce0000000f00 */
.L_x_1429:
[----:B------:R-:W-:Y:S02]  /*11480*/  ULDC UR4, c[0x0][0x248] ;  /* 0x0000920000047ab9 */ /* 0x000fe40000000800 */
[----:B------:R-:W-:-:S13]  /*11490*/  ISETP.NE.AND P0, PT, RZ, UR4, PT ;  /* 0x00000004ff007c0c */ /* 0x000fda000bf05270 */
[----:B------:R-:W-:Y:S05]  /*114a0*/  @!P0 BRA `(.L_x_1440) ;  /* 0x0000002c00248947 */ /* 0x000fea0003800000 */
[----:B------:R-:W0:Y:S01]  /*114b0*/  LDC R3, c[0x0][0x3fc] ;  /* 0x0000ff00ff037b82 */ /* 0x000e220000000800 */
[----:B------:R-:W1:Y:S01]  /*114c0*/  S2R R14, SR_TID.Y ;  /* 0x00000000000e7919 */ /* 0x000e620000002200 */
[----:B------:R-:W-:Y:S02]  /*114d0*/  ULDC UR4, c[0x0][0x24c] ;  /* 0x0000930000047ab9 */ /* 0x000fe40000000800 */
[----:B------:R-:W-:Y:S01]  /*114e0*/  IMAD R2, R16, UR4, RZ ;  /* 0x0000000410027c24 */ /* 0x000fe2000f8e02ff */
[----:B------:R-:W2:Y:S01]  /*114f0*/  S2R R0, SR_CTAID.X ;  /* 0x0000000000007919 */ /* 0x000ea20000002500 */
[----:B------:R-:W-:Y:S01]  /*11500*/  ULDC UR4, c[0x0][0x250] ;  /* 0x0000940000047ab9 */ /* 0x000fe20000000800 */
[----:B0-----:R-:W-:Y:S01]  /*11510*/  ISETP.NE.AND P0, PT, R3, RZ, PT ;  /* 0x000000ff0300720c */ /* 0x001fe20003f05270 */
[----:B-1----:R-:W-:Y:S01]  /*11520*/  IMAD R9, R14, UR4, R2 ;  /* 0x000000040e097c24 */ /* 0x002fe2000f8e0202 */
[----:B------:R-:W-:Y:S01]  /*11530*/  ULDC UR4, c[0x0][0x238] ;  /* 0x00008e0000047ab9 */ /* 0x000fe20000000800 */
[----:B------:R-:W-:-:S02]  /*11540*/  IMAD.MOV.U32 R2, RZ, RZ, RZ ;  /* 0x000000ffff027224 */ /* 0x000fc400078e00ff */
[----:B--2---:R-:W-:-:S08]  /*11550*/  IMAD R9, R0, UR4, R9 ;  /* 0x0000000400097c24 */ /* 0x004fd0000f8e0209 */
        /* <DEDUP_REMOVED lines=274> */
.L_x_1441:
        /* <DEDUP_REMOVED lines=9> */
[----:B------:R-:W-:Y:S01]  /*12710*/  HFMA2.MMA R3, -RZ, RZ, 0, 5.9604644775390625e-08 ;  /* 0x00000001ff037435 */ /* 0x000fe200000001ff */
[----:B------:R-:W-:-:S13]  /*12720*/  ISETP.NE.AND P1, PT, RZ, UR4, PT ;  /* 0x00000004ff007c0c */ /* 0x000fda000bf25270 */
[----:B------:R-:W-:-:S04]  /*12730*/  @P1 ISETP.NE.AND P0, PT, R14, RZ, PT ;  /* 0x000000ff0e00120c */ /* 0x000fc80003f05270 */
[----:B------:R-:W-:-:S04]  /*12740*/  @P1 SEL R8, RZ, 0x1, P0 ;  /* 0x00000001ff081807 */ /* 0x000fc80000000000 */
[----:B------:R-:W-:-:S07]  /*12750*/  @P1 PRMT R3, R8, 0x7610, R3 ;  /* 0x0000761008031816 */ /* 0x000fce0000000003 */
.L_x_1443:
[----:B------:R-:W-:Y:S05]  /*12760*/  BSYNC B0 ;  /* 0x0000000000007941 */ /* 0x000fea0003800000 */
.L_x_1442:
        /* <DEDUP_REMOVED lines=9> */
[----:B------:R-:W1:Y:S01]  /*12800*/  LDC.64 R8, c[0x0][0x618] ;  /* 0x00018600ff087b82 */ /* 0x000e620000000a00 */
[----:B0-----:R-:W-:Y:S01]  /*12810*/  IMAD R3, R0, R3, UR4 ;  /* 0x0000000400037e24 */ /* 0x001fe2000f8e0203 */
[----:B------:R-:W-:-:S03]  /*12820*/  ULDC UR4, c[0x0][0x0] ;  /* 0x0000000000047ab9 */ /* 0x000fc60000000800 */
[----:B------:R-:W-:-:S04]  /*12830*/  @!P2 IMAD R3, R3, UR4, R16 ;  /* 0x000000040303ac24 */ /* 0x000fc8000f8e0210 */
[----:B-1----:R-:W-:-:S05]  /*12840*/  IMAD.WIDE.U32 R8, R3, 0x10, R8 ;  /* 0x0000001003087825 */ /* 0x002fca00078e0008 */
[----:B------:R0:W-:Y:S04]  /*12850*/  STG.E.64 desc[UR36][R8.64], R4 ;  /* 0x0000000408007986 */ /* 0x0001e8000c101b24 */
[----:B------:R0:W-:Y:S02]  /*12860*/  STG.E.64 desc[UR36][R8.64+0x8], R24 ;  /* 0x0000081808007986 */ /* 0x0001e4000c101b24 */
.L_x_1445:
[----:B------:R-:W-:Y:S05]  /*12870*/  BSYNC B0 ;  /* 0x0000000000007941 */ /* 0x000fea0003800000 */
.L_x_1444:
        /* <DEDUP_REMOVED lines=8> */
[----:B------:R-:W-:Y:S02]  /*12900*/  CCTL.IVALL ;  /* 0x00000000ff00798f */ /* 0x000fe40002000000 */
        /* <DEDUP_REMOVED lines=25> */
.L_x_1447:
[----:B------:R-:W-:Y:S05]  /*12aa0*/  BSYNC B0 ;  /* 0x0000000000007941 */ /* 0x000fea0003800000 */
.L_x_1446:
[----:B------:R-:W2:Y:S08]  /*12ab0*/  S2UR UR5, SR_CgaCtaId ;  /* 0x00000000000579c3 */ /* 0x000eb00000008800 */
[----:B------:R-:W-:Y:S06]  /*12ac0*/  BAR.SYNC.DEFER_BLOCKING 0x0 ;  /* 0x0000000000007b1d */ /* 0x000fec0000010000 */
[----:B------:R-:W-:-:S02]  /*12ad0*/  UMOV UR4, 0x400 ;  /* 0x0000040000047882 */ /* 0x000fc40000000000 */
[----:B--2---:R-:W-:-:S09]  /*12ae0*/  ULEA UR4, UR5, UR4, 0x18 ;  /* 0x0000000405047291 */ /* 0x004fd2000f8ec03f */
[----:B-1----:R-:W1:Y:S02]  /*12af0*/  LDS.U8 R3, [UR4] ;  /* 0x00000004ff037984 */ /* 0x002e640008000000 */
[----:B-1----:R-:W-:-:S13]  /*12b00*/  ISETP.NE.AND P0, PT, R3, RZ, PT ;  /* 0x000000ff0300720c */ /* 0x002fda0003f05270 */
[----:B------:R-:W-:Y:S05]  /*12b10*/  @!P0 EXIT ;  /* 0x000000000000894d */ /* 0x000fea0003800000 */
[----:B------:R-:W-:Y:S01]  /*12b20*/  ISETP.NE.AND P0, PT, RZ, UR7, PT ;  /* 0x00000007ff007c0c */ /* 0x000fe2000bf05270 */
        /* <DEDUP_REMOVED lines=9> */
[----:B------:R-:W-:Y:S01]  /*12bc0*/  ULDC.64 UR8, c[0x0][0x220] ;  /* 0x0000880000087ab9 */ /* 0x000fe20000000a00 */
[----:B------:R-:W-:Y:S01]  /*12bd0*/  ULDC.64 UR4, c[0x0][0x218] ;  /* 0x0000860000047ab9 */ /* 0x000fe20000000a00 */
[----:B------:R-:W-:Y:S01]  /*12be0*/  IMAD.U32 R3, RZ, RZ, UR8 ;  /* 0x00000008ff037e24 */ /* 0x000fe2000f8e00ff */
[----:B0-----:R-:W-:Y:S01]  /*12bf0*/  MOV R4, UR9 ;  /* 0x0000000900047c02 */ /* 0x001fe20008000f00 */
[----:B------:R-:W-:Y:S01]  /*12c00*/  IMAD.U32 R8, RZ, RZ, UR4 ;  /* 0x00000004ff087e24 */ /* 0x000fe2000f8e00ff */
[----:B------:R-:W-:Y:S01]  /*12c10*/  BSSY B0, `(.L_x_1448) ;  /* 0x000004f000007945 */ /* 0x000fe20003800000 */
[----:B------:R-:W-:-:S03]  /*12c20*/  IMAD.U32 R9, RZ, RZ, UR5 ;  /* 0x00000005ff097e24 */ /* 0x000fc6000f8e00ff */
[----:B------:R-:W-:Y:S05]  /*12c30*/  @!P0 BRA `(.L_x_1449) ;  /* 0x00000000009c8947 */ /* 0x000fea0003800000 */
        /* <DEDUP_REMOVED lines=10> */
[----:B------:R-:W1:Y:S01]  /*12ce0*/  LDC.64 R10, c[0x0][0x618] ;  /* 0x00018600ff0a7b82 */ /* 0x000e620000000a00 */
[----:B0-----:R-:W-:-:S07]  /*12cf0*/  IMAD R20, R20, UR4, RZ ;  /* 0x0000000414147c24 */ /* 0x001fce000f8e02ff */
.L_x_1452:
[----:B------:R-:W-:-:S04]  /*12d00*/  IMAD.IADD R15, R0, 0x1, R5 ;  /* 0x00000001000f7824 */ /* 0x000fc800078e0205 */
[----:B-1----:R-:W-:-:S05]  /*12d10*/  IMAD.WIDE.U32 R14, R15, 0x10, R10 ;  /* 0x000000100f0e7825 */ /* 0x002fca00078e000a */
[----:B------:R-:W2:Y:S04]  /*12d20*/  LDG.E.64 R12, desc[UR36][R14.64] ;  /* 0x000000240e0c7981 */ /* 0x000ea8000c1e1b00 */
[----:B------:R-:W3:Y:S01]  /*12d30*/  LDG.E.64 R18, desc[UR36][R14.64+0x8] ;  /* 0x000008240e127981 */ /* 0x000ee2000c1e1b00 */
[----:B------:R-:W-:Y:S01]  /*12d40*/  DSETP.GTU.AND P3, PT, |R8|, +INF , PT ;  /* 0x7ff000000800742a */ /* 0x000fe20003f6c200 */
[----:B------:R-:W-:Y:S02]  /*12d50*/  PLOP3.LUT P0, PT, PT, PT, PT, 0x80, 0x0 ;  /* 0x000000000000781c */ /* 0x000fe40003f0f070 */
[----:B------:R-:W-:-:S11]  /*12d60*/  IADD3 R5, R20, R5, RZ ;  /* 0x0000000514057210 */ /* 0x000fd60007ffe0ff */
[C-C-:B--2---:R-:W-:Y:S02]  /*12d70*/  @!P3 DSETP.NEU.AND P2, PT, R8.reuse, R12.reuse, PT ;  /* 0x0000000c0800b22a */ /* 0x144fe40003f4d000 */
[----:B------:R-:W-:-:S04]  /*12d80*/  @!P3 DSETP.GEU.AND P4, PT, R8, R12, PT ;  /* 0x0000000c0800b22a */ /* 0x000fc80003f8e000 */
[----:B------:R-:W-:Y:S02]  /*12d90*/  @!P3 PLOP3.LUT P0, PT, P2, PT, PT, 0x80, 0x0 ;  /* 0x000000000000b81c */ /* 0x000fe4000170f070 */
[CC--:B---3--:R-:W-:Y:S02]  /*12da0*/  @!P3 ISETP.GE.U32.AND P2, PT, R3.reuse, R18.reuse, PT ;  /* 0x000000120300b20c */ /* 0x0c8fe40003f46070 */
[----:B------:R-:W-:Y:S02]  /*12db0*/  @!P3 SEL R21, RZ, 0xffffffff, P4 ;  /* 0xffffffffff15b807 */ /* 0x000fe40002000000 */
[----:B------:R-:W-:Y:S02]  /*12dc0*/  @!P3 ISETP.GE.AND.EX P2, PT, R4, R19, PT, P2 ;  /* 0x000000130400b20c */ /* 0x000fe40003f46320 */
[----:B------:R-:W-:-:S05]  /*12dd0*/  @P3 ISETP.LT.U32.AND P4, PT, R3, R18, PT ;  /* 0x000000120300320c */ /* 0x000fca0003f81070 */
[----:B------:R-:W-:Y:S01]  /*12de0*/  @!P0 SEL R21, RZ, 0xffffffff, P2 ;  /* 0xffffffffff158807 */ /* 0x000fe20001000000 */
[----:B------:R-:W-:-:S03]  /*12df0*/  @P3 DSETP.GTU.AND P2, PT, |R12|, +INF , PT ;  /* 0x7ff000000c00342a */ /* 0x000fc60003f4c200 */
[----:B------:R-:W-:-:S04]  /*12e00*/  @!P3 LOP3.LUT R21, R21, 0x1, RZ, 0xc0, !PT ;  /* 0x000000011515b812 */ /* 0x000fc800078ec0ff */
[----:B------:R-:W-:Y:S02]  /*12e10*/  @!P3 ISETP.EQ.U32.AND P0, PT, R21, 0x1, PT ;  /* 0x000000011500b80c */ /* 0x000fe40003f02070 */
[----:B------:R-:W-:Y:S02]  /*12e20*/  @P3 ISETP.LT.OR.EX P0, PT, R4, R19, !P2, P4 ;  /* 0x000000130400320c */ /* 0x000fe40005701740 */
[----:B------:R-:W-:Y:S02]  /*12e30*/  ISETP.GE.U32.AND P2, PT, R5, UR6, PT ;  /* 0x0000000605007c0c */ /* 0x000fe4000bf46070 */
[----:B------:R-:W-:Y:S02]  /*12e40*/  FSEL R8, R8, R12, P0 ;  /* 0x0000000c08087208 */ /* 0x000fe40000000000 */
[----:B------:R-:W-:Y:S02]  /*12e50*/  FSEL R9, R9, R13, P0 ;  /* 0x0000000d09097208 */ /* 0x000fe40000000000 */
[----:B------:R-:W-:-:S02]  /*12e60*/  SEL R3, R3, R18, P0 ;  /* 0x0000001203037207 */ /* 0x000fc40000000000 */
[----:B------:R-:W-:-:S05]  /*12e70*/  SEL R4, R4, R19, P0 ;  /* 0x0000001304047207 */ /* 0x000fca0000000000 */
[----:B------:R-:W-:Y:S05]  /*12e80*/  @!P2 BRA `(.L_x_1452) ;  /* 0xfffffffc009ca947 */ /* 0x000fea000383ffff */
[----:B------:R-:W-:Y:S05]  /*12e90*/  BSYNC B1 ;  /* 0x0000000000017941 */ /* 0x000fea0003800000 */
.L_x_1451:
[----:B------:R-:W-:Y:S05]  /*12ea0*/  BRA `(.L_x_1450) ;  /* 0x0000000000947947 */ /* 0x000fea0003800000 */
.L_x_1449:
[----:B------:R-:W0:Y:S01]  /*12eb0*/  S2R R12, SR_TID.Y ;  /* 0x00000000000c7919 */ /* 0x000e220000002200 */
[----:B------:R-:W-:Y:S01]  /*12ec0*/  ULDC UR4, c[0x0][0x23c] ;  /* 0x00008f0000047ab9 */ /* 0x000fe20000000800 */
[----:B------:R-:W-:Y:S01]  /*12ed0*/  ULDC UR5, c[0x0][0x23c] ;  /* 0x00008f0000057ab9 */ /* 0x000fe20000000800 */
[----:B0-----:R-:W-:-:S13]  /*12ee0*/  ISETP.GE.U32.AND P0, PT, R12, UR4, PT ;  /* 0x000000040c007c0c */ /* 0x001fda000bf06070 */
[----:B------:R-:W-:Y:S05]  /*12ef0*/  @P0 BRA `(.L_x_1450) ;  /* 0x0000000000800947 */ /* 0x000fea0003800000 */
[----:B------:R-:W-:Y:S01]  /*12f00*/  ULDC UR4, c[0x0][0x10] ;  /* 0x0000040000047ab9 */ /* 0x000fe20000000800 */
[----:B------:R-:W0:Y:S01]  /*12f10*/  LDC R5, c[0x0][RZ] ;  /* 0x00000000ff057b82 */ /* 0x000e220000000800 */
[----:B------:R-:W-:Y:S02]  /*12f20*/  IMAD.MOV.U32 R21, RZ, RZ, R12 ;  /* 0x000000ffff157224 */ /* 0x000fe400078e000c */
[----:B------:R-:W-:-:S05]  /*12f30*/  IMAD R0, R0, UR4, RZ ;  /* 0x0000000400007c24 */ /* 0x000fca000f8e02ff */
[----:B------:R-:W1:Y:S08]  /*12f40*/  LDC.64 R10, c[0x0][0x618] ;  /* 0x00018600ff0a7b82 */ /* 0x000e700000000a00 */
[----:B------:R-:W2:Y:S02]  /*12f50*/  LDC R20, c[0x0][0x4] ;  /* 0x00000100ff147b82 */ /* 0x000ea40000000800 */
.L_x_1453:
[----:B------:R-:W-:-:S04]  /*12f60*/  IMAD.IADD R12, R0, 0x1, R21 ;  /* 0x00000001000c7824 */ /* 0x000fc800078e0215 */
[----:B0-----:R-:W-:-:S04]  /*12f70*/  IMAD R15, R12, R5, R16 ;  /* 0x000000050c0f7224 */ /* 0x001fc800078e0210 */
[----:B-1----:R-:W-:-:S05]  /*12f80*/  IMAD.WIDE.U32 R14, R15, 0x10, R10 ;  /* 0x000000100f0e7825 */ /* 0x002fca00078e000a */
[----:B------:R-:W3:Y:S04]  /*12f90*/  LDG.E.64 R12, desc[UR36][R14.64] ;  /* 0x000000240e0c7981 */ /* 0x000ee8000c1e1b00 */
[----:B------:R-:W4:Y:S01]  /*12fa0*/  LDG.E.64 R18, desc[UR36][R14.64+0x8] ;  /* 0x000008240e127981 */ /* 0x000f22000c1e1b00 */
[----:B------:R-:W-:Y:S01]  /*12fb0*/  DSETP.GTU.AND P3, PT, |R8|, +INF , PT ;  /* 0x7ff000000800742a */ /* 0x000fe20003f6c200 */
[----:B------:R-:W-:Y:S01]  /*12fc0*/  PLOP3.LUT P0, PT, PT, PT, PT, 0x80, 0x0 ;  /* 0x000000000000781c */ /* 0x000fe20003f0f070 */
[----:B--2---:R-:W-:-:S12]  /*12fd0*/  IMAD.IADD R21, R20, 0x1, R21 ;  /* 0x0000000114157824 */ /* 0x004fd800078e0215 */
[C-C-:B---3--:R-:W-:Y:S02]  /*12fe0*/  @!P3 DSETP.NEU.AND P2, PT, R8.reuse, R12.reuse, PT ;  /* 0x0000000c0800b22a */ /* 0x148fe40003f4d000 */
[----:B------:R-:W-:-:S04]  /*12ff0*/  @!P3 DSETP.GEU.AND P4, PT, R8, R12, PT ;  /* 0x0000000c0800b22a */ /* 0x000fc80003f8e000 */
[----:B------:R-:W-:Y:S02]  /*13000*/  @!P3 PLOP3.LUT P0, PT, P2, PT, PT, 0x80, 0x0 ;  /* 0x000000000000b81c */ /* 0x000fe4000170f070 */
[CC--:B----4-:R-:W-:Y:S02]  /*13010*/  @!P3 ISETP.GE.U32.AND P2, PT, R3.reuse, R18.reuse, PT ;  /* 0x000000120300b20c */ /* 0x0d0fe40003f46070 */
        /* <DEDUP_REMOVED lines=14> */
.L_x_1450:
[----:B------:R-:W-:Y:S05]  /*13100*/  BSYNC B0 ;  /* 0x0000000000007941 */ /* 0x000fea0003800000 */
.L_x_1448:
[----:B------:R-:W0:Y:S01]  /*13110*/  S2R R12, SR_TID.Y ;  /* 0x00000000000c7919 */ /* 0x000e220000002200 */
[----:B------:R-:W1:Y:S01]  /*13120*/  S2UR UR5, SR_CgaCtaId ;  /* 0x00000000000579c3 */ /* 0x000e620000008800 */
[----:B------:R-:W-:Y:S01]  /*13130*/  UMOV UR4, 0x400 ;  /* 0x0000040000047882 */ /* 0x000fe20000000000 */
[----:B------:R-:W-:Y:S01]  /*13140*/  MOV R10, R3 ;  /* 0x00000003000a7202 */ /* 0x000fe20000000f00 */
[----:B------:R-:W-:Y:S01]  /*13150*/  UIADD3 UR4, UR4, 0x10, URZ ;  /* 0x0000001004047890 */ /* 0x000fe2000fffe03f */
[----:B------:R-:W-:-:S04]  /*13160*/  IMAD.MOV.U32 R11, RZ, RZ, R4 ;  /* 0x000000ffff0b7224 */ /* 0x000fc800078e0004 */
[----:B------:R-:W0:Y:S01]  /*13170*/  LDC R5, c[0x0][RZ] ;  /* 0x00000000ff057b82 */ /* 0x000e220000000800 */
[----:B------:R-:W-:Y:S01]  /*13180*/  ULDC UR6, c[0x0][0x4] ;  /* 0x0000010000067ab9 */ /* 0x000fe20000000800 */
[----:B-1----:R-:W-:Y:S02]  /*13190*/  ULEA UR4, UR5, UR4, 0x18 ;  /* 0x0000000405047291 */ /* 0x002fe4000f8ec03f */
[----:B------:R-:W-:Y:S01]  /*131a0*/  USHF.R.U32.HI UR5, URZ, 0x1, UR6 ;  /* 0x000000013f057899 */ /* 0x000fe20008011606 */
[----:B0-----:R-:W-:-:S05]  /*131b0*/  IMAD R0, R12, R5, R16 ;  /* 0x000000050c007224 */ /* 0x001fca00078e0210 */
[----:B------:R-:W-:Y:S02]  /*131c0*/  ISETP.NE.AND P0, PT, RZ, UR5, PT ;  /* 0x00000005ff007c0c */ /* 0x000fe4000bf05270 */
[----:B------:R-:W-:-:S05]  /*131d0*/  LEA R0, R0, UR4, 0x4 ;  /* 0x0000000400007c11 */ /* 0x000fca000f8e20ff */
[----:B------:R0:W-:Y:S06]  /*131e0*/  STS.128 [R0], R8 ;  /* 0x0000000800007388 */ /* 0x0001ec0000000c00 */
[----:B------:R-:W-:Y:S05]  /*131f0*/  @!P0 BRA `(.L_x_1454) ;  /* 0x0000000000988947 */ /* 0x000fea0003800000 */
[----:B------:R-:W-:-:S07]  /*13200*/  IMAD.U32 R18, RZ, RZ, UR5 ;  /* 0x00000005ff127e24 */ /* 0x000fce000f8e00ff */
.L_x_1460:
[----:B0-----:R-:W0:Y:S01]  /*13210*/  S2R R11, SR_TID.Y ;  /* 0x00000000000b7919 */ /* 0x001e220000002200 */
[----:B------:R-:W-:Y:S01]  /*13220*/  BSSY B0, `(.L_x_1455) ;  /* 0x0000020000007945 */ /* 0x000fe20003800000 */
[----:B------:R-:W-:Y:S01]  /*13230*/  BAR.SYNC.DEFER_BLOCKING 0x0 ;  /* 0x0000000000007b1d */ /* 0x000fe20000010000 */
[----:B0-----:R-:W-:-:S05]  /*13240*/  IMAD.IADD R10, R11, 0x1, R18 ;  /* 0x000000010b0a7824 */ /* 0x001fca00078e0212 */
[----:B------:R-:W-:-:S04]  /*13250*/  ISETP.GE.U32.AND P0, PT, R10, UR6, PT ;  /* 0x000000060a007c0c */ /* 0x000fc8000bf06070 */
[----:B------:R-:W-:-:S13]  /*13260*/  ISETP.GE.U32.OR P0, PT, R11, R18, P0 ;  /* 0x000000120b00720c */ /* 0x000fda0000706470 */
[----:B------:R-:W-:Y:S05]  /*13270*/  @P0 BRA `(.L_x_1456) ;  /* 0x0000000000680947 */ /* 0x000fea0003800000 */
[----:B------:R-:W-:Y:S01]  /*13280*/  IMAD R10, R10, R5, R16 ;  /* 0x000000050a0a7224 */ /* 0x000fe200078e0210 */
        /* <DEDUP_REMOVED lines=14> */
.L_x_1458:
[----:B-1----:R-:W-:Y:S01]  /*13370*/  DSETP.GTU.AND P0, PT, |R12|, +INF , PT ;  /* 0x7ff000000c00742a */ /* 0x002fe20003f0c200 */
[----:B------:R-:W-:-:S05]  /*13380*/  ISETP.LT.U32.AND P2, PT, R3, R14, PT ;  /* 0x0000000e0300720c */ /* 0x000fca0003f41070 */
[----:B------:R-:W-:-:S13]  /*13390*/  ISETP.LT.OR.EX P0, PT, R4, R15, !P0, P2 ;  /* 0x0000000f0400720c */ /* 0x000fda0004701720 */
.L_x_1459:
[----:B------:R-:W-:Y:S05]  /*133a0*/  BSYNC B1 ;  /* 0x0000000000017941 */ /* 0x000fea0003800000 */
.L_x_1457:
[----:B------:R-:W-:Y:S02]  /*133b0*/  SEL R4, R4, R15, P0 ;  /* 0x0000000f04047207 */ /* 0x000fe40000000000 */
[----:B------:R-:W-:Y:S02]  /*133c0*/  SEL R3, R3, R14, P0 ;  /* 0x0000000e03037207 */ /* 0x000fe40000000000 */
[----:B------:R-:W-:Y:S01]  /*133d0*/  FSEL R8, R8, R12, P0 ;  /* 0x0000000c08087208 */ /* 0x000fe20000000000 */
[----:B------:R-:W-:Y:S01]  /*133e0*/  IMAD.MOV.U32 R11, RZ, RZ, R4 ;  /* 0x000000ffff0b7224 */ /* 0x000fe200078e0004 */
[----:B------:R-:W-:Y:S02]  /*133f0*/  FSEL R9, R9, R13, P0 ;  /* 0x0000000d09097208 */ /* 0x000fe40000000000 */
[----:B0-----:R-:W-:-:S05]  /*13400*/  MOV R10, R3 ;  /* 0x00000003000a7202 */ /* 0x001fca0000000f00 */
[----:B------:R0:W-:Y:S02]  /*13410*/  STS.128 [R0], R8 ;  /* 0x0000000800007388 */ /* 0x0001e40000000c00 */
.L_x_1456:
[----:B------:R-:W-:Y:S05]  /*13420*/  BSYNC B0 ;  /* 0x0000000000007941 */ /* 0x000fea0003800000 */
.L_x_1455:
[----:B------:R-:W-:Y:S02]  /*13430*/  ISETP.GT.AND P0, PT, R18, 0x1, PT ;  /* 0x000000011200780c */ /* 0x000fe40003f04270 */
[----:B------:R-:W-:-:S11]  /*13440*/  SHF.R.S32.HI R18, RZ, 0x1, R18 ;  /* 0x00000001ff127819 */ /* 0x000fd60000011412 */
[----:B------:R-:W-:Y:S05]  /*13450*/  @P0 BRA `(.L_x_1460) ;  /* 0xfffffffc006c0947 */ /* 0x000fea000383ffff */
.L_x_1454:
[----:B------:R-:W-:Y:S02]  /*13460*/  ULDC UR4, c[0x0][0x240] ;  /* 0x0000900000047ab9 */ /* 0x000fe40000000800 */
[----:B------:R-:W-:-:S13]  /*13470*/  ISETP.NE.AND P0, PT, RZ, UR4, PT ;  /* 0x00000004ff007c0c */ /* 0x000fda000bf05270 */
[----:B------:R-:W-:Y:S05]  /*13480*/  @!P0 BRA `(.L_x_1461) ;  /* 0x00000004003c8947 */ /* 0x000fea0003800000 */
[----:B------:R-:W-:Y:S01]  /*13490*/  ISETP.GT.AND P0, PT, R5, 0x20, PT ;  /* 0x000000200500780c */ /* 0x000fe20003f04270 */
[----:B------:R-:W-:-:S12]  /*134a0*/  IMAD.MOV.U32 R12, RZ, RZ, R5 ;  /* 0x000000ffff0c7224 */ /* 0x000fd800078e0005 */
[----:B------:R-:W-:Y:S05]  /*134b0*/  @!P0 BRA `(.L_x_1462) ;  /* 0x0000000000b48947 */ /* 0x000fea0003800000 */
[----:B0-----:R-:W-:Y:S01]  /*134c0*/  IMAD.MOV.U32 R10, RZ, RZ, R3 ;  /* 0x000000ffff0a7224 */ /* 0x001fe200078e0003 */
[----:B------:R-:W-:Y:S02]  /*134d0*/  MOV R11, R4 ;  /* 0x00000004000b7202 */ /* 0x000fe40000000f00 */
[----:B------:R-:W-:-:S03]  /*134e0*/  LEA.HI R12, R5, R5, RZ, 0x1 ;  /* 0x00000005050c7211 */ /* 0x000fc600078f08ff */
[----:B------:R1:W-:Y:S01]  /*134f0*/  STS.128 [R0], R8 ;  /* 0x0000000800007388 */ /* 0x0003e20000000c00 */
[----:B------:R-:W-:Y:S01]  /*13500*/  SHF.R.S32.HI R13, RZ, 0x1, R12 ;  /* 0x00000001ff0d7819 */ /* 0x000fe2000001140c */
[----:B------:R-:W-:-:S03]  /*13510*/  IMAD.MOV.U32 R12, RZ, RZ, 0x20 ;  /* 0x00000020ff0c7424 */ /* 0x000fc600078e00ff */
[----:B------:R-:W-:-:S13]  /*13520*/  ISETP.GE.AND P0, PT, R13, 0x20, PT ;  /* 0x000000200d00780c */ /* 0x000fda0003f06270 */
[----:B-1----:R-:W-:Y:S05]  /*13530*/  @!P0 BRA `(.L_x_1462) ;  /* 0x0000000000948947 */ /* 0x002fea0003800000 */
[----:B------:R-:W-:-:S07]  /*13540*/  IMAD.MOV.U32 R19, RZ, RZ, R13 ;  /* 0x000000ffff137224 */ /* 0x000fce00078e000d */
.L_x_1468:
[----:B0-----:R-:W-:Y:S01]  /*13550*/  IMAD.IADD R10, R16, 0x1, R19 ;  /* 0x00000001100a7824 */ /* 0x001fe200078e0213 */
[----:B------:R-:W-:Y:S04]  /*13560*/  BAR.SYNC.DEFER_BLOCKING 0x0 ;  /* 0x0000000000007b1d */ /* 0x000fe80000010000 */
[----:B------:R-:W-:Y:S02]  /*13570*/  ISETP.GE.U32.AND P0, PT, R10, R5, PT ;  /* 0x000000050a00720c */ /* 0x000fe40003f06070 */
[----:B------:R-:W-:Y:S02]  /*13580*/  BSSY B0, `(.L_x_1463) ;  /* 0x000001c000007945 */ /* 0x000fe40003800000 */
[----:B------:R-:W-:-:S13]  /*13590*/  ISETP.GE.U32.OR P0, PT, R16, R19, P0 ;  /* 0x000000131000720c */ /* 0x000fda0000706470 */
[----:B------:R-:W-:Y:S05]  /*135a0*/  @P0 BRA `(.L_x_1464) ;  /* 0x0000000000640947 */ /* 0x000fea0003800000 */
[----:B------:R-:W-:Y:S01]  /*135b0*/  LEA R12, R19, R0, 0x4 ;  /* 0x00000000130c7211 */ /* 0x000fe200078e20ff */
        /* <DEDUP_REMOVED lines=13> */
.L_x_1466:
[----:B0-----:R-:W-:Y:S01]  /*13690*/  DSETP.GTU.AND P0, PT, |R12|, +INF , PT ;  /* 0x7ff000000c00742a */ /* 0x001fe20003f0c200 */
[----:B------:R-:W-:-:S05]  /*136a0*/  ISETP.LT.U32.AND P2, PT, R3, R14, PT ;  /* 0x0000000e0300720c */ /* 0x000fca0003f41070 */
[----:B------:R-:W-:-:S13]  /*136b0*/  ISETP.LT.OR.EX P0, PT, R4, R15, !P0, P2 ;  /* 0x0000000f0400720c */ /* 0x000fda0004701720 */
.L_x_1467:
[----:B------:R-:W-:Y:S05]  /*136c0*/  BSYNC B1 ;  /* 0x0000000000017941 */ /* 0x000fea0003800000 */
.L_x_1465:
[----:B------:R-:W-:Y:S02]  /*136d0*/  SEL R3, R3, R14, P0 ;  /* 0x0000000e03037207 */ /* 0x000fe40000000000 */
[----:B------:R-:W-:Y:S02]  /*136e0*/  SEL R4, R4, R15, P0 ;  /* 0x0000000f04047207 */ /* 0x000fe40000000000 */
[----:B------:R-:W-:Y:S01]  /*136f0*/  FSEL R8, R8, R12, P0 ;  /* 0x0000000c08087208 */ /* 0x000fe20000000000 */
[----:B------:R-:W-:Y:S01]  /*13700*/  IMAD.MOV.U32 R10, RZ, RZ, R3 ;  /* 0x000000ffff0a7224 */ /* 0x000fe200078e0003 */
[----:B------:R-:W-:Y:S01]  /*13710*/  FSEL R9, R9, R13, P0 ;  /* 0x0000000d09097208 */ /* 0x000fe20000000000 */
[----:B------:R-:W-:-:S05]  /*13720*/  IMAD.MOV.U32 R11, RZ, RZ, R4 ;  /* 0x000000ffff0b7224 */ /* 0x000fca00078e0004 */
[----:B------:R0:W-:Y:S02]  /*13730*/  STS.128 [R0], R8 ;  /* 0x0000000800007388 */ /* 0x0001e40000000c00 */
.L_x_1464:
[----:B------:R-:W-:Y:S05]  /*13740*/  BSYNC B0 ;  /* 0x0000000000007941 */ /* 0x000fea0003800000 */
.L_x_1463:
[----:B------:R-:W-:-:S04]  /*13750*/  SHF.R.S32.HI R19, RZ, 0x1, R19 ;  /* 0x00000001ff137819 */ /* 0x000fc80000011413 */
[----:B------:R-:W-:-:S13]  /*13760*/  ISETP.GE.AND P0, PT, R19, 0x20, PT ;  /* 0x000000201300780c */ /* 0x000fda0003f06270 */
[----:B------:R-:W-:Y:S05]  /*13770*/  @P0 BRA `(.L_x_1468) ;  /* 0xfffffffc00740947 */ /* 0x000fea000383ffff */
[----:B------:R-:W-:-:S07]  /*13780*/  IMAD.MOV.U32 R12, RZ, RZ, 0x20 ;  /* 0x00000020ff0c7424 */ /* 0x000fce00078e00ff */
.L_x_1462:
[----:B------:R-:W-:Y:S01]  /*13790*/  BAR.SYNC.DEFER_BLOCKING 0x0 ;  /* 0x0000000000007b1d */ /* 0x000fe20000010000 */
[----:B------:R-:W-:-:S13]  /*137a0*/  ISETP.GE.AND P0, PT, R12, 0x2, PT ;  /* 0x000000020c00780c */ /* 0x000fda0003f06270 */
[----:B------:R-:W-:Y:S05]  /*137b0*/  @!P0 BRA `(.L_x_1461) ;  /* 0x0000000000708947 */ /* 0x000fea0003800000 */
[----:B------:R-:W-:-:S07]  /*137c0*/  MOV R5, 0x1 ;  /* 0x0000000100057802 */ /* 0x000fce0000000f00 */
.L_x_1472:
[----:B------:R-:W-:Y:S01]  /*137d0*/  DSETP.GTU.AND P0, PT, |R8|, +INF , PT ;  /* 0x7ff000000800742a */ /* 0x000fe20003f0c200 */
[----:B0-----:R0:W1:Y:S01]  /*137e0*/  SHFL.DOWN PT, R11, R9, R5, 0x1f ;  /* 0x08001f05090b7589 */ /* 0x00106200000e0000 */
        /* <DEDUP_REMOVED lines=14> */
.L_x_1470:
[----:B-12---:R-:W-:Y:S01]  /*138d0*/  DSETP.GTU.AND P0, PT, |R10|, +INF , PT ;  /* 0x7ff000000a00742a */ /* 0x006fe20003f0c200 */
[----:B----4-:R-:W-:-:S05]  /*138e0*/  ISETP.LT.U32.AND P2, PT, R3, R14, PT ;  /* 0x0000000e0300720c */ /* 0x010fca0003f41070 */
[----:B---3--:R-:W-:-:S13]  /*138f0*/  ISETP.LT.OR.EX P0, PT, R4, R13, !P0, P2 ;  /* 0x0000000d0400720c */ /* 0x008fda0004701720 */
.L_x_1471:
[----:B------:R-:W-:Y:S05]  /*13900*/  BSYNC B0 ;  /* 0x0000000000007941 */ /* 0x000fea0003800000 */
.L_x_1469:
[----:B0-----:R-:W-:Y:S01]  /*13910*/  IMAD.SHL.U32 R5, R5, 0x2, RZ ;  /* 0x0000000205057824 */ /* 0x001fe200078e00ff */
[----:B------:R-:W-:Y:S02]  /*13920*/  FSEL R8, R8, R10, P0 ;  /* 0x0000000a08087208 */ /* 0x000fe40000000000 */
[----:B------:R-:W-:Y:S02]  /*13930*/  FSEL R9, R9, R11, P0 ;  /* 0x0000000b09097208 */ /* 0x000fe40000000000 */
[----:B------:R-:W-:Y:S02]  /*13940*/  ISETP.GE.AND P2, PT, R5, R12, PT ;  /* 0x0000000c0500720c */ /* 0x000fe40003f46270 */
[----:B------:R-:W-:Y:S02]  /*13950*/  SEL R3, R3, R14, P0 ;  /* 0x0000000e03037207 */ /* 0x000fe40000000000 */
[----:B------:R-:W-:-:S09]  /*13960*/  SEL R4, R4, R13, P0 ;  /* 0x0000000d04047207 */ /* 0x000fd20000000000 */
[----:B------:R-:W-:Y:S05]  /*13970*/  @!P2 BRA `(.L_x_1472) ;  /* 0xfffffffc0094a947 */ /* 0x000fea000383ffff */
.L_x_1461:
[----:B------:R-:W-:Y:S05]  /*13980*/  @!P1 EXIT ;  /* 0x000000000000994d */ /* 0x000fea0003800000 */
[----:B0-----:R-:W0:Y:S01]  /*13990*/  LDC.64 R10, c[0x0][0x628] ;  /* 0x00018a00ff0a7b82 */ /* 0x001e220000000a00 */
        /* <DEDUP_REMOVED lines=12> */
[----:B------:R-:W2:Y:S04]  /*13a60*/  LDG.E.64 R4, desc[UR36][R6.64] ;  /* 0x0000002406047981 */ /* 0x000ea8000c1e1b00 */
[----:B------:R-:W3:Y:S01]  /*13a70*/  LDG.E.64 R10, desc[UR36][R6.64+0x8] ;  /* 0x00000824060a7981 */ /* 0x000ee2000c1e1b00 */
[----:B------:R-:W-:Y:S01]  /*13a80*/  PLOP3.LUT P0, PT, PT, PT, PT, 0x80, 0x0 ;  /* 0x000000000000781c */ /* 0x000fe20003f0f070 */
[----:B--2---:R-:W-:-:S14]  /*13a90*/  DSETP.GTU.AND P3, PT, |R4|, +INF , PT ;  /* 0x7ff000000400742a */ /* 0x004fdc0003f6c200 */
[C-C-:B------:R-:W-:Y:S02]  /*13aa0*/  @!P3 DSETP.NEU.AND P1, PT, R4.reuse, R8.reuse, PT ;  /* 0x000000080400b22a */ /* 0x140fe40003f2d000 */
[----:B------:R-:W-:-:S04]  /*13ab0*/  @!P3 DSETP.GEU.AND P4, PT, R4, R8, PT ;  /* 0x000000080400b22a */ /* 0x000fc80003f8e000 */
[----:B------:R-:W-:Y:S02]  /*13ac0*/  @!P3 PLOP3.LUT P0, PT, P1, PT, PT, 0x80, 0x0 ;  /* 0x000000000000b81c */ /* 0x000fe40000f0f070 */
[----:B---3--:R-:W-:Y:S02]  /*13ad0*/  @!P3 ISETP.GE.U32.AND P1, PT, R10, R16, PT ;  /* 0x000000100a00b20c */ /* 0x008fe40003f26070 */
[----:B------:R-:W-:Y:S01]  /*13ae0*/  @!P3 SEL R0, RZ, 0xffffffff, P4 ;  /* 0xffffffffff00b807 */ /* 0x000fe20002000000 */
[----:B------:R-:W-:Y:S01]  /*13af0*/  @P3 DSETP.GTU.AND P4, PT, |R8|, +INF , PT ;  /* 0x7ff000000800342a */ /* 0x000fe20003f8c200 */
[----:B------:R-:W-:-:S07]  /*13b00*/  @!P3 ISETP.GE.AND.EX P1, PT, R11, R17, PT, P1 ;  /* 0x000000110b00b20c */ /* 0x000fce0003f26310 */
[----:B------:R-:W-:Y:S02]  /*13b10*/  @!P0 SEL R0, RZ, 0xffffffff, P1 ;  /* 0xffffffffff008807 */ /* 0x000fe40000800000 */
[----:B------:R-:W-:Y:S02]  /*13b20*/  @P3 ISETP.LT.U32.AND P1, PT, R10, R16, PT ;  /* 0x000000100a00320c */ /* 0x000fe40003f21070 */
[----:B------:R-:W-:-:S04]  /*13b30*/  @!P3 LOP3.LUT R0, R0, 0x1, RZ, 0xc0, !PT ;  /* 0x000000010000b812 */ /* 0x000fc800078ec0ff */
[----:B------:R-:W-:Y:S02]  /*13b40*/  @!P3 ISETP.EQ.U32.AND P0, PT, R0, 0x1, PT ;  /* 0x000000010000b80c */ /* 0x000fe40003f02070 */
[----:B------:R-:W-:-:S04]  /*13b50*/  @P3 ISETP.LT.OR.EX P0, PT, R11, R17, !P4, P1 ;  /* 0x000000110b00320c */ /* 0x000fc80006701710 */
[----:B------:R-:W-:Y:S02]  /*13b60*/  FSEL R8, R4, R8, P0 ;  /* 0x0000000804087208 */ /* 0x000fe40000000000 */
[----:B------:R-:W-:Y:S02]  /*13b70*/  FSEL R9, R5, R9, P0 ;  /* 0x0000000905097208 */ /* 0x000fe40000000000 */
[----:B------:R-:W-:Y:S02]  /*13b80*/  SEL R16, R10, R16, P0 ;  /* 0x000000100a107207 */ /* 0x000fe40000000000 */
[----:B------:R-:W-:-:S07]  /*13b90*/  SEL R17, R11, R17, P0 ;  /* 0x000000110b117207 */ /* 0x000fce0000000000 */
.L_x_1474:
        /* <DEDUP_REMOVED lines=9> */
[----:B------:R-:W-:Y:S01]  /*13c30*/  ULDC.64 UR4, c[0x4][0x3c0] ;  /* 0x0100f00000047ab9 */ /* 0x000fe20000000a00 */
[----:B------:R-:W0:Y:S01]  /*13c40*/  LDC.64 R14, c[0x4][R14] ;  /* 0x010000000e0e7b82 */ /* 0x000e220000000a00 */
[----:B------:R-:W-:Y:S01]  /*13c50*/  IMAD.U32 R6, RZ, RZ, UR4 ;  /* 0x00000004ff067e24 */ /* 0x000fe2000f8e00ff */
[----:B------:R-:W-:Y:S01]  /*13c60*/  MOV R11, UR7 ;  /* 0x00000007000b7c02 */ /* 0x000fe20008000f00 */
[----:B------:R-:W-:Y:S02]  /*13c70*/  IMAD.U32 R7, RZ, RZ, UR5 ;  /* 0x00000005ff077e24 */ /* 0x000fe4000f8e00ff */
[----:B------:R-:W-:-:S02]  /*13c80*/  IMAD.U32 R10, RZ, RZ, UR6 ;  /* 0x00000006ff0a7e24 */ /* 0x000fc4000f8e00ff */
[----:B------:R-:W-:Y:S02]  /*13c90*/  IMAD.MOV.U32 R8, RZ, RZ, 0x2ef ;  /* 0x000002efff087424 */ /* 0x000fe400078e00ff */
[----:B------:R-:W-:Y:S02]  /*13ca0*/  IMAD.MOV.U32 R12, RZ, RZ, 0x1 ;  /* 0x00000001ff0c7424 */ /* 0x000fe400078e00ff */
[----:B------:R-:W-:-:S07]  /*13cb0*/  IMAD.MOV.U32 R13, RZ, RZ, RZ ;  /* 0x000000ffff0d7224 */ /* 0x000fce00078e00ff */
[----:B------:R-:W-:-:S07]  /*13cc0*/  LEPC R20, `(.L_x_1476) ;  /* 0x000000001014794e */ /* 0x000fce0000000000 */
[----:B0-----:R-:W-:Y:S05]  /*13cd0*/  CALL.ABS.NOINC R14 ;  /* 0x000000000e007343 */ /* 0x001fea0003c00000 */
.L_x_1476:
[----:B------:R-:W-:Y:S02]  /*13ce0*/  ULDC.64 UR4, c[0x0][0x600] ;  /* 0x0001800000047ab9 */ /* 0x000fe40000000a00 */
[----:B------:R-:W-:-:S04]  /*13cf0*/  IADD3 R2, P0, R2, UR4, RZ ;  /* 0x0000000402027c10 */ /* 0x000fc8000ff1e0ff */
[----:B------:R-:W-:-:S05]  /*13d00*/  IADD3.X R3, RZ, UR5, RZ, P0, !PT ;  /* 0x00000005ff037c10 */ /* 0x000fca00087fe4ff */
[----:B------:R-:W-:Y:S01]  /*13d10*/  STG.E.64 desc[UR36][R2.64], R16 ;  /* 0x0000001002007986 */ /* 0x000fe2000c101b24 */
[----:B------:R-:W-:Y:S05]  /*13d20*/  EXIT ;  /* 0x000000000000794d */ /* 0x000fea0003800000 */
.L_x_1475:
[----:B------:R-:W-:Y:S04]  /*13d30*/  STG.E.64 desc[UR36][R6.64], R8 ;  /* 0x0000000806007986 */ /* 0x000fe8000c101b24 */
[----:B------:R-:W-:Y:S01]  /*13d40*/  STG.E.64 desc[UR36][R6.64+0x8], R16 ;  /* 0x0000081006007986 */ /* 0x000fe2000c101b24 */
[----:B------:R-:W-:Y:S05]  /*13d50*/  EXIT ;  /* 0x000000000000794d */ /* 0x000fea0003800000 */
.L_x_1473:
        /* <DEDUP_REMOVED lines=8> */
[----:B------:R-:W-:Y:S01]  /*13de0*/  HFMA2.MMA R12, -RZ, RZ, 0, 5.9604644775390625e-08 ;  /* 0x00000001ff0c7435 */ /* 0x000fe200000001ff */
[----:B------:R-:W-:Y:S01]  /*13df0*/  IMAD.U32 R6, RZ, RZ, UR6 ;  /* 0x00000006ff067e24 */ /* 0x000fe2000f8e00ff */
[----:B------:R-:W-:Y:S01]  /*13e00*/  MOV R7, UR7 ;  /* 0x0000000700077c02 */ /* 0x000fe20008000f00 */
[----:B------:R-:W-:-:S02]  /*13e10*/  IMAD.U32 R10, RZ, RZ, UR4 ;  /* 0x00000004ff0a7e24 */ /* 0x000fc4000f8e00ff */
[----:B------:R-:W-:Y:S02]  /*13e20*/  IMAD.U32 R11, RZ, RZ, UR5 ;  /* 0x00000005ff0b7e24 */ /* 0x000fe4000f8e00ff */
[----:B------:R-:W-:Y:S02]  /*13e30*/  IMAD.MOV.U32 R8, RZ, RZ, 0x2dd ;  /* 0x000002ddff087424 */ /* 0x000fe400078e00ff */
[----:B0-----:R-:W-:-:S07]  /*13e40*/  IMAD.MOV.U32 R13, RZ, RZ, RZ ;  /* 0x000000ffff0d7224 */ /* 0x001fce00078e00ff */
[----:B------:R-:W-:-:S07]  /*13e50*/  LEPC R20, `(.L_x_1478) ;  /* 0x000000001014794e */ /* 0x000fce0000000000 */
[----:B-1----:R-:W-:Y:S05]  /*13e60*/  CALL.ABS.NOINC R14 ;  /* 0x000000000e007343 */ /* 0x002fea0003c00000 */
.L_x_1478:
[----:B------:R-:W-:-:S07]  /*13e70*/  CS2R R16, SRZ ;  /* 0x0000000000107805 */ /* 0x000fce000001ff00 */
.L_x_1477:
        /* <DEDUP_REMOVED lines=10> */
[----:B------:R-:W-:Y:S01]  /*13f20*/  HFMA2.MMA R8, -RZ, RZ, 0, 4.4763088226318359375e-05 ;  /* 0x000002efff087435 */ /* 0x000fe200000001ff */
        /* <DEDUP_REMOVED lines=8> */
[----:B------:R-:W-:-:S07]  /*13fb0*/  IMAD.MOV.U32 R13, RZ, RZ, RZ ;  /* 0x000000ffff0d7224 */ /* 0x000fce00078e00ff */
[----:B------:R-:W-:-:S07]  /*13fc0*/  LEPC R20, `(.L_x_1480) ;  /* 0x000000001014794e */ /* 0x000fce0000000000 */
[----:B0-----:R-:W-:Y:S05]  /*13fd0*/  CALL.ABS.NOINC R14 ;  /* 0x000000000e007343 */ /* 0x001fea0003c00000 */
.L_x_1480:
[----:B------:R-:W-:Y:S02]  /*13fe0*/  ULDC.64 UR4, c[0x0][0x600] ;  /* 0x0001800000047ab9 */ /* 0x000fe40000000a00 */
[----:B------:R-:W-:-:S05]  /*13ff0*/  IADD3 R2, P0, R2, UR4, RZ ;  /* 0x0000000402027c10 */ /* 0x000fca000ff1e0ff */
[----:B------:R-:W-:-:S05]  /*14000*/  IMAD.X R3, RZ, RZ, UR5, P0 ;  /* 0x00000005ff037e24 */ /* 0x000fca00080e06ff */
[----:B------:R-:W-:Y:S01]  /*14010*/  STG.E.64 desc[UR36][R2.64], R16 ;  /* 0x0000001002007986 */ /* 0x000fe2000c101b24 */
[----:B------:R-:W-:Y:S05]  /*14020*/  EXIT ;  /* 0x000000000000794d */ /* 0x000fea0003800000 */
.L_x_1479:
[----:B------:R-:W-:Y:S01]  /*14030*/  MOV R0, 0x0 ;  /* 0x0000000000007802 */ /* 0x000fe20000000f00 */
[----:B------:R-:W-:Y:S01]  /*14040*/  ULDC.64 UR4, c[0x4][0x3c8] ;  /* 0x0100f20000047ab9 */ /* 0x000fe20000000a00 */
[----:B------:R-:W-:Y:S01]  /*14050*/  ULDC.64 UR6, c[0x4][0x3c0] ;  /* 0x0100f00000067ab9 */ /* 0x000fe20000000a00 */
[----:B------:R-:W-:Y:S01]  /*14060*/  MOV R4, UR4 ;  /* 0x0000000400047c02 */ /* 0x000fe20008000f00 */
[----:B------:R0:W1:Y:S01]  /*14070*/  LDC.64 R2, c[0x4][R0] ;  /* 0x0100000000027b82 */ /* 0x0000620000000a00 */
[----:B------:R-:W-:Y:S01]  /*14080*/  IMAD.U32 R5, RZ, RZ, UR5 ;  /* 0x00000005ff057e24 */ /* 0x000fe2000f8e00ff */
[----:B------:R-:W-:Y:S01]  /*14090*/  ULDC.64 UR4, c[0x4][0x258] ;  /* 0x0100960000047ab9 */ /* 0x000fe20000000a00 */
[----:B------:R-:W-:Y:S01]  /*140a0*/  HFMA2.MMA R13, -RZ, RZ, 0, 0 ;  /* 0x00000000ff0d7435 */ /* 0x000fe200000001ff */
[----:B------:R-:W-:Y:S01]  /*140b0*/  IMAD.U32 R6, RZ, RZ, UR6 ;  /* 0x00000006ff067e24 */ /* 0x000fe2000f8e00ff */
[----:B------:R-:W-:Y:S01]  /*140c0*/  MOV R10, UR4 ;  /* 0x00000004000a7c02 */ /* 0x000fe20008000f00 */
[----:B------:R-:W-:-:S02]  /*140d0*/  IMAD.U32 R7, RZ, RZ, UR7 ;  /* 0x00000007ff077e24 */ /* 0x000fc4000f8e00ff */
[----:B------:R-:W-:Y:S02]  /*140e0*/  IMAD.U32 R11, RZ, RZ, UR5 ;  /* 0x00000005ff0b7e24 */ /* 0x000fe4000f8e00ff */
[----:B------:R-:W-:Y:S02]  /*140f0*/  IMAD.MOV.U32 R8, RZ, RZ, 0x2e9 ;  /* 0x000002e9ff087424 */ /* 0x000fe400078e00ff */
[----:B0-----:R-:W-:-:S07]  /*14100*/  IMAD.MOV.U32 R12, RZ, RZ, 0x1 ;  /* 0x00000001ff0c7424 */ /* 0x001fce00078e00ff */
[----:B------:R-:W-:-:S07]  /*14110*/  LEPC R20, `(.L_x_1481) ;  /* 0x000000001014794e */ /* 0x000fce0000000000 */
[----:B-1----:R-:W-:Y:S05]  /*14120*/  CALL.ABS.NOINC R2 ;  /* 0x0000000002007343 */ /* 0x002fea0003c00000 */
.L_x_1481:
[----:B------:R-:W-:Y:S05]  /*14130*/  EXIT ;  /* 0x000000000000794d */ /* 0x000fea0003800000 */
.L_x_1440:
[----:B------:R-:W0:Y:S01]  /*14140*/  S2R R0, SR_TID.Y ;  /* 0x0000000000007919 */ /* 0x000e220000002200 */
[----:B------:R-:W1:Y:S01]  /*14150*/  S2UR UR4, SR_CTAID.X ;  /* 0x00000000000479c3 */ /* 0x000e620000002500 */
[----:B------:R-:W-:-:S07]  /*14160*/  ULDC UR5, c[0x0][0x250] ;  /* 0x0000940000057ab9 */ /* 0x000fce0000000800 */
[----:B------:R-:W1:Y:S01]  /*14170*/  LDC R8, c[0x0][0x238] ;  /* 0x00008e00ff087b82 */ /* 0x000e620000000800 */
[----:B0-----:R-:W-:-:S04]  /*14180*/  IMAD R9, R0, UR5, R9 ;  /* 0x0000000500097c24 */ /* 0x001fc8000f8e0209 */
[----:B-1----:R-:W-:Y:S01]  /*14190*/  IMAD R8, R8, UR4, R9 ;  /* 0x0000000408087c24 */ /* 0x002fe2000f8e0209 */
        /* <DEDUP_REMOVED lines=44> */
.L_x_1483:
        /* <DEDUP_REMOVED lines=20> */
.L_x_1485:
[----:B------:R-:W-:Y:S02]  /*145a0*/  ULDC.64 UR4, c[0x0][0x600] ;  /* 0x0001800000047ab9 */ /* 0x000fe40000000a00 */
[----:B------:R-:W-:-:S05]  /*145b0*/  IADD3 R2, P0, R2, UR4, RZ ;  /* 0x0000000402027c10 */ /* 0x000fca000ff1e0ff */
[----:B------:R-:W-:-:S05]  /*145c0*/  IMAD.X R3, RZ, RZ, UR5, P0 ;  /* 0x00000005ff037e24 */ /* 0x000fca00080e06ff */
[----:B------:R-:W-:Y:S01]  /*145d0*/  STG.E.64 desc[UR36][R2.64], R16 ;  /* 0x0000001002007986 */ /* 0x000fe2000c101b24 */
[----:B------:R-:W-:Y:S05]  /*145e0*/  EXIT ;  /* 0x000000000000794d */ /* 0x000fea0003800000 */
.L_x_1484:
[----:B------:R-:W-:Y:S04]  /*145f0*/  STG.E.64 desc[UR36][R6.64], R4 ;  /* 0x0000000406007986 */ /* 0x000fe8000c101b24 */
[----:B------:R-:W-:Y:S01]  /*14600*/  STG.E.64 desc[UR36][R6.64+0x8], R16 ;  /* 0x0000081006007986 */ /* 0x000fe2000c101b24 */
[----:B------:R-:W-:Y:S05]  /*14610*/  EXIT ;  /* 0x000000000000794d */ /* 0x000fea0003800000 */
.L_x_1482:
[----:B------:R-:W-:Y:S05]  /*14620*/  @!P3 BRA `(.L_x_1486) ;  /* 0x000000000044b947 */ /* 0x000fea0003800000 */
        /* <DEDUP_REMOVED lines=16> */
.L_x_1487:
[----:B------:R-:W-:-:S07]  /*14730*/  CS2R R16, SRZ ;  /* 0x0000000000107805 */ /* 0x000fce000001ff00 */
.L_x_1486:
        /* <DEDUP_REMOVED lines=10> */
[----:B------:R-:W-:Y:S01]  /*147e0*/  HFMA2.MMA R12, -RZ, RZ, 0, 5.9604644775390625e-08 ;  /* 0x00000001ff0c7435 */ /* 0x000fe200000001ff */
        /* <DEDUP_REMOVED lines=11> */
.L_x_1489:
[----:B------:R-:W-:Y:S02]  /*148a0*/  ULDC.64 UR4, c[0x0][0x600] ;  /* 0x0001800000047ab9 */ /* 0x000fe40000000a00 */
[----:B------:R-:W-:-:S05]  /*148b0*/  IADD3 R2, P0, R2, UR4, RZ ;  /* 0x0000000402027c10 */ /* 0x000fca000ff1e0ff */
[----:B------:R-:W-:-:S05]  /*148c0*/  IMAD.X R3, RZ, RZ, UR5, P0 ;  /* 0x00000005ff037e24 */ /* 0x000fca00080e06ff */
[----:B------:R-:W-:Y:S01]  /*148d0*/  STG.E.64 desc[UR36][R2.64], R16 ;  /* 0x0000001002007986 */ /* 0x000fe2000c101b24 */
[----:B------:R-:W-:Y:S05]  /*148e0*/  EXIT ;  /* 0x000000000000794d */ /* 0x000fea0003800000 */
.L_x_1488:
[----:B------:R-:W-:Y:S01]  /*148f0*/  MOV R0, 0x0 ;  /* 0x0000000000007802 */ /* 0x000fe20000000f00 */
[----:B------:R-:W-:Y:S01]  /*14900*/  ULDC.64 UR4, c[0x4][0x3c8] ;  /* 0x0100f20000047ab9 */ /* 0x000fe20000000a00 */
[----:B------:R-:W-:Y:S01]  /*14910*/  ULDC.64 UR6, c[0x4][0x258] ;  /* 0x0100960000067ab9 */ /* 0x000fe20000000a00 */
[----:B------:R-:W-:Y:S01]  /*14920*/  IMAD.U32 R4, RZ, RZ, UR4 ;  /* 0x00000004ff047e24 */ /* 0x000fe2000f8e00ff */
[----:B------:R0:W1:Y:S01]  /*14930*/  LDC.64 R2, c[0x4][R0] ;  /* 0x0100000000027b82 */ /* 0x0000620000000a00 */
[----:B------:R-:W-:Y:S01]  /*14940*/  MOV R5, UR5 ;  /* 0x0000000500057c02 */ /* 0x000fe20008000f00 */
        /* <DEDUP_REMOVED lines=8> */
[----:B------:R-:W-:-:S07]  /*149d0*/  LEPC R20, `(.L_x_1490) ;  /* 0x000000001014794e */ /* 0x000fce0000000000 */
[----:B-1----:R-:W-:Y:S05]  /*149e0*/  CALL.ABS.NOINC R2 ;  /* 0x0000000002007343 */ /* 0x002fea0003c00000 */
.L_x_1490:
[----:B------:R-:W-:Y:S05]  /*149f0*/  EXIT ;  /* 0x000000000000794d */ /* 0x000fea0003800000 */
        .weak           $__internal_6_$__cuda_sm20_div_u64
        .type           $__internal_6_$__cuda_sm20_div_u64,@function
        .size           $__internal_6_$__cuda_sm20_div_u64,($__internal_7_$__cuda_sm20_rem_u64 - $__internal_6_$__cuda_sm20_div_u64)
$__internal_6_$__cuda_sm20_div_u64:
[----:B------:R-:W-:Y:S01]  /*14a00*/  MOV R12, R0 ;  /* 0x00000000000c7202 */ /* 0x000fe20000000f00 */
        /* <DEDUP_REMOVED lines=24> */
[----:B------:R-:W-:Y:S01]  /*14b90*/  IMAD.X R12, RZ, RZ, ~R13, P0 ;  /* 0x000000ffff0c7224 */ /* 0x000fe200000e0e0d */
[----:B------:R-:W-:-:S03]  /*14ba0*/  HFMA2.MMA R13, -RZ, RZ, 0, 0 ;  /* 0x00000000ff0d7435 */ /* 0x000fc600000001ff */
        /* <DEDUP_REMOVED lines=23> */
[----:B------:R-:W-:Y:S01]  /*14d20*/  ISETP.GE.U32.AND.EX P0, PT, R18, R3, PT, P0 ;  /* 0x000000031200720c */ /* 0x000fe20003f06100 */
[----:B------:R-:W-:Y:S01]  /*14d30*/  IMAD.X R12, RZ, RZ, R15, P3 ;  /* 0x000000ffff0c7224 */ /* 0x000fe200018e060f */
[----:B------:R-:W-:Y:S02]  /*14d40*/  IADD3.X R14, ~R3, R18, RZ, P1, !PT ;  /* 0x00000012030e7210 */ /* 0x000fe40000ffe5ff */
        /* <DEDUP_REMOVED lines=15> */
[----:B------:R-:W-:Y:S06]  /*14e40*/  RET.REL.NODEC R6 `(_ZN2at6native13reduce_kernelILi512ELi1ENS0_8ReduceOpIdNS0_9ArgMinOpsIdEEjlLi4ELi4EEEEEvT1_) ;  /* 0xfffffeb0066c7950 */ /* 0x000fec0003c3ffff */
        .weak           $__internal_7_$__cuda_sm20_rem_u64
        .type           $__internal_7_$__cuda_sm20_rem_u64,@function
        .size           $__internal_7_$__cuda_sm20_rem_u64,(.L_x_6964 - $__internal_7_$__cuda_sm20_rem_u64)
$__internal_7_$__cuda_sm20_rem_u64:
        /* <DEDUP_REMOVED lines=49> */
[----:B------:R-:W-:Y:S02]  /*15160*/  ISETP.GE.U32.AND.EX P0, PT, R6, R13, PT, P0 ;  /* 0x0000000d0600720c */ /* 0x000fe40003f06100 */
[-C--:B------:R-:W-:Y:S02]  /*15170*/  IADD3.X R8, ~R13, R6.reuse, RZ, P1, !PT ;  /* 0x000000060d087210 */ /* 0x080fe40000ffe5ff */
[----:B------:R-:W-:Y:S02]  /*15180*/  SEL R11, R11, R7, P0 ;  /* 0x000000070b0b7207 */ /* 0x000fe40000000000 */
[----:B------:R-:W-:Y:S02]  /*15190*/  SEL R8, R8, R6, P0 ;  /* 0x0000000608087207 */ /* 0x000fe40000000000 */
[----:B------:R-:W-:Y:S02]  /*151a0*/  IADD3 R6, P2, -R14, R11, RZ ;  /* 0x0000000b0e067210 */ /* 0x000fe40007f5e1ff */
[----:B------:R-:W-:-:S02]  /*151b0*/  ISETP.GE.U32.AND P0, PT, R11, R14, PT ;  /* 0x0000000e0b00720c */ /* 0x000fc40003f06070 */
[----:B------:R-:W-:Y:S01]  /*151c0*/  ISETP.NE.U32.AND P1, PT, R14, RZ, PT ;  /* 0x000000ff0e00720c */ /* 0x000fe20003f25070 */
[C---:B------:R-:W-:Y:S01]  /*151d0*/  IMAD.X R7, R8.reuse, 0x1, ~R13, P2 ;  /* 0x0000000108077824 */ /* 0x040fe200010e0e0d */
[----:B------:R-:W-:Y:S02]  /*151e0*/  ISETP.GE.U32.AND.EX P0, PT, R8, R13, PT, P0 ;  /* 0x0000000d0800720c */ /* 0x000fe40003f06100 */
[----:B------:R-:W-:Y:S01]  /*151f0*/  ISETP.NE.AND.EX P1, PT, R13, RZ, PT, P1 ;  /* 0x000000ff0d00720c */ /* 0x000fe20003f25310 */
[----:B------:R-:W-:Y:S01]  /*15200*/  IMAD.MOV.U32 R13, RZ, RZ, 0x0 ;  /* 0x00000000ff0d7424 */ /* 0x000fe200078e00ff */
[----:B------:R-:W-:Y:S02]  /*15210*/  SEL R6, R6, R11, P0 ;  /* 0x0000000b06067207 */ /* 0x000fe40000000000 */
[----:B------:R-:W-:Y:S02]  /*15220*/  SEL R7, R7, R8, P0 ;  /* 0x0000000807077207 */ /* 0x000fe40000000000 */
[----:B------:R-:W-:-:S02]  /*15230*/  SEL R6, R6, 0xffffffff, P1 ;  /* 0xffffffff06067807 */ /* 0x000fc40000800000 */
[----:B------:R-:W-:Y:S01]  /*15240*/  SEL R7, R7, 0xffffffff, P1 ;  /* 0xffffffff07077807 */ /* 0x000fe20000800000 */
[----:B------:R-:W-:Y:S06]  /*15250*/  RET.REL.NODEC R12 `(_ZN2at6native13reduce_kernelILi512ELi1ENS0_8ReduceOpIdNS0_9ArgMinOpsIdEEjlLi4ELi4EEEEEvT1_) ;  /* 0xfffffeac0c687950 */ /* 0x000fec0003c3ffff */
.L_x_1491:
        /* <DEDUP_REMOVED lines=10> */
.L_x_6964:


//--------------------- .text._ZN2at6native13reduce_kernelILi256ELi2ENS0_8ReduceOpIdNS0_9ArgMinOpsIdEEjlLi4ELi4EEEEEvT1_ --------------------------
	.section	.text._ZN2at6native13reduce_kernelILi256ELi2ENS0_8ReduceOpIdNS0_9ArgMinOpsIdEEjlLi4ELi4EEEEEvT1_,"ax",@progbits
	.align	128
        .global         _ZN2at6native13reduce_kernelILi256ELi2ENS0_8ReduceOpIdNS0_9ArgMinOpsIdEEjlLi4ELi4EEEEEvT1_
        .type           _ZN2at6native13reduce_kernelILi256ELi2ENS0_8ReduceOpIdNS0_9ArgMinOpsIdEEjlLi4ELi4EEEEEvT1_,@function
        .size           _ZN2at6native13reduce_kernelILi256ELi2ENS0_8ReduceOpIdNS0_9ArgMinOpsIdEEjlLi4ELi4EEEEEvT1_,(.L_x_6966 - _ZN2at6native13reduce_kernelILi256ELi2ENS0_8ReduceOpIdNS0_9ArgMinOpsIdEEjlLi4ELi4EEEEEvT1_)
        .other          _ZN2at6native13reduce_kernelILi256ELi2ENS0_8ReduceOpIdNS0_9ArgMinOpsIdEEjlLi4ELi4EEEEEvT1_,@"STO_CUDA_ENTRY STV_DEFAULT"
_ZN2at6native13reduce_kernelILi256ELi2ENS0_8ReduceOpIdNS0_9ArgMinOpsIdEEjlLi4ELi4EEEEEvT1_:
.text._ZN2at6native13reduce_kernelILi256ELi2ENS0_8ReduceOpIdNS0_9ArgMinOpsIdEEjlLi4ELi4EEEEEvT1_:
        /* <DEDUP_REMOVED lines=293> */
.L_x_1492:
[----:B------:R-:W-:Y:S01]  /*1250*/  ULDC UR4, c[0x0][0x22c] ;  /* 0x00008b0000047ab9 */ /* 0x000fe20000000800 */
[----:B------:R-:W-:Y:S01]  /*1260*/  ULDC.64 UR60, c[0x0][0x208] ;  /* 0x00008200003c7ab9 */ /* 0x000fe20000000a00 */
[----:B------:R-:W-:Y:S01]  /*1270*/  IMAD.U32 R53, RZ, RZ, UR4 ;  /* 0x00000004ff357e24 */ /* 0x000fe2000f8e00ff */
[----:B------:R-:W-:Y:S01]  /*1280*/  ULDC UR4, c[0x0][0x230] ;  /* 0x00008c0000047ab9 */ /* 0x000fe20000000800 */
[----:B------:R-:W-:Y:S01]  /*1290*/  BSSY B6, `(.L_x_1493) ;  /* 0x0001026000067945 */ /* 0x000fe20003800000 */
[----:B------:R-:W-:Y:S02]  /*12a0*/  CS2R R14, SRZ ;  /* 0x00000000000e7805 */ /* 0x000fe4000001ff00 */
[----:B------:R-:W-:Y:S02]  /*12b0*/  CS2R R6, SRZ ;  /* 0x0000000000067805 */ /* 0x000fe4000001ff00 */
[----:B------:R-:W-:Y:S02]  /*12c0*/  ISETP.GE.U32.AND P0, PT, R44, R53, PT ;  /* 0x000000352c00720c */ /* 0x000fe40003f06070 */
[----:B------:R-:W-:-:S02]  /*12d0*/  CS2R R12, SRZ ;  /* 0x00000000000c7805 */ /* 0x000fc4000001ff00 */
        /* <DEDUP_REMOVED lines=26> */
.L_x_1496:
[----:B------:R-:W0:Y:S01]  /*1480*/  LDC.64 R20, c[0x0][0x218] ;  /* 0x00008600ff147b82 */ /* 0x000e220000000a00 */
        /* <DEDUP_REMOVED lines=8> */
[----:B0-----:R-:W-:Y:S01]  /*1510*/  MOV R12, R20 ;  /* 0x00000014000c7202 */ /* 0x001fe20000000f00 */
[----:B------:R-:W-:Y:S02]  /*1520*/  IMAD.MOV.U32 R13, RZ, RZ, R21 ;  /* 0x000000ffff0d7224 */ /* 0x000fe400078e0015 */
        /* <DEDUP_REMOVED lines=19> */
.L_x_1502:
[----:B------:R-:W-:Y:S05]  /*1660*/  BSYNC B2 ;  /* 0x0000000000027941 */ /* 0x000fea0003800000 */
.L_x_1501:
[----:B------:R-:W-:-:S04]  /*1670*/  PRMT R0, R0, 0x9910, RZ ;  /* 0x0000991000007816 */ /* 0x000fc800000000ff */
[----:B------:R-:W-:-:S13]  /*1680*/  ISETP.NE.AND P0, PT, R0, RZ, PT ;  /* 0x000000ff0000720c */ /* 0x000fda0003f05270 */
[----:B------:R-:W-:Y:S05]  /*1690*/  @!P0 BRA `(.L_x_1500) ;  /* 0x0000000000748947 */ /* 0x000fea0003800000 */
[C---:B------:R-:W-:Y:S01]  /*16a0*/  IADD3 R3, P0, R2.reuse, -R9, RZ ;  /* 0x8000000902037210 */ /* 0x040fe20007f1e0ff */
[----:B------:R-:W0:Y:S08]  /*16b0*/  LDC.64 R6, c[0x0][0x218] ;  /* 0x00008600ff067b82 */ /* 0x000e300000000a00 */
[----:B------:R-:W1:Y:S01]  /*16c0*/  LDC.64 R26, c[0x0][0x220] ;  /* 0x00008800ff1a7b82 */ /* 0x000e620000000a00 */
[----:B------:R-:W-:Y:S01]  /*16d0*/  IMAD.X R0, RZ, RZ, -0x1, P0 ;  /* 0xffffffffff007424 */ /* 0x000fe200000e06ff */
[----:B------:R-:W-:Y:S01]  /*16e0*/  LEA R4, P0, R3, R18, 0x3 ;  /* 0x0000001203047211 */ /* 0x000fe200078018ff */
[----:B------:R-:W-:Y:S01]  /*16f0*/  IMAD.IADD R8, R2, 0x1, -R9 ;  /* 0x0000000102087824 */ /* 0x000fe200078e0a09 */
[----:B------:R-:W-:-:S02]  /*1700*/  ULDC.64 UR4, c[0x0][0x218] ;  /* 0x0000860000047ab9 */ /* 0x000fc40000000a00 */
[----:B------:R-:W-:-:S06]  /*1710*/  LEA.HI.X R5, R3, R19, R0, 0x3, P0 ;  /* 0x0000001303057211 */ /* 0x000fcc00000f1c00 */
[----:B------:R-:W2:Y:S01]  /*1720*/  LDG.E.64 R4, desc[UR60][R4.64] ;  /* 0x0000003c04047981 */ /* 0x000ea2000c1e1b00 */
[----:B------:R-:W-:Y:S01]  /*1730*/  PLOP3.LUT P0, PT, PT, PT, PT, 0x80, 0x0 ;  /* 0x000000000000781c */ /* 0x000fe20003f0f070 */
[----:B0-----:R-:W-:-:S14]  /*1740*/  DSETP.GTU.AND P2, PT, |R6|, +INF , PT ;  /* 0x7ff000000600742a */ /* 0x001fdc0003f4c200 */
[----:B-1----:R-:W-:Y:S01]  /*1750*/  @!P2 IMAD.MOV.U32 R3, RZ, RZ, R26 ;  /* 0x000000ffff03a224 */ /* 0x002fe200078e001a */
[C-C-:B--2---:R-:W-:Y:S02]  /*1760*/  @!P2 DSETP.NEU.AND P1, PT, R4.reuse, R6.reuse, PT ;  /* 0x000000060400a22a */ /* 0x144fe40003f2d000 */
[----:B------:R-:W-:-:S04]  /*1770*/  @!P2 DSETP.GT.AND P3, PT, R4, R6, PT ;  /* 0x000000060400a22a */ /* 0x000fc80003f64000 */
[----:B------:R-:W-:Y:S02]  /*1780*/  @!P2 PLOP3.LUT P0, PT, P1, PT, PT, 0x80, 0x0 ;  /* 0x000000000000a81c */ /* 0x000fe40000f0f070 */
[C---:B------:R-:W-:Y:S01]  /*1790*/  @!P2 ISETP.GT.U32.AND P1, PT, R8.reuse, R3, PT ;  /* 0x000000030800a20c */ /* 0x040fe20003f24070 */
[----:B------:R-:W-:Y:S01]  /*17a0*/  @P2 IMAD.MOV.U32 R3, RZ, RZ, R26 ;  /* 0x000000ffff032224 */ /* 0x000fe200078e001a */
        /* <DEDUP_REMOVED lines=12> */
.L_x_1500:
[----:B------:R-:W-:Y:S05]  /*1870*/  BSYNC B1 ;  /* 0x0000000000017941 */ /* 0x000fea0003800000 */
.L_x_1499:
[----:B------:R-:W0:Y:S01]  /*1880*/  LDC R4, c[0x0][0x22c] ;  /* 0x00008b00ff047b82 */ /* 0x000e220000000800 */
[C---:B------:R-:W-:Y:S02]  /*1890*/  IADD3 R5, P0, -R9.reuse, 0x4, RZ ;  /* 0x0000000409057810 */ /* 0x040fe40007f1e1ff */
[----:B------:R-:W-:Y:S02]  /*18a0*/  IADD3 R23, -R9, 0x4, RZ ;  /* 0x0000000409177810 */ /* 0x000fe40007ffe1ff */
[----:B------:R-:W-:Y:S01]  /*18b0*/  LEA R18, P1, R5, R18, 0x3 ;  /* 0x0000001205127211 */ /* 0x000fe200078218ff */
[----:B------:R-:W-:-:S05]  /*18c0*/  IMAD.X R0, RZ, RZ, -0x1, P0 ;  /* 0xffffffffff007424 */ /* 0x000fca00000e06ff */
[----:B------:R-:W-:Y:S02]  /*18d0*/  LEA.HI.X R19, R5, R19, R0, 0x3, P1 ;  /* 0x0000001305137211 */ /* 0x000fe400008f1c00 */
[----:B0-----:R-:W-:-:S07]  /*18e0*/  IADD3 R31, R9, -0x4, R4 ;  /* 0xfffffffc091f7810 */ /* 0x001fce0007ffe004 */
.L_x_1498:
[----:B------:R-:W-:Y:S05]  /*18f0*/  BSYNC B0 ;  /* 0x0000000000007941 */ /* 0x000fea0003800000 */
.L_x_1497:
        /* <DEDUP_REMOVED lines=11> */
[--C-:B------:R-:W-:Y:S01]  /*19b0*/  IMAD.MOV.U32 R14, RZ, RZ, R20.reuse ;  /* 0x000000ffff0e7224 */ /* 0x100fe200078e0014 */
[----:B------:R-:W-:Y:S01]  /*19c0*/  IADD3 R6, R4, 0x3, RZ ;  /* 0x0000000304067810 */ /* 0x000fe20007ffe0ff */
[--C-:B------:R-:W-:Y:S02]  /*19d0*/  IMAD.MOV.U32 R15, RZ, RZ, R21.reuse ;  /* 0x000000ffff0f7224 */ /* 0x100fe400078e0015 */
[----:B------:R-:W-:Y:S01]  /*19e0*/  IMAD.MOV.U32 R24, RZ, RZ, R20 ;  /* 0x000000ffff187224 */ /* 0x000fe200078e0014 */
[----:B------:R-:W-:Y:S01]  /*19f0*/  ISETP.GE.U32.AND P0, PT, R6, R31, PT ;  /* 0x0000001f0600720c */ /* 0x000fe20003f06070 */
[----:B------:R-:W-:-:S12]  /*1a00*/  IMAD.MOV.U32 R25, RZ, RZ, R21 ;  /* 0x000000ffff197224 */ /* 0x000fd800078e0015 */
[----:B------:R-:W-:Y:S05]  /*1a10*/  @P0 BRA `(.L_x_1504) ;  /* 0x0000000400800947 */ /* 0x000fea0003800000 */
[----:B------:R-:W-:Y:S01]  /*1a20*/  IMAD.MOV.U32 R36, RZ, RZ, R4 ;  /* 0x000000ffff247224 */ /* 0x000fe200078e0004 */
[----:B------:R-:W-:Y:S01]  /*1a30*/  MOV R32, R29 ;  /* 0x0000001d00207202 */ /* 0x000fe20000000f00 */
[----:B------:R-:W-:Y:S02]  /*1a40*/  IMAD.MOV.U32 R30, RZ, RZ, R28 ;  /* 0x000000ffff1e7224 */ /* 0x000fe400078e001c */
[----:B------:R-:W-:Y:S02]  /*1a50*/  IMAD.MOV.U32 R24, RZ, RZ, R20 ;  /* 0x000000ffff187224 */ /* 0x000fe400078e0014 */
[----:B------:R-:W-:-:S07]  /*1a60*/  IMAD.MOV.U32 R25, RZ, RZ, R21 ;  /* 0x000000ffff197224 */ /* 0x000fce00078e0015 */
.L_x_1514:
[----:B------:R-:W-:-:S05]  /*1a70*/  IMAD.WIDE.U32 R34, R33, 0x20, R18 ;  /* 0x0000002021227825 */ /* 0x000fca00078e0012 */
[----:B------:R-:W2:Y:S04]  /*1a80*/  LDG.E.128 R8, desc[UR60][R34.64] ;  /* 0x0000003c22087981 */ /* 0x000ea8000c1e1d00 */
[----:B------:R0:W5:Y:S01]  /*1a90*/  LDG.E.128 R4, desc[UR60][R34.64+0x10] ;  /* 0x0000103c22047981 */ /* 0x000162000c1e1d00 */
[C---:B------:R-:W-:Y:S01]  /*1aa0*/  DSETP.GTU.AND P2, PT, |R12|.reuse, +INF , PT ;  /* 0x7ff000000c00742a */ /* 0x040fe20003f4c200 */
[----:B------:R-:W-:Y:S01]  /*1ab0*/  PLOP3.LUT P0, PT, PT, PT, PT, 0x80, 0x0 ;  /* 0x000000000000781c */ /* 0x000fe20003f0f070 */
[----:B------:R-:W-:Y:S01]  /*1ac0*/  IMAD.IADD R38, R36, 0x1, R23 ;  /* 0x0000000124267824 */ /* 0x000fe200078e0217 */
[----:B------:R-:W-:Y:S11]  /*1ad0*/  BSSY B1, `(.L_x_1505) ;  /* 0x0000020000017945 */ /* 0x000ff60003800000 */
[----:B--2---:R-:W-:-:S02]  /*1ae0*/  @!P2 DSETP.NEU.AND P1, PT, R12, R8, PT ;  /* 0x000000080c00a22a */ /* 0x004fc40003f2d000 */
        /* <DEDUP_REMOVED lines=12> */
[----:B------:R-:W-:Y:S01]  /*1bb0*/  FSEL R13, R13, R9, P0 ;  /* 0x000000090d0d7208 */ /* 0x000fe20000000000 */
[----:B------:R-:W-:Y:S01]  /*1bc0*/  VIADD R9, R38, 0x1 ;  /* 0x0000000126097836 */ /* 0x000fe20000000000 */
[----:B------:R-:W-:Y:S02]  /*1bd0*/  FSEL R12, R12, R8, P0 ;  /* 0x000000080c0c7208 */ /* 0x000fe40000000000 */
[----:B------:R-:W-:Y:S02]  /*1be0*/  SEL R3, R3, R38, P0 ;  /* 0x0000002603037207 */ /* 0x000fe40000000000 */
[----:B------:R-:W-:-:S05]  /*1bf0*/  SEL R27, R27, RZ, P0 ;  /* 0x000000ff1b1b7207 */ /* 0x000fca0000000000 */
        /* <DEDUP_REMOVED lines=10> */
.L_x_1506:
[----:B------:R-:W-:Y:S01]  /*1ca0*/  DSETP.GTU.AND P0, PT, |R10|, +INF , PT ;  /* 0x7ff000000a00742a */ /* 0x000fe20003f0c200 */
[----:B------:R-:W-:-:S05]  /*1cb0*/  ISETP.LT.U32.AND P1, PT, R30, R9, PT ;  /* 0x000000091e00720c */ /* 0x000fca0003f21070 */
[----:B------:R-:W-:-:S13]  /*1cc0*/  ISETP.LT.OR.EX P0, PT, R32, RZ, !P0, P1 ;  /* 0x000000ff2000720c */ /* 0x000fda0004701710 */
.L_x_1507:
[----:B------:R-:W-:Y:S05]  /*1cd0*/  BSYNC B1 ;  /* 0x0000000000017941 */ /* 0x000fea0003800000 */
.L_x_1505:
[----:B------:R-:W-:Y:S01]  /*1ce0*/  DSETP.GTU.AND P1, PT, |R20|, +INF , PT ;  /* 0x7ff000001400742a */ /* 0x000fe20003f2c200 */
[----:B------:R-:W-:Y:S01]  /*1cf0*/  BSSY B1, `(.L_x_1508) ;  /* 0x0000013000017945 */ /* 0x000fe20003800000 */
[----:B------:R-:W-:Y:S01]  /*1d00*/  SEL R30, R30, R9, P0 ;  /* 0x000000091e1e7207 */ /* 0x000fe20000000000 */
[----:B------:R-:W-:Y:S01]  /*1d10*/  VIADD R9, R38, 0x2 ;  /* 0x0000000226097836 */ /* 0x000fe20000000000 */
[----:B------:R-:W-:Y:S02]  /*1d20*/  FSEL R24, R24, R10, P0 ;  /* 0x0000000a18187208 */ /* 0x000fe40000000000 */
[----:B------:R-:W-:Y:S02]  /*1d30*/  FSEL R25, R25, R11, P0 ;  /* 0x0000000b19197208 */ /* 0x000fe40000000000 */
[----:B------:R-:W-:-:S06]  /*1d40*/  SEL R32, R32, RZ, P0 ;  /* 0x000000ff20207207 */ /* 0x000fcc0000000000 */
        /* <DEDUP_REMOVED lines=10> */
.L_x_1509:
[----:B-----5:R-:W-:Y:S01]  /*1df0*/  DSETP.GTU.AND P0, PT, |R4|, +INF , PT ;  /* 0x7ff000000400742a */ /* 0x020fe20003f0c200 */
[----:B------:R-:W-:-:S05]  /*1e00*/  ISETP.LT.U32.AND P1, PT, R28, R9, PT ;  /* 0x000000091c00720c */ /* 0x000fca0003f21070 */
[----:B------:R-:W-:-:S13]  /*1e10*/  ISETP.LT.OR.EX P0, PT, R29, RZ, !P0, P1 ;  /* 0x000000ff1d00720c */ /* 0x000fda0004701710 */
.L_x_1510:
[----:B------:R-:W-:Y:S05]  /*1e20*/  BSYNC B1 ;  /* 0x0000000000017941 */ /* 0x000fea0003800000 */
.L_x_1508:
[----:B------:R-:W-:Y:S01]  /*1e30*/  DSETP.GTU.AND P1, PT, |R14|, +INF , PT ;  /* 0x7ff000000e00742a */ /* 0x000fe20003f2c200 */
[----:B------:R-:W-:Y:S01]  /*1e40*/  BSSY B1, `(.L_x_1511) ;  /* 0x0000013000017945 */ /* 0x000fe20003800000 */
[----:B------:R-:W-:Y:S01]  /*1e50*/  FSEL R21, R21, R5, P0 ;  /* 0x0000000515157208 */ /* 0x000fe20000000000 */
[----:B------:R-:W-:Y:S01]  /*1e60*/  VIADD R5, R38, 0x3 ;  /* 0x0000000326057836 */ /* 0x000fe20000000000 */
[----:B------:R-:W-:Y:S02]  /*1e70*/  FSEL R20, R20, R4, P0 ;  /* 0x0000000414147208 */ /* 0x000fe40000000000 */
[----:B------:R-:W-:Y:S02]  /*1e80*/  SEL R28, R28, R9, P0 ;  /* 0x000000091c1c7207 */ /* 0x000fe40000000000 */
        /* <DEDUP_REMOVED lines=11> */
.L_x_1512:
[----:B------:R-:W-:Y:S01]  /*1f40*/  DSETP.GTU.AND P0, PT, |R6|, +INF , PT ;  /* 0x7ff000000600742a */ /* 0x000fe20003f0c200 */
[----:B------:R-:W-:-:S05]  /*1f50*/  ISETP.LT.U32.AND P1, PT, R26, R5, PT ;  /* 0x000000051a00720c */ /* 0x000fca0003f21070 */
[----:B------:R-:W-:-:S13]  /*1f60*/  ISETP.LT.OR.EX P0, PT, R0, RZ, !P0, P1 ;  /* 0x000000ff0000720c */ /* 0x000fda0004701710 */
.L_x_1513:
[----:B------:R-:W-:Y:S05]  /*1f70*/  BSYNC B1 ;  /* 0x0000000000017941 */ /* 0x000fea0003800000 */
.L_x_1511:
[----:B------:R-:W-:Y:S01]  /*1f80*/  ULDC UR4, c[0x0][0x234] ;  /* 0x00008d0000047ab9 */ /* 0x000fe20000000800 */
[----:B------:R-:W-:Y:S01]  /*1f90*/  FSEL R14, R14, R6, P0 ;  /* 0x000000060e0e7208 */ /* 0x000fe20000000000 */
[----:B------:R-:W-:Y:S01]  /*1fa0*/  VIADD R33, R33, UR4 ;  /* 0x0000000421217c36 */ /* 0x000fe20008000000 */
[----:B------:R-:W-:Y:S02]  /*1fb0*/  FSEL R15, R15, R7, P0 ;  /* 0x000000070f0f7208 */ /* 0x000fe40000000000 */
[----:B------:R-:W-:Y:S01]  /*1fc0*/  SEL R26, R26, R5, P0 ;  /* 0x000000051a1a7207 */ /* 0x000fe20000000000 */
[----:B------:R-:W-:Y:S01]  /*1fd0*/  IMAD.SHL.U32 R36, R33, 0x4, RZ ;  /* 0x0000000421247824 */ /* 0x000fe200078e00ff */
[----:B------:R-:W-:-:S03]  /*1fe0*/  SEL R0, R0, RZ, P0 ;  /* 0x000000ff00007207 */ /* 0x000fc60000000000 */
[----:B------:R-:W-:-:S05]  /*1ff0*/  VIADD R4, R36, 0x3 ;  /* 0x0000000324047836 */ /* 0x000fca0000000000 */
[----:B------:R-:W-:-:S13]  /*2000*/  ISETP.GE.U32.AND P1, PT, R4, R31, PT ;  /* 0x0000001f0400720c */ /* 0x000fda0003f26070 */
[----:B------:R-:W-:Y:S05]  /*2010*/  @!P1 BRA `(.L_x_1514) ;  /* 0xfffffff800949947 */ /* 0x000fea000383ffff */
.L_x_1504:
[----:B------:R-:W-:Y:S05]  /*2020*/  BSYNC B0 ;  /* 0x0000000000007941 */ /* 0x000fea0003800000 */
.L_x_1503:
        /* <DEDUP_REMOVED lines=12> */
.L_x_1516:
[----:B------:R-:W-:Y:S05]  /*20f0*/  BSYNC B0 ;  /* 0x0000000000007941 */ /* 0x000fea0003800000 */
.L_x_1515:
[----:B------:R-:W-:Y:S01]  /*2100*/  PRMT R4, R4, 0x9910, RZ ;  /* 0x0000991004047816 */ /* 0x000fe200000000ff */
[----:B------:R-:W-:Y:S03]  /*2110*/  BSSY B0, `(.L_x_1517) ;  /* 0x000001d000007945 */ /* 0x000fe60003800000 */
[----:B------:R-:W-:-:S13]  /*2120*/  ISETP.NE.AND P0, PT, R4, RZ, PT ;  /* 0x000000ff0400720c */ /* 0x000fda0003f05270 */
[----:B------:R-:W-:Y:S05]  /*2130*/  @!P0 BRA `(.L_x_1518) ;  /* 0x0000000000688947 */ /* 0x000fea0003800000 */
[----:B------:R-:W-:-:S04]  /*2140*/  LOP3.LUT R5, R31, 0xfffffffc, RZ, 0xc0, !PT ;  /* 0xfffffffc1f057812 */ /* 0x000fc800078ec0ff */
[----:B------:R-:W-:-:S04]  /*2150*/  IADD3 R4, R5, R2, RZ ;  /* 0x0000000205047210 */ /* 0x000fc80007ffe0ff */
[----:B------:R-:W-:-:S13]  /*2160*/  ISETP.GE.U32.AND P0, PT, R4, R31, PT ;  /* 0x0000001f0400720c */ /* 0x000fda0003f06070 */
[----:B------:R-:W-:Y:S05]  /*2170*/  @P0 BRA `(.L_x_1518) ;  /* 0x0000000000580947 */ /* 0x000fea0003800000 */
[----:B------:R-:W-:-:S06]  /*2180*/  IMAD.WIDE R18, R4, 0x8, R18 ;  /* 0x0000000804127825 */ /* 0x000fcc00078e0212 */
[----:B------:R-:W2:Y:S01]  /*2190*/  LDG.E.64 R18, desc[UR60][R18.64] ;  /* 0x0000003c12127981 */ /* 0x000ea2000c1e1b00 */
[----:B------:R-:W-:Y:S01]  /*21a0*/  DSETP.GTU.AND P2, PT, |R12|, +INF , PT ;  /* 0x7ff000000c00742a */ /* 0x000fe20003f4c200 */
[----:B------:R-:W-:Y:S01]  /*21b0*/  PLOP3.LUT P0, PT, PT, PT, PT, 0x80, 0x0 ;  /* 0x000000000000781c */ /* 0x000fe20003f0f070 */
[----:B------:R-:W-:-:S05]  /*21c0*/  IMAD.IADD R6, R4, 0x1, R23 ;  /* 0x0000000104067824 */ /* 0x000fca00078e0217 */
[----:B------:R-:W-:-:S07]  /*21d0*/  SHF.R.S32.HI R8, RZ, 0x1f, R6 ;  /* 0x0000001fff087819 */ /* 0x000fce0000011406 */
[C-C-:B--2---:R-:W-:Y:S02]  /*21e0*/  @!P2 DSETP.NEU.AND P1, PT, R12.reuse, R18.reuse, PT ;  /* 0x000000120c00a22a */ /* 0x144fe40003f2d000 */
        /* <DEDUP_REMOVED lines=15> */
.L_x_1518:
[----:B------:R-:W-:Y:S05]  /*22e0*/  BSYNC B0 ;  /* 0x0000000000007941 */ /* 0x000fea0003800000 */
.L_x_1517:
        /* <DEDUP_REMOVED lines=12> */
.L_x_1520:
[----:B------:R-:W-:Y:S01]  /*23b0*/  DSETP.GTU.AND P0, PT, |R24|, +INF , PT ;  /* 0x7ff000001800742a */ /* 0x000fe20003f0c200 */
[----:B------:R-:W-:-:S05]  /*23c0*/  ISETP.LT.U32.AND P1, PT, R3, R30, PT ;  /* 0x0000001e0300720c */ /* 0x000fca0003f21070 */
[----:B------:R-:W-:-:S13]  /*23d0*/  ISETP.LT.OR.EX P0, PT, R27, R32, !P0, P1 ;  /* 0x000000201b00720c */ /* 0x000fda0004701710 */
.L_x_1521:
[----:B------:R-:W-:Y:S05]  /*23e0*/  BSYNC B0 ;  /* 0x0000000000007941 */ /* 0x000fea0003800000 */
.L_x_1519:
        /* <DEDUP_REMOVED lines=16> */
.L_x_1523:
[----:B------:R-:W-:Y:S01]  /*24f0*/  DSETP.GTU.AND P0, PT, |R20|, +INF , PT ;  /* 0x7ff000001400742a */ /* 0x000fe20003f0c200 */
[----:B------:R-:W-:-:S05]  /*2500*/  ISETP.LT.U32.AND P1, PT, R7, R28, PT ;  /* 0x0000001c0700720c */ /* 0x000fca0003f21070 */
[----:B------:R-:W-:-:S13]  /*2510*/  ISETP.LT.OR.EX P0, PT, R32, R29, !P0, P1 ;  /* 0x0000001d2000720c */ /* 0x000fda0004701710 */
.L_x_1524:
[----:B------:R-:W-:Y:S05]  /*2520*/  BSYNC B0 ;  /* 0x0000000000007941 */ /* 0x000fea0003800000 */
.L_x_1522:
        /* <DEDUP_REMOVED lines=16> */
.L_x_1526:
[----:B------:R-:W-:Y:S01]  /*2630*/  DSETP.GTU.AND P0, PT, |R14|, +INF , PT ;  /* 0x7ff000000e00742a */ /* 0x000fe20003f0c200 */
[----:B------:R-:W-:-:S05]  /*2640*/  ISETP.LT.U32.AND P1, PT, R7, R26, PT ;  /* 0x0000001a0700720c */ /* 0x000fca0003f21070 */
[----:B------:R-:W-:-:S13]  /*2650*/  ISETP.LT.OR.EX P0, PT, R29, R0, !P0, P1 ;  /* 0x000000001d00720c */ /* 0x000fda0004701710 */
.L_x_1527:
[----:B------:R-:W-:Y:S05]  /*2660*/  BSYNC B0 ;  /* 0x0000000000007941 */ /* 0x000fea0003800000 */
.L_x_1525:
[----:B------:R-:W-:Y:S02]  /*2670*/  FSEL R4, R4, R14, P0 ;  /* 0x0000000e04047208 */ /* 0x000fe40000000000 */
[----:B------:R-:W-:Y:S02]  /*2680*/  CS2R R12, SRZ ;  /* 0x00000000000c7805 */ /* 0x000fe4000001ff00 */
[----:B------:R-:W-:Y:S02]  /*2690*/  FSEL R5, R5, R15, P0 ;  /* 0x0000000f05057208 */ /* 0x000fe40000000000 */
[----:B------:R-:W-:Y:S02]  /*26a0*/  CS2R R14, SRZ ;  /* 0x00000000000e7805 */ /* 0x000fe4000001ff00 */
[----:B------:R-:W-:Y:S02]  /*26b0*/  SEL R6, R7, R26, P0 ;  /* 0x0000001a07067207 */ /* 0x000fe40000000000 */
[----:B------:R-:W-:Y:S01]  /*26c0*/  SEL R7, R29, R0, P0 ;  /* 0x000000001d077207 */ /* 0x000fe20000000000 */
[----:B------:R-:W-:Y:S06]  /*26d0*/  BRA `(.L_x_1494) ;  /* 0x000000ec00847947 */ /* 0x000fec0003800000 */
.L_x_1495:
[----:B------:R-:W0:Y:S08]  /*26e0*/  LDC R3, c[0x0][0x398] ;  /* 0x0000e600ff037b82 */ /* 0x000e300000000800 */
[----:B------:R-:W1:Y:S01]  /*26f0*/  LDC R8, c[0x0][0x268] ;  /* 0x00009a00ff087b82 */ /* 0x000e620000000800 */
[----:B0-----:R-:W-:-:S04]  /*2700*/  SHF.R.U32.HI R3, RZ, 0x3, R3 ;  /* 0x00000003ff037819 */ /* 0x001fc80000011603 */
[----:B------:R-:W-:Y:S02]  /*2710*/  ISETP.NE.AND P0, PT, R3, 0x1, PT ;  /* 0x000000010300780c */ /* 0x000fe40003f05270 */
[----:B-1----:R-:W-:-:S13]  /*2720*/  ISETP.EQ.AND P1, PT, R8, 0x1, PT ;  /* 0x000000010800780c */ /* 0x002fda0003f22270 */
[----:B------:R-:W-:Y:S05]  /*2730*/  @!P0 BRA P1, `(.L_x_1528) ;  /* 0x000000c800ac8947 */ /* 0x000fea0000800000 */
[----:B------:R-:W0:Y:S01]  /*2740*/  LDC.64 R38, c[0x0][0x218] ;  /* 0x00008600ff267b82 */ /* 0x000e220000000a00 */
[----:B------:R-:W-:Y:S01]  /*2750*/  ISETP.NE.AND P0, PT, R8, 0x1, PT ;  /* 0x000000010800780c */ /* 0x000fe20003f05270 */
[----:B------:R-:W-:Y:S02]  /*2760*/  ULDC UR4, c[0x0][0x234] ;  /* 0x00008d0000047ab9 */ /* 0x000fe40000000800 */
[----:B------:R-:W-:-:S04]  /*2770*/  IMAD.U32 R45, RZ, RZ, UR4 ;  /* 0x00000004ff2d7e24 */ /* 0x000fc8000f8e00ff */
[----:B------:R-:W1:Y:S01]  /*2780*/  LDC R5, c[0x0][0x220] ;  /* 0x00008800ff057b82 */ /* 0x000e620000000800 */
[----:B------:R-:W-:-:S07]  /*2790*/  IMAD R0, R45, 0x3, R44 ;  /* 0x000000032d007824 */ /* 0x000fce00078e022c */
[----:B------:R-:W2:Y:S01]  /*27a0*/  LDC R4, c[0x0][0x224] ;  /* 0x00008900ff047b82 */ /* 0x000ea20000000800 */
[----:B0-----:R-:W-:Y:S02]  /*27b0*/  IMAD.MOV.U32 R56, RZ, RZ, R38 ;  /* 0x000000ffff387224 */ /* 0x001fe400078e0026 */
[----:B------:R-:W-:Y:S02]  /*27c0*/  IMAD.MOV.U32 R57, RZ, RZ, R39 ;  /* 0x000000ffff397224 */ /* 0x000fe400078e0027 */
[----:B-1----:R-:W-:Y:S02]  /*27d0*/  IMAD.MOV.U32 R37, RZ, RZ, R5 ;  /* 0x000000ffff257224 */ /* 0x002fe400078e0005 */
[----:B--2---:R-:W-:Y:S01]  /*27e0*/  IMAD.MOV.U32 R36, RZ, RZ, R4 ;  /* 0x000000ffff247224 */ /* 0x004fe200078e0004 */
[----:B------:R-:W-:Y:S06]  /*27f0*/  @!P0 BRA `(.L_x_1529) ;  /* 0x000000a400b88947 */ /* 0x000fec0003800000 */
[----:B------:R-:W-:Y:S01]  /*2800*/  ISETP.GE.U32.AND P0, PT, R0, R53, PT ;  /* 0x000000350000720c */ /* 0x000fe20003f06070 */
[----:B------:R-:W-:Y:S01]  /*2810*/  BSSY B0, `(.L_x_1530) ;  /* 0x00004df000007945 */ /* 0x000fe20003800000 */
[--C-:B------:R-:W-:Y:S01]  /*2820*/  IMAD.MOV.U32 R35, RZ, RZ, R5.reuse ;  /* 0x000000ffff237224 */ /* 0x100fe200078e0005 */
[----:B------:R-:W-:Y:S01]  /*2830*/  MOV R31, R5 ;  /* 0x00000005001f7202 */ /* 0x000fe20000000f00 */
[--C-:B------:R-:W-:Y:S01]  /*2840*/  IMAD.MOV.U32 R34, RZ, RZ, R4.reuse ;  /* 0x000000ffff227224 */ /* 0x100fe200078e0004 */
[----:B------:R-:W-:Y:S01]  /*2850*/  MOV R51, R39 ;  /* 0x0000002700337202 */ /* 0x000fe20000000f00 */
[----:B------:R-:W-:Y:S02]  /*2860*/  IMAD.MOV.U32 R33, RZ, RZ, R5 ;  /* 0x000000ffff217224 */ /* 0x000fe400078e0005 */
        /* <DEDUP_REMOVED lines=17> */
[----:B------:R-:W-:Y:S02]  /*2980*/  IMAD.MOV.U32 R42, RZ, RZ, R38 ;  /* 0x000000ffff2a7224 */ /* 0x000fe400078e0026 */
[----:B------:R-:W-:Y:S01]  /*2990*/  IMAD.MOV.U32 R43, RZ, RZ, R39 ;  /* 0x000000ffff2b7224 */ /* 0x000fe200078e0027 */
[----:B------:R-:W-:Y:S06]  /*29a0*/  @P0 BRA `(.L_x_1531) ;  /* 0x0000004c00140947 */ /* 0x000fec0003800000 */
[----:B------:R-:W-:Y:S01]  /*29b0*/  ISETP.NE.AND P1, PT, R8, RZ, PT ;  /* 0x000000ff0800720c */ /* 0x000fe20003f25270 */
[--C-:B------:R-:W-:Y:S01]  /*29c0*/  IMAD.MOV.U32 R35, RZ, RZ, R5.reuse ;  /* 0x000000ffff237224 */ /* 0x100fe200078e0005 */
[----:B------:R-:W-:Y:S01]  /*29d0*/  MOV R31, R5 ;  /* 0x00000005001f7202 */ /* 0x000fe20000000f00 */
[--C-:B------:R-:W-:Y:S01]  /*29e0*/  IMAD.MOV.U32 R33, RZ, RZ, R5.reuse ;  /* 0x000000ffff217224 */ /* 0x100fe200078e0005 */
[----:B------:R-:W-:Y:S01]  /*29f0*/  MOV R55, R39 ;  /* 0x0000002700377202 */ /* 0x000fe20000000f00 */
        /* <DEDUP_REMOVED lines=18> */
[----:B------:R-:W-:Y:S02]  /*2b20*/  IMAD.MOV.U32 R42, RZ, RZ, R38 ;  /* 0x000000ffff2a7224 */ /* 0x000fe400078e0026 */
[----:B------:R-:W-:-:S07]  /*2b30*/  IMAD.MOV.U32 R43, RZ, RZ, R39 ;  /* 0x000000ffff2b7224 */ /* 0x000fce00078e0027 */
.L_x_1557:
[----:B------:R-:W0:Y:S01]  /*2b40*/  LDC.64 R12, c[0x0][0x268] ;  /* 0x00009a00ff0c7b82 */ /* 0x000e220000000a00 */
        /* <DEDUP_REMOVED lines=50> */
[----:B------:R-:W-:Y:S01]  /*2e70*/  HFMA2.MMA R20, -RZ, RZ, 0, 0 ;  /* 0x00000000ff147435 */ /* 0x000fe200000001ff */
[----:B------:R-:W-:Y:S01]  /*2e80*/  IMAD.MOV.U32 R14, RZ, RZ, RZ ;  /* 0x000000ffff0e7224 */ /* 0x000fe200078e00ff */
[----:B0-----:R-:W-:Y:S09]  /*2e90*/  @!P1 BRA `(.L_x_1532) ;  /* 0x0000000c00d49947 */ /* 0x001ff20003800000 */
[----:B------:R-:W-:Y:S01]  /*2ea0*/  IMAD.MOV.U32 R8, RZ, RZ, RZ ;  /* 0x000000ffff087224 */ /* 0x000fe200078e00ff */
[----:B------:R-:W-:Y:S01]  /*2eb0*/  ISETP.NE.AND P0, PT, R12, 0x1, PT ;  /* 0x000000010c00780c */ /* 0x000fe20003f05270 */
        /* <DEDUP_REMOVED lines=243> */
.L_x_1532:
[----:B------:R-:W-:-:S04]  /*3df0*/  LOP3.LUT R9, R14, 0xfffffff0, RZ, 0xc0, !PT ;  /* 0xfffffff00e097812 */ /* 0x000fc800078ec0ff */
[----:B------:R-:W-:-:S05]  /*3e00*/  IADD3 R8, P0, R18, R9, RZ ;  /* 0x0000000912087210 */ /* 0x000fca0007f1e0ff */
[----:B------:R-:W-:-:S06]  /*3e10*/  IMAD.X R9, RZ, RZ, R19, P0 ;  /* 0x000000ffff097224 */ /* 0x000fcc00000e0613 */
[----:B------:R-:W5:Y:S01]  /*3e20*/  LDG.E.128 R8, desc[UR60][R8.64] ;  /* 0x0000003c08087981 */ /* 0x000f62000c1e1d00 */
[----:B------:R-:W-:Y:S05]  /*3e30*/  @!P1 BRA `(.L_x_1533) ;  /* 0x0000000c00ac9947 */ /* 0x000fea0003800000 */
[----:B------:R-:W-:Y:S01]  /*3e40*/  ULDC UR36, c[0x0][0x234] ;  /* 0x00008d0000247ab9 */ /* 0x000fe20000000800 */
[----:B------:R-:W-:Y:S01]  /*3e50*/  IMAD.MOV.U32 R14, RZ, RZ, RZ ;  /* 0x000000ffff0e7224 */ /* 0x000fe200078e00ff */
[----:B------:R-:W-:Y:S02]  /*3e60*/  IADD3 R15, R44, UR36, RZ ;  /* 0x000000242c0f7c10 */ /* 0x000fe4000fffe0ff */
        /* <DEDUP_REMOVED lines=232> */
.L_x_1533:
[----:B------:R-:W-:Y:S01]  /*4cf0*/  LOP3.LUT R13, R20, 0xfffffff0, RZ, 0xc0, !PT ;  /* 0xfffffff0140d7812 */ /* 0x000fe200078ec0ff */
[----:B------:R-:W-:-:S03]  /*4d00*/  ULDC UR36, c[0x0][0x234] ;  /* 0x00008d0000247ab9 */ /* 0x000fc60000000800 */
[----:B------:R-:W-:-:S05]  /*4d10*/  IADD3 R12, P0, R18, R13, RZ ;  /* 0x0000000d120c7210 */ /* 0x000fca0007f1e0ff */
[----:B------:R-:W-:-:S06]  /*4d20*/  IMAD.X R13, RZ, RZ, R19, P0 ;  /* 0x000000ffff0d7224 */ /* 0x000fcc00000e0613 */
[----:B------:R-:W5:Y:S01]  /*4d30*/  LDG.E.128 R12, desc[UR60][R12.64] ;  /* 0x0000003c0c0c7981 */ /* 0x000f62000c1e1d00 */
[----:B------:R-:W-:Y:S01]  /*4d40*/  IMAD.U32 R45, RZ, RZ, UR36 ;  /* 0x00000024ff2d7e24 */ /* 0x000fe2000f8e00ff */
[----:B------:R-:W-:Y:S01]  /*4d50*/  MOV R24, RZ ;  /* 0x000000ff00187202 */ /* 0x000fe20000000f00 */
[----:B------:R-:W-:Y:S02]  /*4d60*/  IMAD.MOV.U32 R26, RZ, RZ, RZ ;  /* 0x000000ffff1a7224 */ /* 0x000fe400078e00ff */
[----:B------:R-:W-:Y:S01]  /*4d70*/  IMAD.IADD R53, R44, 0x1, R45 ;  /* 0x000000012c357824 */ /* 0x000fe200078e022d */
[----:B------:R-:W-:Y:S06]  /*4d80*/  @!P1 BRA `(.L_x_1534) ;  /* 0x0000000c00ac9947 */ /* 0x000fec0003800000 */
[----:B------:R-:W0:Y:S01]  /*4d90*/  LDC.64 R20, c[0x0][0x268] ;  /* 0x00009a00ff147b82 */ /* 0x000e220000000a00 */
        /* <DEDUP_REMOVED lines=234> */
.L_x_1534:
[----:B------:R-:W-:-:S04]  /*5c40*/  LOP3.LUT R21, R24, 0xfffffff0, RZ, 0xc0, !PT ;  /* 0xfffffff018157812 */ /* 0x000fc800078ec0ff */
[----:B------:R-:W-:-:S05]  /*5c50*/  IADD3 R20, P0, R18, R21, RZ ;  /* 0x0000001512147210 */ /* 0x000fca0007f1e0ff */
[----:B------:R-:W-:-:S06]  /*5c60*/  IMAD.X R21, RZ, RZ, R19, P0 ;  /* 0x000000ffff157224 */ /* 0x000fcc00000e0613 */
[----:B------:R-:W5:Y:S01]  /*5c70*/  LDG.E.128 R20, desc[UR60][R20.64] ;  /* 0x0000003c14147981 */ /* 0x000f62000c1e1d00 */
[----:B------:R-:W-:Y:S05]  /*5c80*/  @!P1 BRA `(.L_x_1535) ;  /* 0x0000000c00b09947 */ /* 0x000fea0003800000 */
[----:B------:R-:W0:Y:S01]  /*5c90*/  LDC.64 R24, c[0x0][0x268] ;  /* 0x00009a00ff187b82 */ /* 0x000e220000000a00 */
[----:B------:R-:W-:-:S05]  /*5ca0*/  IADD3 R26, R53, R45, RZ ;  /* 0x0000002d351a7210 */ /* 0x000fca0007ffe0ff */
        /* <DEDUP_REMOVED lines=223> */
[----:B------:R-:W-:Y:S02]  /*6aa0*/  @P0 IMAD.MOV.U32 R58, RZ, RZ, RZ ;  /* 0x000000ffff3a0224 */ /* 0x000fe400078e00ff */
[----:B------:R-:W-:-:S04]  /*6ab0*/  IMAD.MOV R52, RZ, RZ, -R59 ;  /* 0x000000ffff347224 */ /* 0x000fc800078e0a3b */
[----:B------:R-:W-:Y:S02]  /*6ac0*/  IMAD R27, R52, UR4, R27 ;  /* 0x00000004341b7c24 */ /* 0x000fe4000f8e021b */
[----:B------:R-:W1:Y:S02]  /*6ad0*/  @P0 LDC R52, c[0x0][0x3f8] ;  /* 0x0000fe00ff340b82 */ /* 0x000e640000000800 */
[----:B------:R-:W-:Y:S02]  /*6ae0*/  IMAD R26, R27, UR28, R26 ;  /* 0x0000001c1b1a7c24 */ /* 0x000fe4000f8e021a */
[----:B0-----:R-:W-:-:S05]  /*6af0*/  @P0 IMAD.HI.U32 R24, R59, R24, R58 ;  /* 0x000000183b180227 */ /* 0x001fca00078e003a */
[----:B------:R-:W-:Y:S02]  /*6b00*/  @P0 SHF.R.U32.HI R24, RZ, R25, R24 ;  /* 0x00000019ff180219 */ /* 0x000fe40000011618 */
[----:B------:R-:W0:Y:S03]  /*6b10*/  @P0 LDC R25, c[0x0][0x38c] ;  /* 0x0000e300ff190b82 */ /* 0x000e260000000800 */
[----:B------:R-:W-:-:S04]  /*6b20*/  @P0 IMAD.MOV R58, RZ, RZ, -R24 ;  /* 0x000000ffff3a0224 */ /* 0x000fc800078e0a18 */
[----:B0-----:R-:W-:-:S04]  /*6b30*/  @P0 IMAD R25, R25, R58, R59 ;  /* 0x0000003a19190224 */ /* 0x001fc800078e023b */
[----:B-1----:R-:W-:-:S07]  /*6b40*/  @P0 IMAD R26, R25, R52, R26 ;  /* 0x00000034191a0224 */ /* 0x002fce00078e021a */
.L_x_1535:
[----:B------:R-:W-:-:S04]  /*6b50*/  LOP3.LUT R25, R26, 0xfffffff0, RZ, 0xc0, !PT ;  /* 0xfffffff01a197812 */ /* 0x000fc800078ec0ff */
[----:B------:R-:W-:-:S05]  /*6b60*/  IADD3 R24, P0, R18, R25, RZ ;  /* 0x0000001912187210 */ /* 0x000fca0007f1e0ff */
[----:B------:R-:W-:-:S06]  /*6b70*/  IMAD.X R25, RZ, RZ, R19, P0 ;  /* 0x000000ffff197224 */ /* 0x000fcc00000e0613 */
[----:B------:R-:W5:Y:S01]  /*6b80*/  LDG.E.128 R24, desc[UR60][R24.64] ;  /* 0x0000003c18187981 */ /* 0x000f62000c1e1d00 */
[----:B------:R-:W-:Y:S01]  /*6b90*/  DSETP.GTU.AND P3, PT, |R42|, +INF , PT ;  /* 0x7ff000002a00742a */ /* 0x000fe20003f6c200 */
[----:B------:R-:W-:Y:S01]  /*6ba0*/  PLOP3.LUT P0, PT, PT, PT, PT, 0x80, 0x0 ;  /* 0x000000000000781c */ /* 0x000fe20003f0f070 */
[----:B------:R-:W-:-:S12]  /*6bb0*/  BSSY B1, `(.L_x_1536) ;  /* 0x000001f000017945 */ /* 0x000fd80003800000 */
[C-C-:B-----5:R-:W-:Y:S02]  /*6bc0*/  @!P3 DSETP.NEU.AND P2, PT, R42.reuse, R8.reuse, PT ;  /* 0x000000082a00b22a */ /* 0x160fe40003f4d000 */
[----:B------:R-:W-:-:S04]  /*6bd0*/  @!P3 DSETP.GEU.AND P4, PT, R42, R8, PT ;  /* 0x000000082a00b22a */ /* 0x000fc80003f8e000 */
[----:B------:R-:W-:Y:S02]  /*6be0*/  @!P3 PLOP3.LUT P0, PT, P2, PT, PT, 0x80, 0x0 ;  /* 0x000000000000b81c */ /* 0x000fe4000170f070 */
[CC--:B------:R-:W-:Y:S02]  /*6bf0*/  @!P3 ISETP.GE.U32.AND P2, PT, R3.reuse, R44.reuse, PT ;  /* 0x0000002c0300b20c */ /* 0x0c0fe40003f46070 */
        /* <DEDUP_REMOVED lines=10> */
[----:B------:R-:W-:Y:S02]  /*6ca0*/  FSEL R42, R42, R8, P0 ;  /* 0x000000082a2a7208 */ /* 0x000fe40000000000 */
[----:B------:R-:W-:Y:S02]  /*6cb0*/  SEL R3, R3, R44, P0 ;  /* 0x0000002c03037207 */ /* 0x000fe40000000000 */
[----:B------:R-:W-:-:S05]  /*6cc0*/  SEL R0, R0, RZ, P0 ;  /* 0x000000ff00007207 */ /* 0x000fca0000000000 */
[----:B------:R-:W-:Y:S05]  /*6cd0*/  @P2 BRA `(.L_x_1537) ;  /* 0x0000000000242947 */ /* 0x000fea0003800000 */
[C-C-:B------:R-:W-:Y:S01]  /*6ce0*/  DSETP.NEU.AND P2, PT, R40.reuse, R10.reuse, PT ;  /* 0x0000000a2800722a */ /* 0x140fe20003f4d000 */
[----:B------:R-:W-:Y:S01]  /*6cf0*/  ISETP.GE.U32.AND P0, PT, R5, R44, PT ;  /* 0x0000002c0500720c */ /* 0x000fe20003f06070 */
[----:B------:R-:W-:-:S03]  /*6d00*/  DSETP.GEU.AND P3, PT, R40, R10, PT ;  /* 0x0000000a2800722a */ /* 0x000fc60003f6e000 */
[----:B------:R-:W-:-:S04]  /*6d10*/  ISETP.GE.AND.EX P0, PT, R4, RZ, PT, P0 ;  /* 0x000000ff0400720c */ /* 0x000fc80003f06300 */
[----:B------:R-:W-:-:S05]  /*6d20*/  SEL R52, RZ, 0xffffffff, P0 ;  /* 0xffffffffff347807 */ /* 0x000fca0000000000 */
[----:B------:R-:W-:-:S04]  /*6d30*/  @P2 SEL R52, RZ, 0xffffffff, P3 ;  /* 0xffffffffff342807 */ /* 0x000fc80001800000 */
[----:B------:R-:W-:-:S04]  /*6d40*/  LOP3.LUT R52, R52, 0x1, RZ, 0xc0, !PT ;  /* 0x0000000134347812 */ /* 0x000fc800078ec0ff */
[----:B------:R-:W-:Y:S01]  /*6d50*/  ISETP.EQ.U32.AND P0, PT, R52, 0x1, PT ;  /* 0x000000013400780c */ /* 0x000fe20003f02070 */
[----:B------:R-:W-:-:S12]  /*6d60*/  BRA `(.L_x_1538) ;  /* 0x00000000000c7947 */ /* 0x000fd80003800000 */
.L_x_1537:
[----:B------:R-:W-:Y:S01]  /*6d70*/  DSETP.GTU.AND P0, PT, |R10|, +INF , PT ;  /* 0x7ff000000a00742a */ /* 0x000fe20003f0c200 */
[----:B------:R-:W-:-:S05]  /*6d80*/  ISETP.LT.U32.AND P2, PT, R5, R44, PT ;  /* 0x0000002c0500720c */ /* 0x000fca0003f41070 */
[----:B------:R-:W-:-:S13]  /*6d90*/  ISETP.LT.OR.EX P0, PT, R4, RZ, !P0, P2 ;  /* 0x000000ff0400720c */ /* 0x000fda0004701720 */
.L_x_1538:
[----:B------:R-:W-:Y:S05]  /*6da0*/  BSYNC B1 ;  /* 0x0000000000017941 */ /* 0x000fea0003800000 */
.L_x_1536:
[----:B------:R-:W-:Y:S01]  /*6db0*/  DSETP.GTU.AND P2, PT, |R38|, +INF , PT ;  /* 0x7ff000002600742a */ /* 0x000fe20003f4c200 */
[----:B------:R-:W-:Y:S01]  /*6dc0*/  BSSY B1, `(.L_x_1539) ;  /* 0x0000012000017945 */ /* 0x000fe20003800000 */
[----:B------:R-:W-:Y:S02]  /*6dd0*/  FSEL R41, R41, R11, P0 ;  /* 0x0000000b29297208 */ /* 0x000fe40000000000 */
        /* <DEDUP_REMOVED lines=13> */
.L_x_1540:
[----:B------:R-:W-:Y:S01]  /*6eb0*/  DSETP.GTU.AND P0, PT, |R12|, +INF , PT ;  /* 0x7ff000000c00742a */ /* 0x000fe20003f0c200 */
[----:B------:R-:W-:-:S05]  /*6ec0*/  ISETP.LT.U32.AND P2, PT, R6, R53, PT ;  /* 0x000000350600720c */ /* 0x000fca0003f41070 */
[----:B------:R-:W-:-:S13]  /*6ed0*/  ISETP.LT.OR.EX P0, PT, R7, RZ, !P0, P2 ;  /* 0x000000ff0700720c */ /* 0x000fda0004701720 */
.L_x_1541:
[----:B------:R-:W-:Y:S05]  /*6ee0*/  BSYNC B1 ;  /* 0x0000000000017941 */ /* 0x000fea0003800000 */
.L_x_1539:
        /* <DEDUP_REMOVED lines=16> */
.L_x_1543:
[----:B------:R-:W-:Y:S01]  /*6ff0*/  DSETP.GTU.AND P0, PT, |R14|, +INF , PT ;  /* 0x7ff000000e00742a */ /* 0x000fe20003f0c200 */
[----:B------:R-:W-:-:S05]  /*7000*/  ISETP.LT.U32.AND P2, PT, R28, R53, PT ;  /* 0x000000351c00720c */ /* 0x000fca0003f41070 */
[----:B------:R-:W-:-:S13]  /*7010*/  ISETP.LT.OR.EX P0, PT, R29, RZ, !P0, P2 ;  /* 0x000000ff1d00720c */ /* 0x000fda0004701720 */
.L_x_1544:
[----:B------:R-:W-:Y:S05]  /*7020*/  BSYNC B1 ;  /* 0x0000000000017941 */ /* 0x000fea0003800000 */
.L_x_1542:
[----:B------:R-:W-:Y:S01]  /*7030*/  DSETP.GTU.AND P2, PT, |R48|, +INF , PT ;  /* 0x7ff000003000742a */ /* 0x000fe20003f4c200 */
[----:B------:R-:W-:Y:S01]  /*7040*/  BSSY B1, `(.L_x_1545) ;  /* 0x0000013000017945 */ /* 0x000fe20003800000 */
[----:B------:R-:W-:Y:S01]  /*7050*/  FSEL R47, R47, R15, P0 ;  /* 0x0000000f2f2f7208 */ /* 0x000fe20000000000 */
[----:B------:R-:W-:Y:S01]  /*7060*/  IMAD.IADD R52, R53, 0x1, R45 ;  /* 0x0000000135347824 */ /* 0x000fe200078e022d */
        /* <DEDUP_REMOVED lines=13> */
.L_x_1546:
[----:B------:R-:W-:Y:S01]  /*7140*/  DSETP.GTU.AND P0, PT, |R20|, +INF , PT ;  /* 0x7ff000001400742a */ /* 0x000fe20003f0c200 */
[----:B------:R-:W-:-:S05]  /*7150*/  ISETP.LT.U32.AND P2, PT, R31, R52, PT ;  /* 0x000000341f00720c */ /* 0x000fca0003f41070 */
[----:B------:R-:W-:-:S13]  /*7160*/  ISETP.LT.OR.EX P0, PT, R30, RZ, !P0, P2 ;  /* 0x000000ff1e00720c */ /* 0x000fda0004701720 */
.L_x_1547:
[----:B------:R-:W-:Y:S05]  /*7170*/  BSYNC B1 ;  /* 0x0000000000017941 */ /* 0x000fea0003800000 */
.L_x_1545:
        /* <DEDUP_REMOVED lines=16> */
.L_x_1549:
[----:B------:R-:W-:Y:S01]  /*7280*/  DSETP.GTU.AND P0, PT, |R22|, +INF , PT ;  /* 0x7ff000001600742a */ /* 0x000fe20003f0c200 */
[----:B------:R-:W-:-:S05]  /*7290*/  ISETP.LT.U32.AND P2, PT, R33, R52, PT ;  /* 0x000000342100720c */ /* 0x000fca0003f41070 */
[----:B------:R-:W-:-:S13]  /*72a0*/  ISETP.LT.OR.EX P0, PT, R32, RZ, !P0, P2 ;  /* 0x000000ff2000720c */ /* 0x000fda0004701720 */
.L_x_1550:
[----:B------:R-:W-:Y:S05]  /*72b0*/  BSYNC B1 ;  /* 0x0000000000017941 */ /* 0x000fea0003800000 */
.L_x_1548:
[----:B------:R-:W-:Y:S01]  /*72c0*/  DSETP.GTU.AND P2, PT, |R54|, +INF , PT ;  /* 0x7ff000003600742a */ /* 0x000fe20003f4c200 */
[----:B------:R-:W-:Y:S01]  /*72d0*/  BSSY B1, `(.L_x_1551) ;  /* 0x0000013000017945 */ /* 0x000fe20003800000 */
[----:B------:R-:W-:Y:S02]  /*72e0*/  SEL R33, R33, R52, P0 ;  /* 0x0000003421217207 */ /* 0x000fe40000000000 */
[----:B------:R-:W-:Y:S02]  /*72f0*/  FSEL R51, R51, R23, P0 ;  /* 0x0000001733337208 */ /* 0x000fe40000000000 */
[----:B------:R-:W-:Y:S02]  /*7300*/  FSEL R50, R50, R22, P0 ;  /* 0x0000001632327208 */ /* 0x000fe40000000000 */
[----:B------:R-:W-:Y:S02]  /*7310*/  IADD3 R52, R45, R52, RZ ;  /* 0x000000342d347210 */ /* 0x000fe40007ffe0ff */
[----:B------:R-:W-:-:S04]  /*7320*/  SEL R32, R32, RZ, P0 ;  /* 0x000000ff20207207 */ /* 0x000fc80000000000 */
        /* <DEDUP_REMOVED lines=10> */
.L_x_1552:
[----:B------:R-:W-:Y:S01]  /*73d0*/  DSETP.GTU.AND P0, PT, |R24|, +INF , PT ;  /* 0x7ff000001800742a */ /* 0x000fe20003f0c200 */
[----:B------:R-:W-:-:S05]  /*73e0*/  ISETP.LT.U32.AND P2, PT, R35, R52, PT ;  /* 0x000000342300720c */ /* 0x000fca0003f41070 */
[----:B------:R-:W-:-:S13]  /*73f0*/  ISETP.LT.OR.EX P0, PT, R34, RZ, !P0, P2 ;  /* 0x000000ff2200720c */ /* 0x000fda0004701720 */
.L_x_1553:
[----:B------:R-:W-:Y:S05]  /*7400*/  BSYNC B1 ;  /* 0x0000000000017941 */ /* 0x000fea0003800000 */
.L_x_1551:
        /* <DEDUP_REMOVED lines=16> */
.L_x_1555:
[----:B------:R-:W-:Y:S01]  /*7510*/  DSETP.GTU.AND P0, PT, |R26|, +INF , PT ;  /* 0x7ff000001a00742a */ /* 0x000fe20003f0c200 */
[----:B------:R-:W-:-:S05]  /*7520*/  ISETP.LT.U32.AND P2, PT, R37, R52, PT ;  /* 0x000000342500720c */ /* 0x000fca0003f41070 */
[----:B------:R-:W-:-:S13]  /*7530*/  ISETP.LT.OR.EX P0, PT, R36, RZ, !P0, P2 ;  /* 0x000000ff2400720c */ /* 0x000fda0004701720 */
.L_x_1556:
[----:B------:R-:W-:Y:S05]  /*7540*/  BSYNC B1 ;  /* 0x0000000000017941 */ /* 0x000fea0003800000 */
.L_x_1554:
[----:B------:R-:W-:Y:S01]  /*7550*/  IMAD.IADD R44, R45, 0x1, R52 ;  /* 0x000000012d2c7824 */ /* 0x000fe200078e0234 */
[----:B------:R-:W-:Y:S01]  /*7560*/  ULDC UR4, c[0x0][0x22c] ;  /* 0x00008b0000047ab9 */ /* 0x000fe20000000800 */
[----:B------:R-:W-:Y:S01]  /*7570*/  FSEL R58, R56, R26, P0 ;  /* 0x0000001a383a7208 */ /* 0x000fe20000000000 */
[----:B------:R-:W-:Y:S01]  /*7580*/  IMAD.U32 R53, RZ, RZ, UR4 ;  /* 0x00000004ff357e24 */ /* 0x000fe2000f8e00ff */
[----:B------:R-:W-:Y:S01]  /*7590*/  FSEL R57, R57, R27, P0 ;  /* 0x0000001b39397208 */ /* 0x000fe20000000000 */
[----:B------:R-:W-:Y:S01]  /*75a0*/  IMAD R56, R45, 0x3, R44 ;  /* 0x000000032d387824 */ /* 0x000fe200078e022c */
[----:B------:R-:W-:Y:S02]  /*75b0*/  SEL R37, R37, R52, P0 ;  /* 0x0000003425257207 */ /* 0x000fe40000000000 */
[----:B------:R-:W-:Y:S02]  /*75c0*/  SEL R36, R36, RZ, P0 ;  /* 0x000000ff24247207 */ /* 0x000fe40000000000 */
[----:B------:R-:W-:Y:S01]  /*75d0*/  ISETP.GE.U32.AND P2, PT, R56, R53, PT ;  /* 0x000000353800720c */ /* 0x000fe20003f46070 */
[----:B------:R-:W-:-:S12]  /*75e0*/  IMAD.MOV.U32 R56, RZ, RZ, R58 ;  /* 0x000000ffff387224 */ /* 0x000fd800078e003a */
[----:B------:R-:W-:Y:S05]  /*75f0*/  @!P2 BRA `(.L_x_1557) ;  /* 0xffffffb40050a947 */ /* 0x000fea000383ffff */
.L_x_1531:
[----:B------:R-:W-:Y:S05]  /*7600*/  BSYNC B0 ;  /* 0x0000000000007941 */ /* 0x000fea0003800000 */
.L_x_1530:
        /* <DEDUP_REMOVED lines=263> */
[----:B------:R-:W-:Y:S01]  /*8680*/  ISETP.NE.AND P2, PT, R52, 0x18, PT ;  /* 0x000000183400780c */ /* 0x000fe20003f45270 */
[----:B------:R-:W-:Y:S01]  /*8690*/  ULDC UR4, c[0x0][0x388] ;  /* 0x0000e20000047ab9 */ /* 0x000fe20000000800 */
[----:B------:R-:W-:-:S05]  /*86a0*/  IMAD.HI.U32 R10, R9, UR7, R8 ;  /* 0x00000007090a7c27 */ /* 0x000fca000f8e0008 */
[----:B------:R-:W-:Y:S01]  /*86b0*/  SHF.R.U32.HI R11, RZ, UR4, R10 ;  /* 0x00000004ff0b7c19 */ /* 0x000fe2000801160a */
[----:B------:R-:W-:-:S04]  /*86c0*/  ULDC UR4, c[0x0][0x3f4] ;  /* 0x0000fd0000047ab9 */ /* 0x000fc80000000800 */
[----:B------:R-:W-:Y:S02]  /*86d0*/  IMAD.MOV R59, RZ, RZ, -R11 ;  /* 0x000000ffff3b7224 */ /* 0x000fe400078e0a0b */
[----:B------:R-:W-:Y:S02]  /*86e0*/  @P2 IMAD.MOV.U32 R10, RZ, RZ, RZ ;  /* 0x000000ffff0a2224 */ /* 0x000fe400078e00ff */
[----:B------:R-:W-:Y:S02]  /*86f0*/  IMAD R59, R59, UR6, R9 ;  /* 0x000000063b3b7c24 */ /* 0x000fe4000f8e0209 */
[----:B------:R-:W0:Y:S02]  /*8700*/  @P2 LDC.64 R8, c[0x0][0x390] ;  /* 0x0000e400ff082b82 */ /* 0x000e240000000a00 */
[----:B------:R-:W-:-:S06]  /*8710*/  IMAD R58, R59, UR4, R58 ;  /* 0x000000043b3a7c24 */ /* 0x000fcc000f8e023a */
[----:B------:R-:W1:Y:S01]  /*8720*/  @P2 LDC R59, c[0x0][0x3f8] ;  /* 0x0000fe00ff3b2b82 */ /* 0x000e620000000800 */
[----:B0-----:R-:W-:-:S07]  /*8730*/  @P2 IMAD.HI.U32 R8, R11, R8, R10 ;  /* 0x000000080b082227 */ /* 0x001fce00078e000a */
[----:B------:R-:W0:Y:S01]  /*8740*/  @P2 LDC R10, c[0x0][0x38c] ;  /* 0x0000e300ff0a2b82 */ /* 0x000e220000000800 */
[----:B------:R-:W-:-:S05]  /*8750*/  @P2 SHF.R.U32.HI R8, RZ, R9, R8 ;  /* 0x00000009ff082219 */ /* 0x000fca0000011608 */
[----:B------:R-:W-:-:S04]  /*8760*/  @P2 IMAD.MOV R9, RZ, RZ, -R8 ;  /* 0x000000ffff092224 */ /* 0x000fc800078e0a08 */
[----:B0-----:R-:W-:-:S04]  /*8770*/  @P2 IMAD R11, R10, R9, R11 ;  /* 0x000000090a0b2224 */ /* 0x001fc800078e020b */
[----:B-1----:R-:W-:-:S07]  /*8780*/  @P2 IMAD R58, R11, R59, R58 ;  /* 0x0000003b0b3a2224 */ /* 0x002fce00078e023a */
.L_x_1560:
        /* <DEDUP_REMOVED lines=274> */
[----:B0-----:R-:W-:-:S06]  /*98b0*/  @P2 IMAD.HI.U32 R12, R15, R12, R14 ;  /* 0x0000000c0f0c2227 */ /* 0x001fcc00078e000e */
[----:B------:R-:W0:Y:S01]  /*98c0*/  @P2 LDC R14, c[0x0][0x38c] ;  /* 0x0000e300ff0e2b82 */ /* 0x000e220000000800 */
[----:B------:R-:W-:-:S05]  /*98d0*/  @P2 SHF.R.U32.HI R12, RZ, R13, R12 ;  /* 0x0000000dff0c2219 */ /* 0x000fca000001160c */
[----:B------:R-:W-:Y:S02]  /*98e0*/  @P2 IMAD.MOV R13, RZ, RZ, -R12 ;  /* 0x000000ffff0d2224 */ /* 0x000fe400078e0a0c */
[----:B------:R-:W1:Y:S02]  /*98f0*/  @P2 LDC R12, c[0x0][0x3f8] ;  /* 0x0000fe00ff0c2b82 */ /* 0x000e640000000800 */
[----:B0-----:R-:W-:-:S04]  /*9900*/  @P2 IMAD R15, R14, R13, R15 ;  /* 0x0000000d0e0f2224 */ /* 0x001fc800078e020f */
[----:B-1----:R-:W-:-:S07]  /*9910*/  @P2 IMAD R60, R15, R12, R60 ;  /* 0x0000000c0f3c2224 */ /* 0x002fce00078e023c */
.L_x_1561:
[----:B------:R-:W-:-:S04]  /*9920*/  LOP3.LUT R13, R60, 0xfffffff0, RZ, 0xc0, !PT ;  /* 0xfffffff03c0d7812 */ /* 0x000fc800078ec0ff */
[----:B------:R-:W-:-:S05]  /*9930*/  IADD3 R12, P2, R18, R13, RZ ;  /* 0x0000000d120c7210 */ /* 0x000fca0007f5e0ff */
[----:B------:R-:W-:-:S06]  /*9940*/  IMAD.X R13, RZ, RZ, R19, P2 ;  /* 0x000000ffff0d7224 */ /* 0x000fcc00010e0613 */
[----:B------:R-:W5:Y:S01]  /*9950*/  LDG.E.128 R12, desc[UR60][R12.64] ;  /* 0x0000003c0c0c7981 */ /* 0x000f62000c1e1d00 */
[----:B------:R-:W-:-:S05]  /*9960*/  IMAD.IADD R59, R59, 0x1, R45 ;  /* 0x000000013b3b7824 */ /* 0x000fca00078e022d */
[----:B------:R-:W-:-:S13]  /*9970*/  ISETP.GE.U32.AND P2, PT, R59, R53, PT ;  /* 0x000000353b00720c */ /* 0x000fda0003f46070 */
[----:B------:R-:W-:Y:S05]  /*9980*/  @P2 BRA `(.L_x_1559) ;  /* 0x0000002000bc2947 */ /* 0x000fea0003800000 */
        /* <DEDUP_REMOVED lines=269> */
[----:B------:R-:W-:-:S04]  /*aa60*/  @P2 SHF.R.U32.HI R20, RZ, R21, R20 ;  /* 0x00000015ff142219 */ /* 0x000fc80000011614 */
[----:B------:R-:W-:-:S03]  /*aa70*/  @P2 IADD3 R21, -R20, RZ, RZ ;  /* 0x000000ff14152210 */ /* 0x000fc60007ffe1ff */
[----:B------:R-:W1:Y:S02]  /*aa80*/  @P2 LDC R20, c[0x0][0x3f8] ;  /* 0x0000fe00ff142b82 */ /* 0x000e640000000800 */
[----:B0-----:R-:W-:-:S04]  /*aa90*/  @P2 IMAD R23, R22, R21, R23 ;  /* 0x0000001516172224 */ /* 0x001fc800078e0217 */
[----:B-1----:R-:W-:-:S07]  /*aaa0*/  @P2 IMAD R60, R23, R20, R60 ;  /* 0x00000014173c2224 */ /* 0x002fce00078e023c */
.L_x_1562:
        /* <DEDUP_REMOVED lines=263> */
[----:B------:R-:W-:Y:S01]  /*bb20*/  ULDC.64 UR6, c[0x0][0x380] ;  /* 0x0000e00000067ab9 */ /* 0x000fe20000000a00 */
[----:B------:R-:W-:Y:S01]  /*bb30*/  MOV R26, RZ ;  /* 0x000000ff001a7202 */ /* 0x000fe20000000f00 */
[----:B------:R-:W-:-:S04]  /*bb40*/  ULDC UR4, c[0x0][0x388] ;  /* 0x0000e20000047ab9 */ /* 0x000fc80000000800 */
[----:B------:R-:W-:-:S05]  /*bb50*/  IMAD.HI.U32 R58, R27, UR7, R26 ;  /* 0x000000071b3a7c27 */ /* 0x000fca000f8e001a */
[----:B------:R-:W-:Y:S01]  /*bb60*/  SHF.R.U32.HI R59, RZ, UR4, R58 ;  /* 0x00000004ff3b7c19 */ /* 0x000fe2000801163a */
[----:B------:R-:W0:Y:S01]  /*bb70*/  @P1 LDC.64 R24, c[0x0][0x390] ;  /* 0x0000e400ff181b82 */ /* 0x000e220000000a00 */
[----:B------:R-:W-:Y:S01]  /*bb80*/  @P1 IMAD.MOV.U32 R58, RZ, RZ, RZ ;  /* 0x000000ffff3a1224 */ /* 0x000fe200078e00ff */
[----:B------:R-:W-:-:S03]  /*bb90*/  ULDC UR4, c[0x0][0x3f4] ;  /* 0x0000fd0000047ab9 */ /* 0x000fc60000000800 */
[----:B0-----:R-:W-:-:S03]  /*bba0*/  @P1 IMAD.HI.U32 R24, R59, R24, R58 ;  /* 0x000000183b181227 */ /* 0x001fc600078e003a */
[----:B------:R-:W0:Y:S02]  /*bbb0*/  @P1 LDC R58, c[0x0][0x38c] ;  /* 0x0000e300ff3a1b82 */ /* 0x000e240000000800 */
[----:B------:R-:W-:-:S06]  /*bbc0*/  @P1 SHF.R.U32.HI R24, RZ, R25, R24 ;  /* 0x00000019ff181219 */ /* 0x000fcc0000011618 */
[----:B------:R-:W1:Y:S01]  /*bbd0*/  @P1 LDC R25, c[0x0][0x3f8] ;  /* 0x0000fe00ff191b82 */ /* 0x000e620000000800 */
[----:B------:R-:W-:-:S04]  /*bbe0*/  @P1 IMAD.MOV R61, RZ, RZ, -R24 ;  /* 0x000000ffff3d1224 */ /* 0x000fc800078e0a18 */
[--C-:B0-----:R-:W-:Y:S02]  /*bbf0*/  @P1 IMAD R58, R58, R61, R59.reuse ;  /* 0x0000003d3a3a1224 */ /* 0x101fe400078e023b */
[----:B------:R-:W-:-:S04]  /*bc00*/  IMAD.MOV R59, RZ, RZ, -R59 ;  /* 0x000000ffff3b7224 */ /* 0x000fc800078e0a3b */
[----:B------:R-:W-:-:S04]  /*bc10*/  IMAD R27, R59, UR6, R27 ;  /* 0x000000063b1b7c24 */ /* 0x000fc8000f8e021b */
[----:B------:R-:W-:-:S04]  /*bc20*/  IMAD R60, R27, UR4, R60 ;  /* 0x000000041b3c7c24 */ /* 0x000fc8000f8e023c */
[----:B-1----:R-:W-:-:S07]  /*bc30*/  @P1 IMAD R60, R58, R25, R60 ;  /* 0x000000193a3c1224 */ /* 0x002fce00078e023c */
.L_x_1563:
[----:B------:R-:W-:-:S04]  /*bc40*/  LOP3.LUT R25, R60, 0xfffffff0, RZ, 0xc0, !PT ;  /* 0xfffffff03c197812 */ /* 0x000fc800078ec0ff */
[----:B------:R-:W-:-:S05]  /*bc50*/  IADD3 R24, P1, R18, R25, RZ ;  /* 0x0000001912187210 */ /* 0x000fca0007f3e0ff */
[----:B------:R-:W-:-:S06]  /*bc60*/  IMAD.X R25, RZ, RZ, R19, P1 ;  /* 0x000000ffff197224 */ /* 0x000fcc00008e0613 */
[----:B------:R-:W5:Y:S02]  /*bc70*/  LDG.E.128 R24, desc[UR60][R24.64] ;  /* 0x0000003c18187981 */ /* 0x000f64000c1e1d00 */
.L_x_1559:
[----:B------:R-:W-:Y:S05]  /*bc80*/  BSYNC B0 ;  /* 0x0000000000007941 */ /* 0x000fea0003800000 */
.L_x_1558:
[----:B------:R-:W-:Y:S04]  /*bc90*/  BSSY B0, `(.L_x_1564) ;  /* 0x00000ab000007945 */ /* 0x000fe80003800000 */
[----:B------:R-:W-:Y:S05]  /*bca0*/  @P0 BRA `(.L_x_1565) ;  /* 0x0000000800a40947 */ /* 0x000fea0003800000 */
[----:B------:R-:W-:Y:S01]  /*bcb0*/  DSETP.GTU.AND P0, PT, |R42|, +INF , PT ;  /* 0x7ff000002a00742a */ /* 0x000fe20003f0c200 */
[----:B------:R-:W-:-:S13]  /*bcc0*/  BSSY B1, `(.L_x_1566) ;  /* 0x000000e000017945 */ /* 0x000fda0003800000 */
        /* <DEDUP_REMOVED lines=10> */
.L_x_1567:
[----:B-----5:R-:W-:Y:S01]  /*bd70*/  DSETP.GTU.AND P0, PT, |R8|, +INF , PT ;  /* 0x7ff000000800742a */ /* 0x020fe20003f0c200 */
[----:B------:R-:W-:-:S05]  /*bd80*/  ISETP.LT.U32.AND P1, PT, R3, R44, PT ;  /* 0x0000002c0300720c */ /* 0x000fca0003f21070 */
[----:B------:R-:W-:-:S13]  /*bd90*/  ISETP.LT.OR.EX P0, PT, R0, RZ, !P0, P1 ;  /* 0x000000ff0000720c */ /* 0x000fda0004701710 */
.L_x_1568:
[----:B------:R-:W-:Y:S05]  /*bda0*/  BSYNC B1 ;  /* 0x0000000000017941 */ /* 0x000fea0003800000 */
.L_x_1566:
        /* <DEDUP_REMOVED lines=16> */
.L_x_1570:
[----:B------:R-:W-:Y:S01]  /*beb0*/  DSETP.GTU.AND P0, PT, |R10|, +INF , PT ;  /* 0x7ff000000a00742a */ /* 0x000fe20003f0c200 */
[----:B------:R-:W-:-:S05]  /*bec0*/  ISETP.LT.U32.AND P1, PT, R5, R44, PT ;  /* 0x0000002c0500720c */ /* 0x000fca0003f21070 */
[----:B------:R-:W-:-:S13]  /*bed0*/  ISETP.LT.OR.EX P0, PT, R4, RZ, !P0, P1 ;  /* 0x000000ff0400720c */ /* 0x000fda0004701710 */
.L_x_1571:
[----:B------:R-:W-:Y:S05]  /*bee0*/  BSYNC B1 ;  /* 0x0000000000017941 */ /* 0x000fea0003800000 */
.L_x_1569:
        /* <DEDUP_REMOVED lines=19> */
.L_x_1573:
[----:B------:R-:W-:Y:S01]  /*c020*/  DSETP.GTU.AND P0, PT, |R12|, +INF , PT ;  /* 0x7ff000000c00742a */ /* 0x000fe20003f0c200 */
[----:B------:R-:W-:-:S05]  /*c030*/  ISETP.LT.U32.AND P1, PT, R6, R9, PT ;  /* 0x000000090600720c */ /* 0x000fca0003f21070 */
[----:B------:R-:W-:-:S13]  /*c040*/  ISETP.LT.OR.EX P0, PT, R7, RZ, !P0, P1 ;  /* 0x000000ff0700720c */ /* 0x000fda0004701710 */
.L_x_1574:
[----:B------:R-:W-:Y:S05]  /*c050*/  BSYNC B1 ;  /* 0x0000000000017941 */ /* 0x000fea0003800000 */
.L_x_1572:
        /* <DEDUP_REMOVED lines=16> */
.L_x_1576:
[----:B------:R-:W-:Y:S01]  /*c160*/  DSETP.GTU.AND P0, PT, |R14|, +INF , PT ;  /* 0x7ff000000e00742a */ /* 0x000fe20003f0c200 */
[----:B------:R-:W-:-:S05]  /*c170*/  ISETP.LT.U32.AND P1, PT, R28, R9, PT ;  /* 0x000000091c00720c */ /* 0x000fca0003f21070 */
[----:B------:R-:W-:-:S13]  /*c180*/  ISETP.LT.OR.EX P0, PT, R29, RZ, !P0, P1 ;  /* 0x000000ff1d00720c */ /* 0x000fda0004701710 */
.L_x_1577:
[----:B------:R-:W-:Y:S05]  /*c190*/  BSYNC B1 ;  /* 0x0000000000017941 */ /* 0x000fea0003800000 */
.L_x_1575:
        /* <DEDUP_REMOVED lines=19> */
.L_x_1579:
[----:B------:R-:W-:Y:S01]  /*c2d0*/  DSETP.GTU.AND P0, PT, |R20|, +INF , PT ;  /* 0x7ff000001400742a */ /* 0x000fe20003f0c200 */
[----:B------:R-:W-:-:S05]  /*c2e0*/  ISETP.LT.U32.AND P1, PT, R31, R10, PT ;  /* 0x0000000a1f00720c */ /* 0x000fca0003f21070 */
[----:B------:R-:W-:-:S13]  /*c2f0*/  ISETP.LT.OR.EX P0, PT, R30, RZ, !P0, P1 ;  /* 0x000000ff1e00720c */ /* 0x000fda0004701710 */
.L_x_1580:
[----:B------:R-:W-:Y:S05]  /*c300*/  BSYNC B1 ;  /* 0x0000000000017941 */ /* 0x000fea0003800000 */
.L_x_1578:
        /* <DEDUP_REMOVED lines=16> */
.L_x_1582:
[----:B------:R-:W-:Y:S01]  /*c410*/  DSETP.GTU.AND P0, PT, |R22|, +INF , PT ;  /* 0x7ff000001600742a */ /* 0x000fe20003f0c200 */
[----:B------:R-:W-:-:S05]  /*c420*/  ISETP.LT.U32.AND P1, PT, R33, R10, PT ;  /* 0x0000000a2100720c */ /* 0x000fca0003f21070 */
[----:B------:R-:W-:-:S13]  /*c430*/  ISETP.LT.OR.EX P0, PT, R32, RZ, !P0, P1 ;  /* 0x000000ff2000720c */ /* 0x000fda0004701710 */
.L_x_1583:
[----:B------:R-:W-:Y:S05]  /*c440*/  BSYNC B1 ;  /* 0x0000000000017941 */ /* 0x000fea0003800000 */
.L_x_1581:
        /* <DEDUP_REMOVED lines=19> */
.L_x_1585:
[----:B------:R-:W-:Y:S01]  /*c580*/  DSETP.GTU.AND P0, PT, |R24|, +INF , PT ;  /* 0x7ff000001800742a */ /* 0x000fe20003f0c200 */
[----:B------:R-:W-:-:S05]  /*c590*/  ISETP.LT.U32.AND P1, PT, R35, R12, PT ;  /* 0x0000000c2300720c */ /* 0x000fca0003f21070 */
[----:B------:R-:W-:-:S13]  /*c5a0*/  ISETP.LT.OR.EX P0, PT, R34, RZ, !P0, P1 ;  /* 0x000000ff2200720c */ /* 0x000fda0004701710 */
.L_x_1586:
[----:B------:R-:W-:Y:S05]  /*c5b0*/  BSYNC B1 ;  /* 0x0000000000017941 */ /* 0x000fea0003800000 */
.L_x_1584:
        /* <DEDUP_REMOVED lines=16> */
.L_x_1588:
[----:B------:R-:W-:Y:S01]  /*c6c0*/  DSETP.GTU.AND P0, PT, |R26|, +INF , PT ;  /* 0x7ff000001a00742a */ /* 0x000fe20003f0c200 */
[----:B------:R-:W-:-:S05]  /*c6d0*/  ISETP.LT.U32.AND P1, PT, R37, R12, PT ;  /* 0x0000000c2500720c */ /* 0x000fca0003f21070 */
[----:B------:R-:W-:-:S13]  /*c6e0*/  ISETP.LT.OR.EX P0, PT, R36, RZ, !P0, P1 ;  /* 0x000000ff2400720c */ /* 0x000fda0004701710 */
.L_x_1589:
[----:B------:R-:W-:Y:S05]  /*c6f0*/  BSYNC B1 ;  /* 0x0000000000017941 */ /* 0x000fea0003800000 */
.L_x_1587:
[----:B------:R-:W-:Y:S02]  /*c700*/  FSEL R56, R56, R26, P0 ;  /* 0x0000001a38387208 */ /* 0x000fe40000000000 */
[----:B------:R-:W-:Y:S02]  /*c710*/  FSEL R57, R57, R27, P0 ;  /* 0x0000001b39397208 */ /* 0x000fe40000000000 */
[----:B------:R-:W-:Y:S02]  /*c720*/  SEL R37, R37, R12, P0 ;  /* 0x0000000c25257207 */ /* 0x000fe40000000000 */
[----:B------:R-:W-:-:S07]  /*c730*/  SEL R36, R36, RZ, P0 ;  /* 0x000000ff24247207 */ /* 0x000fce0000000000 */
.L_x_1565:
[----:B------:R-:W-:Y:S05]  /*c740*/  BSYNC B0 ;  /* 0x0000000000007941 */ /* 0x000fea0003800000 */
.L_x_1564:
[----:B------:R-:W-:Y:S01]  /*c750*/  DSETP.GTU.AND P0, PT, |R42|, +INF , PT ;  /* 0x7ff000002a00742a */ /* 0x000fe20003f0c200 */
[----:B------:R-:W-:-:S13]  /*c760*/  BSSY B0, `(.L_x_1590) ;  /* 0x000000e000007945 */ /* 0x000fda0003800000 */
[----:B------:R-:W-:Y:S05]  /*c770*/  @P0 BRA `(.L_x_1591) ;  /* 0x0000000000240947 */ /* 0x000fea0003800000 */
[C-C-:B------:R-:W-:Y:S01]  /*c780*/  DSETP.NEU.AND P1, PT, R42.reuse, R38.reuse, PT ;  /* 0x000000262a00722a */ /* 0x140fe20003f2d000 */
[----:B------:R-:W-:Y:S01]  /*c790*/  ISETP.GE.U32.AND P0, PT, R3, R6, PT ;  /* 0x000000060300720c */ /* 0x000fe20003f06070 */
[----:B------:R-:W-:-:S03]  /*c7a0*/  DSETP.GEU.AND P2, PT, R42, R38, PT ;  /* 0x000000262a00722a */ /* 0x000fc60003f4e000 */
[----:B------:R-:W-:-:S03]  /*c7b0*/  ISETP.GE.AND.EX P0, PT, R0, R7, PT, P0 ;  /* 0x000000070000720c */ /* 0x000fc60003f06300 */
[----:B-----5:R-:W-:-:S06]  /*c7c0*/  SEL R8, RZ, 0xffffffff, P2 ;  /* 0xffffffffff087807 */ /* 0x020fcc0001000000 */
[----:B------:R-:W-:-:S04]  /*c7d0*/  @!P1 SEL R8, RZ, 0xffffffff, P0 ;  /* 0xffffffffff089807 */ /* 0x000fc80000000000 */
[----:B------:R-:W-:-:S04]  /*c7e0*/  LOP3.LUT R8, R8, 0x1, RZ, 0xc0, !PT ;  /* 0x0000000108087812 */ /* 0x000fc800078ec0ff */
[----:B------:R-:W-:Y:S01]  /*c7f0*/  ISETP.EQ.U32.AND P0, PT, R8, 0x1, PT ;  /* 0x000000010800780c */ /* 0x000fe20003f02070 */
[----:B------:R-:W-:-:S12]  /*c800*/  BRA `(.L_x_1592) ;  /* 0x00000000000c7947 */ /* 0x000fd80003800000 */
.L_x_1591:
[----:B------:R-:W-:Y:S01]  /*c810*/  DSETP.GTU.AND P0, PT, |R38|, +INF , PT ;  /* 0x7ff000002600742a */ /* 0x000fe20003f0c200 */
[----:B------:R-:W-:-:S05]  /*c820*/  ISETP.LT.U32.AND P1, PT, R3, R6, PT ;  /* 0x000000060300720c */ /* 0x000fca0003f21070 */
[----:B------:R-:W-:-:S13]  /*c830*/  ISETP.LT.OR.EX P0, PT, R0, R7, !P0, P1 ;  /* 0x000000070000720c */ /* 0x000fda0004701710 */
.L_x_1592:
[----:B------:R-:W-:Y:S05]  /*c840*/  BSYNC B0 ;  /* 0x0000000000007941 */ /* 0x000fea0003800000 */
.L_x_1590:
[----:B------:R-:W-:Y:S01]  /*c850*/  DSETP.GTU.AND P1, PT, |R40|, +INF , PT ;  /* 0x7ff000002800742a */ /* 0x000fe20003f2c200 */
[----:B------:R-:W-:Y:S01]  /*c860*/  BSSY B0, `(.L_x_1593) ;  /* 0x0000012000007945 */ /* 0x000fe20003800000 */
[----:B-----5:R-:W-:Y:S02]  /*c870*/  SEL R10, R3, R6, P0 ;  /* 0x00000006030a7207 */ /* 0x020fe40000000000 */
[----:B------:R-:W-:Y:S02]  /*c880*/  FSEL R8, R42, R38, P0 ;  /* 0x000000262a087208 */ /* 0x000fe40000000000 */
[----:B------:R-:W-:Y:S02]  /*c890*/  FSEL R9, R43, R39, P0 ;  /* 0x000000272b097208 */ /* 0x000fe40000000000 */
[----:B------:R-:W-:-:S06]  /*c8a0*/  SEL R3, R0, R7, P0 ;  /* 0x0000000700037207 */ /* 0x000fcc0000000000 */
        /* <DEDUP_REMOVED lines=10> */
.L_x_1594:
[----:B------:R-:W-:Y:S01]  /*c950*/  DSETP.GTU.AND P0, PT, |R46|, +INF , PT ;  /* 0x7ff000002e00742a */ /* 0x000fe20003f0c200 */
[----:B------:R-:W-:-:S05]  /*c960*/  ISETP.LT.U32.AND P1, PT, R5, R28, PT ;  /* 0x0000001c0500720c */ /* 0x000fca0003f21070 */
[----:B------:R-:W-:-:S13]  /*c970*/  ISETP.LT.OR.EX P0, PT, R4, R29, !P0, P1 ;  /* 0x0000001d0400720c */ /* 0x000fda0004701710 */
.L_x_1595:
[----:B------:R-:W-:Y:S05]  /*c980*/  BSYNC B0 ;  /* 0x0000000000007941 */ /* 0x000fea0003800000 */
.L_x_1593:
[----:B------:R-:W-:Y:S01]  /*c990*/  DSETP.GTU.AND P1, PT, |R8|, +INF , PT ;  /* 0x7ff000000800742a */ /* 0x000fe20003f2c200 */
[----:B------:R-:W-:Y:S01]  /*c9a0*/  BSSY B0, `(.L_x_1596) ;  /* 0x0000012000007945 */ /* 0x000fe20003800000 */
[----:B------:R-:W-:Y:S02]  /*c9b0*/  FSEL R6, R40, R46, P0 ;  /* 0x0000002e28067208 */ /* 0x000fe40000000000 */
[----:B------:R-:W-:Y:S02]  /*c9c0*/  FSEL R7, R41, R47, P0 ;  /* 0x0000002f29077208 */ /* 0x000fe40000000000 */
[----:B------:R-:W-:Y:S02]  /*c9d0*/  SEL R28, R5, R28, P0 ;  /* 0x0000001c051c7207 */ /* 0x000fe40000000000 */
        /* <DEDUP_REMOVED lines=11> */
.L_x_1597:
[----:B------:R-:W-:Y:S01]  /*ca90*/  DSETP.GTU.AND P0, PT, |R48|, +INF , PT ;  /* 0x7ff000003000742a */ /* 0x000fe20003f0c200 */
[----:B------:R-:W-:-:S05]  /*caa0*/  ISETP.LT.U32.AND P1, PT, R10, R31, PT ;  /* 0x0000001f0a00720c */ /* 0x000fca0003f21070 */
[----:B------:R-:W-:-:S13]  /*cab0*/  ISETP.LT.OR.EX P0, PT, R3, R30, !P0, P1 ;  /* 0x0000001e0300720c */ /* 0x000fda0004701710 */
.L_x_1598:
[----:B------:R-:W-:Y:S05]  /*cac0*/  BSYNC B0 ;  /* 0x0000000000007941 */ /* 0x000fea0003800000 */
.L_x_1596:
        /* <DEDUP_REMOVED lines=16> */
.L_x_1600:
[----:B------:R-:W-:Y:S01]  /*cbd0*/  DSETP.GTU.AND P0, PT, |R50|, +INF , PT ;  /* 0x7ff000003200742a */ /* 0x000fe20003f0c200 */
[----:B------:R-:W-:-:S05]  /*cbe0*/  ISETP.LT.U32.AND P1, PT, R28, R33, PT ;  /* 0x000000211c00720c */ /* 0x000fca0003f21070 */
[----:B------:R-:W-:-:S13]  /*cbf0*/  ISETP.LT.OR.EX P0, PT, R29, R32, !P0, P1 ;  /* 0x000000201d00720c */ /* 0x000fda0004701710 */
.L_x_1601:
[----:B------:R-:W-:Y:S05]  /*cc00*/  BSYNC B0 ;  /* 0x0000000000007941 */ /* 0x000fea0003800000 */
.L_x_1599:
        /* <DEDUP_REMOVED lines=16> */
.L_x_1603:
[----:B------:R-:W-:Y:S01]  /*cd10*/  DSETP.GTU.AND P0, PT, |R54|, +INF , PT ;  /* 0x7ff000003600742a */ /* 0x000fe20003f0c200 */
[----:B------:R-:W-:-:S05]  /*cd20*/  ISETP.LT.U32.AND P1, PT, R10, R35, PT ;  /* 0x000000230a00720c */ /* 0x000fca0003f21070 */
[----:B------:R-:W-:-:S13]  /*cd30*/  ISETP.LT.OR.EX P0, PT, R3, R34, !P0, P1 ;  /* 0x000000220300720c */ /* 0x000fda0004701710 */
.L_x_1604:
[----:B------:R-:W-:Y:S05]  /*cd40*/  BSYNC B0 ;  /* 0x0000000000007941 */ /* 0x000fea0003800000 */
.L_x_1602:
        /* <DEDUP_REMOVED lines=16> */
.L_x_1606:
[----:B------:R-:W-:Y:S01]  /*ce50*/  DSETP.GTU.AND P0, PT, |R56|, +INF , PT ;  /* 0x7ff000003800742a */ /* 0x000fe20003f0c200 */
[----:B------:R-:W-:-:S05]  /*ce60*/  ISETP.LT.U32.AND P1, PT, R14, R37, PT ;  /* 0x000000250e00720c */ /* 0x000fca0003f21070 */
[----:B------:R-:W-:-:S13]  /*ce70*/  ISETP.LT.OR.EX P0, PT, R15, R36, !P0, P1 ;  /* 0x000000240f00720c */ /* 0x000fda0004701710 */
.L_x_1607:
[----:B------:R-:W-:Y:S05]  /*ce80*/  BSYNC B0 ;  /* 0x0000000000007941 */ /* 0x000fea0003800000 */
.L_x_1605:
[----:B------:R-:W-:Y:S02]  /*ce90*/  FSEL R12, R8, R56, P0 ;  /* 0x00000038080c7208 */ /* 0x000fe40000000000 */
[----:B------:R-:W-:Y:S02]  /*cea0*/  FSEL R13, R9, R57, P0 ;  /* 0x00000039090d7208 */ /* 0x000fe40000000000 */
[----:B------:R-:W-:Y:S02]  /*ceb0*/  SEL R14, R14, R37, P0 ;  /* 0x000000250e0e7207 */ /* 0x000fe40000000000 */
[----:B------:R-:W-:Y:S01]  /*cec0*/  SEL R15, R15, R36, P0 ;  /* 0x000000240f0f7207 */ /* 0x000fe20000000000 */
[----:B------:R-:W-:Y:S06]  /*ced0*/  BRA `(.L_x_1494) ;  /* 0x0000004400847947 */ /* 0x000fec0003800000 */
.L_x_1529:
[----:B------:R-:W-:Y:S01]  /*cee0*/  ISETP.GE.U32.AND P0, PT, R0, R53, PT ;  /* 0x000000350000720c */ /* 0x000fe20003f06070 */
[----:B------:R-:W-:Y:S01]  /*cef0*/  BSSY B0, `(.L_x_1608) ;  /* 0x00000ee000007945 */ /* 0x000fe20003800000 */
[--C-:B------:R-:W-:Y:S01]  /*cf00*/  IMAD.MOV.U32 R0, RZ, RZ, R5.reuse ;  /* 0x000000ffff007224 */ /* 0x100fe200078e0005 */
[-C--:B------:R-:W-:Y:S01]  /*cf10*/  MOV R25, R5.reuse ;  /* 0x0000000500197202 */ /* 0x080fe20000000f00 */
[--C-:B------:R-:W-:Y:S01]  /*cf20*/  IMAD.MOV.U32 R24, RZ, RZ, R4.reuse ;  /* 0x000000ffff187224 */ /* 0x100fe200078e0004 */
[----:B------:R-:W-:Y:S01]  /*cf30*/  MOV R61, R5 ;  /* 0x00000005003d7202 */ /* 0x000fe20000000f00 */
[--C-:B------:R-:W-:Y:S01]  /*cf40*/  IMAD.MOV.U32 R26, RZ, RZ, R4.reuse ;  /* 0x000000ffff1a7224 */ /* 0x100fe200078e0004 */
[----:B------:R-:W-:Y:S01]  /*cf50*/  MOV R40, R38 ;  /* 0x0000002600287202 */ /* 0x000fe20000000f00 */
        /* <DEDUP_REMOVED lines=8> */
[----:B------:R-:W-:Y:S02]  /*cfe0*/  IMAD.MOV.U32 R59, RZ, RZ, R4 ;  /* 0x000000ffff3b7224 */ /* 0x000fe400078e0004 */
        /* <DEDUP_REMOVED lines=10> */
[----:B------:R-:W-:Y:S01]  /*d090*/  IMAD.MOV.U32 R43, RZ, RZ, R39 ;  /* 0x000000ffff2b7224 */ /* 0x000fe200078e0027 */
[----:B------:R-:W-:Y:S06]  /*d0a0*/  @P0 BRA `(.L_x_1609) ;  /* 0x0000000c00480947 */ /* 0x000fec0003800000 */
[----:B------:R-:W0:Y:S01]  /*d0b0*/  LDC R45, c[0x0][0x234] ;  /* 0x00008d00ff2d7b82 */ /* 0x000e220000000800 */
[--C-:B------:R-:W-:Y:S01]  /*d0c0*/  IMAD.MOV.U32 R0, RZ, RZ, R5.reuse ;  /* 0x000000ffff007224 */ /* 0x100fe200078e0005 */
[----:B------:R-:W-:Y:S01]  /*d0d0*/  MOV R61, R5 ;  /* 0x00000005003d7202 */ /* 0x000fe20000000f00 */
[--C-:B------:R-:W-:Y:S01]  /*d0e0*/  IMAD.MOV.U32 R25, RZ, RZ, R5.reuse ;  /* 0x000000ffff197224 */ /* 0x100fe200078e0005 */
[----:B------:R-:W-:Y:S01]  /*d0f0*/  MOV R30, R38 ;  /* 0x00000026001e7202 */ /* 0x000fe20000000f00 */
        /* <DEDUP_REMOVED lines=21> */
[----:B------:R-:W-:-:S07]  /*d250*/  IMAD.MOV.U32 R43, RZ, RZ, R39 ;  /* 0x000000ffff2b7224 */ /* 0x000fce00078e0027 */
.L_x_1631:
[----:B------:R-:W-:-:S05]  /*d260*/  IMAD R4, R3, R44, RZ ;  /* 0x0000002c03047224 */ /* 0x000fca00078e02ff */
[----:B------:R-:W-:-:S05]  /*d270*/  SHF.R.U32.HI R5, RZ, 0x1, R4 ;  /* 0x00000001ff057819 */ /* 0x000fca0000011604 */
[----:B------:R-:W-:-:S06]  /*d280*/  IMAD.WIDE.U32 R4, R5, 0x10, R18 ;  /* 0x0000001005047825 */ /* 0x000fcc00078e0012 */
[----:B------:R-:W2:Y:S01]  /*d290*/  LDG.E.128 R4, desc[UR60][R4.64] ;  /* 0x0000003c04047981 */ /* 0x000ea2000c1e1d00 */
[----:B0-----:R-:W-:-:S05]  /*d2a0*/  IADD3 R52, R44, R45, RZ ;  /* 0x0000002d2c347210 */ /* 0x001fca0007ffe0ff */
        /* <DEDUP_REMOVED lines=14> */
[----:B------:R-:W-:Y:S01]  /*d390*/  DSETP.GTU.AND P2, PT, |R42|, +INF , PT ;  /* 0x7ff000002a00742a */ /* 0x000fe20003f4c200 */
[----:B------:R-:W-:Y:S01]  /*d3a0*/  PLOP3.LUT P0, PT, PT, PT, PT, 0x80, 0x0 ;  /* 0x000000000000781c */ /* 0x000fe20003f0f070 */
[----:B------:R-:W-:-:S12]  /*d3b0*/  BSSY B1, `(.L_x_1610) ;  /* 0x000001f000017945 */ /* 0x000fd80003800000 */
[C-C-:B--2---:R-:W-:Y:S02]  /*d3c0*/  @!P2 DSETP.NEU.AND P1, PT, R42.reuse, R4.reuse, PT ;  /* 0x000000042a00a22a */ /* 0x144fe40003f2d000 */
        /* <DEDUP_REMOVED lines=26> */
.L_x_1611:
[----:B------:R-:W-:Y:S01]  /*d570*/  DSETP.GTU.AND P0, PT, |R6|, +INF , PT ;  /* 0x7ff000000600742a */ /* 0x000fe20003f0c200 */
[----:B------:R-:W-:-:S05]  /*d580*/  ISETP.LT.U32.AND P1, PT, R51, R44, PT ;  /* 0x0000002c3300720c */ /* 0x000fca0003f21070 */
[----:B------:R-:W-:-:S13]  /*d590*/  ISETP.LT.OR.EX P0, PT, R55, RZ, !P0, P1 ;  /* 0x000000ff3700720c */ /* 0x000fda0004701710 */
.L_x_1612:
[----:B------:R-:W-:Y:S05]  /*d5a0*/  BSYNC B1 ;  /* 0x0000000000017941 */ /* 0x000fea0003800000 */
.L_x_1610:
[----:B------:R-:W-:Y:S01]  /*d5b0*/  DSETP.GTU.AND P1, PT, |R38|, +INF , PT ;  /* 0x7ff000002600742a */ /* 0x000fe20003f2c200 */
[----:B------:R-:W-:Y:S01]  /*d5c0*/  BSSY B1, `(.L_x_1613) ;  /* 0x0000012000017945 */ /* 0x000fe20003800000 */
[----:B------:R-:W-:Y:S02]  /*d5d0*/  SEL R51, R51, R44, P0 ;  /* 0x0000002c33337207 */ /* 0x000fe40000000000 */
        /* <DEDUP_REMOVED lines=13> */
.L_x_1614:
[----:B-----5:R-:W-:Y:S01]  /*d6b0*/  DSETP.GTU.AND P0, PT, |R8|, +INF , PT ;  /* 0x7ff000000800742a */ /* 0x020fe20003f0c200 */
[----:B------:R-:W-:-:S05]  /*d6c0*/  ISETP.LT.U32.AND P1, PT, R49, R52, PT ;  /* 0x000000343100720c */ /* 0x000fca0003f21070 */
[----:B------:R-:W-:-:S13]  /*d6d0*/  ISETP.LT.OR.EX P0, PT, R50, RZ, !P0, P1 ;  /* 0x000000ff3200720c */ /* 0x000fda0004701710 */
.L_x_1615:
[----:B------:R-:W-:Y:S05]  /*d6e0*/  BSYNC B1 ;  /* 0x0000000000017941 */ /* 0x000fea0003800000 */
.L_x_1613:
        /* <DEDUP_REMOVED lines=16> */
.L_x_1617:
[----:B------:R-:W-:Y:S01]  /*d7f0*/  DSETP.GTU.AND P0, PT, |R10|, +INF , PT ;  /* 0x7ff000000a00742a */ /* 0x000fe20003f0c200 */
[----:B------:R-:W-:-:S05]  /*d800*/  ISETP.LT.U32.AND P1, PT, R47, R52, PT ;  /* 0x000000342f00720c */ /* 0x000fca0003f21070 */
[----:B------:R-:W-:-:S13]  /*d810*/  ISETP.LT.OR.EX P0, PT, R48, RZ, !P0, P1 ;  /* 0x000000ff3000720c */ /* 0x000fda0004701710 */
.L_x_1618:
[----:B------:R-:W-:Y:S05]  /*d820*/  BSYNC B1 ;  /* 0x0000000000017941 */ /* 0x000fea0003800000 */
.L_x_1616:
        /* <DEDUP_REMOVED lines=16> */
.L_x_1620:
[----:B------:R-:W-:Y:S01]  /*d930*/  DSETP.GTU.AND P0, PT, |R12|, +INF , PT ;  /* 0x7ff000000c00742a */ /* 0x000fe20003f0c200 */
[----:B------:R-:W-:-:S05]  /*d940*/  ISETP.LT.U32.AND P1, PT, R27, R54, PT ;  /* 0x000000361b00720c */ /* 0x000fca0003f21070 */
[----:B------:R-:W-:-:S13]  /*d950*/  ISETP.LT.OR.EX P0, PT, R46, RZ, !P0, P1 ;  /* 0x000000ff2e00720c */ /* 0x000fda0004701710 */
.L_x_1621:
[----:B------:R-:W-:Y:S05]  /*d960*/  BSYNC B1 ;  /* 0x0000000000017941 */ /* 0x000fea0003800000 */
.L_x_1619:
        /* <DEDUP_REMOVED lines=16> */
.L_x_1623:
[----:B------:R-:W-:Y:S01]  /*da70*/  DSETP.GTU.AND P0, PT, |R14|, +INF , PT ;  /* 0x7ff000000e00742a */ /* 0x000fe20003f0c200 */
[----:B------:R-:W-:-:S05]  /*da80*/  ISETP.LT.U32.AND P1, PT, R25, R54, PT ;  /* 0x000000361900720c */ /* 0x000fca0003f21070 */
[----:B------:R-:W-:-:S13]  /*da90*/  ISETP.LT.OR.EX P0, PT, R26, RZ, !P0, P1 ;  /* 0x000000ff1a00720c */ /* 0x000fda0004701710 */
.L_x_1624:
[----:B------:R-:W-:Y:S05]  /*daa0*/  BSYNC B1 ;  /* 0x0000000000017941 */ /* 0x000fea0003800000 */
.L_x_1622:
        /* <DEDUP_REMOVED lines=16> */
.L_x_1626:
[----:B------:R-:W-:Y:S01]  /*dbb0*/  DSETP.GTU.AND P0, PT, |R20|, +INF , PT ;  /* 0x7ff000001400742a */ /* 0x000fe20003f0c200 */
[----:B------:R-:W-:-:S05]  /*dbc0*/  ISETP.LT.U32.AND P1, PT, R0, R58, PT ;  /* 0x0000003a0000720c */ /* 0x000fca0003f21070 */
[----:B------:R-:W-:-:S13]  /*dbd0*/  ISETP.LT.OR.EX P0, PT, R24, RZ, !P0, P1 ;  /* 0x000000ff1800720c */ /* 0x000fda0004701710 */
.L_x_1627:
[----:B------:R-:W-:Y:S05]  /*dbe0*/  BSYNC B1 ;  /* 0x0000000000017941 */ /* 0x000fea0003800000 */
.L_x_1625:
        /* <DEDUP_REMOVED lines=16> */
.L_x_1629:
[----:B------:R-:W-:Y:S01]  /*dcf0*/  DSETP.GTU.AND P0, PT, |R22|, +INF , PT ;  /* 0x7ff000001600742a */ /* 0x000fe20003f0c200 */
[----:B------:R-:W-:-:S05]  /*dd00*/  ISETP.LT.U32.AND P1, PT, R37, R58, PT ;  /* 0x0000003a2500720c */ /* 0x000fca0003f21070 */
[----:B------:R-:W-:-:S13]  /*dd10*/  ISETP.LT.OR.EX P0, PT, R36, RZ, !P0, P1 ;  /* 0x000000ff2400720c */ /* 0x000fda0004701710 */
.L_x_1630:
[----:B------:R-:W-:Y:S05]  /*dd20*/  BSYNC B1 ;  /* 0x0000000000017941 */ /* 0x000fea0003800000 */
.L_x_1628:
[----:B------:R-:W-:Y:S01]  /*dd30*/  IMAD.IADD R44, R58, 0x1, R45 ;  /* 0x000000013a2c7824 */ /* 0x000fe200078e022d */
[----:B------:R-:W-:Y:S01]  /*dd40*/  ULDC UR4, c[0x0][0x22c] ;  /* 0x00008b0000047ab9 */ /* 0x000fe20000000800 */
[----:B------:R-:W-:Y:S01]  /*dd50*/  SEL R37, R37, R58, P0 ;  /* 0x0000003a25257207 */ /* 0x000fe20000000000 */
[----:B------:R-:W-:Y:S01]  /*dd60*/  IMAD.U32 R53, RZ, RZ, UR4 ;  /* 0x00000004ff357e24 */ /* 0x000fe2000f8e00ff */
[----:B------:R-:W-:Y:S01]  /*dd70*/  FSEL R57, R57, R23, P0 ;  /* 0x0000001739397208 */ /* 0x000fe20000000000 */
[----:B------:R-:W-:Y:S01]  /*dd80*/  IMAD R52, R45, 0x3, R44 ;  /* 0x000000032d347824 */ /* 0x000fe200078e022c */
[----:B------:R-:W-:Y:S02]  /*dd90*/  FSEL R56, R56, R22, P0 ;  /* 0x0000001638387208 */ /* 0x000fe40000000000 */
[----:B------:R-:W-:Y:S02]  /*dda0*/  SEL R36, R36, RZ, P0 ;  /* 0x000000ff24247207 */ /* 0x000fe40000000000 */
[----:B------:R-:W-:-:S13]  /*ddb0*/  ISETP.GE.U32.AND P1, PT, R52, R53, PT ;  /* 0x000000353400720c */ /* 0x000fda0003f26070 */
[----:B------:R-:W-:Y:S05]  /*ddc0*/  @!P1 BRA `(.L_x_1631) ;  /* 0xfffffff400249947 */ /* 0x000fea000383ffff */
.L_x_1609:
[----:B------:R-:W-:Y:S05]  /*ddd0*/  BSYNC B0 ;  /* 0x0000000000007941 */ /* 0x000fea0003800000 */
.L_x_1608:
        /* <DEDUP_REMOVED lines=17> */
[----:B------:R-:W-:-:S05]  /*def0*/  IMAD.IADD R12, R52, 0x1, R45 ;  /* 0x00000001340c7824 */ /* 0x000fca00078e022d */
[----:B------:R-:W-:-:S13]  /*df00*/  ISETP.GE.U32.AND P0, PT, R12, R53, PT ;  /* 0x000000350c00720c */ /* 0x000fda0003f06070 */
[C---:B------:R-:W-:Y:S02]  /*df10*/  @!P0 IMAD R12, R3.reuse, R12, RZ ;  /* 0x0000000c030c8224 */ /* 0x040fe400078e02ff */
[----:B------:R-:W-:-:S03]  /*df20*/  IMAD R3, R3, R52, RZ ;  /* 0x0000003403037224 */ /* 0x000fc600078e02ff */
[----:B------:R-:W-:Y:S02]  /*df30*/  @!P0 SHF.R.U32.HI R13, RZ, 0x1, R12 ;  /* 0x00000001ff0d8819 */ /* 0x000fe4000001160c */
[----:B------:R-:W-:-:S03]  /*df40*/  SHF.R.U32.HI R3, RZ, 0x1, R3 ;  /* 0x00000001ff037819 */ /* 0x000fc60000011603 */
[----:B------:R-:W-:-:S04]  /*df50*/  @!P0 IMAD.WIDE.U32 R12, R13, 0x10, R18 ;  /* 0x000000100d0c8825 */ /* 0x000fc800078e0012 */
[----:B------:R-:W-:Y:S01]  /*df60*/  IMAD.WIDE.U32 R14, R3, 0x10, R18 ;  /* 0x00000010030e7825 */ /* 0x000fe200078e0012 */
[----:B------:R0:W5:Y:S05]  /*df70*/  @!P0 LDG.E.128 R20, desc[UR60][R12.64] ;  /* 0x0000003c0c148981 */ /* 0x00016a000c1e1d00 */
[----:B0-----:R-:W5:Y:S02]  /*df80*/  LDG.E.128 R12, desc[UR60][R14.64] ;  /* 0x0000003c0e0c7981 */ /* 0x001f64000c1e1d00 */
.L_x_1633:
[----:B------:R-:W-:Y:S05]  /*df90*/  BSYNC B0 ;  /* 0x0000000000007941 */ /* 0x000fea0003800000 */
.L_x_1632:
        /* <DEDUP_REMOVED lines=14> */
.L_x_1637:
[----:B-----5:R-:W-:Y:S01]  /*e080*/  DSETP.GTU.AND P0, PT, |R4|, +INF , PT ;  /* 0x7ff000000400742a */ /* 0x020fe20003f0c200 */
[----:B------:R-:W-:-:S05]  /*e090*/  ISETP.LT.U32.AND P1, PT, R61, R44, PT ;  /* 0x0000002c3d00720c */ /* 0x000fca0003f21070 */
[----:B------:R-:W-:-:S13]  /*e0a0*/  ISETP.LT.OR.EX P0, PT, R59, RZ, !P0, P1 ;  /* 0x000000ff3b00720c */ /* 0x000fda0004701710 */
.L_x_1638:
[----:B------:R-:W-:Y:S05]  /*e0b0*/  BSYNC B1 ;  /* 0x0000000000017941 */ /* 0x000fea0003800000 */
.L_x_1636:
        /* <DEDUP_REMOVED lines=16> */
.L_x_1640:
[----:B------:R-:W-:Y:S01]  /*e1c0*/  DSETP.GTU.AND P0, PT, |R6|, +INF , PT ;  /* 0x7ff000000600742a */ /* 0x000fe20003f0c200 */
[----:B------:R-:W-:-:S05]  /*e1d0*/  ISETP.LT.U32.AND P1, PT, R51, R44, PT ;  /* 0x0000002c3300720c */ /* 0x000fca0003f21070 */
[----:B------:R-:W-:-:S13]  /*e1e0*/  ISETP.LT.OR.EX P0, PT, R55, RZ, !P0, P1 ;  /* 0x000000ff3700720c */ /* 0x000fda0004701710 */
.L_x_1641:
[----:B------:R-:W-:Y:S05]  /*e1f0*/  BSYNC B1 ;  /* 0x0000000000017941 */ /* 0x000fea0003800000 */
.L_x_1639:
        /* <DEDUP_REMOVED lines=19> */
.L_x_1643:
[----:B------:R-:W-:Y:S01]  /*e330*/  DSETP.GTU.AND P0, PT, |R8|, +INF , PT ;  /* 0x7ff000000800742a */ /* 0x000fe20003f0c200 */
[----:B------:R-:W-:-:S05]  /*e340*/  ISETP.LT.U32.AND P1, PT, R49, R4, PT ;  /* 0x000000043100720c */ /* 0x000fca0003f21070 */
[----:B------:R-:W-:-:S13]  /*e350*/  ISETP.LT.OR.EX P0, PT, R50, RZ, !P0, P1 ;  /* 0x000000ff3200720c */ /* 0x000fda0004701710 */
.L_x_1644:
[----:B------:R-:W-:Y:S05]  /*e360*/  BSYNC B1 ;  /* 0x0000000000017941 */ /* 0x000fea0003800000 */
.L_x_1642:
        /* <DEDUP_REMOVED lines=16> */
.L_x_1646:
[----:B------:R-:W-:Y:S01]  /*e470*/  DSETP.GTU.AND P0, PT, |R10|, +INF , PT ;  /* 0x7ff000000a00742a */ /* 0x000fe20003f0c200 */
[----:B------:R-:W-:-:S05]  /*e480*/  ISETP.LT.U32.AND P1, PT, R47, R4, PT ;  /* 0x000000042f00720c */ /* 0x000fca0003f21070 */
[----:B------:R-:W-:-:S13]  /*e490*/  ISETP.LT.OR.EX P0, PT, R48, RZ, !P0, P1 ;  /* 0x000000ff3000720c */ /* 0x000fda0004701710 */
.L_x_1647:
[----:B------:R-:W-:Y:S05]  /*e4a0*/  BSYNC B1 ;  /* 0x0000000000017941 */ /* 0x000fea0003800000 */
.L_x_1645:
        /* <DEDUP_REMOVED lines=19> */
.L_x_1649:
[----:B------:R-:W-:Y:S01]  /*e5e0*/  DSETP.GTU.AND P0, PT, |R12|, +INF , PT ;  /* 0x7ff000000c00742a */ /* 0x000fe20003f0c200 */
[----:B------:R-:W-:-:S05]  /*e5f0*/  ISETP.LT.U32.AND P1, PT, R27, R6, PT ;  /* 0x000000061b00720c */ /* 0x000fca0003f21070 */
[----:B------:R-:W-:-:S13]  /*e600*/  ISETP.LT.OR.EX P0, PT, R46, RZ, !P0, P1 ;  /* 0x000000ff2e00720c */ /* 0x000fda0004701710 */
.L_x_1650:
[----:B------:R-:W-:Y:S05]  /*e610*/  BSYNC B1 ;  /* 0x0000000000017941 */ /* 0x000fea0003800000 */
.L_x_1648:
        /* <DEDUP_REMOVED lines=16> */
.L_x_1652:
[----:B------:R-:W-:Y:S01]  /*e720*/  DSETP.GTU.AND P0, PT, |R14|, +INF , PT ;  /* 0x7ff000000e00742a */ /* 0x000fe20003f0c200 */
[----:B------:R-:W-:-:S05]  /*e730*/  ISETP.LT.U32.AND P1, PT, R25, R6, PT ;  /* 0x000000061900720c */ /* 0x000fca0003f21070 */
[----:B------:R-:W-:-:S13]  /*e740*/  ISETP.LT.OR.EX P0, PT, R26, RZ, !P0, P1 ;  /* 0x000000ff1a00720c */ /* 0x000fda0004701710 */
.L_x_1653:
[----:B------:R-:W-:Y:S05]  /*e750*/  BSYNC B1 ;  /* 0x0000000000017941 */ /* 0x000fea0003800000 */
.L_x_1651:
[----:B------:R-:W-:Y:S02]  /*e760*/  IADD3 R4, R6, R45, RZ ;  /* 0x0000002d06047210 */ /* 0x000fe40007ffe0ff */
[----:B------:R-:W-:Y:S02]  /*e770*/  FSEL R30, R30, R14, P0 ;  /* 0x0000000e1e1e7208 */ /* 0x000fe40000000000 */
[----:B------:R-:W-:Y:S02]  /*e780*/  ISETP.GE.U32.AND P1, PT, R4, R53, PT ;  /* 0x000000350400720c */ /* 0x000fe40003f26070 */
[----:B------:R-:W-:Y:S02]  /*e790*/  FSEL R31, R31, R15, P0 ;  /* 0x0000000f1f1f7208 */ /* 0x000fe40000000000 */
[----:B------:R-:W-:Y:S02]  /*e7a0*/  SEL R25, R25, R6, P0 ;  /* 0x0000000619197207 */ /* 0x000fe40000000000 */
[----:B------:R-:W-:-:S07]  /*e7b0*/  SEL R26, R26, RZ, P0 ;  /* 0x000000ff1a1a7207 */ /* 0x000fce0000000000 */
        /* <DEDUP_REMOVED lines=13> */
.L_x_1655:
[----:B------:R-:W-:Y:S01]  /*e890*/  DSETP.GTU.AND P0, PT, |R20|, +INF , PT ;  /* 0x7ff000001400742a */ /* 0x000fe20003f0c200 */
[----:B------:R-:W-:-:S05]  /*e8a0*/  ISETP.LT.U32.AND P1, PT, R0, R4, PT ;  /* 0x000000040000720c */ /* 0x000fca0003f21070 */
[----:B------:R-:W-:-:S13]  /*e8b0*/  ISETP.LT.OR.EX P0, PT, R24, RZ, !P0, P1 ;  /* 0x000000ff1800720c */ /* 0x000fda0004701710 */
.L_x_1656:
[----:B------:R-:W-:Y:S05]  /*e8c0*/  BSYNC B1 ;  /* 0x0000000000017941 */ /* 0x000fea0003800000 */
.L_x_1654:
        /* <DEDUP_REMOVED lines=16> */
.L_x_1658:
[----:B------:R-:W-:Y:S01]  /*e9d0*/  DSETP.GTU.AND P0, PT, |R22|, +INF , PT ;  /* 0x7ff000001600742a */ /* 0x000fe20003f0c200 */
[----:B------:R-:W-:-:S05]  /*e9e0*/  ISETP.LT.U32.AND P1, PT, R37, R4, PT ;  /* 0x000000042500720c */ /* 0x000fca0003f21070 */
[----:B------:R-:W-:-:S13]  /*e9f0*/  ISETP.LT.OR.EX P0, PT, R36, RZ, !P0, P1 ;  /* 0x000000ff2400720c */ /* 0x000fda0004701710 */
.L_x_1659:
[----:B------:R-:W-:Y:S05]  /*ea00*/  BSYNC B1 ;  /* 0x0000000000017941 */ /* 0x000fea0003800000 */
.L_x_1657:
[----:B------:R-:W-:Y:S02]  /*ea10*/  FSEL R56, R56, R22, P0 ;  /* 0x0000001638387208 */ /* 0x000fe40000000000 */
[----:B------:R-:W-:Y:S02]  /*ea20*/  FSEL R57, R57, R23, P0 ;  /* 0x0000001739397208 */ /* 0x000fe40000000000 */
[----:B------:R-:W-:Y:S02]  /*ea30*/  SEL R37, R37, R4, P0 ;  /* 0x0000000425257207 */ /* 0x000fe40000000000 */
[----:B------:R-:W-:-:S07]  /*ea40*/  SEL R36, R36, RZ, P0 ;  /* 0x000000ff24247207 */ /* 0x000fce0000000000 */
.L_x_1635:
[----:B------:R-:W-:Y:S05]  /*ea50*/  BSYNC B0 ;  /* 0x0000000000007941 */ /* 0x000fea0003800000 */
.L_x_1634:
        /* <DEDUP_REMOVED lines=12> */
.L_x_1661:
[----:B------:R-:W-:Y:S01]  /*eb20*/  DSETP.GTU.AND P0, PT, |R38|, +INF , PT ;  /* 0x7ff000002600742a */ /* 0x000fe20003f0c200 */
[----:B------:R-:W-:-:S05]  /*eb30*/  ISETP.LT.U32.AND P1, PT, R61, R49, PT ;  /* 0x000000313d00720c */ /* 0x000fca0003f21070 */
[----:B------:R-:W-:-:S13]  /*eb40*/  ISETP.LT.OR.EX P0, PT, R59, R50, !P0, P1 ;  /* 0x000000323b00720c */ /* 0x000fda0004701710 */
.L_x_1662:
[----:B------:R-:W-:Y:S05]  /*eb50*/  BSYNC B0 ;  /* 0x0000000000007941 */ /* 0x000fea0003800000 */
.L_x_1660:
[----:B------:R-:W-:Y:S01]  /*eb60*/  DSETP.GTU.AND P1, PT, |R40|, +INF , PT ;  /* 0x7ff000002800742a */ /* 0x000fe20003f2c200 */
[----:B------:R-:W-:Y:S01]  /*eb70*/  BSSY B0, `(.L_x_1663) ;  /* 0x0000012000007945 */ /* 0x000fe20003800000 */
[----:B-----5:R-:W-:Y:S02]  /*eb80*/  FSEL R4, R42, R38, P0 ;  /* 0x000000262a047208 */ /* 0x020fe40000000000 */
        /* <DEDUP_REMOVED lines=13> */
.L_x_1664:
[----:B------:R-:W-:Y:S01]  /*ec60*/  DSETP.GTU.AND P0, PT, |R34|, +INF , PT ;  /* 0x7ff000002200742a */ /* 0x000fe20003f0c200 */
[----:B------:R-:W-:-:S05]  /*ec70*/  ISETP.LT.U32.AND P1, PT, R51, R47, PT ;  /* 0x0000002f3300720c */ /* 0x000fca0003f21070 */
[----:B------:R-:W-:-:S13]  /*ec80*/  ISETP.LT.OR.EX P0, PT, R55, R48, !P0, P1 ;  /* 0x000000303700720c */ /* 0x000fda0004701710 */
.L_x_1665:
[----:B------:R-:W-:Y:S05]  /*ec90*/  BSYNC B0 ;  /* 0x0000000000007941 */ /* 0x000fea0003800000 */
.L_x_1663:
        /* <DEDUP_REMOVED lines=16> */
.L_x_1667:
[----:B------:R-:W-:Y:S01]  /*eda0*/  DSETP.GTU.AND P0, PT, |R32|, +INF , PT ;  /* 0x7ff000002000742a */ /* 0x000fe20003f0c200 */
[----:B------:R-:W-:-:S05]  /*edb0*/  ISETP.LT.U32.AND P1, PT, R8, R27, PT ;  /* 0x0000001b0800720c */ /* 0x000fca0003f21070 */
[----:B------:R-:W-:-:S13]  /*edc0*/  ISETP.LT.OR.EX P0, PT, R59, R46, !P0, P1 ;  /* 0x0000002e3b00720c */ /* 0x000fda0004701710 */
.L_x_1668:
[----:B------:R-:W-:Y:S05]  /*edd0*/  BSYNC B0 ;  /* 0x0000000000007941 */ /* 0x000fea0003800000 */
.L_x_1666:
        /* <DEDUP_REMOVED lines=16> */
.L_x_1670:
[----:B------:R-:W-:Y:S01]  /*eee0*/  DSETP.GTU.AND P0, PT, |R30|, +INF , PT ;  /* 0x7ff000001e00742a */ /* 0x000fe20003f0c200 */
[----:B------:R-:W-:-:S05]  /*eef0*/  ISETP.LT.U32.AND P1, PT, R10, R25, PT ;  /* 0x000000190a00720c */ /* 0x000fca0003f21070 */
[----:B------:R-:W-:-:S13]  /*ef00*/  ISETP.LT.OR.EX P0, PT, R55, R26, !P0, P1 ;  /* 0x0000001a3700720c */ /* 0x000fda0004701710 */
.L_x_1671:
[----:B------:R-:W-:Y:S05]  /*ef10*/  BSYNC B0 ;  /* 0x0000000000007941 */ /* 0x000fea0003800000 */
.L_x_1669:
        /* <DEDUP_REMOVED lines=16> */
.L_x_1673:
[----:B------:R-:W-:Y:S01]  /*f020*/  DSETP.GTU.AND P0, PT, |R28|, +INF , PT ;  /* 0x7ff000001c00742a */ /* 0x000fe20003f0c200 */
[----:B------:R-:W-:-:S05]  /*f030*/  ISETP.LT.U32.AND P1, PT, R27, R0, PT ;  /* 0x000000001b00720c */ /* 0x000fca0003f21070 */
[----:B------:R-:W-:-:S13]  /*f040*/  ISETP.LT.OR.EX P0, PT, R59, R24, !P0, P1 ;  /* 0x000000183b00720c */ /* 0x000fda0004701710 */
.L_x_1674:
[----:B------:R-:W-:Y:S05]  /*f050*/  BSYNC B0 ;  /* 0x0000000000007941 */ /* 0x000fea0003800000 */
.L_x_1672:
        /* <DEDUP_REMOVED lines=16> */
.L_x_1676:
[----:B------:R-:W-:Y:S01]  /*f160*/  DSETP.GTU.AND P0, PT, |R56|, +INF , PT ;  /* 0x7ff000003800742a */ /* 0x000fe20003f0c200 */
[----:B------:R-:W-:-:S05]  /*f170*/  ISETP.LT.U32.AND P1, PT, R10, R37, PT ;  /* 0x000000250a00720c */ /* 0x000fca0003f21070 */
[----:B------:R-:W-:-:S13]  /*f180*/  ISETP.LT.OR.EX P0, PT, R15, R36, !P0, P1 ;  /* 0x000000240f00720c */ /* 0x000fda0004701710 */
.L_x_1677:
[----:B------:R-:W-:Y:S05]  /*f190*/  BSYNC B0 ;  /* 0x0000000000007941 */ /* 0x000fea0003800000 */
.L_x_1675:
[----:B------:R-:W-:Y:S02]  /*f1a0*/  FSEL R12, R8, R56, P0 ;  /* 0x00000038080c7208 */ /* 0x000fe40000000000 */
[----:B------:R-:W-:Y:S02]  /*f1b0*/  FSEL R13, R9, R57, P0 ;  /* 0x00000039090d7208 */ /* 0x000fe40000000000 */
[----:B------:R-:W-:Y:S02]  /*f1c0*/  SEL R14, R10, R37, P0 ;  /* 0x000000250a0e7207 */ /* 0x000fe40000000000 */
[----:B------:R-:W-:Y:S01]  /*f1d0*/  SEL R15, R15, R36, P0 ;  /* 0x000000240f0f7207 */ /* 0x000fe20000000000 */
[----:B------:R-:W-:Y:S06]  /*f1e0*/  BRA `(.L_x_1494) ;  /* 0x0000002000c07947 */ /* 0x000fec0003800000 */
.L_x_1528:
[----:B------:R-:W-:Y:S01]  /*f1f0*/  ULDC UR4, c[0x0][0x234] ;  /* 0x00008d0000047ab9 */ /* 0x000fe20000000800 */
[----:B------:R-:W0:Y:S01]  /*f200*/  LDC.64 R32, c[0x0][0x218] ;  /* 0x00008600ff207b82 */ /* 0x000e220000000a00 */
[----:B------:R-:W-:Y:S01]  /*f210*/  IMAD.U32 R55, RZ, RZ, UR4 ;  /* 0x00000004ff377e24 */ /* 0x000fe2000f8e00ff */
[----:B------:R-:W-:Y:S01]  /*f220*/  BSSY B0, `(.L_x_1678) ;  /* 0x00000f0000007945 */ /* 0x000fe20003800000 */
[--C-:B------:R-:W-:Y:S02]  /*f230*/  IMAD.MOV.U32 R56, RZ, RZ, R44.reuse ;  /* 0x000000ffff387224 */ /* 0x100fe400078e002c */
[----:B------:R-:W-:-:S03]  /*f240*/  IMAD R0, R55, 0x3, R44 ;  /* 0x0000000337007824 */ /* 0x000fc600078e022c */
[----:B------:R-:W1:Y:S02]  /*f250*/  LDC R30, c[0x0][0x220] ;  /* 0x00008800ff1e7b82 */ /* 0x000e640000000800 */
[----:B------:R-:W-:-:S06]  /*f260*/  ISETP.GE.U32.AND P0, PT, R0, R53, PT ;  /* 0x000000350000720c */ /* 0x000fcc0003f06070 */
[----:B------:R-:W2:Y:S01]  /*f270*/  LDC R3, c[0x0][0x224] ;  /* 0x00008900ff037b82 */ /* 0x000ea20000000800 */
[--C-:B0-----:R-:W-:Y:S01]  /*f280*/  IMAD.MOV.U32 R46, RZ, RZ, R32.reuse ;  /* 0x000000ffff2e7224 */ /* 0x101fe200078e0020 */
[----:B------:R-:W-:Y:S01]  /*f290*/  MOV R41, R33 ;  /* 0x0000002100297202 */ /* 0x000fe20000000f00 */
[--C-:B------:R-:W-:Y:S02]  /*f2a0*/  IMAD.MOV.U32 R47, RZ, RZ, R33.reuse ;  /* 0x000000ffff2f7224 */ /* 0x100fe400078e0021 */
[--C-:B------:R-:W-:Y:S02]  /*f2b0*/  IMAD.MOV.U32 R44, RZ, RZ, R32.reuse ;  /* 0x000000ffff2c7224 */ /* 0x100fe400078e0020 */
[--C-:B------:R-:W-:Y:S02]  /*f2c0*/  IMAD.MOV.U32 R45, RZ, RZ, R33.reuse ;  /* 0x000000ffff2d7224 */ /* 0x100fe400078e0021 */
[----:B------:R-:W-:Y:S01]  /*f2d0*/  IMAD.MOV.U32 R42, RZ, RZ, R32 ;  /* 0x000000ffff2a7224 */ /* 0x000fe200078e0020 */
[----:B-1----:R-:W-:Y:S01]  /*f2e0*/  MOV R50, R30 ;  /* 0x0000001e00327202 */ /* 0x002fe20000000f00 */
[----:B------:R-:W-:-:S02]  /*f2f0*/  IMAD.MOV.U32 R43, RZ, RZ, R33 ;  /* 0x000000ffff2b7224 */ /* 0x000fc400078e0021 */
[--C-:B------:R-:W-:Y:S02]  /*f300*/  IMAD.MOV.U32 R40, RZ, RZ, R32.reuse ;  /* 0x000000ffff287224 */ /* 0x100fe400078e0020 */
[--C-:B------:R-:W-:Y:S02]  /*f310*/  IMAD.MOV.U32 R38, RZ, RZ, R32.reuse ;  /* 0x000000ffff267224 */ /* 0x100fe400078e0020 */
[--C-:B------:R-:W-:Y:S01]  /*f320*/  IMAD.MOV.U32 R39, RZ, RZ, R33.reuse ;  /* 0x000000ffff277224 */ /* 0x100fe200078e0021 */
[----:B--2---:R-:W-:Y:S01]  /*f330*/  MOV R0, R3 ;  /* 0x0000000300007202 */ /* 0x004fe20000000f00 */
[--C-:B------:R-:W-:Y:S02]  /*f340*/  IMAD.MOV.U32 R36, RZ, RZ, R32.reuse ;  /* 0x000000ffff247224 */ /* 0x100fe400078e0020 */
[----:B------:R-:W-:Y:S02]  /*f350*/  IMAD.MOV.U32 R37, RZ, RZ, R33 ;  /* 0x000000ffff257224 */ /* 0x000fe400078e0021 */
[----:B------:R-:W-:-:S02]  /*f360*/  IMAD.MOV.U32 R34, RZ, RZ, R32 ;  /* 0x000000ffff227224 */ /* 0x000fc400078e0020 */
[----:B------:R-:W-:Y:S02]  /*f370*/  IMAD.MOV.U32 R35, RZ, RZ, R33 ;  /* 0x000000ffff237224 */ /* 0x000fe400078e0021 */
        /* <DEDUP_REMOVED lines=38> */
.L_x_1701:
[----:B------:R-:W-:-:S05]  /*f5e0*/  SHF.R.U32.HI R9, RZ, 0x1, R56 ;  /* 0x00000001ff097819 */ /* 0x000fca0000011638 */
[----:B------:R-:W-:-:S06]  /*f5f0*/  IMAD.WIDE.U32 R8, R9, 0x10, R18 ;  /* 0x0000001009087825 */ /* 0x000fcc00078e0012 */
[----:B------:R-:W2:Y:S01]  /*f600*/  LDG.E.128 R8, desc[UR60][R8.64] ;  /* 0x0000003c08087981 */ /* 0x000ea2000c1e1d00 */
        /* <DEDUP_REMOVED lines=12> */
[----:B------:R-:W-:Y:S01]  /*f6d0*/  DSETP.GTU.AND P2, PT, |R32|, +INF , PT ;  /* 0x7ff000002000742a */ /* 0x000fe20003f4c200 */
[----:B------:R-:W-:Y:S01]  /*f6e0*/  PLOP3.LUT P0, PT, PT, PT, PT, 0x80, 0x0 ;  /* 0x000000000000781c */ /* 0x000fe20003f0f070 */
[----:B------:R-:W-:-:S12]  /*f6f0*/  BSSY B1, `(.L_x_1680) ;  /* 0x000001f000017945 */ /* 0x000fd80003800000 */
[----:B--2---:R-:W-:-:S06]  /*f700*/  @!P2 DSETP.NEU.AND P1, PT, R32, R8, PT ;  /* 0x000000082000a22a */ /* 0x004fcc0003f2d000 */
[----:B------:R-:W-:Y:S01]  /*f710*/  @!P2 PLOP3.LUT P0, PT, P1, PT, PT, 0x80, 0x0 ;  /* 0x000000000000a81c */ /* 0x000fe20000f0f070 */
[----:B------:R-:W-:Y:S01]  /*f720*/  @!P2 DSETP.GEU.AND P3, PT, R32, R8, PT ;  /* 0x000000082000a22a */ /* 0x000fe20003f6e000 */
[----:B------:R-:W-:-:S04]  /*f730*/  @!P2 ISETP.GE.U32.AND P1, PT, R30, R56, PT ;  /* 0x000000381e00a20c */ /* 0x000fc80003f26070 */
[----:B------:R-:W-:Y:S02]  /*f740*/  @!P2 ISETP.GE.AND.EX P1, PT, R0, RZ, PT, P1 ;  /* 0x000000ff0000a20c */ /* 0x000fe40003f26310 */
[----:B------:R-:W-:-:S05]  /*f750*/  @!P2 SEL R57, RZ, 0xffffffff, P3 ;  /* 0xffffffffff39a807 */ /* 0x000fca0001800000 */
[----:B------:R-:W-:Y:S01]  /*f760*/  @!P0 SEL R57, RZ, 0xffffffff, P1 ;  /* 0xffffffffff398807 */ /* 0x000fe20000800000 */
[----:B------:R-:W-:Y:S01]  /*f770*/  @P2 DSETP.GTU.AND P1, PT, |R8|, +INF , PT ;  /* 0x7ff000000800242a */ /* 0x000fe20003f2c200 */
[----:B------:R-:W-:Y:S02]  /*f780*/  @P2 ISETP.LT.U32.AND P3, PT, R30, R56, PT ;  /* 0x000000381e00220c */ /* 0x000fe40003f61070 */
        /* <DEDUP_REMOVED lines=18> */
.L_x_1681:
[----:B------:R-:W-:Y:S01]  /*f8b0*/  DSETP.GTU.AND P0, PT, |R10|, +INF , PT ;  /* 0x7ff000000a00742a */ /* 0x000fe20003f0c200 */
[----:B------:R-:W-:-:S05]  /*f8c0*/  ISETP.LT.U32.AND P1, PT, R31, R56, PT ;  /* 0x000000381f00720c */ /* 0x000fca0003f21070 */
[----:B------:R-:W-:-:S13]  /*f8d0*/  ISETP.LT.OR.EX P0, PT, R3, RZ, !P0, P1 ;  /* 0x000000ff0300720c */ /* 0x000fda0004701710 */
.L_x_1682:
[----:B------:R-:W-:Y:S05]  /*f8e0*/  BSYNC B1 ;  /* 0x0000000000017941 */ /* 0x000fea0003800000 */
.L_x_1680:
        /* <DEDUP_REMOVED lines=16> */
.L_x_1684:
[----:B-----5:R-:W-:Y:S01]  /*f9f0*/  DSETP.GTU.AND P0, PT, |R12|, +INF , PT ;  /* 0x7ff000000c00742a */ /* 0x020fe20003f0c200 */
[----:B------:R-:W-:-:S05]  /*fa00*/  ISETP.LT.U32.AND P1, PT, R49, R58, PT ;  /* 0x0000003a3100720c */ /* 0x000fca0003f21070 */
[----:B------:R-:W-:-:S13]  /*fa10*/  ISETP.LT.OR.EX P0, PT, R5, RZ, !P0, P1 ;  /* 0x000000ff0500720c */ /* 0x000fda0004701710 */
.L_x_1685:
[----:B------:R-:W-:Y:S05]  /*fa20*/  BSYNC B1 ;  /* 0x0000000000017941 */ /* 0x000fea0003800000 */
.L_x_1683:
        /* <DEDUP_REMOVED lines=16> */
.L_x_1687:
[----:B------:R-:W-:Y:S01]  /*fb30*/  DSETP.GTU.AND P0, PT, |R14|, +INF , PT ;  /* 0x7ff000000e00742a */ /* 0x000fe20003f0c200 */
[----:B------:R-:W-:-:S05]  /*fb40*/  ISETP.LT.U32.AND P1, PT, R48, R58, PT ;  /* 0x0000003a3000720c */ /* 0x000fca0003f21070 */
[----:B------:R-:W-:-:S13]  /*fb50*/  ISETP.LT.OR.EX P0, PT, R4, RZ, !P0, P1 ;  /* 0x000000ff0400720c */ /* 0x000fda0004701710 */
.L_x_1688:
[----:B------:R-:W-:Y:S05]  /*fb60*/  BSYNC B1 ;  /* 0x0000000000017941 */ /* 0x000fea0003800000 */
.L_x_1686:
        /* <DEDUP_REMOVED lines=16> */
.L_x_1690:
[----:B------:R-:W-:Y:S01]  /*fc70*/  DSETP.GTU.AND P0, PT, |R20|, +INF , PT ;  /* 0x7ff000001400742a */ /* 0x000fe20003f0c200 */
[----:B------:R-:W-:-:S05]  /*fc80*/  ISETP.LT.U32.AND P1, PT, R50, R60, PT ;  /* 0x0000003c3200720c */ /* 0x000fca0003f21070 */
[----:B------:R-:W-:-:S13]  /*fc90*/  ISETP.LT.OR.EX P0, PT, R6, RZ, !P0, P1 ;  /* 0x000000ff0600720c */ /* 0x000fda0004701710 */
.L_x_1691:
[----:B------:R-:W-:Y:S05]  /*fca0*/  BSYNC B1 ;  /* 0x0000000000017941 */ /* 0x000fea0003800000 */
.L_x_1689:
        /* <DEDUP_REMOVED lines=16> */
.L_x_1693:
[----:B------:R-:W-:Y:S01]  /*fdb0*/  DSETP.GTU.AND P0, PT, |R22|, +INF , PT ;  /* 0x7ff000001600742a */ /* 0x000fe20003f0c200 */
[----:B------:R-:W-:-:S05]  /*fdc0*/  ISETP.LT.U32.AND P1, PT, R51, R60, PT ;  /* 0x0000003c3300720c */ /* 0x000fca0003f21070 */
[----:B------:R-:W-:-:S13]  /*fdd0*/  ISETP.LT.OR.EX P0, PT, R7, RZ, !P0, P1 ;  /* 0x000000ff0700720c */ /* 0x000fda0004701710 */
.L_x_1694:
[----:B------:R-:W-:Y:S05]  /*fde0*/  BSYNC B1 ;  /* 0x0000000000017941 */ /* 0x000fea0003800000 */
.L_x_1692:
        /* <DEDUP_REMOVED lines=16> */
.L_x_1696:
[----:B------:R-:W-:Y:S01]  /*fef0*/  DSETP.GTU.AND P0, PT, |R24|, +INF , PT ;  /* 0x7ff000001800742a */ /* 0x000fe20003f0c200 */
[----:B------:R-:W-:-:S05]  /*ff00*/  ISETP.LT.U32.AND P1, PT, R52, R53, PT ;  /* 0x000000353400720c */ /* 0x000fca0003f21070 */
[----:B------:R-:W-:-:S13]  /*ff10*/  ISETP.LT.OR.EX P0, PT, R28, RZ, !P0, P1 ;  /* 0x000000ff1c00720c */ /* 0x000fda0004701710 */
.L_x_1697:
[----:B------:R-:W-:Y:S05]  /*ff20*/  BSYNC B1 ;  /* 0x0000000000017941 */ /* 0x000fea0003800000 */
.L_x_1695:
        /* <DEDUP_REMOVED lines=16> */
.L_x_1699:
[----:B------:R-:W-:Y:S01]  /*10030*/  DSETP.GTU.AND P0, PT, |R26|, +INF , PT ;  /* 0x7ff000001a00742a */ /* 0x000fe20003f0c200 */
[----:B------:R-:W-:-:S05]  /*10040*/  ISETP.LT.U32.AND P1, PT, R54, R53, PT ;  /* 0x000000353600720c */ /* 0x000fca0003f21070 */
[----:B------:R-:W-:-:S13]  /*10050*/  ISETP.LT.OR.EX P0, PT, R29, RZ, !P0, P1 ;  /* 0x000000ff1d00720c */ /* 0x000fda0004701710 */
.L_x_1700:
[----:B------:R-:W-:Y:S05]  /*10060*/  BSYNC B1 ;  /* 0x0000000000017941 */ /* 0x000fea0003800000 */
.L_x_1698:
        /* <DEDUP_REMOVED lines=8> */
[----:B------:R-:W-:-:S02]  /*100f0*/  ISETP.GE.U32.AND P1, PT, R46, R53, PT ;  /* 0x000000352e00720c */ /* 0x000fc40003f26070 */
[----:B------:R-:W-:-:S11]  /*10100*/  MOV R46, R57 ;  /* 0x00000039002e7202 */ /* 0x000fd60000000f00 */
[----:B------:R-:W-:Y:S05]  /*10110*/  @!P1 BRA `(.L_x_1701) ;  /* 0xfffffff400309947 */ /* 0x000fea000383ffff */
.L_x_1679:
[----:B------:R-:W-:Y:S05]  /*10120*/  BSYNC B0 ;  /* 0x0000000000007941 */ /* 0x000fea0003800000 */
.L_x_1678:
        /* <DEDUP_REMOVED lines=17> */
[----:B------:R-:W-:-:S13]  /*10240*/  ISETP.GE.U32.AND P0, PT, R20, R53, PT ;  /* 0x000000351400720c */ /* 0x000fda0003f06070 */
[----:B------:R-:W-:-:S05]  /*10250*/  @!P0 SHF.R.U32.HI R59, RZ, 0x1, R20 ;  /* 0x00000001ff3b8819 */ /* 0x000fca0000011614 */
[----:B------:R-:W-:-:S04]  /*10260*/  @!P0 IMAD.WIDE.U32 R58, R59, 0x10, R18 ;  /* 0x000000103b3a8825 */ /* 0x000fc800078e0012 */
[----:B------:R-:W-:Y:S01]  /*10270*/  IMAD.WIDE.U32 R18, R21, 0x10, R18 ;  /* 0x0000001015127825 */ /* 0x000fe200078e0012 */
[----:B------:R0:W5:Y:S04]  /*10280*/  @!P0 LDG.E.128 R24, desc[UR60][R58.64] ;  /* 0x0000003c3a188981 */ /* 0x000168000c1e1d00 */
[----:B------:R0:W5:Y:S02]  /*10290*/  LDG.E.128 R20, desc[UR60][R18.64] ;  /* 0x0000003c12147981 */ /* 0x000164000c1e1d00 */
.L_x_1703:
[----:B------:R-:W-:Y:S05]  /*102a0*/  BSYNC B0 ;  /* 0x0000000000007941 */ /* 0x000fea0003800000 */
.L_x_1702:
        /* <DEDUP_REMOVED lines=9> */
[----:B0-----:R-:W-:-:S06]  /*10340*/  SEL R18, RZ, 0xffffffff, P2 ;  /* 0xffffffffff127807 */ /* 0x001fcc0001000000 */
[----:B------:R-:W-:-:S04]  /*10350*/  @!P1 SEL R18, RZ, 0xffffffff, P0 ;  /* 0xffffffffff129807 */ /* 0x000fc80000000000 */
[----:B------:R-:W-:-:S04]  /*10360*/  LOP3.LUT R18, R18, 0x1, RZ, 0xc0, !PT ;  /* 0x0000000112127812 */ /* 0x000fc800078ec0ff */
[----:B------:R-:W-:Y:S01]  /*10370*/  ISETP.EQ.U32.AND P0, PT, R18, 0x1, PT ;  /* 0x000000011200780c */ /* 0x000fe20003f02070 */
[----:B------:R-:W-:-:S12]  /*10380*/  BRA `(.L_x_1708) ;  /* 0x00000000000c7947 */ /* 0x000fd80003800000 */
.L_x_1707:
[----:B-----5:R-:W-:Y:S01]  /*10390*/  DSETP.GTU.AND P0, PT, |R8|, +INF , PT ;  /* 0x7ff000000800742a */ /* 0x020fe20003f0c200 */
[----:B------:R-:W-:-:S05]  /*103a0*/  ISETP.LT.U32.AND P1, PT, R30, R56, PT ;  /* 0x000000381e00720c */ /* 0x000fca0003f21070 */
[----:B------:R-:W-:-:S13]  /*103b0*/  ISETP.LT.OR.EX P0, PT, R0, RZ, !P0, P1 ;  /* 0x000000ff0000720c */ /* 0x000fda0004701710 */
.L_x_1708:
[----:B------:R-:W-:Y:S05]  /*103c0*/  BSYNC B1 ;  /* 0x0000000000017941 */ /* 0x000fea0003800000 */
.L_x_1706:
        /* <DEDUP_REMOVED lines=16> */
.L_x_1710:
[----:B------:R-:W-:Y:S01]  /*104d0*/  DSETP.GTU.AND P0, PT, |R10|, +INF , PT ;  /* 0x7ff000000a00742a */ /* 0x000fe20003f0c200 */
[----:B------:R-:W-:-:S05]  /*104e0*/  ISETP.LT.U32.AND P1, PT, R31, R56, PT ;  /* 0x000000381f00720c */ /* 0x000fca0003f21070 */
[----:B------:R-:W-:-:S13]  /*104f0*/  ISETP.LT.OR.EX P0, PT, R3, RZ, !P0, P1 ;  /* 0x000000ff0300720c */ /* 0x000fda0004701710 */
.L_x_1711:
[----:B------:R-:W-:Y:S05]  /*10500*/  BSYNC B1 ;  /* 0x0000000000017941 */ /* 0x000fea0003800000 */
.L_x_1709:
        /* <DEDUP_REMOVED lines=19> */
.L_x_1713:
[----:B------:R-:W-:Y:S01]  /*10640*/  DSETP.GTU.AND P0, PT, |R12|, +INF , PT ;  /* 0x7ff000000c00742a */ /* 0x000fe20003f0c200 */
[----:B------:R-:W-:-:S05]  /*10650*/  ISETP.LT.U32.AND P1, PT, R49, R8, PT ;  /* 0x000000083100720c */ /* 0x000fca0003f21070 */
[----:B------:R-:W-:-:S13]  /*10660*/  ISETP.LT.OR.EX P0, PT, R5, RZ, !P0, P1 ;  /* 0x000000ff0500720c */ /* 0x000fda0004701710 */
.L_x_1714:
[----:B------:R-:W-:Y:S05]  /*10670*/  BSYNC B1 ;  /* 0x0000000000017941 */ /* 0x000fea0003800000 */
.L_x_1712:
        /* <DEDUP_REMOVED lines=16> */
.L_x_1716:
[----:B------:R-:W-:Y:S01]  /*10780*/  DSETP.GTU.AND P0, PT, |R14|, +INF , PT ;  /* 0x7ff000000e00742a */ /* 0x000fe20003f0c200 */
[----:B------:R-:W-:-:S05]  /*10790*/  ISETP.LT.U32.AND P1, PT, R48, R8, PT ;  /* 0x000000083000720c */ /* 0x000fca0003f21070 */
[----:B------:R-:W-:-:S13]  /*107a0*/  ISETP.LT.OR.EX P0, PT, R4, RZ, !P0, P1 ;  /* 0x000000ff0400720c */ /* 0x000fda0004701710 */
.L_x_1717:
[----:B------:R-:W-:Y:S05]  /*107b0*/  BSYNC B1 ;  /* 0x0000000000017941 */ /* 0x000fea0003800000 */
.L_x_1715:
        /* <DEDUP_REMOVED lines=19> */
.L_x_1719:
[----:B------:R-:W-:Y:S01]  /*108f0*/  DSETP.GTU.AND P0, PT, |R20|, +INF , PT ;  /* 0x7ff000001400742a */ /* 0x000fe20003f0c200 */
[----:B------:R-:W-:-:S05]  /*10900*/  ISETP.LT.U32.AND P1, PT, R50, R10, PT ;  /* 0x0000000a3200720c */ /* 0x000fca0003f21070 */
[----:B------:R-:W-:-:S13]  /*10910*/  ISETP.LT.OR.EX P0, PT, R6, RZ, !P0, P1 ;  /* 0x000000ff0600720c */ /* 0x000fda0004701710 */
.L_x_1720:
[----:B------:R-:W-:Y:S05]  /*10920*/  BSYNC B1 ;  /* 0x0000000000017941 */ /* 0x000fea0003800000 */
.L_x_1718:
        /* <DEDUP_REMOVED lines=16> */
.L_x_1722:
[----:B------:R-:W-:Y:S01]  /*10a30*/  DSETP.GTU.AND P0, PT, |R22|, +INF , PT ;  /* 0x7ff000001600742a */ /* 0x000fe20003f0c200 */
[----:B------:R-:W-:-:S05]  /*10a40*/  ISETP.LT.U32.AND P1, PT, R51, R10, PT ;  /* 0x0000000a3300720c */ /* 0x000fca0003f21070 */
[----:B------:R-:W-:-:S13]  /*10a50*/  ISETP.LT.OR.EX P0, PT, R7, RZ, !P0, P1 ;  /* 0x000000ff0700720c */ /* 0x000fda0004701710 */
.L_x_1723:
[----:B------:R-:W-:Y:S05]  /*10a60*/  BSYNC B1 ;  /* 0x0000000000017941 */ /* 0x000fea0003800000 */
.L_x_1721:
        /* <DEDUP_REMOVED lines=19> */
.L_x_1725:
[----:B------:R-:W-:Y:S01]  /*10ba0*/  DSETP.GTU.AND P0, PT, |R24|, +INF , PT ;  /* 0x7ff000001800742a */ /* 0x000fe20003f0c200 */
[----:B------:R-:W-:-:S05]  /*10bb0*/  ISETP.LT.U32.AND P1, PT, R52, R55, PT ;  /* 0x000000373400720c */ /* 0x000fca0003f21070 */
[----:B------:R-:W-:-:S13]  /*10bc0*/  ISETP.LT.OR.EX P0, PT, R28, RZ, !P0, P1 ;  /* 0x000000ff1c00720c */ /* 0x000fda0004701710 */
.L_x_1726:
[----:B------:R-:W-:Y:S05]  /*10bd0*/  BSYNC B1 ;  /* 0x0000000000017941 */ /* 0x000fea0003800000 */
.L_x_1724:
        /* <DEDUP_REMOVED lines=16> */
.L_x_1728:
[----:B------:R-:W-:Y:S01]  /*10ce0*/  DSETP.GTU.AND P0, PT, |R26|, +INF , PT ;  /* 0x7ff000001a00742a */ /* 0x000fe20003f0c200 */
[----:B------:R-:W-:-:S05]  /*10cf0*/  ISETP.LT.U32.AND P1, PT, R54, R55, PT ;  /* 0x000000373600720c */ /* 0x000fca0003f21070 */
[----:B------:R-:W-:-:S13]  /*10d00*/  ISETP.LT.OR.EX P0, PT, R29, RZ, !P0, P1 ;  /* 0x000000ff1d00720c */ /* 0x000fda0004701710 */
.L_x_1729:
[----:B------:R-:W-:Y:S05]  /*10d10*/  BSYNC B1 ;  /* 0x0000000000017941 */ /* 0x000fea0003800000 */
.L_x_1727:
[----:B------:R-:W-:Y:S02]  /*10d20*/  FSEL R46, R46, R26, P0 ;  /* 0x0000001a2e2e7208 */ /* 0x000fe40000000000 */
[----:B------:R-:W-:Y:S02]  /*10d30*/  FSEL R47, R47, R27, P0 ;  /* 0x0000001b2f2f7208 */ /* 0x000fe40000000000 */
[----:B------:R-:W-:Y:S02]  /*10d40*/  SEL R54, R54, R55, P0 ;  /* 0x0000003736367207 */ /* 0x000fe40000000000 */
[----:B------:R-:W-:-:S07]  /*10d50*/  SEL R29, R29, RZ, P0 ;  /* 0x000000ff1d1d7207 */ /* 0x000fce0000000000 */
.L_x_1705:
[----:B------:R-:W-:Y:S05]  /*10d60*/  BSYNC B0 ;  /* 0x0000000000007941 */ /* 0x000fea0003800000 */
.L_x_1704:
        /* <DEDUP_REMOVED lines=12> */
.L_x_1731:
[----:B------:R-:W-:Y:S01]  /*10e30*/  DSETP.GTU.AND P0, PT, |R36|, +INF , PT ;  /* 0x7ff000002400742a */ /* 0x000fe20003f0c200 */
[----:B------:R-:W-:-:S05]  /*10e40*/  ISETP.LT.U32.AND P1, PT, R30, R49, PT ;  /* 0x000000311e00720c */ /* 0x000fca0003f21070 */
[----:B------:R-:W-:-:S13]  /*10e50*/  ISETP.LT.OR.EX P0, PT, R0, R5, !P0, P1 ;  /* 0x000000050000720c */ /* 0x000fda0004701710 */
.L_x_1732:
[----:B------:R-:W-:Y:S05]  /*10e60*/  BSYNC B0 ;  /* 0x0000000000007941 */ /* 0x000fea0003800000 */
.L_x_1730:
        /* <DEDUP_REMOVED lines=16> */
.L_x_1734:
[----:B------:R-:W-:Y:S01]  /*10f70*/  DSETP.GTU.AND P0, PT, |R38|, +INF , PT ;  /* 0x7ff000002600742a */ /* 0x000fe20003f0c200 */
[----:B------:R-:W-:-:S05]  /*10f80*/  ISETP.LT.U32.AND P1, PT, R31, R48, PT ;  /* 0x000000301f00720c */ /* 0x000fca0003f21070 */
[----:B------:R-:W-:-:S13]  /*10f90*/  ISETP.LT.OR.EX P0, PT, R3, R4, !P0, P1 ;  /* 0x000000040300720c */ /* 0x000fda0004701710 */
.L_x_1735:
[----:B------:R-:W-:Y:S05]  /*10fa0*/  BSYNC B0 ;  /* 0x0000000000007941 */ /* 0x000fea0003800000 */
.L_x_1733:
        /* <DEDUP_REMOVED lines=16> */
.L_x_1737:
[----:B------:R-:W-:Y:S01]  /*110b0*/  DSETP.GTU.AND P0, PT, |R40|, +INF , PT ;  /* 0x7ff000002800742a */ /* 0x000fe20003f0c200 */
[----:B------:R-:W-:-:S05]  /*110c0*/  ISETP.LT.U32.AND P1, PT, R49, R50, PT ;  /* 0x000000323100720c */ /* 0x000fca0003f21070 */
[----:B------:R-:W-:-:S13]  /*110d0*/  ISETP.LT.OR.EX P0, PT, R13, R6, !P0, P1 ;  /* 0x000000060d00720c */ /* 0x000fda0004701710 */
.L_x_1738:
[----:B------:R-:W-:Y:S05]  /*110e0*/  BSYNC B0 ;  /* 0x0000000000007941 */ /* 0x000fea0003800000 */
.L_x_1736:
        /* <DEDUP_REMOVED lines=16> */
.L_x_1740:
[----:B------:R-:W-:Y:S01]  /*111f0*/  DSETP.GTU.AND P0, PT, |R42|, +INF , PT ;  /* 0x7ff000002a00742a */ /* 0x000fe20003f0c200 */
[----:B------:R-:W-:-:S05]  /*11200*/  ISETP.LT.U32.AND P1, PT, R48, R51, PT ;  /* 0x000000333000720c */ /* 0x000fca0003f21070 */
[----:B------:R-:W-:-:S13]  /*11210*/  ISETP.LT.OR.EX P0, PT, R12, R7, !P0, P1 ;  /* 0x000000070c00720c */ /* 0x000fda0004701710 */
.L_x_1741:
[----:B------:R-:W-:Y:S05]  /*11220*/  BSYNC B0 ;  /* 0x0000000000007941 */ /* 0x000fea0003800000 */
.L_x_1739:
        /* <DEDUP_REMOVED lines=16> */
.L_x_1743:
[----:B------:R-:W-:Y:S01]  /*11330*/  DSETP.GTU.AND P0, PT, |R44|, +INF , PT ;  /* 0x7ff000002c00742a */ /* 0x000fe20003f0c200 */
[----:B------:R-:W-:-:S05]  /*11340*/  ISETP.LT.U32.AND P1, PT, R49, R52, PT ;  /* 0x000000343100720c */ /* 0x000fca0003f21070 */
[----:B------:R-:W-:-:S13]  /*11350*/  ISETP.LT.OR.EX P0, PT, R13, R28, !P0, P1 ;  /* 0x0000001c0d00720c */ /* 0x000fda0004701710 */
.L_x_1744:
[----:B------:R-:W-:Y:S05]  /*11360*/  BSYNC B0 ;  /* 0x0000000000007941 */ /* 0x000fea0003800000 */
.L_x_1742:
        /* <DEDUP_REMOVED lines=16> */
.L_x_1746:
[----:B------:R-:W-:Y:S01]  /*11470*/  DSETP.GTU.AND P0, PT, |R46|, +INF , PT ;  /* 0x7ff000002e00742a */ /* 0x000fe20003f0c200 */
[----:B------:R-:W-:-:S05]  /*11480*/  ISETP.LT.U32.AND P1, PT, R51, R54, PT ;  /* 0x000000363300720c */ /* 0x000fca0003f21070 */
[----:B------:R-:W-:-:S13]  /*11490*/  ISETP.LT.OR.EX P0, PT, R10, R29, !P0, P1 ;  /* 0x0000001d0a00720c */ /* 0x000fda0004701710 */
.L_x_1747:
[----:B------:R-:W-:Y:S05]  /*114a0*/  BSYNC B0 ;  /* 0x0000000000007941 */ /* 0x000fea0003800000 */
.L_x_1745:
[----:B------:R-:W-:Y:S02]  /*114b0*/  FSEL R12, R8, R46, P0 ;  /* 0x0000002e080c7208 */ /* 0x000fe40000000000 */
[----:B------:R-:W-:Y:S02]  /*114c0*/  FSEL R13, R9, R47, P0 ;  /* 0x0000002f090d7208 */ /* 0x000fe40000000000 */
[----:B------:R-:W-:Y:S02]  /*114d0*/  SEL R14, R51, R54, P0 ;  /* 0x00000036330e7207 */ /* 0x000fe40000000000 */
[----:B------:R-:W-:-:S07]  /*114e0*/  SEL R15, R10, R29, P0 ;  /* 0x0000001d0a0f7207 */ /* 0x000fce0000000000 */
.L_x_1494:
[----:B------:R-:W-:Y:S05]  /*114f0*/  BSYNC B6 ;  /* 0x0000000000067941 */ /* 0x000fea0003800000 */
.L_x_1493:
[----:B------:R-:W-:Y:S02]  /*11500*/  ULDC UR4, c[0x0][0x244] ;  /* 0x0000910000047ab9 */ /* 0x000fe40000000800 */
[----:B------:R-:W-:-:S13]  /*11510*/  ISETP.NE.AND P0, PT, RZ, UR4, PT ;  /* 0x00000004ff007c0c */ /* 0x000fda000bf05270 */
[----:B------:R-:W-:Y:S05]  /*11520*/  @!P0 BRA `(.L_x_1748) ;  /* 0x0000000400188947 */ /* 0x000fea0003800000 */
[----:B------:R-:W1:Y:S01]  /*11530*/  S2R R8, SR_CgaCtaId ;  /* 0x0000000000087919 */ /* 0x000e620000008800 */
[----:B------:R-:W2:Y:S01]  /*11540*/  LDC R25, c[0x0][RZ] ;  /* 0x00000000ff197b82 */ /* 0x000ea20000000800 */
[----:B------:R-:W-:-:S05]  /*11550*/  MOV R0, 0x400 ;  /* 0x0000040000007802 */ /* 0x000fca0000000f00 */
[----:B------:R-:W-:Y:S02]  /*11560*/  VIADD R3, R0, 0x10 ;  /* 0x0000001000037836 */ /* 0x000fe40000000000 */
[----:B------:R-:W3:Y:S01]  /*11570*/  LDC R24, c[0x0][0x4] ;  /* 0x00000100ff187b82 */ /* 0x000ee20000000800 */
[----:B--2---:R-:W-:Y:S02]  /*11580*/  IMAD R0, R17, R25, R2 ;  /* 0x0000001911007224 */ /* 0x004fe400078e0202 */
[----:B-1----:R-:W-:-:S05]  /*11590*/  LEA R3, R8, R3, 0x18 ;  /* 0x0000000308037211 */ /* 0x002fca00078ec0ff */
[----:B0-----:R-:W-:Y:S01]  /*115a0*/  IMAD R19, R0, 0x20, R3 ;  /* 0x0000002000137824 */ /* 0x001fe200078e0203 */
[----:B---3--:R-:W-:-:S04]  /*115b0*/  SHF.R.U32.HI R0, RZ, 0x1, R24 ;  /* 0x00000001ff007819 */ /* 0x008fc80000011618 */
[----:B------:R1:W-:Y:S01]  /*115c0*/  STS.128 [R19], R4 ;  /* 0x0000000413007388 */ /* 0x0003e20000000c00 */
[----:B------:R-:W-:-:S03]  /*115d0*/  ISETP.NE.AND P0, PT, R0, RZ, PT ;  /* 0x000000ff0000720c */ /* 0x000fc60003f05270 */
[----:B------:R1:W-:Y:S10]  /*115e0*/  STS.128 [R19+0x10], R12 ;  /* 0x0000100c13007388 */ /* 0x0003f40000000c00 */
[----:B------:R-:W-:Y:S05]  /*115f0*/  @!P0 BRA `(.L_x_1748) ;  /* 0x0000000000e48947 */ /* 0x000fea0003800000 */
.L_x_1757:
[----:B------:R-:W-:Y:S01]  /*11600*/  IMAD.IADD R9, R17, 0x1, R0 ;  /* 0x0000000111097824 */ /* 0x000fe200078e0200 */
[----:B------:R-:W-:Y:S05]  /*11610*/  WARPSYNC.ALL ;  /* 0x0000000000007948 */ /* 0x000fea0003800000 */
[----:B------:R-:W-:Y:S01]  /*11620*/  BAR.SYNC.DEFER_BLOCKING 0x0 ;  /* 0x0000000000007b1d */ /* 0x000fe20000010000 */
[----:B------:R-:W-:-:S04]  /*11630*/  ISETP.GE.U32.AND P0, PT, R9, R24, PT ;  /* 0x000000180900720c */ /* 0x000fc80003f06070 */
[----:B------:R-:W-:Y:S01]  /*11640*/  ISETP.GE.U32.OR P0, PT, R17, R0, P0 ;  /* 0x000000001100720c */ /* 0x000fe20000706470 */
[----:B------:R-:W-:-:S12]  /*11650*/  BSSY B0, `(.L_x_1749) ;  /* 0x0000030000007945 */ /* 0x000fd80003800000 */
[----:B0-2---:R-:W-:Y:S05]  /*11660*/  @P0 BRA `(.L_x_1750) ;  /* 0x0000000000b80947 */ /* 0x005fea0003800000 */
[----:B------:R-:W-:Y:S01]  /*11670*/  IMAD R8, R9, R25, R2 ;  /* 0x0000001909087224 */ /* 0x000fe200078e0202 */
[----:B------:R-:W-:Y:S01]  /*11680*/  DSETP.GTU.AND P0, PT, |R4|, +INF , PT ;  /* 0x7ff000000400742a */ /* 0x000fe20003f0c200 */
[----:B------:R-:W-:Y:S03]  /*11690*/  BSSY B1, `(.L_x_1751) ;  /* 0x0000011000017945 */ /* 0x000fe60003800000 */
[----:B------:R-:W-:-:S05]  /*116a0*/  LEA R18, R8, R3, 0x5 ;  /* 0x0000000308127211 */ /* 0x000fca00078e28ff */
[----:B------:R0:W2:Y:S04]  /*116b0*/  LDS.128 R8, [R18] ;  /* 0x0000000012087984 */ /* 0x0000a80000000c00 */
[----:B------:R0:W3:Y:S01]  /*116c0*/  LDS.128 R20, [R18+0x10] ;  /* 0x0000100012147984 */ /* 0x0000e20000000c00 */
[----:B------:R-:W-:Y:S05]  /*116d0*/  @P0 BRA `(.L_x_1752) ;  /* 0x0000000000240947 */ /* 0x000fea0003800000 */
[C-C-:B--2---:R-:W-:Y:S01]  /*116e0*/  DSETP.NEU.AND P1, PT, R4.reuse, R8.reuse, PT ;  /* 0x000000080400722a */ /* 0x144fe20003f2d000 */
        /* <DEDUP_REMOVED lines=8> */
.L_x_1752:
[----:B--2---:R-:W-:Y:S01]  /*11770*/  DSETP.GTU.AND P0, PT, |R8|, +INF , PT ;  /* 0x7ff000000800742a */ /* 0x004fe20003f0c200 */
[----:B------:R-:W-:-:S05]  /*11780*/  ISETP.LT.U32.AND P1, PT, R6, R10, PT ;  /* 0x0000000a0600720c */ /* 0x000fca0003f21070 */
[----:B------:R-:W-:-:S13]  /*11790*/  ISETP.LT.OR.EX P0, PT, R7, R11, !P0, P1 ;  /* 0x0000000b0700720c */ /* 0x000fda0004701710 */
.L_x_1753:
[----:B------:R-:W-:Y:S05]  /*117a0*/  BSYNC B1 ;  /* 0x0000000000017941 */ /* 0x000fea0003800000 */
.L_x_1751:
[----:B------:R-:W-:Y:S01]  /*117b0*/  DSETP.GTU.AND P1, PT, |R12|, +INF , PT ;  /* 0x7ff000000c00742a */ /* 0x000fe20003f2c200 */
[----:B------:R-:W-:Y:S01]  /*117c0*/  BSSY B1, `(.L_x_1754) ;  /* 0x0000012000017945 */ /* 0x000fe20003800000 */
[----:B-1----:R-:W-:Y:S02]  /*117d0*/  FSEL R4, R4, R8, P0 ;  /* 0x0000000804047208 */ /* 0x002fe40000000000 */
[----:B------:R-:W-:Y:S02]  /*117e0*/  FSEL R5, R5, R9, P0 ;  /* 0x0000000905057208 */ /* 0x000fe40000000000 */
[----:B------:R-:W-:Y:S02]  /*117f0*/  SEL R6, R6, R10, P0 ;  /* 0x0000000a06067207 */ /* 0x000fe40000000000 */
[----:B------:R-:W-:-:S06]  /*11800*/  SEL R7, R7, R11, P0 ;  /* 0x0000000b07077207 */ /* 0x000fcc0000000000 */
[----:B------:R-:W-:Y:S05]  /*11810*/  @P1 BRA `(.L_x_1755) ;  /* 0x0000000000241947 */ /* 0x000fea0003800000 */
[C-C-:B---3--:R-:W-:Y:S01]  /*11820*/  DSETP.NEU.AND P1, PT, R12.reuse, R20.reuse, PT ;  /* 0x000000140c00722a */ /* 0x148fe20003f2d000 */
        /* <DEDUP_REMOVED lines=8> */
.L_x_1755:
[----:B---3--:R-:W-:Y:S01]  /*118b0*/  DSETP.GTU.AND P0, PT, |R20|, +INF , PT ;  /* 0x7ff000001400742a */ /* 0x008fe20003f0c200 */
[----:B------:R-:W-:-:S05]  /*118c0*/  ISETP.LT.U32.AND P1, PT, R14, R22, PT ;  /* 0x000000160e00720c */ /* 0x000fca0003f21070 */
[----:B------:R-:W-:-:S13]  /*118d0*/  ISETP.LT.OR.EX P0, PT, R15, R23, !P0, P1 ;  /* 0x000000170f00720c */ /* 0x000fda0004701710 */
.L_x_1756:
[----:B------:R-:W-:Y:S05]  /*118e0*/  BSYNC B1 ;  /* 0x0000000000017941 */ /* 0x000fea0003800000 */
.L_x_1754:
[----:B------:R-:W-:Y:S01]  /*118f0*/  FSEL R12, R12, R20, P0 ;  /* 0x000000140c0c7208 */ /* 0x000fe20000000000 */
[----:B------:R2:W-:Y:S01]  /*11900*/  STS.128 [R19], R4 ;  /* 0x0000000413007388 */ /* 0x0005e20000000c00 */
[----:B------:R-:W-:Y:S02]  /*11910*/  FSEL R13, R13, R21, P0 ;  /* 0x000000150d0d7208 */ /* 0x000fe40000000000 */
[----:B------:R-:W-:Y:S02]  /*11920*/  SEL R14, R14, R22, P0 ;  /* 0x000000160e0e7207 */ /* 0x000fe40000000000 */
[----:B------:R-:W-:-:S05]  /*11930*/  SEL R15, R15, R23, P0 ;  /* 0x000000170f0f7207 */ /* 0x000fca0000000000 */
[----:B------:R2:W-:Y:S02]  /*11940*/  STS.128 [R19+0x10], R12 ;  /* 0x0000100c13007388 */ /* 0x0005e40000000c00 */
.L_x_1750:
[----:B------:R-:W-:Y:S05]  /*11950*/  BSYNC B0 ;  /* 0x0000000000007941 */ /* 0x000fea0003800000 */
.L_x_1749:
[----:B------:R-:W-:Y:S02]  /*11960*/  ISETP.GT.AND P0, PT, R0, 0x1, PT ;  /* 0x000000010000780c */ /* 0x000fe40003f04270 */
[----:B------:R-:W-:-:S11]  /*11970*/  SHF.R.S32.HI R0, RZ, 0x1, R0 ;  /* 0x00000001ff007819 */ /* 0x000fd60000011400 */
[----:B------:R-:W-:Y:S05]  /*11980*/  @P0 BRA `(.L_x_1757) ;  /* 0xfffffffc001c0947 */ /* 0x000fea000383ffff */
.L_x_1748:
[----:B------:R-:W-:Y:S02]  /*11990*/  ULDC UR4, c[0x0][0x240] ;  /* 0x0000900000047ab9 */ /* 0x000fe40000000800 */
[----:B------:R-:W-:-:S13]  /*119a0*/  ISETP.NE.AND P0, PT, RZ, UR4, PT ;  /* 0x00000004ff007c0c */ /* 0x000fda000bf05270 */
[----:B------:R-:W-:Y:S05]  /*119b0*/  @!P0 BRA `(.L_x_1758) ;  /* 0x0000000800088947 */ /* 0x000fea0003800000 */
[----:B012---:R-:W0:Y:S02]  /*119c0*/  LDC R19, c[0x0][RZ] ;  /* 0x00000000ff137b82 */ /* 0x007e240000000800 */
[----:B0-----:R-:W-:Y:S01]  /*119d0*/  ISETP.GT.AND P0, PT, R19, 0x20, PT ;  /* 0x000000201300780c */ /* 0x001fe20003f04270 */
[----:B------:R-:W-:-:S12]  /*119e0*/  IMAD.MOV.U32 R0, RZ, RZ, R19 ;  /* 0x000000ffff007224 */ /* 0x000fd800078e0013 */
[----:B------:R-:W-:Y:S05]  /*119f0*/  @!P0 BRA `(.L_x_1759) ;  /* 0x0000000400188947 */ /* 0x000fea0003800000 */
[----:B------:R-:W0:Y:S01]  /*11a00*/  S2UR UR5, SR_CgaCtaId ;  /* 0x00000000000579c3 */ /* 0x000e220000008800 */
[----:B------:R-:W-:Y:S01]  /*11a10*/  UMOV UR4, 0x400 ;  /* 0x0000040000047882 */ /* 0x000fe20000000000 */
[-C--:B------:R-:W-:Y:S01]  /*11a20*/  IMAD R17, R17, R19.reuse, R2 ;  /* 0x0000001311117224 */ /* 0x080fe200078e0202 */
[----:B------:R-:W-:Y:S01]  /*11a30*/  UIADD3 UR4, UR4, 0x10, URZ ;  /* 0x0000001004047890 */ /* 0x000fe2000fffe03f */
[----:B------:R-:W-:-:S04]  /*11a40*/  LEA.HI R0, R19, R19, RZ, 0x1 ;  /* 0x0000001313007211 */ /* 0x000fc800078f08ff */
[----:B------:R-:W-:Y:S01]  /*11a50*/  SHF.R.S32.HI R3, RZ, 0x1, R0 ;  /* 0x00000001ff037819 */ /* 0x000fe20000011400 */
[----:B------:R-:W-:-:S03]  /*11a60*/  IMAD.MOV.U32 R0, RZ, RZ, 0x20 ;  /* 0x00000020ff007424 */ /* 0x000fc600078e00ff */
[----:B------:R-:W-:Y:S01]  /*11a70*/  ISETP.GE.AND P0, PT, R3, 0x20, PT ;  /* 0x000000200300780c */ /* 0x000fe20003f06270 */
[----:B0-----:R-:W-:-:S06]  /*11a80*/  ULEA UR4, UR5, UR4, 0x18 ;  /* 0x0000000405047291 */ /* 0x001fcc000f8ec03f */
[----:B------:R-:W-:-:S05]  /*11a90*/  LEA R17, R17, UR4, 0x5 ;  /* 0x0000000411117c11 */ /* 0x000fca000f8e28ff */
[----:B------:R0:W-:Y:S04]  /*11aa0*/  STS.128 [R17], R4 ;  /* 0x0000000411007388 */ /* 0x0001e80000000c00 */
[----:B------:R0:W-:Y:S01]  /*11ab0*/  STS.128 [R17+0x10], R12 ;  /* 0x0000100c11007388 */ /* 0x0001e20000000c00 */
[----:B------:R-:W-:Y:S05]  /*11ac0*/  @!P0 BRA `(.L_x_1759) ;  /* 0x0000000000e48947 */ /* 0x000fea0003800000 */
.L_x_1768:
        /* <DEDUP_REMOVED lines=8> */
[----:B------:R-:W-:Y:S01]  /*11b50*/  DSETP.GTU.AND P0, PT, |R4|, +INF , PT ;  /* 0x7ff000000400742a */ /* 0x000fe20003f0c200 */
[----:B------:R-:W-:Y:S03]  /*11b60*/  BSSY B1, `(.L_x_1762) ;  /* 0x0000010000017945 */ /* 0x000fe60003800000 */
[----:B------:R1:W2:Y:S04]  /*11b70*/  LDS.128 R8, [R0] ;  /* 0x0000000000087984 */ /* 0x0002a80000000c00 */
[----:B------:R1:W3:Y:S06]  /*11b80*/  LDS.128 R20, [R0+0x10] ;  /* 0x0000100000147984 */ /* 0x0002ec0000000c00 */
[----:B------:R-:W-:Y:S05]  /*11b90*/  @P0 BRA `(.L_x_1763) ;  /* 0x0000000000240947 */ /* 0x000fea0003800000 */
[C-C-:B--2---:R-:W-:Y:S01]  /*11ba0*/  DSETP.NEU.AND P1, PT, R4.reuse, R8.reuse, PT ;  /* 0x000000080400722a */ /* 0x144fe20003f2d000 */
[----:B------:R-:W-:Y:S01]  /*11bb0*/  ISETP.GE.U32.AND P0, PT, R6, R10, PT ;  /* 0x0000000a0600720c */ /* 0x000fe20003f06070 */
[----:B------:R-:W-:-:S03]  /*11bc0*/  DSETP.GEU.AND P2, PT, R4, R8, PT ;  /* 0x000000080400722a */ /* 0x000fc60003f4e000 */
[----:B------:R-:W-:-:S03]  /*11bd0*/  ISETP.GE.AND.EX P0, PT, R7, R11, PT, P0 ;  /* 0x0000000b0700720c */ /* 0x000fc60003f06300 */
[----:B-1----:R-:W-:-:S06]  /*11be0*/  SEL R0, RZ, 0xffffffff, P2 ;  /* 0xffffffffff007807 */ /* 0x002fcc0001000000 */
[----:B------:R-:W-:-:S04]  /*11bf0*/  @!P1 SEL R0, RZ, 0xffffffff, P0 ;  /* 0xffffffffff009807 */ /* 0x000fc80000000000 */
[----:B------:R-:W-:-:S04]  /*11c00*/  LOP3.LUT R0, R0, 0x1, RZ, 0xc0, !PT ;  /* 0x0000000100007812 */ /* 0x000fc800078ec0ff */
[----:B------:R-:W-:Y:S01]  /*11c10*/  ISETP.EQ.U32.AND P0, PT, R0, 0x1, PT ;  /* 0x000000010000780c */ /* 0x000fe20003f02070 */
[----:B------:R-:W-:-:S12]  /*11c20*/  BRA `(.L_x_1764) ;  /* 0x00000000000c7947 */ /* 0x000fd80003800000 */
.L_x_1763:
[----:B--2---:R-:W-:Y:S01]  /*11c30*/  DSETP.GTU.AND P0, PT, |R8|, +INF , PT ;  /* 0x7ff000000800742a */ /* 0x004fe20003f0c200 */
[----:B------:R-:W-:-:S05]  /*11c40*/  ISETP.LT.U32.AND P1, PT, R6, R10, PT ;  /* 0x0000000a0600720c */ /* 0x000fca0003f21070 */
[----:B------:R-:W-:-:S13]  /*11c50*/  ISETP.LT.OR.EX P0, PT, R7, R11, !P0, P1 ;  /* 0x0000000b0700720c */ /* 0x000fda0004701710 */
.L_x_1764:
[----:B------:R-:W-:Y:S05]  /*11c60*/  BSYNC B1 ;  /* 0x0000000000017941 */ /* 0x000fea0003800000 */
.L_x_1762:
[----:B------:R-:W-:Y:S01]  /*11c70*/  DSETP.GTU.AND P1, PT, |R12|, +INF , PT ;  /* 0x7ff000000c00742a */ /* 0x000fe20003f2c200 */
[----:B------:R-:W-:Y:S01]  /*11c80*/  BSSY B1, `(.L_x_1765) ;  /* 0x0000012000017945 */ /* 0x000fe20003800000 */
[----:B0-----:R-:W-:Y:S02]  /*11c90*/  FSEL R4, R4, R8, P0 ;  /* 0x0000000804047208 */ /* 0x001fe40000000000 */
        /* <DEDUP_REMOVED lines=13> */
.L_x_1766:
[----:B---3--:R-:W-:Y:S01]  /*11d70*/  DSETP.GTU.AND P0, PT, |R20|, +INF , PT ;  /* 0x7ff000001400742a */ /* 0x008fe20003f0c200 */
[----:B------:R-:W-:-:S05]  /*11d80*/  ISETP.LT.U32.AND P1, PT, R14, R22, PT ;  /* 0x000000160e00720c */ /* 0x000fca0003f21070 */
[----:B------:R-:W-:-:S13]  /*11d90*/  ISETP.LT.OR.EX P0, PT, R15, R23, !P0, P1 ;  /* 0x000000170f00720c */ /* 0x000fda0004701710 */
.L_x_1767:
[----:B------:R-:W-:Y:S05]  /*11da0*/  BSYNC B1 ;  /* 0x0000000000017941 */ /* 0x000fea0003800000 */
.L_x_1765:
[----:B------:R-:W-:Y:S01]  /*11db0*/  FSEL R12, R12, R20, P0 ;  /* 0x000000140c0c7208 */ /* 0x000fe20000000000 */
[----:B------:R2:W-:Y:S01]  /*11dc0*/  STS.128 [R17], R4 ;  /* 0x0000000411007388 */ /* 0x0005e20000000c00 */
[----:B------:R-:W-:Y:S02]  /*11dd0*/  FSEL R13, R13, R21, P0 ;  /* 0x000000150d0d7208 */ /* 0x000fe40000000000 */
[----:B------:R-:W-:Y:S02]  /*11de0*/  SEL R14, R14, R22, P0 ;  /* 0x000000160e0e7207 */ /* 0x000fe40000000000 */
[----:B------:R-:W-:-:S05]  /*11df0*/  SEL R15, R15, R23, P0 ;  /* 0x000000170f0f7207 */ /* 0x000fca0000000000 */
[----:B------:R2:W-:Y:S02]  /*11e00*/  STS.128 [R17+0x10], R12 ;  /* 0x0000100c11007388 */ /* 0x0005e40000000c00 */
.L_x_1761:
[----:B------:R-:W-:Y:S05]  /*11e10*/  BSYNC B0 ;  /* 0x0000000000007941 */ /* 0x000fea0003800000 */
.L_x_1760:
[----:B------:R-:W-:-:S04]  /*11e20*/  SHF.R.S32.HI R3, RZ, 0x1, R3 ;  /* 0x00000001ff037819 */ /* 0x000fc80000011403 */
[----:B------:R-:W-:-:S13]  /*11e30*/  ISETP.GE.AND P0, PT, R3, 0x20, PT ;  /* 0x000000200300780c */ /* 0x000fda0003f06270 */
[----:B------:R-:W-:Y:S05]  /*11e40*/  @P0 BRA `(.L_x_1768) ;  /* 0xfffffffc00200947 */ /* 0x000fea000383ffff */
[----:B-1----:R-:W-:-:S07]  /*11e50*/  IMAD.MOV.U32 R0, RZ, RZ, 0x20 ;  /* 0x00000020ff007424 */ /* 0x002fce00078e00ff */
.L_x_1759:
[----:B------:R-:W-:Y:S01]  /*11e60*/  ISETP.GE.AND P0, PT, R0, 0x2, PT ;  /* 0x000000020000780c */ /* 0x000fe20003f06270 */
[----:B------:R-:W-:Y:S05]  /*11e70*/  WARPSYNC.ALL ;  /* 0x0000000000007948 */ /* 0x000fea0003800000 */
[----:B------:R-:W-:Y:S07]  /*11e80*/  BAR.SYNC.DEFER_BLOCKING 0x0 ;  /* 0x0000000000007b1d */ /* 0x000fee0000010000 */
[----:B------:R-:W-:Y:S05]  /*11e90*/  @!P0 BRA `(.L_x_1758) ;  /* 0x0000000000d08947 */ /* 0x000fea0003800000 */
[----:B------:R-:W-:-:S07]  /*11ea0*/  IMAD.MOV.U32 R3, RZ, RZ, 0x1 ;  /* 0x00000001ff037424 */ /* 0x000fce00078e00ff */
.L_x_1775:
[----:B------:R-:W-:Y:S01]  /*11eb0*/  DSETP.GTU.AND P0, PT, |R4|, +INF , PT ;  /* 0x7ff000000400742a */ /* 0x000fe20003f0c200 */
[----:B------:R1:W3:Y:S01]  /*11ec0*/  SHFL.DOWN PT, R9, R5, R3, 0x1f ;  /* 0x08001f0305097589 */ /* 0x0002e200000e0000 */
[----:B------:R-:W-:Y:S03]  /*11ed0*/  BSSY B0, `(.L_x_1769) ;  /* 0x0000011000007945 */ /* 0x000fe60003800000 */
[----:B------:R1:W4:Y:S04]  /*11ee0*/  SHFL.DOWN PT, R8, R4, R3, 0x1f ;  /* 0x08001f0304087589 */ /* 0x00032800000e0000 */
[----:B------:R1:W1:Y:S04]  /*11ef0*/  SHFL.DOWN PT, R18, R7, R3, 0x1f ;  /* 0x08001f0307127589 */ /* 0x00026800000e0000 */
[----:B0-2---:R0:W2:Y:S01]  /*11f00*/  SHFL.DOWN PT, R17, R6, R3, 0x1f ;  /* 0x08001f0306117589 */ /* 0x0050a200000e0000 */
[----:B------:R-:W-:Y:S05]  /*11f10*/  @P0 BRA `(.L_x_1770) ;  /* 0x0000000000240947 */ /* 0x000fea0003800000 */
[C-C-:B---34-:R-:W-:Y:S01]  /*11f20*/  DSETP.NEU.AND P1, PT, R4.reuse, R8.reuse, PT ;  /* 0x000000080400722a */ /* 0x158fe20003f2d000 */
[----:B--2---:R-:W-:Y:S01]  /*11f30*/  ISETP.GE.U32.AND P0, PT, R6, R17, PT ;  /* 0x000000110600720c */ /* 0x004fe20003f06070 */
[----:B------:R-:W-:-:S03]  /*11f40*/  DSETP.GEU.AND P2, PT, R4, R8, PT ;  /* 0x000000080400722a */ /* 0x000fc60003f4e000 */
[----:B-1----:R-:W-:-:S03]  /*11f50*/  ISETP.GE.AND.EX P0, PT, R7, R18, PT, P0 ;  /* 0x000000120700720c */ /* 0x002fc60003f06300 */
[----:B------:R-:W-:-:S06]  /*11f60*/  SEL R10, RZ, 0xffffffff, P2 ;  /* 0xffffffffff0a7807 */ /* 0x000fcc0001000000 */
[----:B------:R-:W-:-:S04]  /*11f70*/  @!P1 SEL R10, RZ, 0xffffffff, P0 ;  /* 0xffffffffff0a9807 */ /* 0x000fc80000000000 */
[----:B------:R-:W-:-:S04]  /*11f80*/  LOP3.LUT R10, R10, 0x1, RZ, 0xc0, !PT ;  /* 0x000000010a0a7812 */ /* 0x000fc800078ec0ff */
[----:B------:R-:W-:Y:S01]  /*11f90*/  ISETP.EQ.U32.AND P0, PT, R10, 0x1, PT ;  /* 0x000000010a00780c */ /* 0x000fe20003f02070 */
[----:B------:R-:W-:-:S12]  /*11fa0*/  BRA `(.L_x_1771) ;  /* 0x00000000000c7947 */ /* 0x000fd80003800000 */
.L_x_1770:
[----:B---34-:R-:W-:Y:S01]  /*11fb0*/  DSETP.GTU.AND P0, PT, |R8|, +INF , PT ;  /* 0x7ff000000800742a */ /* 0x018fe20003f0c200 */
[----:B--2---:R-:W-:-:S05]  /*11fc0*/  ISETP.LT.U32.AND P1, PT, R6, R17, PT ;  /* 0x000000110600720c */ /* 0x004fca0003f21070 */
[----:B-1----:R-:W-:-:S13]  /*11fd0*/  ISETP.LT.OR.EX P0, PT, R7, R18, !P0, P1 ;  /* 0x000000120700720c */ /* 0x002fda0004701710 */
.L_x_1771:
[----:B------:R-:W-:Y:S05]  /*11fe0*/  BSYNC B0 ;  /* 0x0000000000007941 */ /* 0x000fea0003800000 */
.L_x_1769:
[----:B------:R-:W-:Y:S01]  /*11ff0*/  DSETP.GTU.AND P1, PT, |R12|, +INF , PT ;  /* 0x7ff000000c00742a */ /* 0x000fe20003f2c200 */
[----:B------:R1:W2:Y:S01]  /*12000*/  SHFL.DOWN PT, R11, R13, R3, 0x1f ;  /* 0x08001f030d0b7589 */ /* 0x0002a200000e0000 */
[----:B------:R-:W-:Y:S01]  /*12010*/  BSSY B0, `(.L_x_1772) ;  /* 0x0000015000007945 */ /* 0x000fe20003800000 */
[----:B------:R-:W-:Y:S02]  /*12020*/  FSEL R4, R4, R8, P0 ;  /* 0x0000000804047208 */ /* 0x000fe40000000000 */
[----:B------:R1:W3:Y:S01]  /*12030*/  SHFL.DOWN PT, R10, R12, R3, 0x1f ;  /* 0x08001f030c0a7589 */ /* 0x0002e200000e0000 */
[----:B------:R-:W-:Y:S02]  /*12040*/  FSEL R5, R5, R9, P0 ;  /* 0x0000000905057208 */ /* 0x000fe40000000000 */
[----:B0-----:R-:W-:Y:S01]  /*12050*/  SEL R6, R6, R17, P0 ;  /* 0x0000001106067207 */ /* 0x001fe20000000000 */
[----:B------:R1:W0:Y:S01]  /*12060*/  SHFL.DOWN PT, R20, R15, R3, 0x1f ;  /* 0x08001f030f147589 */ /* 0x00022200000e0000 */
[----:B------:R-:W-:-:S03]  /*12070*/  SEL R7, R7, R18, P0 ;  /* 0x0000001207077207 */ /* 0x000fc60000000000 */
[----:B------:R1:W4:Y:S01]  /*12080*/  SHFL.DOWN PT, R19, R14, R3, 0x1f ;  /* 0x08001f030e137589 */ /* 0x00032200000e0000 */
[----:B------:R-:W-:Y:S05]  /*12090*/  @P1 BRA `(.L_x_1773) ;  /* 0x0000000000241947 */ /* 0x000fea0003800000 */
[C-C-:B--23--:R-:W-:Y:S01]  /*120a0*/  DSETP.NEU.AND P1, PT, R12.reuse, R10.reuse, PT ;  /* 0x0000000a0c00722a */ /* 0x14cfe20003f2d000 */
[----:B----4-:R-:W-:Y:S01]  /*120b0*/  ISETP.GE.U32.AND P0, PT, R14, R19, PT ;  /* 0x000000130e00720c */ /* 0x010fe20003f06070 */
[----:B------:R-:W-:-:S03]  /*120c0*/  DSETP.GEU.AND P2, PT, R12, R10, PT ;  /* 0x0000000a0c00722a */ /* 0x000fc60003f4e000 */
[----:B0-----:R-:W-:-:S03]  /*120d0*/  ISETP.GE.AND.EX P0, PT, R15, R20, PT, P0 ;  /* 0x000000140f00720c */ /* 0x001fc60003f06300 */
[----:B------:R-:W-:-:S06]  /*120e0*/  SEL R8, RZ, 0xffffffff, P2 ;  /* 0xffffffffff087807 */ /* 0x000fcc0001000000 */
[----:B------:R-:W-:-:S04]  /*120f0*/  @!P1 SEL R8, RZ, 0xffffffff, P0 ;  /* 0xffffffffff089807 */ /* 0x000fc80000000000 */
[----:B------:R-:W-:-:S04]  /*12100*/  LOP3.LUT R8, R8, 0x1, RZ, 0xc0, !PT ;  /* 0x0000000108087812 */ /* 0x000fc800078ec0ff */
[----:B------:R-:W-:Y:S01]  /*12110*/  ISETP.EQ.U32.AND P0, PT, R8, 0x1, PT ;  /* 0x000000010800780c */ /* 0x000fe20003f02070 */
[----:B------:R-:W-:-:S12]  /*12120*/  BRA `(.L_x_1774) ;  /* 0x00000000000c7947 */ /* 0x000fd80003800000 */
.L_x_1773:
[----:B--23--:R-:W-:Y:S01]  /*12130*/  DSETP.GTU.AND P0, PT, |R10|, +INF , PT ;  /* 0x7ff000000a00742a */ /* 0x00cfe20003f0c200 */
[----:B----4-:R-:W-:-:S05]  /*12140*/  ISETP.LT.U32.AND P1, PT, R14, R19, PT ;  /* 0x000000130e00720c */ /* 0x010fca0003f21070 */
[----:B0-----:R-:W-:-:S13]  /*12150*/  ISETP.LT.OR.EX P0, PT, R15, R20, !P0, P1 ;  /* 0x000000140f00720c */ /* 0x001fda0004701710 */
.L_x_1774:
[----:B------:R-:W-:Y:S05]  /*12160*/  BSYNC B0 ;  /* 0x0000000000007941 */ /* 0x000fea0003800000 */
.L_x_1772:
[----:B-1----:R-:W-:Y:S01]  /*12170*/  IMAD.SHL.U32 R3, R3, 0x2, RZ ;  /* 0x0000000203037824 */ /* 0x002fe200078e00ff */
[----:B------:R-:W-:Y:S02]  /*12180*/  FSEL R12, R12, R10, P0 ;  /* 0x0000000a0c0c7208 */ /* 0x000fe40000000000 */
[----:B------:R-:W-:Y:S02]  /*12190*/  FSEL R13, R13, R11, P0 ;  /* 0x0000000b0d0d7208 */ /* 0x000fe40000000000 */
[----:B------:R-:W-:Y:S02]  /*121a0*/  ISETP.GE.AND P1, PT, R3, R0, PT ;  /* 0x000000000300720c */ /* 0x000fe40003f26270 */
[----:B------:R-:W-:Y:S02]  /*121b0*/  SEL R14, R14, R19, P0 ;  /* 0x000000130e0e7207 */ /* 0x000fe40000000000 */
[----:B------:R-:W-:-:S09]  /*121c0*/  SEL R15, R15, R20, P0 ;  /* 0x000000140f0f7207 */ /* 0x000fd20000000000 */
[----:B------:R-:W-:Y:S05]  /*121d0*/  @!P1 BRA `(.L_x_1775) ;  /* 0xfffffffc00349947 */ /* 0x000fea000383ffff */
.L_x_1758:
[----:B------:R-:W3:Y:S01]  /*121e0*/  LDC R0, c[0x0][0x3fc] ;  /* 0x0000ff00ff007b82 */ /* 0x000ee20000000800 */
[----:B0-2---:R-:W-:Y:S02]  /*121f0*/  IMAD.MOV.U32 R17, RZ, RZ, RZ ;  /* 0x000000ffff117224 */ /* 0x005fe400078e00ff */
[----:B------:R-:W-:Y:S01]  /*12200*/  IMAD.MOV.U32 R18, RZ, RZ, RZ ;  /* 0x000000ffff127224 */ /* 0x000fe200078e00ff */
[----:B---3--:R-:W-:-:S13]  /*12210*/  ISETP.NE.AND P0, PT, R0, RZ, PT ;  /* 0x000000ff0000720c */ /* 0x008fda0003f05270 */
        /* <DEDUP_REMOVED lines=9> */
[----:B------:R-:W-:-:S04]  /*122b0*/  ULDC UR4, c[0x0][0x408] ;  /* 0x0001020000047ab9 */ /* 0x000fc80000000800 */
[----:B------:R-:W-:Y:S01]  /*122c0*/  SHF.L.U32 R9, R8, 0x1, RZ ;  /* 0x0000000108097819 */ /* 0x000fe200000006ff */
        /* <DEDUP_REMOVED lines=266> */
[----:B------:R-:W-:-:S03]  /*13370*/  ULDC UR4, c[0x0][0x5ec] ;  /* 0x00017b0000047ab9 */ /* 0x000fc60000000800 */
[----:B------:R-:W-:-:S05]  /*13380*/  IADD3 R3, -R3, RZ, RZ ;  /* 0x000000ff03037210 */ /* 0x000fca0007ffe1ff */
[----:B------:R-:W-:-:S04]  /*13390*/  IMAD R3, R3, UR6, R9 ;  /* 0x0000000603037c24 */ /* 0x000fc8000f8e0209 */
[----:B------:R-:W-:-:S07]  /*133a0*/  IMAD R18, R3, UR4, R18 ;  /* 0x0000000403127c24 */ /* 0x000fce000f8e0212 */
.L_x_1776:
[----:B-1----:R-:W0:Y:S01]  /*133b0*/  S2R R19, SR_TID.Y ;  /* 0x0000000000137919 */ /* 0x002e220000002200 */
        /* <DEDUP_REMOVED lines=280> */
.L_x_1777:
        /* <DEDUP_REMOVED lines=11> */
.L_x_1783:
        /* <DEDUP_REMOVED lines=8> */
[----:B------:R-:W-:Y:S01]  /*14670*/  IMAD.MOV.U32 R20, RZ, RZ, R16 ;  /* 0x000000ffff147224 */ /* 0x000fe200078e0010 */
[----:B------:R-:W-:-:S07]  /*14680*/  MOV R16, R21 ;  /* 0x0000001500107202 */ /* 0x000fce0000000f00 */
[----:B------:R-:W-:Y:S05]  /*14690*/  CALL.REL.NOINC `($__internal_9_$__cuda_sm20_rem_u64) ;  /* 0x0000006400547944 */ /* 0x000fea0003c00000 */
[----:B------:R-:W-:Y:S02]  /*146a0*/  IMAD.MOV.U32 R10, RZ, RZ, R8 ;  /* 0x000000ffff0a7224 */ /* 0x000fe400078e0008 */
[----:B------:R-:W-:Y:S01]  /*146b0*/  IMAD.MOV.U32 R11, RZ, RZ, R21 ;  /* 0x000000ffff0b7224 */ /* 0x000fe200078e0015 */
[----:B------:R-:W-:Y:S06]  /*146c0*/  BRA `(.L_x_1782) ;  /* 0x00000000004c7947 */ /* 0x000fec0003800000 */
.L_x_1781:
        /* <DEDUP_REMOVED lines=8> */
[----:B------:R-:W-:Y:S01]  /*14750*/  IMAD.HI.U32 R21, R21, R11, R20 ;  /* 0x0000000b15157227 */ /* 0x000fe200078e0014 */
[----:B------:R-:W-:-:S05]  /*14760*/  HFMA2.MMA R11, -RZ, RZ, 0, 0 ;  /* 0x00000000ff0b7435 */ /* 0x000fca00000001ff */
        /* <DEDUP_REMOVED lines=9> */
.L_x_1782:
[----:B------:R-:W-:Y:S05]  /*14800*/  BSYNC B1 ;  /* 0x0000000000017941 */ /* 0x000fea0003800000 */
.L_x_1780:
[----:B------:R-:W-:Y:S01]  /*14810*/  ISETP.NE.U32.AND P0, PT, R10, RZ, PT ;  /* 0x000000ff0a00720c */ /* 0x000fe20003f05070 */
[----:B------:R-:W-:Y:S02]  /*14820*/  IMAD.MOV.U32 R16, RZ, RZ, R0 ;  /* 0x000000ffff107224 */ /* 0x000fe400078e0000 */
[----:B------:R-:W-:Y:S01]  /*14830*/  IMAD.MOV.U32 R21, RZ, RZ, R9 ;  /* 0x000000ffff157224 */ /* 0x000fe200078e0009 */
[----:B------:R-:W-:-:S13]  /*14840*/  ISETP.NE.AND.EX P0, PT, R11, RZ, PT, P0 ;  /* 0x000000ff0b00720c */ /* 0x000fda0003f05300 */
[----:B------:R-:W-:Y:S05]  /*14850*/  @P0 BRA `(.L_x_1783) ;  /* 0xfffffffc00640947 */ /* 0x000fea000383ffff */
[----:B------:R-:W-:Y:S05]  /*14860*/  BSYNC B0 ;  /* 0x0000000000007941 */ /* 0x000fea0003800000 */
.L_x_1779:
[----:B------:R-:W-:Y:S01]  /*14870*/  ISETP.NE.U32.AND P2, PT, R9, RZ, PT ;  /* 0x000000ff0900720c */ /* 0x000fe20003f45070 */
[----:B------:R-:W-:-:S12]  /*14880*/  BSSY B0, `(.L_x_1784) ;  /* 0x000001c000007945 */ /* 0x000fd80003800000 */
[----:B------:R-:W-:Y:S05]  /*14890*/  @!P2 BRA `(.L_x_1785) ;  /* 0x00000000001ca947 */ /* 0x000fea0003800000 */
[----:B------:R-:W-:Y:S01]  /*148a0*/  IMAD.MOV.U32 R8, RZ, RZ, 0x10 ;  /* 0x00000010ff087424 */ /* 0x000fe200078e00ff */
[----:B------:R-:W-:Y:S01]  /*148b0*/  MOV R16, 0x148e0 ;  /* 0x000148e000107802 */ /* 0x000fe20000000f00 */
[----:B------:R-:W-:-:S07]  /*148c0*/  IMAD.MOV.U32 R20, RZ, RZ, RZ ;  /* 0x000000ffff147224 */ /* 0x000fce00078e00ff */
[----:B------:R-:W-:Y:S05]  /*148d0*/  CALL.REL.NOINC `($__internal_8_$__cuda_sm20_div_u64) ;  /* 0x0000005c00ac7944 */ /* 0x000fea0003c00000 */
[----:B------:R-:W-:Y:S02]  /*148e0*/  IMAD.MOV.U32 R10, RZ, RZ, R8 ;  /* 0x000000ffff0a7224 */ /* 0x000fe400078e0008 */
[----:B------:R-:W-:Y:S01]  /*148f0*/  IMAD.MOV.U32 R11, RZ, RZ, R23 ;  /* 0x000000ffff0b7224 */ /* 0x000fe200078e0017 */
[----:B------:R-:W-:Y:S06]  /*14900*/  BRA `(.L_x_1786) ;  /* 0x00000000004c7947 */ /* 0x000fec0003800000 */
.L_x_1785:
        /* <DEDUP_REMOVED lines=9> */
[----:B------:R-:W-:-:S05]  /*149a0*/  IMAD.HI.U32 R10, R10, 0x10, RZ ;  /* 0x000000100a0a7827 */ /* 0x000fca00078e00ff */
[----:B------:R-:W-:-:S05]  /*149b0*/  IADD3 R11, -R10, RZ, RZ ;  /* 0x000000ff0a0b7210 */ /* 0x000fca0007ffe1ff */
        /* <DEDUP_REMOVED lines=8> */
.L_x_1786:
[----:B------:R-:W-:Y:S05]  /*14a40*/  BSYNC B0 ;  /* 0x0000000000007941 */ /* 0x000fea0003800000 */
.L_x_1784:
[----:B------:R-:W-:Y:S04]  /*14a50*/  BSSY B0, `(.L_x_1787) ;  /* 0x000001c000007945 */ /* 0x000fe80003800000 */
        /* <DEDUP_REMOVED lines=8> */
.L_x_1788:
[----:B------:R-:W0:Y:S01]  /*14ae0*/  I2F.U32.RP R16, R0 ;  /* 0x0000000000107306 */ /* 0x000e220000209000 */
[----:B------:R-:W-:-:S07]  /*14af0*/  ISETP.NE.U32.AND P2, PT, R0, RZ, PT ;  /* 0x000000ff0000720c */ /* 0x000fce0003f45070 */
[----:B0-----:R-:W0:Y:S02]  /*14b00*/  MUFU.RCP R16, R16 ;  /* 0x0000001000107308 */ /* 0x001e240000001000 */
[----:B0-----:R-:W-:-:S06]  /*14b10*/  VIADD R8, R16, 0xffffffe ;  /* 0x0ffffffe10087836 */ /* 0x001fcc0000000000 */
[----:B------:R0:W1:Y:S02]  /*14b20*/  F2I.FTZ.U32.TRUNC.NTZ R9, R8 ;  /* 0x0000000800097305 */ /* 0x000064000021f000 */
[----:B0-----:R-:W-:Y:S01]  /*14b30*/  IMAD.MOV.U32 R8, RZ, RZ, RZ ;  /* 0x000000ffff087224 */ /* 0x001fe200078e00ff */
[----:B-1----:R-:W-:-:S05]  /*14b40*/  IADD3 R21, RZ, -R9, RZ ;  /* 0x80000009ff157210 */ /* 0x002fca0007ffe0ff */
[----:B------:R-:W-:-:S04]  /*14b50*/  IMAD R21, R21, R0, RZ ;  /* 0x0000000015157224 */ /* 0x000fc800078e02ff */
[----:B------:R-:W-:-:S06]  /*14b60*/  IMAD.HI.U32 R21, R9, R21, R8 ;  /* 0x0000001509157227 */ /* 0x000fcc00078e0008 */
[----:B------:R-:W-:-:S04]  /*14b70*/  IMAD.HI.U32 R20, R21, 0x8, RZ ;  /* 0x0000000815147827 */ /* 0x000fc800078e00ff */
[----:B------:R-:W-:Y:S02]  /*14b80*/  IMAD.MOV R9, RZ, RZ, -R20 ;  /* 0x000000ffff097224 */ /* 0x000fe400078e0a14 */
[----:B------:R-:W-:Y:S02]  /*14b90*/  IMAD.MOV.U32 R21, RZ, RZ, RZ ;  /* 0x000000ffff157224 */ /* 0x000fe400078e00ff */
[----:B------:R-:W-:-:S05]  /*14ba0*/  IMAD R9, R0, R9, 0x8 ;  /* 0x0000000800097424 */ /* 0x000fca00078e0209 */
[----:B------:R-:W-:-:S13]  /*14bb0*/  ISETP.GE.U32.AND P0, PT, R9, R0, PT ;  /* 0x000000000900720c */ /* 0x000fda0003f06070 */
[----:B------:R-:W-:Y:S02]  /*14bc0*/  @P0 IMAD.IADD R9, R9, 0x1, -R0 ;  /* 0x0000000109090824 */ /* 0x000fe400078e0a00 */
[----:B------:R-:W-:-:S03]  /*14bd0*/  @P0 VIADD R20, R20, 0x1 ;  /* 0x0000000114140836 */ /* 0x000fc60000000000 */
[----:B------:R-:W-:-:S13]  /*14be0*/  ISETP.GE.U32.AND P1, PT, R9, R0, PT ;  /* 0x000000000900720c */ /* 0x000fda0003f26070 */
[----:B------:R-:W-:Y:S01]  /*14bf0*/  @P1 VIADD R20, R20, 0x1 ;  /* 0x0000000114141836 */ /* 0x000fe20000000000 */
[----:B------:R-:W-:-:S07]  /*14c00*/  @!P2 LOP3.LUT R20, RZ, R0, RZ, 0x33, !PT ;  /* 0x00000000ff14a212 */ /* 0x000fce00078e33ff */
.L_x_1789:
[----:B------:R-:W-:Y:S05]  /*14c10*/  BSYNC B0 ;  /* 0x0000000000007941 */ /* 0x000fea0003800000 */
.L_x_1787:
        /* <DEDUP_REMOVED lines=10> */
[----:B------:R-:W-:Y:S05]  /*14cc0*/  CALL.REL.NOINC `($__internal_8_$__cuda_sm20_div_u64) ;  /* 0x0000005800b07944 */ /* 0x000fea0003c00000 */
[----:B------:R-:W-:Y:S01]  /*14cd0*/  IMAD.MOV.U32 R9, RZ, RZ, R23 ;  /* 0x000000ffff097224 */ /* 0x000fe200078e0017 */
[----:B------:R-:W-:Y:S06]  /*14ce0*/  BRA `(.L_x_1792) ;  /* 0x0000000000507947 */ /* 0x000fec0003800000 */
.L_x_1791:
        /* <DEDUP_REMOVED lines=13> */
[----:B------:R-:W-:Y:S02]  /*14dc0*/  @P0 IMAD.IADD R9, R9, 0x1, -R20 ;  /* 0x0000000109090824 */ /* 0x000fe400078e0a14 */
[----:B------:R-:W-:-:S03]  /*14dd0*/  @P0 VIADD R11, R11, 0x1 ;  /* 0x000000010b0b0836 */ /* 0x000fc60000000000 */
[----:B------:R-:W-:Y:S01]  /*14de0*/  ISETP.GE.U32.AND P1, PT, R9, R20, PT ;  /* 0x000000140900720c */ /* 0x000fe20003f26070 */
[----:B------:R-:W-:-:S12]  /*14df0*/  HFMA2.MMA R9, -RZ, RZ, 0, 0 ;  /* 0x00000000ff097435 */ /* 0x000fd800000001ff */
[----:B------:R-:W-:Y:S01]  /*14e00*/  @P1 VIADD R11, R11, 0x1 ;  /* 0x000000010b0b1836 */ /* 0x000fe20000000000 */
[----:B------:R-:W-:-:S05]  /*14e10*/  @!P2 LOP3.LUT R11, RZ, R20, RZ, 0x33, !PT ;  /* 0x00000014ff0ba212 */ /* 0x000fca00078e33ff */
[----:B------:R-:W-:-:S07]  /*14e20*/  IMAD.MOV.U32 R8, RZ, RZ, R11 ;  /* 0x000000ffff087224 */ /* 0x000fce00078e000b */
.L_x_1792:
[----:B------:R-:W-:Y:S05]  /*14e30*/  BSYNC B0 ;  /* 0x0000000000007941 */ /* 0x000fea0003800000 */
.L_x_1790:
[----:B------:R-:W-:Y:S02]  /*14e40*/  ULDC.64 UR4, c[0x0][0x610] ;  /* 0x0001840000047ab9 */ /* 0x000fe40000000a00 */
[----:B------:R-:W-:-:S04]  /*14e50*/  IADD3 R8, P0, R8, UR4, RZ ;  /* 0x0000000408087c10 */ /* 0x000fc8000ff1e0ff */
[----:B------:R-:W-:-:S05]  /*14e60*/  IADD3.X R9, R9, UR5, RZ, P0, !PT ;  /* 0x0000000509097c10 */ /* 0x000fca00087fe4ff */
[----:B------:R-:W-:-:S07]  /*14e70*/  IMAD.MOV.U32 R0, RZ, RZ, R9 ;  /* 0x000000ffff007224 */ /* 0x000fce00078e0009 */
.L_x_1778:
        /* <DEDUP_REMOVED lines=288> */
.L_x_1794:
        /* <DEDUP_REMOVED lines=275> */
.L_x_1795:
        /* <DEDUP_REMOVED lines=14> */
.L_x_1797:
[----:B------:R-:W-:Y:S05]  /*17290*/  BSYNC B0 ;  /* 0x0000000000007941 */ /* 0x000fea0003800000 */
.L_x_1796:
[----:B------:R-:W-:Y:S01]  /*172a0*/  PRMT R10, R10, 0x9910, RZ ;  /* 0x000099100a0a7816 */ /* 0x000fe200000000ff */
[----:B------:R-:W-:Y:S01]  /*172b0*/  BSSY B0, `(.L_x_1798) ;  /* 0x0000010000007945 */ /* 0x000fe20003800000 */
[----:B------:R-:W-:Y:S02]  /*172c0*/  LOP3.LUT P0, RZ, R2, R19, RZ, 0xfc, !PT ;  /* 0x0000001302ff7212 */ /* 0x000fe4000780fcff */
[----:B------:R-:W-:-:S13]  /*172d0*/  ISETP.NE.AND P1, PT, R10, RZ, PT ;  /* 0x000000ff0a00720c */ /* 0x000fda0003f25270 */
[----:B------:R-:W-:Y:S05]  /*172e0*/  @!P1 BRA `(.L_x_1799) ;  /* 0x0000000000309947 */ /* 0x000fea0003800000 */
[----:B------:R-:W0:Y:S01]  /*172f0*/  S2UR UR4, SR_CTAID.Y ;  /* 0x00000000000479c3 */ /* 0x000e220000002600 */
[----:B------:R-:W-:-:S07]  /*17300*/  ISETP.NE.AND P2, PT, R20, RZ, PT ;  /* 0x000000ff1400720c */ /* 0x000fce0003f45270 */
        /* <DEDUP_REMOVED lines=9> */
[----:B------:R0:W-:Y:S02]  /*173a0*/  STG.E.64 desc[UR60][R10.64+0x18], R14 ;  /* 0x0000180e0a007986 */ /* 0x0001e4000c101b3c */
.L_x_1799:
[----:B------:R-:W-:Y:S05]  /*173b0*/  BSYNC B0 ;  /* 0x0000000000007941 */ /* 0x000fea0003800000 */
.L_x_1798:
        /* <DEDUP_REMOVED lines=35> */
.L_x_1801:
[----:B------:R-:W-:Y:S05]  /*175f0*/  BSYNC B0 ;  /* 0x0000000000007941 */ /* 0x000fea0003800000 */
.L_x_1800:
[----:B------:R-:W2:Y:S08]  /*17600*/  S2UR UR5, SR_CgaCtaId ;  /* 0x00000000000579c3 */ /* 0x000eb00000008800 */
[----:B------:R-:W-:Y:S06]  /*17610*/  BAR.SYNC.DEFER_BLOCKING 0x0 ;  /* 0x0000000000007b1d */ /* 0x000fec0000010000 */
[----:B------:R-:W-:-:S02]  /*17620*/  UMOV UR4, 0x400 ;  /* 0x0000040000047882 */ /* 0x000fc40000000000 */
[----:B--2---:R-:W-:-:S09]  /*17630*/  ULEA UR4, UR5, UR4, 0x18 ;  /* 0x0000000405047291 */ /* 0x004fd2000f8ec03f */
[----:B01----:R-:W0:Y:S02]  /*17640*/  LDS.U8 R4, [UR4] ;  /* 0x00000004ff047984 */ /* 0x003e240008000000 */
[----:B0-----:R-:W-:-:S13]  /*17650*/  ISETP.NE.AND P0, PT, R4, RZ, PT ;  /* 0x000000ff0400720c */ /* 0x001fda0003f05270 */
[----:B------:R-:W-:Y:S05]  /*17660*/  @!P0 EXIT ;  /* 0x000000000000894d */ /* 0x000fea0003800000 */
[----:B------:R-:W-:Y:S01]  /*17670*/  ISETP.NE.AND P0, PT, R20, RZ, PT ;  /* 0x000000ff1400720c */ /* 0x000fe20003f05270 */
[----:B------:R-:W-:Y:S01]  /*17680*/  @!PT LDS RZ, [RZ] ;  /* 0x00000000fffff984 */ /* 0x000fe20000000800 */
[----:B------:R-:W-:Y:S01]  /*17690*/  @!PT LDS RZ, [RZ] ;  /* 0x00000000fffff984 */ /* 0x000fe20000000800 */
[----:B------:R-:W-:Y:S01]  /*176a0*/  @!PT LDS RZ, [RZ] ;  /* 0x00000000fffff984 */ /* 0x000fe20000000800 */
[----:B------:R-:W-:Y:S01]  /*176b0*/  @!PT LDS RZ, [RZ] ;  /* 0x00000000fffff984 */ /* 0x000fe20000000800 */
[----:B------:R0:W-:Y:S06]  /*176c0*/  MEMBAR.ALL.CTA ;  /* 0x0000000000007992 */ /* 0x0001ec0000008000 */
[----:B0-----:R-:W-:Y:S06]  /*176d0*/  MEMBAR.SC.GPU ;  /* 0x0000000000007992 */ /* 0x001fec0000002000 */
[----:B------:R-:W-:-:S00]  /*176e0*/  ERRBAR ;  /* 0x00000000000079ab */ /* 0x000fc00000000000 */
[----:B------:R-:W-:Y:S06]  /*176f0*/  CGAERRBAR ;  /* 0x00000000000075ab */ /* 0x000fec0000000000 */
[----:B------:R-:W-:Y:S01]  /*17700*/  CCTL.IVALL ;  /* 0x00000000ff00798f */ /* 0x000fe20002000000 */
[----:B------:R-:W-:Y:S01]  /*17710*/  ULDC.64 UR6, c[0x0][0x218] ;  /* 0x0000860000067ab9 */ /* 0x000fe20000000a00 */
[----:B------:R-:W-:Y:S01]  /*17720*/  ULDC.64 UR8, c[0x0][0x220] ;  /* 0x0000880000087ab9 */ /* 0x000fe20000000a00 */
[----:B------:R-:W-:Y:S01]  /*17730*/  IMAD.U32 R12, RZ, RZ, UR6 ;  /* 0x00000006ff0c7e24 */ /* 0x000fe2000f8e00ff */
[----:B------:R-:W-:Y:S01]  /*17740*/  BSSY B0, `(.L_x_1802) ;  /* 0x000008c000007945 */ /* 0x000fe20003800000 */
[----:B------:R-:W-:-:S02]  /*17750*/  IMAD.U32 R13, RZ, RZ, UR7 ;  /* 0x00000007ff0d7e24 */ /* 0x000fc4000f8e00ff */
[----:B------:R-:W-:Y:S02]  /*17760*/  IMAD.U32 R14, RZ, RZ, UR8 ;  /* 0x00000008ff0e7e24 */ /* 0x000fe4000f8e00ff */
[----:B------:R-:W-:Y:S01]  /*17770*/  IMAD.U32 R15, RZ, RZ, UR9 ;  /* 0x00000009ff0f7e24 */ /* 0x000fe2000f8e00ff */
[----:B------:R-:W-:Y:S06]  /*17780*/  @!P0 BRA `(.L_x_1803) ;  /* 0x0000000400148947 */ /* 0x000fec0003800000 */
[----:B------:R-:W-:Y:S01]  /*17790*/  ULDC UR4, c[0x0][0x0] ;  /* 0x0000000000047ab9 */ /* 0x000fe20000000800 */
[----:B------:R-:W-:Y:S01]  /*177a0*/  ULDC UR5, c[0x0][0x23c] ;  /* 0x00008f0000057ab9 */ /* 0x000fe20000000800 */
[----:B------:R-:W-:Y:S01]  /*177b0*/  IMAD R18, R19, UR4, R2 ;  /* 0x0000000413127c24 */ /* 0x000fe2000f8e0202 */
[----:B------:R-:W-:Y:S01]  /*177c0*/  ULDC UR10, c[0x0][0x23c] ;  /* 0x00008f00000a7ab9 */ /* 0x000fe20000000800 */
[----:B------:R-:W-:Y:S01]  /*177d0*/  IMAD.U32 R4, RZ, RZ, UR6 ;  /* 0x00000006ff047e24 */ /* 0x000fe2000f8e00ff */
[----:B------:R-:W-:Y:S01]  /*177e0*/  MOV R6, UR8 ;  /* 0x0000000800067c02 */ /* 0x000fe20008000f00 */
        /* <DEDUP_REMOVED lines=12> */
[----:B------:R-:W-:Y:S02]  /*178b0*/  IMAD R3, R3, UR5, RZ ;  /* 0x0000000503037c24 */ /* 0x000fe4000f8e02ff */
[----:B0-----:R-:W-:-:S07]  /*178c0*/  IMAD R31, R31, UR4, RZ ;  /* 0x000000041f1f7c24 */ /* 0x001fce000f8e02ff */
.L_x_1809:
[----:B------:R-:W-:-:S04]  /*178d0*/  IMAD.IADD R21, R3, 0x1, R18 ;  /* 0x0000000103157824 */ /* 0x000fc800078e0212 */
[----:B-1----:R-:W-:-:S05]  /*178e0*/  IMAD.WIDE.U32 R20, R21, 0x20, R10 ;  /* 0x0000002015147825 */ /* 0x002fca00078e000a */
[----:B------:R-:W2:Y:S04]  /*178f0*/  LDG.E.64 R22, desc[UR60][R20.64] ;  /* 0x0000003c14167981 */ /* 0x000ea8000c1e1b00 */
[----:B------:R-:W3:Y:S04]  /*17900*/  LDG.E.64 R24, desc[UR60][R20.64+0x8] ;  /* 0x0000083c14187981 */ /* 0x000ee8000c1e1b00 */
[----:B------:R0:W5:Y:S04]  /*17910*/  LDG.E.64 R26, desc[UR60][R20.64+0x10] ;  /* 0x0000103c141a7981 */ /* 0x000168000c1e1b00 */
[----:B------:R0:W5:Y:S01]  /*17920*/  LDG.E.64 R28, desc[UR60][R20.64+0x18] ;  /* 0x0000183c141c7981 */ /* 0x000162000c1e1b00 */
[C---:B------:R-:W-:Y:S01]  /*17930*/  DSETP.GTU.AND P3, PT, |R12|.reuse, +INF , PT ;  /* 0x7ff000000c00742a */ /* 0x040fe20003f6c200 */
[----:B------:R-:W-:Y:S01]  /*17940*/  PLOP3.LUT P0, PT, PT, PT, PT, 0x80, 0x0 ;  /* 0x000000000000781c */ /* 0x000fe20003f0f070 */
[----:B------:R-:W-:Y:S01]  /*17950*/  IMAD.IADD R18, R31, 0x1, R18 ;  /* 0x000000011f127824 */ /* 0x000fe200078e0212 */
[----:B------:R-:W-:Y:S11]  /*17960*/  BSSY B2, `(.L_x_1806) ;  /* 0x0000020000027945 */ /* 0x000ff60003800000 */
[----:B--2---:R-:W-:-:S02]  /*17970*/  @!P3 DSETP.NEU.AND P2, PT, R12, R22, PT ;  /* 0x000000160c00b22a */ /* 0x004fc40003f4d000 */
        /* <DEDUP_REMOVED lines=10> */
[----:B------:R-:W-:Y:S01]  /*17a20*/  @P3 ISETP.LT.OR.EX P0, PT, R15, R25, !P2, P4 ;  /* 0x000000190f00320c */ /* 0x000fe20005701740 */
[----:B------:R-:W-:Y:S01]  /*17a30*/  DSETP.GTU.AND P2, PT, |R4|, +INF , PT ;  /* 0x7ff000000400742a */ /* 0x000fe20003f4c200 */
[----:B------:R-:W-:Y:S02]  /*17a40*/  ISETP.GE.U32.AND P3, PT, R18, UR10, PT ;  /* 0x0000000a12007c0c */ /* 0x000fe4000bf66070 */
[----:B------:R-:W-:Y:S02]  /*17a50*/  FSEL R12, R12, R22, P0 ;  /* 0x000000160c0c7208 */ /* 0x000fe40000000000 */
[----:B------:R-:W-:Y:S02]  /*17a60*/  FSEL R13, R13, R23, P0 ;  /* 0x000000170d0d7208 */ /* 0x000fe40000000000 */
[----:B------:R-:W-:-:S02]  /*17a70*/  SEL R14, R14, R24, P0 ;  /* 0x000000180e0e7207 */ /* 0x000fc40000000000 */
[----:B------:R-:W-:-:S05]  /*17a80*/  SEL R15, R15, R25, P0 ;  /* 0x000000190f0f7207 */ /* 0x000fca0000000000 */
[----:B0-----:R-:W-:Y:S05]  /*17a90*/  @P2 BRA `(.L_x_1807) ;  /* 0x0000000000242947 */ /* 0x001fea0003800000 */
[C-C-:B-----5:R-:W-:Y:S01]  /*17aa0*/  DSETP.NEU.AND P2, PT, R4.reuse, R26.reuse, PT ;  /* 0x0000001a0400722a */ /* 0x160fe20003f4d000 */
        /* <DEDUP_REMOVED lines=8> */
.L_x_1807:
[----:B-----5:R-:W-:Y:S01]  /*17b30*/  DSETP.GTU.AND P0, PT, |R26|, +INF , PT ;  /* 0x7ff000001a00742a */ /* 0x020fe20003f0c200 */
[----:B------:R-:W-:-:S05]  /*17b40*/  ISETP.LT.U32.AND P2, PT, R6, R28, PT ;  /* 0x0000001c0600720c */ /* 0x000fca0003f41070 */
[----:B------:R-:W-:-:S13]  /*17b50*/  ISETP.LT.OR.EX P0, PT, R7, R29, !P0, P2 ;  /* 0x0000001d0700720c */ /* 0x000fda0004701720 */
.L_x_1808:
[----:B------:R-:W-:Y:S05]  /*17b60*/  BSYNC B2 ;  /* 0x0000000000027941 */ /* 0x000fea0003800000 */
.L_x_1806:
[----:B------:R-:W-:Y:S02]  /*17b70*/  FSEL R4, R4, R26, P0 ;  /* 0x0000001a04047208 */ /* 0x000fe40000000000 */
[----:B------:R-:W-:Y:S02]  /*17b80*/  FSEL R5, R5, R27, P0 ;  /* 0x0000001b05057208 */ /* 0x000fe40000000000 */
[----:B------:R-:W-:Y:S02]  /*17b90*/  SEL R6, R6, R28, P0 ;  /* 0x0000001c06067207 */ /* 0x000fe40000000000 */
[----:B------:R-:W-:Y:S01]  /*17ba0*/  SEL R7, R7, R29, P0 ;  /* 0x0000001d07077207 */ /* 0x000fe20000000000 */
[----:B------:R-:W-:Y:S06]  /*17bb0*/  @!P3 BRA `(.L_x_1809) ;  /* 0xfffffffc0044b947 */ /* 0x000fec000383ffff */
[----:B------:R-:W-:Y:S05]  /*17bc0*/  BSYNC B1 ;  /* 0x0000000000017941 */ /* 0x000fea0003800000 */
.L_x_1805:
[----:B------:R-:W-:Y:S05]  /*17bd0*/  BRA `(.L_x_1804) ;  /* 0x0000000400087947 */ /* 0x000fea0003800000 */
.L_x_1803:
[----:B------:R-:W-:Y:S01]  /*17be0*/  ULDC UR4, c[0x0][0x23c] ;  /* 0x00008f0000047ab9 */ /* 0x000fe20000000800 */
[----:B------:R-:W-:Y:S01]  /*17bf0*/  IMAD.U32 R4, RZ, RZ, UR6 ;  /* 0x00000006ff047e24 */ /* 0x000fe2000f8e00ff */
[----:B------:R-:W-:Y:S01]  /*17c00*/  ISETP.GE.U32.AND P0, PT, R19, UR4, PT ;  /* 0x0000000413007c0c */ /* 0x000fe2000bf06070 */
[----:B------:R-:W-:Y:S01]  /*17c10*/  IMAD.U32 R5, RZ, RZ, UR7 ;  /* 0x00000007ff057e24 */ /* 0x000fe2000f8e00ff */
[----:B------:R-:W-:Y:S01]  /*17c20*/  ULDC UR5, c[0x0][0x23c] ;  /* 0x00008f0000057ab9 */ /* 0x000fe20000000800 */
[----:B------:R-:W-:Y:S01]  /*17c30*/  MOV R6, UR8 ;  /* 0x0000000800067c02 */ /* 0x000fe20008000f00 */
[----:B------:R-:W-:-:S09]  /*17c40*/  IMAD.U32 R7, RZ, RZ, UR9 ;  /* 0x00000009ff077e24 */ /* 0x000fd2000f8e00ff */
[----:B------:R-:W-:Y:S05]  /*17c50*/  @P0 BRA `(.L_x_1804) ;  /* 0x0000000000e80947 */ /* 0x000fea0003800000 */
[----:B------:R-:W-:Y:S01]  /*17c60*/  ULDC UR4, c[0x0][0x10] ;  /* 0x0000040000047ab9 */ /* 0x000fe20000000800 */
[----:B------:R-:W0:Y:S01]  /*17c70*/  LDC R31, c[0x0][RZ] ;  /* 0x00000000ff1f7b82 */ /* 0x000e220000000800 */
[----:B------:R-:W-:Y:S02]  /*17c80*/  IMAD.U32 R6, RZ, RZ, UR8 ;  /* 0x00000008ff067e24 */ /* 0x000fe4000f8e00ff */
[----:B------:R-:W-:Y:S02]  /*17c90*/  IMAD.U32 R7, RZ, RZ, UR9 ;  /* 0x00000009ff077e24 */ /* 0x000fe4000f8e00ff */
[----:B------:R-:W-:Y:S02]  /*17ca0*/  IMAD.MOV.U32 R18, RZ, RZ, R19 ;  /* 0x000000ffff127224 */ /* 0x000fe400078e0013 */
[----:B------:R-:W-:Y:S01]  /*17cb0*/  IMAD.U32 R4, RZ, RZ, UR6 ;  /* 0x00000006ff047e24 */ /* 0x000fe2000f8e00ff */
[----:B------:R-:W1:Y:S01]  /*17cc0*/  LDC.64 R10, c[0x0][0x618] ;  /* 0x00018600ff0a7b82 */ /* 0x000e620000000a00 */
[----:B------:R-:W-:-:S02]  /*17cd0*/  IMAD.U32 R5, RZ, RZ, UR7 ;  /* 0x00000007ff057e24 */ /* 0x000fc4000f8e00ff */
[----:B------:R-:W-:-:S05]  /*17ce0*/  IMAD R3, R3, UR4, RZ ;  /* 0x0000000403037c24 */ /* 0x000fca000f8e02ff */
[----:B------:R-:W2:Y:S02]  /*17cf0*/  LDC R33, c[0x0][0x4] ;  /* 0x00000100ff217b82 */ /* 0x000ea40000000800 */
.L_x_1813:
[----:B------:R-:W-:-:S04]  /*17d00*/  IMAD.IADD R21, R3, 0x1, R18 ;  /* 0x0000000103157824 */ /* 0x000fc800078e0212 */
[----:B0-----:R-:W-:-:S04]  /*17d10*/  IMAD R21, R21, R31, R2 ;  /* 0x0000001f15157224 */ /* 0x001fc800078e0202 */
[----:B-1----:R-:W-:-:S05]  /*17d20*/  IMAD.WIDE.U32 R20, R21, 0x20, R10 ;  /* 0x0000002015147825 */ /* 0x002fca00078e000a */
[----:B------:R-:W3:Y:S04]  /*17d30*/  LDG.E.64 R22, desc[UR60][R20.64] ;  /* 0x0000003c14167981 */ /* 0x000ee8000c1e1b00 */
[----:B------:R-:W4:Y:S04]  /*17d40*/  LDG.E.64 R24, desc[UR60][R20.64+0x8] ;  /* 0x0000083c14187981 */ /* 0x000f28000c1e1b00 */
[----:B------:R0:W5:Y:S04]  /*17d50*/  LDG.E.64 R26, desc[UR60][R20.64+0x10] ;  /* 0x0000103c141a7981 */ /* 0x000168000c1e1b00 */
[----:B------:R0:W5:Y:S01]  /*17d60*/  LDG.E.64 R28, desc[UR60][R20.64+0x18] ;  /* 0x0000183c141c7981 */ /* 0x000162000c1e1b00 */
[----:B------:R-:W-:Y:S01]  /*17d70*/  DSETP.GTU.AND P3, PT, |R12|, +INF , PT ;  /* 0x7ff000000c00742a */ /* 0x000fe20003f6c200 */
[----:B------:R-:W-:Y:S01]  /*17d80*/  PLOP3.LUT P0, PT, PT, PT, PT, 0x80, 0x0 ;  /* 0x000000000000781c */ /* 0x000fe20003f0f070 */
[----:B------:R-:W-:Y:S01]  /*17d90*/  BSSY B1, `(.L_x_1810) ;  /* 0x0000021000017945 */ /* 0x000fe20003800000 */
[----:B--2---:R-:W-:-:S11]  /*17da0*/  IADD3 R18, R33, R18, RZ ;  /* 0x0000001221127210 */ /* 0x004fd60007ffe0ff */
        /* <DEDUP_REMOVED lines=28> */
.L_x_1811:
[----:B-----5:R-:W-:Y:S01]  /*17f70*/  DSETP.GTU.AND P0, PT, |R26|, +INF , PT ;  /* 0x7ff000001a00742a */ /* 0x020fe20003f0c200 */
[----:B------:R-:W-:-:S05]  /*17f80*/  ISETP.LT.U32.AND P2, PT, R6, R28, PT ;  /* 0x0000001c0600720c */ /* 0x000fca0003f41070 */
[----:B------:R-:W-:-:S13]  /*17f90*/  ISETP.LT.OR.EX P0, PT, R7, R29, !P0, P2 ;  /* 0x0000001d0700720c */ /* 0x000fda0004701720 */
.L_x_1812:
[----:B------:R-:W-:Y:S05]  /*17fa0*/  BSYNC B1 ;  /* 0x0000000000017941 */ /* 0x000fea0003800000 */
.L_x_1810:
[----:B------:R-:W-:Y:S02]  /*17fb0*/  FSEL R4, R4, R26, P0 ;  /* 0x0000001a04047208 */ /* 0x000fe40000000000 */
[----:B------:R-:W-:Y:S02]  /*17fc0*/  FSEL R5, R5, R27, P0 ;  /* 0x0000001b05057208 */ /* 0x000fe40000000000 */
[----:B------:R-:W-:Y:S02]  /*17fd0*/  SEL R6, R6, R28, P0 ;  /* 0x0000001c06067207 */ /* 0x000fe40000000000 */
[----:B------:R-:W-:Y:S01]  /*17fe0*/  SEL R7, R7, R29, P0 ;  /* 0x0000001d07077207 */ /* 0x000fe20000000000 */
[----:B------:R-:W-:Y:S06]  /*17ff0*/  @!P3 BRA `(.L_x_1813) ;  /* 0xfffffffc0040b947 */ /* 0x000fec000383ffff */
.L_x_1804:
[----:B------:R-:W-:Y:S05]  /*18000*/  BSYNC B0 ;  /* 0x0000000000007941 */ /* 0x000fea0003800000 */
.L_x_1802:
[----:B------:R-:W0:Y:S01]  /*18010*/  S2UR UR5, SR_CgaCtaId ;  /* 0x00000000000579c3 */ /* 0x000e220000008800 */
[----:B------:R-:W-:Y:S02]  /*18020*/  UMOV UR4, 0x400 ;  /* 0x0000040000047882 */ /* 0x000fe40000000000 */
[----:B------:R-:W-:-:S05]  /*18030*/  UIADD3 UR4, UR4, 0x10, URZ ;  /* 0x0000001004047890 */ /* 0x000fca000fffe03f */
[----:B------:R-:W1:Y:S01]  /*18040*/  LDC R3, c[0x0][RZ] ;  /* 0x00000000ff037b82 */ /* 0x000e620000000800 */
[----:B------:R-:W-:Y:S01]  /*18050*/  ULDC UR6, c[0x0][0x4] ;  /* 0x0000010000067ab9 */ /* 0x000fe20000000800 */
[----:B0-----:R-:W-:Y:S02]  /*18060*/  ULEA UR4, UR5, UR4, 0x18 ;  /* 0x0000000405047291 */ /* 0x001fe4000f8ec03f */
[----:B------:R-:W-:Y:S01]  /*18070*/  USHF.R.U32.HI UR5, URZ, 0x1, UR6 ;  /* 0x000000013f057899 */ /* 0x000fe20008011606 */
[----:B-1----:R-:W-:-:S05]  /*18080*/  IMAD R11, R19, R3, R2 ;  /* 0x00000003130b7224 */ /* 0x002fca00078e0202 */
[----:B------:R-:W-:Y:S02]  /*18090*/  ISETP.NE.AND P0, PT, RZ, UR5, PT ;  /* 0x00000005ff007c0c */ /* 0x000fe4000bf05270 */
[----:B------:R-:W-:-:S05]  /*180a0*/  LEA R11, R11, UR4, 0x5 ;  /* 0x000000040b0b7c11 */ /* 0x000fca000f8e28ff */
[----:B------:R0:W-:Y:S04]  /*180b0*/  STS.128 [R11], R12 ;  /* 0x0000000c0b007388 */ /* 0x0001e80000000c00 */
[----:B------:R0:W-:Y:S02]  /*180c0*/  STS.128 [R11+0x10], R4 ;  /* 0x000010040b007388 */ /* 0x0001e40000000c00 */
[----:B------:R-:W-:Y:S05]  /*180d0*/  @!P0 BRA `(.L_x_1814) ;  /* 0x0000000000e48947 */ /* 0x000fea0003800000 */
[----:B------:R-:W-:-:S07]  /*180e0*/  IMAD.U32 R10, RZ, RZ, UR5 ;  /* 0x00000005ff0a7e24 */ /* 0x000fce000f8e00ff */
.L_x_1823:
[C---:B-1----:R-:W-:Y:S01]  /*180f0*/  IMAD.IADD R18, R19.reuse, 0x1, R10 ;  /* 0x0000000113127824 */ /* 0x042fe200078e020a */
[----:B------:R-:W-:Y:S04]  /*18100*/  BAR.SYNC.DEFER_BLOCKING 0x0 ;  /* 0x0000000000007b1d */ /* 0x000fe80000010000 */
[----:B------:R-:W-:Y:S02]  /*18110*/  ISETP.GE.U32.AND P0, PT, R18, UR6, PT ;  /* 0x0000000612007c0c */ /* 0x000fe4000bf06070 */
[----:B------:R-:W-:Y:S02]  /*18120*/  BSSY B0, `(.L_x_1815) ;  /* 0x0000031000007945 */ /* 0x000fe40003800000 */
[----:B------:R-:W-:-:S13]  /*18130*/  ISETP.GE.U32.OR P0, PT, R19, R10, P0 ;  /* 0x0000000a1300720c */ /* 0x000fda0000706470 */
[----:B--2---:R-:W-:Y:S05]  /*18140*/  @P0 BRA `(.L_x_1816) ;  /* 0x0000000000b80947 */ /* 0x004fea0003800000 */
[----:B------:R-:W-:Y:S01]  /*18150*/  IMAD R18, R18, R3, R2 ;  /* 0x0000000312127224 */ /* 0x000fe200078e0202 */
[----:B------:R-:W-:Y:S01]  /*18160*/  DSETP.GTU.AND P0, PT, |R12|, +INF , PT ;  /* 0x7ff000000c00742a */ /* 0x000fe20003f0c200 */
[----:B------:R-:W-:Y:S03]  /*18170*/  BSSY B1, `(.L_x_1817) ;  /* 0x0000011000017945 */ /* 0x000fe60003800000 */
[----:B------:R-:W-:-:S05]  /*18180*/  LEA R18, R18, UR4, 0x5 ;  /* 0x0000000412127c11 */ /* 0x000fca000f8e28ff */
[----:B------:R1:W2:Y:S04]  /*18190*/  LDS.128 R20, [R18] ;  /* 0x0000000012147984 */ /* 0x0002a80000000c00 */
[----:B------:R1:W3:Y:S01]  /*181a0*/  LDS.128 R24, [R18+0x10] ;  /* 0x0000100012187984 */ /* 0x0002e20000000c00 */
        /* <DEDUP_REMOVED lines=10> */
.L_x_1818:
[----:B--2---:R-:W-:Y:S01]  /*18250*/  DSETP.GTU.AND P0, PT, |R20|, +INF , PT ;  /* 0x7ff000001400742a */ /* 0x004fe20003f0c200 */
[----:B------:R-:W-:-:S05]  /*18260*/  ISETP.LT.U32.AND P2, PT, R14, R22, PT ;  /* 0x000000160e00720c */ /* 0x000fca0003f41070 */
[----:B------:R-:W-:-:S13]  /*18270*/  ISETP.LT.OR.EX P0, PT, R15, R23, !P0, P2 ;  /* 0x000000170f00720c */ /* 0x000fda0004701720 */
.L_x_1819:
[----:B------:R-:W-:Y:S05]  /*18280*/  BSYNC B1 ;  /* 0x0000000000017941 */ /* 0x000fea0003800000 */
.L_x_1817:
        /* <DEDUP_REMOVED lines=16> */
.L_x_1821:
[----:B---3--:R-:W-:Y:S01]  /*18390*/  DSETP.GTU.AND P0, PT, |R24|, +INF , PT ;  /* 0x7ff000001800742a */ /* 0x008fe20003f0c200 */
[----:B------:R-:W-:-:S05]  /*183a0*/  ISETP.LT.U32.AND P2, PT, R6, R26, PT ;  /* 0x0000001a0600720c */ /* 0x000fca0003f41070 */
[----:B------:R-:W-:-:S13]  /*183b0*/  ISETP.LT.OR.EX P0, PT, R7, R27, !P0, P2 ;  /* 0x0000001b0700720c */ /* 0x000fda0004701720 */
.L_x_1822:
[----:B------:R-:W-:Y:S05]  /*183c0*/  BSYNC B1 ;  /* 0x0000000000017941 */ /* 0x000fea0003800000 */
.L_x_1820:
[----:B------:R-:W-:Y:S01]  /*183d0*/  FSEL R4, R4, R24, P0 ;  /* 0x0000001804047208 */ /* 0x000fe20000000000 */
[----:B------:R2:W-:Y:S01]  /*183e0*/  STS.128 [R11], R12 ;  /* 0x0000000c0b007388 */ /* 0x0005e20000000c00 */
[----:B------:R-:W-:Y:S02]  /*183f0*/  FSEL R5, R5, R25, P0 ;  /* 0x0000001905057208 */ /* 0x000fe40000000000 */
[----:B------:R-:W-:Y:S02]  /*18400*/  SEL R6, R6, R26, P0 ;  /* 0x0000001a06067207 */ /* 0x000fe40000000000 */
[----:B------:R-:W-:-:S05]  /*18410*/  SEL R7, R7, R27, P0 ;  /* 0x0000001b07077207 */ /* 0x000fca0000000000 */
[----:B------:R2:W-:Y:S02]  /*18420*/  STS.128 [R11+0x10], R4 ;  /* 0x000010040b007388 */ /* 0x0005e40000000c00 */
.L_x_1816:
[----:B------:R-:W-:Y:S05]  /*18430*/  BSYNC B0 ;  /* 0x0000000000007941 */ /* 0x000fea0003800000 */
.L_x_1815:
[----:B------:R-:W-:Y:S02]  /*18440*/  ISETP.GT.AND P0, PT, R10, 0x1, PT ;  /* 0x000000010a00780c */ /* 0x000fe40003f04270 */
[----:B------:R-:W-:-:S11]  /*18450*/  SHF.R.S32.HI R10, RZ, 0x1, R10 ;  /* 0x00000001ff0a7819 */ /* 0x000fd6000001140a */
[----:B------:R-:W-:Y:S05]  /*18460*/  @P0 BRA `(.L_x_1823) ;  /* 0xfffffffc00200947 */ /* 0x000fea000383ffff */
.L_x_1814:
[----:B------:R-:W-:Y:S02]  /*18470*/  ULDC UR4, c[0x0][0x240] ;  /* 0x0000900000047ab9 */ /* 0x000fe40000000800 */
[----:B------:R-:W-:-:S13]  /*18480*/  ISETP.NE.AND P0, PT, RZ, UR4, PT ;  /* 0x00000004ff007c0c */ /* 0x000fda000bf05270 */
[----:B------:R-:W-:Y:S05]  /*18490*/  @!P0 BRA `(.L_x_1824) ;  /* 0x0000000400e48947 */ /* 0x000fea0003800000 */
[----:B------:R-:W-:Y:S01]  /*184a0*/  ISETP.GT.AND P0, PT, R3, 0x20, PT ;  /* 0x000000200300780c */ /* 0x000fe20003f04270 */
[----:B-1----:R-:W-:-:S12]  /*184b0*/  IMAD.MOV.U32 R18, RZ, RZ, R3 ;  /* 0x000000ffff127224 */ /* 0x002fd800078e0003 */
[----:B------:R-:W-:Y:S05]  /*184c0*/  @!P0 BRA `(.L_x_1825) ;  /* 0x0000000000fc8947 */ /* 0x000fea0003800000 */
[----:B------:R-:W-:Y:S01]  /*184d0*/  LEA.HI R10, R3, R3, RZ, 0x1 ;  /* 0x00000003030a7211 */ /* 0x000fe200078f08ff */
[----:B------:R1:W-:Y:S01]  /*184e0*/  STS.128 [R11], R12 ;  /* 0x0000000c0b007388 */ /* 0x0003e20000000c00 */
[----:B------:R-:W-:Y:S02]  /*184f0*/  IMAD.MOV.U32 R18, RZ, RZ, 0x20 ;  /* 0x00000020ff127424 */ /* 0x000fe400078e00ff */
[----:B------:R-:W-:Y:S01]  /*18500*/  SHF.R.S32.HI R10, RZ, 0x1, R10 ;  /* 0x00000001ff0a7819 */ /* 0x000fe2000001140a */
[----:B------:R1:W-:Y:S03]  /*18510*/  STS.128 [R11+0x10], R4 ;  /* 0x000010040b007388 */ /* 0x0003e60000000c00 */
[----:B------:R-:W-:-:S13]  /*18520*/  ISETP.GE.AND P0, PT, R10, 0x20, PT ;  /* 0x000000200a00780c */ /* 0x000fda0003f06270 */
[----:B-1----:R-:W-:Y:S05]  /*18530*/  @!P0 BRA `(.L_x_1825) ;  /* 0x0000000000e08947 */ /* 0x002fea0003800000 */
.L_x_1834:
[----:B-1----:R-:W-:Y:S01]  /*18540*/  IMAD.IADD R18, R2, 0x1, R10 ;  /* 0x0000000102127824 */ /* 0x002fe200078e020a */
[----:B------:R-:W-:Y:S04]  /*18550*/  BAR.SYNC.DEFER_BLOCKING 0x0 ;  /* 0x0000000000007b1d */ /* 0x000fe80000010000 */
[----:B------:R-:W-:Y:S02]  /*18560*/  ISETP.GE.U32.AND P0, PT, R18, R3, PT ;  /* 0x000000031200720c */ /* 0x000fe40003f06070 */
[----:B------:R-:W-:Y:S02]  /*18570*/  BSSY B0, `(.L_x_1826) ;  /* 0x0000030000007945 */ /* 0x000fe40003800000 */
[----:B------:R-:W-:-:S13]  /*18580*/  ISETP.GE.U32.OR P0, PT, R2, R10, P0 ;  /* 0x0000000a0200720c */ /* 0x000fda0000706470 */
[----:B---3--:R-:W-:Y:S05]  /*18590*/  @P0 BRA `(.L_x_1827) ;  /* 0x0000000000b40947 */ /* 0x008fea0003800000 */
[----:B------:R-:W-:Y:S01]  /*185a0*/  IMAD R18, R10, 0x20, R11 ;  /* 0x000000200a127824 */ /* 0x000fe200078e020b */
[----:B------:R-:W-:Y:S01]  /*185b0*/  DSETP.GTU.AND P0, PT, |R12|, +INF , PT ;  /* 0x7ff000000c00742a */ /* 0x000fe20003f0c200 */
[----:B------:R-:W-:Y:S03]  /*185c0*/  BSSY B1, `(.L_x_1828) ;  /* 0x0000010000017945 */ /* 0x000fe60003800000 */
[----:B------:R1:W3:Y:S04]  /*185d0*/  LDS.128 R20, [R18] ;  /* 0x0000000012147984 */ /* 0x0002e80000000c00 */
[----:B------:R1:W4:Y:S06]  /*185e0*/  LDS.128 R24, [R18+0x10] ;  /* 0x0000100012187984 */ /* 0x00032c0000000c00 */
        /* <DEDUP_REMOVED lines=10> */
.L_x_1829:
[----:B---3--:R-:W-:Y:S01]  /*18690*/  DSETP.GTU.AND P0, PT, |R20|, +INF , PT ;  /* 0x7ff000001400742a */ /* 0x008fe20003f0c200 */
[----:B------:R-:W-:-:S05]  /*186a0*/  ISETP.LT.U32.AND P2, PT, R14, R22, PT ;  /* 0x000000160e00720c */ /* 0x000fca0003f41070 */
[----:B------:R-:W-:-:S13]  /*186b0*/  ISETP.LT.OR.EX P0, PT, R15, R23, !P0, P2 ;  /* 0x000000170f00720c */ /* 0x000fda0004701720 */
.L_x_1830:
[----:B------:R-:W-:Y:S05]  /*186c0*/  BSYNC B1 ;  /* 0x0000000000017941 */ /* 0x000fea0003800000 */
.L_x_1828:
[----:B------:R-:W-:Y:S01]  /*186d0*/  DSETP.GTU.AND P2, PT, |R4|, +INF , PT ;  /* 0x7ff000000400742a */ /* 0x000fe20003f4c200 */
[----:B------:R-:W-:Y:S01]  /*186e0*/  BSSY B1, `(.L_x_1831) ;  /* 0x0000012000017945 */ /* 0x000fe20003800000 */
[----:B0-2---:R-:W-:Y:S02]  /*186f0*/  FSEL R12, R12, R20, P0 ;  /* 0x000000140c0c7208 */ /* 0x005fe40000000000 */
[----:B------:R-:W-:Y:S02]  /*18700*/  FSEL R13, R13, R21, P0 ;  /* 0x000000150d0d7208 */ /* 0x000fe40000000000 */
[----:B------:R-:W-:Y:S02]  /*18710*/  SEL R14, R14, R22, P0 ;  /* 0x000000160e0e7207 */ /* 0x000fe40000000000 */
[----:B------:R-:W-:-:S06]  /*18720*/  SEL R15, R15, R23, P0 ;  /* 0x000000170f0f7207 */ /* 0x000fcc0000000000 */
[----:B------:R-:W-:Y:S05]  /*18730*/  @P2 BRA `(.L_x_1832) ;  /* 0x0000000000242947 */ /* 0x000fea0003800000 */
[C-C-:B----4-:R-:W-:Y:S01]  /*18740*/  DSETP.NEU.AND P2, PT, R4.reuse, R24.reuse, PT ;  /* 0x000000180400722a */ /* 0x150fe20003f4d000 */
        /* <DEDUP_REMOVED lines=8> */
.L_x_1832:
[----:B----4-:R-:W-:Y:S01]  /*187d0*/  DSETP.GTU.AND P0, PT, |R24|, +INF , PT ;  /* 0x7ff000001800742a */ /* 0x010fe20003f0c200 */
[----:B------:R-:W-:-:S05]  /*187e0*/  ISETP.LT.U32.AND P2, PT, R6, R26, PT ;  /* 0x0000001a0600720c */ /* 0x000fca0003f41070 */
[----:B------:R-:W-:-:S13]  /*187f0*/  ISETP.LT.OR.EX P0, PT, R7, R27, !P0, P2 ;  /* 0x0000001b0700720c */ /* 0x000fda0004701720 */
.L_x_1833:
[----:B------:R-:W-:Y:S05]  /*18800*/  BSYNC B1 ;  /* 0x0000000000017941 */ /* 0x000fea0003800000 */
.L_x_1831:
[----:B------:R-:W-:Y:S01]  /*18810*/  FSEL R4, R4, R24, P0 ;  /* 0x0000001804047208 */ /* 0x000fe20000000000 */
[----:B------:R3:W-:Y:S01]  /*18820*/  STS.128 [R11], R12 ;  /* 0x0000000c0b007388 */ /* 0x0007e20000000c00 */
[----:B------:R-:W-:Y:S02]  /*18830*/  FSEL R5, R5, R25, P0 ;  /* 0x0000001905057208 */ /* 0x000fe40000000000 */
[----:B------:R-:W-:Y:S02]  /*18840*/  SEL R6, R6, R26, P0 ;  /* 0x0000001a06067207 */ /* 0x000fe40000000000 */
[----:B------:R-:W-:-:S05]  /*18850*/  SEL R7, R7, R27, P0 ;  /* 0x0000001b07077207 */ /* 0x000fca0000000000 */
[----:B------:R3:W-:Y:S02]  /*18860*/  STS.128 [R11+0x10], R4 ;  /* 0x000010040b007388 */ /* 0x0007e40000000c00 */
.L_x_1827:
[----:B------:R-:W-:Y:S05]  /*18870*/  BSYNC B0 ;  /* 0x0000000000007941 */ /* 0x000fea0003800000 */
.L_x_1826:
[----:B------:R-:W-:-:S04]  /*18880*/  SHF.R.S32.HI R10, RZ, 0x1, R10 ;  /* 0x00000001ff0a7819 */ /* 0x000fc8000001140a */
[----:B------:R-:W-:-:S13]  /*18890*/  ISETP.GE.AND P0, PT, R10, 0x20, PT ;  /* 0x000000200a00780c */ /* 0x000fda0003f06270 */
[----:B------:R-:W-:Y:S05]  /*188a0*/  @P0 BRA `(.L_x_1834) ;  /* 0xfffffffc00240947 */ /* 0x000fea000383ffff */
[----:B-1----:R-:W-:-:S07]  /*188b0*/  IMAD.MOV.U32 R18, RZ, RZ, 0x20 ;  /* 0x00000020ff127424 */ /* 0x002fce00078e00ff */
.L_x_1825:
[----:B------:R-:W-:Y:S01]  /*188c0*/  BAR.SYNC.DEFER_BLOCKING 0x0 ;  /* 0x0000000000007b1d */ /* 0x000fe20000010000 */
[----:B------:R-:W-:-:S13]  /*188d0*/  ISETP.GE.AND P0, PT, R18, 0x2, PT ;  /* 0x000000021200780c */ /* 0x000fda0003f06270 */
[----:B------:R-:W-:Y:S05]  /*188e0*/  @!P0 BRA `(.L_x_1824) ;  /* 0x0000000000d08947 */ /* 0x000fea0003800000 */
[----:B------:R-:W-:-:S07]  /*188f0*/  IMAD.MOV.U32 R19, RZ, RZ, 0x1 ;  /* 0x00000001ff137424 */ /* 0x000fce00078e00ff */
.L_x_1841:
[----:B------:R-:W-:Y:S01]  /*18900*/  DSETP.GTU.AND P0, PT, |R12|, +INF , PT ;  /* 0x7ff000000c00742a */ /* 0x000fe20003f0c200 */
[----:B------:R1:W4:Y:S01]  /*18910*/  SHFL.DOWN PT, R3, R13, R19, 0x1f ;  /* 0x08001f130d037589 */ /* 0x00032200000e0000 */
[----:B------:R-:W-:Y:S03]  /*18920*/  BSSY B0, `(.L_x_1835) ;  /* 0x0000011000007945 */ /* 0x000fe60003800000 */
[----:B------:R1:W0:Y:S04]  /*18930*/  SHFL.DOWN PT, R2, R12, R19, 0x1f ;  /* 0x08001f130c027589 */ /* 0x00022800000e0000 */
[----:B------:R1:W0:Y:S04]  /*18940*/  SHFL.DOWN PT, R20, R15, R19, 0x1f ;  /* 0x08001f130f147589 */ /* 0x00022800000e0000 */
[----:B------:R1:W0:Y:S01]  /*18950*/  SHFL.DOWN PT, R21, R14, R19, 0x1f ;  /* 0x08001f130e157589 */ /* 0x00022200000e0000 */
[----:B------:R-:W-:Y:S05]  /*18960*/  @P0 BRA `(.L_x_1836) ;  /* 0x0000000000240947 */ /* 0x000fea0003800000 */
[C-C-:B0---4-:R-:W-:Y:S01]  /*18970*/  DSETP.NEU.AND P2, PT, R12.reuse, R2.reuse, PT ;  /* 0x000000020c00722a */ /* 0x151fe20003f4d000 */
        /* <DEDUP_REMOVED lines=8> */
.L_x_1836:
[----:B0---4-:R-:W-:Y:S01]  /*18a00*/  DSETP.GTU.AND P0, PT, |R2|, +INF , PT ;  /* 0x7ff000000200742a */ /* 0x011fe20003f0c200 */
[----:B------:R-:W-:-:S05]  /*18a10*/  ISETP.LT.U32.AND P2, PT, R14, R21, PT ;  /* 0x000000150e00720c */ /* 0x000fca0003f41070 */
[----:B------:R-:W-:-:S13]  /*18a20*/  ISETP.LT.OR.EX P0, PT, R15, R20, !P0, P2 ;  /* 0x000000140f00720c */ /* 0x000fda0004701720 */
.L_x_1837:
[----:B------:R-:W-:Y:S05]  /*18a30*/  BSYNC B0 ;  /* 0x0000000000007941 */ /* 0x000fea0003800000 */
.L_x_1835:
[----:B------:R-:W-:Y:S01]  /*18a40*/  DSETP.GTU.AND P2, PT, |R4|, +INF , PT ;  /* 0x7ff000000400742a */ /* 0x000fe20003f4c200 */
[----:B--23--:R0:W2:Y:S01]  /*18a50*/  SHFL.DOWN PT, R11, R5, R19, 0x1f ;  /* 0x08001f13050b7589 */ /* 0x00c0a200000e0000 */
[----:B------:R-:W-:Y:S01]  /*18a60*/  BSSY B0, `(.L_x_1838) ;  /* 0x0000015000007945 */ /* 0x000fe20003800000 */
[----:B-1----:R-:W-:Y:S02]  /*18a70*/  FSEL R12, R12, R2, P0 ;  /* 0x000000020c0c7208 */ /* 0x002fe40000000000 */
[----:B------:R0:W1:Y:S01]  /*18a80*/  SHFL.DOWN PT, R10, R4, R19, 0x1f ;  /* 0x08001f13040a7589 */ /* 0x00006200000e0000 */
[----:B------:R-:W-:Y:S02]  /*18a90*/  FSEL R13, R13, R3, P0 ;  /* 0x000000030d0d7208 */ /* 0x000fe40000000000 */
[----:B------:R-:W-:Y:S01]  /*18aa0*/  SEL R14, R14, R21, P0 ;  /* 0x000000150e0e7207 */ /* 0x000fe20000000000 */
[----:B------:R0:W3:Y:S01]  /*18ab0*/  SHFL.DOWN PT, R22, R7, R19, 0x1f ;  /* 0x08001f1307167589 */ /* 0x0000e200000e0000 */
[----:B------:R-:W-:-:S03]  /*18ac0*/  SEL R15, R15, R20, P0 ;  /* 0x000000140f0f7207 */ /* 0x000fc60000000000 */
        /* <DEDUP_REMOVED lines=11> */
.L_x_1839:
[----:B-12---:R-:W-:Y:S01]  /*18b80*/  DSETP.GTU.AND P0, PT, |R10|, +INF , PT ;  /* 0x7ff000000a00742a */ /* 0x006fe20003f0c200 */
[----:B----4-:R-:W-:-:S05]  /*18b90*/  ISETP.LT.U32.AND P2, PT, R6, R23, PT ;  /* 0x000000170600720c */ /* 0x010fca0003f41070 */
[----:B---3--:R-:W-:-:S13]  /*18ba0*/  ISETP.LT.OR.EX P0, PT, R7, R22, !P0, P2 ;  /* 0x000000160700720c */ /* 0x008fda0004701720 */
.L_x_1840:
[----:B------:R-:W-:Y:S05]  /*18bb0*/  BSYNC B0 ;  /* 0x0000000000007941 */ /* 0x000fea0003800000 */
.L_x_1838:
[----:B0-----:R-:W-:Y:S01]  /*18bc0*/  IMAD.SHL.U32 R19, R19, 0x2, RZ ;  /* 0x0000000213137824 */ /* 0x001fe200078e00ff */
[----:B------:R-:W-:Y:S02]  /*18bd0*/  FSEL R4, R4, R10, P0 ;  /* 0x0000000a04047208 */ /* 0x000fe40000000000 */
[----:B------:R-:W-:Y:S02]  /*18be0*/  FSEL R5, R5, R11, P0 ;  /* 0x0000000b05057208 */ /* 0x000fe40000000000 */
[----:B------:R-:W-:Y:S02]  /*18bf0*/  ISETP.GE.AND P2, PT, R19, R18, PT ;  /* 0x000000121300720c */ /* 0x000fe40003f46270 */
[----:B------:R-:W-:Y:S02]  /*18c00*/  SEL R6, R6, R23, P0 ;  /* 0x0000001706067207 */ /* 0x000fe40000000000 */
[----:B------:R-:W-:-:S09]  /*18c10*/  SEL R7, R7, R22, P0 ;  /* 0x0000001607077207 */ /* 0x000fd20000000000 */
[----:B------:R-:W-:Y:S05]  /*18c20*/  @!P2 BRA `(.L_x_1841) ;  /* 0xfffffffc0034a947 */ /* 0x000fea000383ffff */
.L_x_1824:
[----:B------:R-:W-:Y:S05]  /*18c30*/  @!P1 EXIT ;  /* 0x000000000000994d */ /* 0x000fea0003800000 */
[----:B------:R-:W4:Y:S01]  /*18c40*/  LDC.64 R2, c[0x0][0x628] ;  /* 0x00018a00ff027b82 */ /* 0x000f220000000a00 */
[----:B------:R-:W-:Y:S01]  /*18c50*/  ISETP.NE.U32.AND P0, PT, R8, RZ, PT ;  /* 0x000000ff0800720c */ /* 0x000fe20003f05070 */
[----:B------:R-:W-:Y:S02]  /*18c60*/  ULDC.U8 UR4, c[0x0][0x630] ;  /* 0x00018c0000047ab9 */ /* 0x000fe40000000000 */
[----:B------:R-:W-:Y:S02]  /*18c70*/  ISETP.NE.AND P1, PT, RZ, UR4, PT ;  /* 0x00000004ff007c0c */ /* 0x000fe4000bf25270 */
[----:B------:R-:W-:Y:S02]  /*18c80*/  ISETP.NE.AND.EX P0, PT, R0, RZ, PT, P0 ;  /* 0x000000ff0000720c */ /* 0x000fe40003f05300 */
[----:B----4-:R-:W-:Y:S02]  /*18c90*/  SEL R21, R2, RZ, P1 ;  /* 0x000000ff02157207 */ /* 0x010fe40000800000 */
[----:B------:R-:W-:-:S02]  /*18ca0*/  SEL R0, R3, RZ, P1 ;  /* 0x000000ff03007207 */ /* 0x000fc40000800000 */
[-C--:B------:R-:W-:Y:S02]  /*18cb0*/  IADD3 R22, P2, R14, R21.reuse, RZ ;  /* 0x000000150e167210 */ /* 0x080fe40007f5e0ff */
[----:B------:R-:W-:Y:S02]  /*18cc0*/  IADD3 R21, P3, R6, R21, RZ ;  /* 0x0000001506157210 */ /* 0x000fe40007f7e0ff */
[----:B------:R-:W-:-:S03]  /*18cd0*/  IADD3.X R23, R15, R0, RZ, P2, !PT ;  /* 0x000000000f177210 */ /* 0x000fc600017fe4ff */
[----:B------:R-:W-:Y:S01]  /*18ce0*/  IMAD.X R25, R7, 0x1, R0, P3 ;  /* 0x0000000107197824 */ /* 0x000fe200018e0600 */
[----:B------:R-:W-:Y:S07]  /*18cf0*/  @!P0 BRA `(.L_x_1842) ;  /* 0x0000000400888947 */ /* 0x000fee0003800000 */
[----:B------:R-:W-:Y:S02]  /*18d00*/  ULDC.U8 UR4, c[0x0][0x631] ;  /* 0x00018c4000047ab9 */ /* 0x000fe40000000000 */
[----:B------:R-:W-:Y:S01]  /*18d10*/  ISETP.NE.AND P3, PT, RZ, UR4, PT ;  /* 0x00000004ff007c0c */ /* 0x000fe2000bf65270 */
[----:B------:R-:W-:-:S12]  /*18d20*/  @!P1 BRA `(.L_x_1843) ;  /* 0x0000000000a09947 */ /* 0x000fd80003800000 */
[----:B0-23--:R-:W2:Y:S04]  /*18d30*/  LDG.E.64 R14, desc[UR60][R8.64+0x10] ;  /* 0x0000103c080e7981 */ /* 0x00dea8000c1e1b00 */
[----:B------:R-:W3:Y:S04]  /*18d40*/  LDG.E.64 R2, desc[UR60][R8.64] ;  /* 0x0000003c08027981 */ /* 0x000ee8000c1e1b00 */
[----:B------:R-:W4:Y:S04]  /*18d50*/  LDG.E.64 R10, desc[UR60][R8.64+0x18] ;  /* 0x0000183c080a7981 */ /* 0x000f28000c1e1b00 */
[----:B------:R-:W5:Y:S01]  /*18d60*/  LDG.E.64 R6, desc[UR60][R8.64+0x8] ;  /* 0x0000083c08067981 */ /* 0x000f62000c1e1b00 */
[----:B------:R-:W-:Y:S01]  /*18d70*/  PLOP3.LUT P0, PT, PT, PT, PT, 0x80, 0x0 ;  /* 0x000000000000781c */ /* 0x000fe20003f0f070 */
[----:B--2---:R-:W-:-:S02]  /*18d80*/  DSETP.GTU.AND P5, PT, |R14|, +INF , PT ;  /* 0x7ff000000e00742a */ /* 0x004fc40003fac200 */
[----:B---3--:R-:W-:-:S12]  /*18d90*/  DSETP.GTU.AND P4, PT, |R2|, +INF , PT ;  /* 0x7ff000000200742a */ /* 0x008fd80003f8c200 */
[C-C-:B------:R-:W-:Y:S02]  /*18da0*/  @!P5 DSETP.NEU.AND P2, PT, R14.reuse, R4.reuse, PT ;  /* 0x000000040e00d22a */ /* 0x140fe40003f4d000 */
[----:B------:R-:W-:Y:S02]  /*18db0*/  @!P5 DSETP.GEU.AND P1, PT, R14, R4, PT ;  /* 0x000000040e00d22a */ /* 0x000fe40003f2e000 */
[----:B------:R-:W-:Y:S02]  /*18dc0*/  @!P4 DSETP.NEU.AND P6, PT, R2, R12, PT ;  /* 0x0000000c0200c22a */ /* 0x000fe40003fcd000 */
[----:B------:R-:W-:Y:S02]  /*18dd0*/  @!P5 PLOP3.LUT P0, PT, P2, PT, PT, 0x80, 0x0 ;  /* 0x000000000000d81c */ /* 0x000fe4000170f070 */
[----:B----4-:R-:W-:Y:S02]  /*18de0*/  @!P5 ISETP.GE.U32.AND P2, PT, R10, R21, PT ;  /* 0x000000150a00d20c */ /* 0x010fe40003f46070 */
[----:B-1----:R-:W-:-:S02]  /*18df0*/  @!P5 SEL R18, RZ, 0xffffffff, P1 ;  /* 0xffffffffff12d807 */ /* 0x002fc40000800000 */
[----:B------:R-:W-:Y:S02]  /*18e00*/  PLOP3.LUT P1, PT, PT, PT, PT, 0x80, 0x0 ;  /* 0x000000000000781c */ /* 0x000fe40003f2f070 */
[----:B------:R-:W-:Y:S02]  /*18e10*/  @!P5 ISETP.GE.AND.EX P2, PT, R11, R25, PT, P2 ;  /* 0x000000190b00d20c */ /* 0x000fe40003f46320 */
[----:B------:R-:W-:Y:S01]  /*18e20*/  @!P4 PLOP3.LUT P1, PT, P6, PT, PT, 0x80, 0x0 ;  /* 0x000000000000c81c */ /* 0x000fe2000372f070 */
[----:B------:R-:W-:Y:S02]  /*18e30*/  @!P4 DSETP.GEU.AND P6, PT, R2, R12, PT ;  /* 0x0000000c0200c22a */ /* 0x000fe40003fce000 */
[----:B------:R-:W-:Y:S02]  /*18e40*/  @!P0 SEL R18, RZ, 0xffffffff, P2 ;  /* 0xffffffffff128807 */ /* 0x000fe40001000000 */
[----:B-----5:R-:W-:Y:S01]  /*18e50*/  @!P4 ISETP.GE.U32.AND P0, PT, R6, R22, PT ;  /* 0x000000160600c20c */ /* 0x020fe20003f06070 */
[----:B------:R-:W-:Y:S01]  /*18e60*/  @P5 DSETP.GTU.AND P2, PT, |R4|, +INF , PT ;  /* 0x7ff000000400542a */ /* 0x000fe20003f4c200 */
[----:B------:R-:W-:-:S02]  /*18e70*/  @!P4 SEL R0, RZ, 0xffffffff, P6 ;  /* 0xffffffffff00c807 */ /* 0x000fc40003000000 */
[----:B------:R-:W-:Y:S02]  /*18e80*/  @!P4 ISETP.GE.AND.EX P0, PT, R7, R23, PT, P0 ;  /* 0x000000170700c20c */ /* 0x000fe40003f06300 */
[----:B------:R-:W-:Y:S02]  /*18e90*/  @!P5 LOP3.LUT R18, R18, 0x1, RZ, 0xc0, !PT ;  /* 0x000000011212d812 */ /* 0x000fe400078ec0ff */
[----:B------:R-:W-:Y:S01]  /*18ea0*/  @!P1 SEL R0, RZ, 0xffffffff, P0 ;  /* 0xffffffffff009807 */ /* 0x000fe20000000000 */
[----:B------:R-:W-:Y:S01]  /*18eb0*/  @P4 DSETP.GTU.AND P1, PT, |R12|, +INF , PT ;  /* 0x7ff000000c00442a */ /* 0x000fe20003f2c200 */
[----:B------:R-:W-:Y:S02]  /*18ec0*/  @P5 ISETP.LT.U32.AND P6, PT, R10, R21, PT ;  /* 0x000000150a00520c */ /* 0x000fe40003fc1070 */
[----:B------:R-:W-:Y:S02]  /*18ed0*/  @!P5 ISETP.EQ.U32.AND P0, PT, R18, 0x1, PT ;  /* 0x000000011200d80c */ /* 0x000fe40003f02070 */
[----:B------:R-:W-:-:S02]  /*18ee0*/  @!P4 LOP3.LUT R0, R0, 0x1, RZ, 0xc0, !PT ;  /* 0x000000010000c812 */ /* 0x000fc400078ec0ff */
[----:B------:R-:W-:Y:S02]  /*18ef0*/  @P5 ISETP.LT.OR.EX P0, PT, R11, R25, !P2, P6 ;  /* 0x000000190b00520c */ /* 0x000fe40005701760 */
[----:B------:R-:W-:Y:S02]  /*18f00*/  @P4 ISETP.LT.U32.AND P5, PT, R6, R22, PT ;  /* 0x000000160600420c */ /* 0x000fe40003fa1070 */
[----:B------:R-:W-:Y:S02]  /*18f10*/  @!P4 ISETP.EQ.U32.AND P2, PT, R0, 0x1, PT ;  /* 0x000000010000c80c */ /* 0x000fe40003f42070 */
[----:B------:R-:W-:Y:S02]  /*18f20*/  @P4 ISETP.LT.OR.EX P2, PT, R7, R23, !P1, P5 ;  /* 0x000000170700420c */ /* 0x000fe40004f41750 */
[----:B------:R-:W-:Y:S02]  /*18f30*/  FSEL R4, R14, R4, P0 ;  /* 0x000000040e047208 */ /* 0x000fe40000000000 */
[----:B------:R-:W-:-:S02]  /*18f40*/  FSEL R5, R15, R5, P0 ;  /* 0x000000050f057208 */ /* 0x000fc40000000000 */
[----:B------:R-:W-:Y:S02]  /*18f50*/  SEL R21, R10, R21, P0 ;  /* 0x000000150a157207 */ /* 0x000fe40000000000 */
[----:B------:R-:W-:Y:S02]  /*18f60*/  SEL R25, R11, R25, P0 ;  /* 0x000000190b197207 */ /* 0x000fe40000000000 */
[----:B------:R-:W-:Y:S02]  /*18f70*/  FSEL R12, R2, R12, P2 ;  /* 0x0000000c020c7208 */ /* 0x000fe40001000000 */
[----:B------:R-:W-:Y:S02]  /*18f80*/  FSEL R13, R3, R13, P2 ;  /* 0x0000000d030d7208 */ /* 0x000fe40001000000 */
[----:B------:R-:W-:Y:S02]  /*18f90*/  SEL R22, R6, R22, P2 ;  /* 0x0000001606167207 */ /* 0x000fe40001000000 */
[----:B------:R-:W-:-:S07]  /*18fa0*/  SEL R23, R7, R23, P2 ;  /* 0x0000001707177207 */ /* 0x000fce0001000000 */
.L_x_1843:
[----:B-1----:R-:W-:Y:S02]  /*18fb0*/  IMAD.MOV.U32 R18, RZ, RZ, R21 ;  /* 0x000000ffff127224 */ /* 0x002fe400078e0015 */
[----:B------:R-:W-:Y:S01]  /*18fc0*/  IMAD.MOV.U32 R19, RZ, RZ, R25 ;  /* 0x000000ffff137224 */ /* 0x000fe200078e0019 */
[----:B------:R-:W-:Y:S06]  /*18fd0*/  @!P3 BRA `(.L_x_1844) ;  /* 0x0000000000bcb947 */ /* 0x000fec0003800000 */
[----:B------:R-:W1:Y:S02]  /*18fe0*/  LDC R24, c[0x0][0x634] ;  /* 0x00018d00ff187b82 */ /* 0x000e640000000800 */
[----:B-1----:R-:W-:-:S04]  /*18ff0*/  ISETP.NE.AND P0, PT, R24, 0x1, PT ;  /* 0x000000011800780c */ /* 0x002fc80003f05270 */
[----:B------:R-:W-:-:S09]  /*19000*/  P2R R0, PR, RZ, 0x1 ;  /* 0x00000001ff007803 */ /* 0x000fd20000000000 */
[----:B------:R-:W-:Y:S05]  /*19010*/  @!P0 BRA `(.L_x_1845) ;  /* 0x0000000000408947 */ /* 0x000fea0003800000 */
[----:B------:R-:W-:Y:S01]  /*19020*/  MOV R0, 0x0 ;  /* 0x0000000000007802 */ /* 0x000fe20000000f00 */
[----:B------:R-:W-:Y:S01]  /*19030*/  ULDC.64 UR4, c[0x4][0x3d8] ;  /* 0x0100f60000047ab9 */ /* 0x000fe20000000a00 */
[----:B------:R-:W-:Y:S01]  /*19040*/  ULDC.64 UR6, c[0x4][0x3c0] ;  /* 0x0100f00000067ab9 */ /* 0x000fe20000000a00 */
[----:B0-23--:R-:W-:Y:S01]  /*19050*/  IMAD.U32 R4, RZ, RZ, UR4 ;  /* 0x00000004ff047e24 */ /* 0x00dfe2000f8e00ff */
[----:B------:R0:W1:Y:S01]  /*19060*/  LDC.64 R2, c[0x4][R0] ;  /* 0x0100000000027b82 */ /* 0x0000620000000a00 */
[----:B------:R-:W-:Y:S01]  /*19070*/  IMAD.U32 R5, RZ, RZ, UR5 ;  /* 0x00000005ff057e24 */ /* 0x000fe2000f8e00ff */
[----:B------:R-:W-:Y:S01]  /*19080*/  ULDC.64 UR4, c[0x4][0x250] ;  /* 0x0100940000047ab9 */ /* 0x000fe20000000a00 */
[----:B------:R-:W-:Y:S01]  /*19090*/  HFMA2.MMA R8, -RZ, RZ, 0, 4.4763088226318359375e-05 ;  /* 0x000002efff087435 */ /* 0x000fe200000001ff */
[----:B------:R-:W-:Y:S02]  /*190a0*/  IMAD.U32 R6, RZ, RZ, UR6 ;  /* 0x00000006ff067e24 */ /* 0x000fe4000f8e00ff */
[----:B------:R-:W-:-:S02]  /*190b0*/  IMAD.U32 R7, RZ, RZ, UR7 ;  /* 0x00000007ff077e24 */ /* 0x000fc4000f8e00ff */
[----:B------:R-:W-:Y:S02]  /*190c0*/  IMAD.U32 R10, RZ, RZ, UR4 ;  /* 0x00000004ff0a7e24 */ /* 0x000fe4000f8e00ff */
[----:B------:R-:W-:Y:S02]  /*190d0*/  IMAD.U32 R11, RZ, RZ, UR5 ;  /* 0x00000005ff0b7e24 */ /* 0x000fe4000f8e00ff */
[----:B------:R-:W-:Y:S02]  /*190e0*/  IMAD.MOV.U32 R12, RZ, RZ, 0x1 ;  /* 0x00000001ff0c7424 */ /* 0x000fe400078e00ff */
[----:B0-----:R-:W-:-:S07]  /*190f0*/  IMAD.MOV.U32 R13, RZ, RZ, RZ ;  /* 0x000000ffff0d7224 */ /* 0x001fce00078e00ff */
[----:B------:R-:W-:-:S07]  /*19100*/  LEPC R20, `(.L_x_1845) ;  /* 0x000000001014794e */ /* 0x000fce0000000000 */
[----:B-1----:R-:W-:Y:S05]  /*19110*/  CALL.ABS.NOINC R2 ;  /* 0x0000000002007343 */ /* 0x002fea0003c00000 */
.L_x_1845:
        /* <DEDUP_REMOVED lines=9> */
[----:B0-23--:R-:W-:Y:S01]  /*191b0*/  IMAD.U32 R4, RZ, RZ, UR4 ;  /* 0x00000004ff047e24 */ /* 0x00dfe2000f8e00ff */
[----:B-1----:R0:W1:Y:S01]  /*191c0*/  LDC.64 R2, c[0x4][R0] ;  /* 0x0100000000027b82 */ /* 0x0020620000000a00 */
        /* <DEDUP_REMOVED lines=11> */
.L_x_1846:
[----:B------:R-:W-:Y:S02]  /*19280*/  ULDC.64 UR4, c[0x0][0x600] ;  /* 0x0001800000047ab9 */ /* 0x000fe40000000a00 */
[----:B------:R-:W-:-:S05]  /*19290*/  IADD3 R16, P0, R16, UR4, RZ ;  /* 0x0000000410107c10 */ /* 0x000fca000ff1e0ff */
[----:B------:R-:W-:-:S05]  /*192a0*/  IMAD.X R17, RZ, RZ, UR5, P0 ;  /* 0x00000005ff117e24 */ /* 0x000fca00080e06ff */
[----:B------:R-:W-:Y:S01]  /*192b0*/  STG.E.64 desc[UR60][R16.64], R18 ;  /* 0x0000001210007986 */ /* 0x000fe2000c101b3c */
[----:B------:R-:W-:Y:S05]  /*192c0*/  EXIT ;  /* 0x000000000000794d */ /* 0x000fea0003800000 */
.L_x_1844:
[----:B------:R-:W-:Y:S04]  /*192d0*/  STG.E.64 desc[UR60][R8.64], R12 ;  /* 0x0000000c08007986 */ /* 0x000fe8000c101b3c */
[----:B------:R-:W-:Y:S04]  /*192e0*/  STG.E.64 desc[UR60][R8.64+0x8], R22 ;  /* 0x0000081608007986 */ /* 0x000fe8000c101b3c */
[----:B------:R-:W-:Y:S04]  /*192f0*/  STG.E.64 desc[UR60][R8.64+0x10], R4 ;  /* 0x0000100408007986 */ /* 0x000fe8000c101b3c */
[----:B------:R-:W-:Y:S01]  /*19300*/  STG.E.64 desc[UR60][R8.64+0x18], R18 ;  /* 0x0000181208007986 */ /* 0x000fe2000c101b3c */
[----:B------:R-:W-:Y:S05]  /*19310*/  EXIT ;  /* 0x000000000000794d */ /* 0x000fea0003800000 */
.L_x_1842:
[----:B------:R-:W-:Y:S05]  /*19320*/  @!P1 BRA `(.L_x_1847) ;  /* 0x00000000004c9947 */ /* 0x000fea0003800000 */
[----:B------:R-:W-:Y:S01]  /*19330*/  MOV R0, 0x0 ;  /* 0x0000000000007802 */ /* 0x000fe20000000f00 */
[----:B------:R-:W-:Y:S01]  /*19340*/  ULDC.64 UR4, c[0x4][0x3c8] ;  /* 0x0100f20000047ab9 */ /* 0x000fe20000000a00 */
[----:B------:R-:W-:Y:S01]  /*19350*/  ULDC.64 UR6, c[0x4][0x3c0] ;  /* 0x0100f00000067ab9 */ /* 0x000fe20000000a00 */
[----:B0-23--:R-:W-:Y:S01]  /*19360*/  IMAD.U32 R4, RZ, RZ, UR4 ;  /* 0x00000004ff047e24 */ /* 0x00dfe2000f8e00ff */
[----:B------:R0:W2:Y:S01]  /*19370*/  LDC.64 R2, c[0x4][R0] ;  /* 0x0100000000027b82 */ /* 0x0000a20000000a00 */
[----:B------:R-:W-:Y:S01]  /*19380*/  IMAD.U32 R5, RZ, RZ, UR5 ;  /* 0x00000005ff057e24 */ /* 0x000fe2000f8e00ff */
[----:B------:R-:W-:Y:S01]  /*19390*/  ULDC.64 UR4, c[0x4][0x268] ;  /* 0x01009a0000047ab9 */ /* 0x000fe20000000a00 */
[----:B------:R-:W-:Y:S01]  /*193a0*/  HFMA2.MMA R8, -RZ, RZ, 0, 4.3690204620361328125e-05 ;  /* 0x000002ddff087435 */ /* 0x000fe200000001ff */
[----:B------:R-:W-:Y:S02]  /*193b0*/  IMAD.U32 R6, RZ, RZ, UR6 ;  /* 0x00000006ff067e24 */ /* 0x000fe4000f8e00ff */
[----:B------:R-:W-:-:S02]  /*193c0*/  IMAD.U32 R7, RZ, RZ, UR7 ;  /* 0x00000007ff077e24 */ /* 0x000fc4000f8e00ff */
[----:B------:R-:W-:Y:S02]  /*193d0*/  IMAD.U32 R10, RZ, RZ, UR4 ;  /* 0x00000004ff0a7e24 */ /* 0x000fe4000f8e00ff */
[----:B------:R-:W-:Y:S02]  /*193e0*/  IMAD.U32 R11, RZ, RZ, UR5 ;  /* 0x00000005ff0b7e24 */ /* 0x000fe4000f8e00ff */
[----:B------:R-:W-:Y:S02]  /*193f0*/  IMAD.MOV.U32 R12, RZ, RZ, 0x1 ;  /* 0x00000001ff0c7424 */ /* 0x000fe400078e00ff */
[----:B0-----:R-:W-:-:S07]  /*19400*/  IMAD.MOV.U32 R13, RZ, RZ, RZ ;  /* 0x000000ffff0d7224 */ /* 0x001fce00078e00ff */
[----:B------:R-:W-:-:S07]  /*19410*/  LEPC R20, `(.L_x_1848) ;  /* 0x000000001014794e */ /* 0x000fce0000000000 */
[----:B-12---:R-:W-:Y:S05]  /*19420*/  CALL.ABS.NOINC R2 ;  /* 0x0000000002007343 */ /* 0x006fea0003c00000 */
.L_x_1848:
[----:B------:R-:W-:Y:S01]  /*19430*/  CS2R R22, SRZ ;  /* 0x0000000000167805 */ /* 0x000fe2000001ff00 */
[----:B------:R-:W-:Y:S02]  /*19440*/  IMAD.MOV.U32 R21, RZ, RZ, RZ ;  /* 0x000000ffff157224 */ /* 0x000fe400078e00ff */
[----:B------:R-:W-:-:S07]  /*19450*/  IMAD.MOV.U32 R25, RZ, RZ, RZ ;  /* 0x000000ffff197224 */ /* 0x000fce00078e00ff */
.L_x_1847:
[----:B------:R-:W-:Y:S01]  /*19460*/  ULDC.U8 UR4, c[0x0][0x631] ;  /* 0x00018c4000047ab9 */ /* 0x000fe20000000000 */
[----:B-1----:R-:W-:Y:S01]  /*19470*/  IMAD.MOV.U32 R18, RZ, RZ, R22 ;  /* 0x000000ffff127224 */ /* 0x002fe200078e0016 */
[----:B------:R-:W-:Y:S01]  /*19480*/  ISETP.NE.AND P0, PT, RZ, UR4, PT ;  /* 0x00000004ff007c0c */ /* 0x000fe2000bf05270 */
[----:B------:R-:W-:Y:S02]  /*19490*/  IMAD.MOV.U32 R19, RZ, RZ, R23 ;  /* 0x000000ffff137224 */ /* 0x000fe400078e0017 */
[----:B------:R-:W-:Y:S02]  /*194a0*/  IMAD.MOV.U32 R22, RZ, RZ, R21 ;  /* 0x000000ffff167224 */ /* 0x000fe400078e0015 */
[----:B------:R-:W-:-:S08]  /*194b0*/  IMAD.MOV.U32 R23, RZ, RZ, R25 ;  /* 0x000000ffff177224 */ /* 0x000fd000078e0019 */
[----:B------:R-:W-:Y:S05]  /*194c0*/  @!P0 BRA `(.L_x_1849) ;  /* 0x0000000000bc8947 */ /* 0x000fea0003800000 */
        /* <DEDUP_REMOVED lines=9> */
[----:B------:R-:W-:Y:S01]  /*19560*/  MOV R5, UR5 ;  /* 0x0000000500057c02 */ /* 0x000fe20008000f00 */
        /* <DEDUP_REMOVED lines=10> */
.L_x_1850:
        /* <DEDUP_REMOVED lines=22> */
.L_x_1851:
[----:B------:R-:W-:Y:S02]  /*19770*/  ULDC.64 UR4, c[0x0][0x600] ;  /* 0x0001800000047ab9 */ /* 0x000fe40000000a00 */
[----:B------:R-:W-:-:S05]  /*19780*/  IADD3 R16, P0, R16, UR4, RZ ;  /* 0x0000000410107c10 */ /* 0x000fca000ff1e0ff */
[----:B------:R-:W-:-:S05]  /*19790*/  IMAD.X R17, RZ, RZ, UR5, P0 ;  /* 0x00000005ff117e24 */ /* 0x000fca00080e06ff */
[----:B------:R-:W-:Y:S01]  /*197a0*/  STG.E.64 desc[UR60][R16.64], R22 ;  /* 0x0000001610007986 */ /* 0x000fe2000c101b3c */
[----:B------:R-:W-:Y:S05]  /*197b0*/  EXIT ;  /* 0x000000000000794d */ /* 0x000fea0003800000 */
.L_x_1849:
        /* <DEDUP_REMOVED lines=16> */
.L_x_1852:
[----:B------:R-:W0:Y:S01]  /*198c0*/  LDC.64 R2, c[0x4][R2] ;  /* 0x0100000002027b82 */ /* 0x000e220000000a00 */
[----:B------:R-:W-:Y:S01]  /*198d0*/  ULDC.64 UR4, c[0x4][0x3c8] ;  /* 0x0100f20000047ab9 */ /* 0x000fe20000000a00 */
[----:B------:R-:W-:Y:S01]  /*198e0*/  ULDC.64 UR6, c[0x4][0x258] ;  /* 0x0100960000067ab9 */ /* 0x000fe20000000a00 */
[----:B------:R-:W-:Y:S02]  /*198f0*/  IMAD.U32 R4, RZ, RZ, UR4 ;  /* 0x00000004ff047e24 */ /* 0x000fe4000f8e00ff */
        /* <DEDUP_REMOVED lines=11> */
.L_x_1853:
[----:B------:R-:W-:Y:S05]  /*199b0*/  EXIT ;  /* 0x000000000000794d */ /* 0x000fea0003800000 */
.L_x_1793:
        /* <DEDUP_REMOVED lines=19> */
[-C--:B------:R-:W-:Y:S02]  /*19af0*/  IADD3 R22, P1, R14, R11.reuse, RZ ;  /* 0x0000000b0e167210 */ /* 0x080fe40007f3e0ff */
[----:B------:R-:W-:-:S03]  /*19b00*/  IADD3 R24, P2, R6, R11, RZ ;  /* 0x0000000b06187210 */ /* 0x000fc60007f5e0ff */
[--C-:B------:R-:W-:Y:S02]  /*19b10*/  IMAD.X R23, R15, 0x1, R0.reuse, P1 ;  /* 0x000000010f177824 */ /* 0x100fe400008e0600 */
[----:B------:R-:W-:Y:S01]  /*19b20*/  IMAD.X R25, R7, 0x1, R0, P2 ;  /* 0x0000000107197824 */ /* 0x000fe200010e0600 */
[----:B------:R-:W-:Y:S07]  /*19b30*/  @!P0 BRA `(.L_x_1854) ;  /* 0x0000000400808947 */ /* 0x000fee0003800000 */
[----:B------:R-:W-:Y:S02]  /*19b40*/  ULDC.U8 UR4, c[0x0][0x631] ;  /* 0x00018c4000047ab9 */ /* 0x000fe40000000000 */
[----:B------:R-:W-:Y:S01]  /*19b50*/  ISETP.NE.AND P3, PT, RZ, UR4, PT ;  /* 0x00000004ff007c0c */ /* 0x000fe2000bf65270 */
[----:B------:R-:W-:-:S12]  /*19b60*/  @!P4 BRA `(.L_x_1855) ;  /* 0x0000000000a0c947 */ /* 0x000fd80003800000 */
[----:B------:R-:W2:Y:S04]  /*19b70*/  LDG.E.64 R14, desc[UR60][R8.64+0x10] ;  /* 0x0000103c080e7981 */ /* 0x000ea8000c1e1b00 */
        /* <DEDUP_REMOVED lines=11> */
[----:B------:R-:W-:-:S02]  /*19c30*/  @!P5 SEL R16, RZ, 0xffffffff, P1 ;  /* 0xffffffffff10d807 */ /* 0x000fc40000800000 */
        /* <DEDUP_REMOVED lines=27> */
.L_x_1855:
        /* <DEDUP_REMOVED lines=21> */
.L_x_1857:
        /* <DEDUP_REMOVED lines=9> */
[----:B------:R-:W-:Y:S01]  /*19fd0*/  MOV R4, UR4 ;  /* 0x0000000400047c02 */ /* 0x000fe20008000f00 */
        /* <DEDUP_REMOVED lines=12> */
.L_x_1858:
[----:B------:R-:W-:Y:S02]  /*1a0a0*/  ULDC.64 UR4, c[0x0][0x600] ;  /* 0x0001800000047ab9 */ /* 0x000fe40000000a00 */
[----:B------:R-:W-:-:S05]  /*1a0b0*/  IADD3 R2, P0, R17, UR4, RZ ;  /* 0x0000000411027c10 */ /* 0x000fca000ff1e0ff */
[----:B------:R-:W-:-:S05]  /*1a0c0*/  IMAD.X R3, RZ, RZ, UR5, P0 ;  /* 0x00000005ff037e24 */ /* 0x000fca00080e06ff */
[----:B------:R-:W-:Y:S01]  /*1a0d0*/  STG.E.64 desc[UR60][R2.64], R22 ;  /* 0x0000001602007986 */ /* 0x000fe2000c101b3c */
[----:B------:R-:W-:Y:S05]  /*1a0e0*/  EXIT ;  /* 0x000000000000794d */ /* 0x000fea0003800000 */
.L_x_1856:
[----:B------:R-:W-:Y:S04]  /*1a0f0*/  STG.E.64 desc[UR60][R8.64], R4 ;  /* 0x0000000408007986 */ /* 0x000fe8000c101b3c */
[----:B------:R-:W-:Y:S04]  /*1a100*/  STG.E.64 desc[UR60][R8.64+0x8], R24 ;  /* 0x0000081808007986 */ /* 0x000fe8000c101b3c */
[----:B------:R-:W-:Y:S04]  /*1a110*/  STG.E.64 desc[UR60][R8.64+0x10], R12 ;  /* 0x0000100c08007986 */ /* 0x000fe8000c101b3c */
[----:B------:R-:W-:Y:S01]  /*1a120*/  STG.E.64 desc[UR60][R8.64+0x18], R22 ;  /* 0x0000181608007986 */ /* 0x000fe2000c101b3c */
[----:B------:R-:W-:Y:S05]  /*1a130*/  EXIT ;  /* 0x000000000000794d */ /* 0x000fea0003800000 */
.L_x_1854:
        /* <DEDUP_REMOVED lines=17> */
.L_x_1860:
[----:B------:R-:W-:Y:S02]  /*1a250*/  CS2R R22, SRZ ;  /* 0x0000000000167805 */ /* 0x000fe4000001ff00 */
[----:B------:R-:W-:-:S07]  /*1a260*/  CS2R R24, SRZ ;  /* 0x0000000000187805 */ /* 0x000fce000001ff00 */
.L_x_1859:
        /* <DEDUP_REMOVED lines=23> */
.L_x_1862:
        /* <DEDUP_REMOVED lines=22> */
.L_x_1863:
[----:B------:R-:W-:Y:S02]  /*1a540*/  ULDC.64 UR4, c[0x0][0x600] ;  /* 0x0001800000047ab9 */ /* 0x000fe40000000a00 */
[----:B------:R-:W-:-:S05]  /*1a550*/  IADD3 R2, P0, R17, UR4, RZ ;  /* 0x0000000411027c10 */ /* 0x000fca000ff1e0ff */
[----:B------:R-:W-:-:S05]  /*1a560*/  IMAD.X R3, RZ, RZ, UR5, P0 ;  /* 0x00000005ff037e24 */ /* 0x000fca00080e06ff */
[----:B------:R-:W-:Y:S01]  /*1a570*/  STG.E.64 desc[UR60][R2.64], R22 ;  /* 0x0000001602007986 */ /* 0x000fe2000c101b3c */
[----:B------:R-:W-:Y:S05]  /*1a580*/  EXIT ;  /* 0x000000000000794d */ /* 0x000fea0003800000 */
.L_x_1861:
        /* <DEDUP_REMOVED lines=16> */
.L_x_1864:
        /* <DEDUP_REMOVED lines=15> */
.L_x_1865:
[----:B------:R-:W-:Y:S05]  /*1a780*/  EXIT ;  /* 0x000000000000794d */ /* 0x000fea0003800000 */
        .weak           $__internal_8_$__cuda_sm20_div_u64
        .type           $__internal_8_$__cuda_sm20_div_u64,@function
        .size           $__internal_8_$__cuda_sm20_div_u64,($__internal_9_$__cuda_sm20_rem_u64 - $__internal_8_$__cuda_sm20_div_u64)
$__internal_8_$__cuda_sm20_div_u64:
        /* <DEDUP_REMOVED lines=10> */
[----:B------:R-:W-:-:S03]  /*1a830*/  IMAD.HI.U32 R24, R22, R29, RZ ;  /* 0x0000001d16187227 */ /* 0x000fc600078e00ff */
[----:B------:R-:W-:Y:S01]  /*1a840*/  IADD3.X R31, RZ, ~R25, RZ, P0, !PT ;  /* 0x80000019ff1f7210 */ /* 0x000fe200007fe4ff */
[----:B------:R-:W-:-:S04]  /*1a850*/  IMAD.MOV.U32 R25, RZ, RZ, R22 ;  /* 0x000000ffff197224 */ /* 0x000fc800078e0016 */
[----:B------:R-:W-:-:S04]  /*1a860*/  IMAD.WIDE.U32 R24, P0, R22, R31, R24 ;  /* 0x0000001f16187225 */ /* 0x000fc80007800018 */
[C---:B------:R-:W-:Y:S02]  /*1a870*/  IMAD R27, R23.reuse, R31, RZ ;  /* 0x0000001f171b7224 */ /* 0x040fe400078e02ff */
[----:B------:R-:W-:-:S04]  /*1a880*/  IMAD.HI.U32 R24, P1, R23, R29, R24 ;  /* 0x0000001d17187227 */ /* 0x000fc80007820018 */
[----:B------:R-:W-:Y:S01]  /*1a890*/  IMAD.HI.U32 R21, R23, R31, RZ ;  /* 0x0000001f17157227 */ /* 0x000fe200078e00ff */
[----:B------:R-:W-:-:S03]  /*1a8a0*/  IADD3 R25, P3, R27, R24, RZ ;  /* 0x000000181b197210 */ /* 0x000fc60007f7e0ff */
[----:B------:R-:W-:Y:S02]  /*1a8b0*/  IMAD.X R21, R21, 0x1, R23, P0 ;  /* 0x0000000115157824 */ /* 0x000fe400000e0617 */
[----:B------:R-:W-:-:S03]  /*1a8c0*/  IMAD.WIDE.U32 R22, R25, R0, RZ ;  /* 0x0000000019167225 */ /* 0x000fc600078e00ff */
[----:B------:R-:W-:Y:S01]  /*1a8d0*/  IADD3.X R21, RZ, RZ, R21, P3, P1 ;  /* 0x000000ffff157210 */ /* 0x000fe20001fe2415 */
        /* <DEDUP_REMOVED lines=26> */
[----:B------:R-:W-:-:S04]  /*1aa80*/  IMAD R23, R21, R0, R23 ;  /* 0x0000000015177224 */ /* 0x000fc800078e0217 */
[----:B------:R-:W-:Y:S01]  /*1aa90*/  IMAD.X R24, R20, 0x1, ~R23, P1 ;  /* 0x0000000114187824 */ /* 0x000fe200008e0e17 */
[----:B------:R-:W-:Y:S02]  /*1aaa0*/  IADD3 R23, P1, -R0, R27, RZ ;  /* 0x0000001b00177210 */ /* 0x000fe40007f3e1ff */
[----:B------:R-:W-:Y:S02]  /*1aab0*/  IADD3.X R20, RZ, R21, RZ, P3, !PT ;  /* 0x00000015ff147210 */ /* 0x000fe40001ffe4ff */
[C---:B------:R-:W-:Y:S01]  /*1aac0*/  ISETP.GE.U32.AND.EX P0, PT, R24.reuse, R9, PT, P0 ;  /* 0x000000091800720c */ /* 0x040fe20003f06100 */
[----:B------:R-:W-:Y:S01]  /*1aad0*/  IMAD.X R22, R24, 0x1, ~R9, P1 ;  /* 0x0000000118167824 */ /* 0x000fe200008e0e09 */
[----:B------:R-:W-:Y:S02]  /*1aae0*/  ISETP.NE.U32.AND P1, PT, R0, RZ, PT ;  /* 0x000000ff0000720c */ /* 0x000fe40003f25070 */
[----:B------:R-:W-:Y:S02]  /*1aaf0*/  SEL R25, R8, R25, P0 ;  /* 0x0000001908197207 */ /* 0x000fe40000000000 */
[----:B------:R-:W-:-:S02]  /*1ab00*/  SEL R23, R23, R27, P0 ;  /* 0x0000001b17177207 */ /* 0x000fc40000000000 */
[----:B------:R-:W-:Y:S01]  /*1ab10*/  SEL R20, R20, R21, P0 ;  /* 0x0000001514147207 */ /* 0x000fe20000000000 */
[----:B------:R-:W-:Y:S01]  /*1ab20*/  IMAD.MOV.U32 R21, RZ, RZ, 0x0 ;  /* 0x00000000ff157424 */ /* 0x000fe200078e00ff */
[----:B------:R-:W-:Y:S02]  /*1ab30*/  IADD3 R8, P3, R25, 0x1, RZ ;  /* 0x0000000119087810 */ /* 0x000fe40007f7e0ff */
[----:B------:R-:W-:Y:S02]  /*1ab40*/  SEL R22, R22, R24, P0 ;  /* 0x0000001816167207 */ /* 0x000fe40000000000 */
[----:B------:R-:W-:Y:S01]  /*1ab50*/  ISETP.GE.U32.AND P0, PT, R23, R0, PT ;  /* 0x000000001700720c */ /* 0x000fe20003f06070 */
[----:B------:R-:W-:Y:S01]  /*1ab60*/  IMAD.X R23, RZ, RZ, R20, P3 ;  /* 0x000000ffff177224 */ /* 0x000fe200018e0614 */
[----:B------:R-:W-:Y:S02]  /*1ab70*/  ISETP.NE.AND.EX P1, PT, R9, RZ, PT, P1 ;  /* 0x000000ff0900720c */ /* 0x000fe40003f25310 */
[----:B------:R-:W-:-:S04]  /*1ab80*/  ISETP.GE.U32.AND.EX P0, PT, R22, R9, PT, P0 ;  /* 0x000000091600720c */ /* 0x000fc80003f06100 */
[----:B------:R-:W-:Y:S01]  /*1ab90*/  SEL R23, R23, R20, P0 ;  /* 0x0000001417177207 */ /* 0x000fe20000000000 */
[----:B------:R-:W-:Y:S01]  /*1aba0*/  IMAD.MOV.U32 R20, RZ, RZ, R16 ;  /* 0x000000ffff147224 */ /* 0x000fe200078e0010 */
[----:B------:R-:W-:Y:S02]  /*1abb0*/  SEL R8, R8, R25, P0 ;  /* 0x0000001908087207 */ /* 0x000fe40000000000 */
[----:B------:R-:W-:Y:S02]  /*1abc0*/  SEL R23, R23, 0xffffffff, P1 ;  /* 0xffffffff17177807 */ /* 0x000fe40000800000 */
[----:B------:R-:W-:Y:S01]  /*1abd0*/  SEL R8, R8, 0xffffffff, P1 ;  /* 0xffffffff08087807 */ /* 0x000fe20000800000 */
[----:B------:R-:W-:Y:S06]  /*1abe0*/  RET.REL.NODEC R20 `(_ZN2at6native13reduce_kernelILi256ELi2ENS0_8ReduceOpIdNS0_9ArgMinOpsIdEEjlLi4ELi4EEEEEvT1_) ;  /* 0xfffffe5414047950 */ /* 0x000fec0003c3ffff */
        .weak           $__internal_9_$__cuda_sm20_rem_u64
        .type           $__internal_9_$__cuda_sm20_rem_u64,@function
        .size           $__internal_9_$__cuda_sm20_rem_u64,(.L_x_6966 - $__internal_9_$__cuda_sm20_rem_u64)
$__internal_9_$__cuda_sm20_rem_u64:
        /* <DEDUP_REMOVED lines=24> */
[----:B------:R-:W-:-:S03]  /*1ad70*/  IMAD.HI.U32 R24, R25, R27, RZ ;  /* 0x0000001b19187227 */ /* 0x000fc600078e00ff */
[----:B------:R-:W-:Y:S01]  /*1ad80*/  IADD3.X R22, RZ, ~R23, RZ, P0, !PT ;  /* 0x80000017ff167210 */ /* 0x000fe200007fe4ff */
[----:B------:R-:W-:-:S04]  /*1ad90*/  IMAD.MOV.U32 R23, RZ, RZ, RZ ;  /* 0x000000ffff177224 */ /* 0x000fc800078e00ff */
        /* <DEDUP_REMOVED lines=31> */
[----:B------:R-:W-:Y:S01]  /*1af90*/  ISETP.GE.U32.AND.EX P0, PT, R20, R11, PT, P0 ;  /* 0x0000000b1400720c */ /* 0x000fe20003f06100 */
[----:B------:R-:W-:-:S03]  /*1afa0*/  IMAD.MOV.U32 R11, RZ, RZ, 0x0 ;  /* 0x00000000ff0b7424 */ /* 0x000fc600078e00ff */
[----:B------:R-:W-:Y:S02]  /*1afb0*/  SEL R8, R16, R23, P0 ;  /* 0x0000001710087207 */ /* 0x000fe40000000000 */
[----:B------:R-:W-:Y:S02]  /*1afc0*/  SEL R21, R21, R20, P0 ;  /* 0x0000001415157207 */ /* 0x000fe40000000000 */
[----:B------:R-:W-:Y:S02]  /*1afd0*/  SEL R8, R8, 0xffffffff, P1 ;  /* 0xffffffff08087807 */ /* 0x000fe40000800000 */
[----:B------:R-:W-:Y:S01]  /*1afe0*/  SEL R21, R21, 0xffffffff, P1 ;  /* 0xffffffff15157807 */ /* 0x000fe20000800000 */
[----:B------:R-:W-:Y:S06]  /*1aff0*/  RET.REL.NODEC R10 `(_ZN2at6native13reduce_kernelILi256ELi2ENS0_8ReduceOpIdNS0_9ArgMinOpsIdEEjlLi4ELi4EEEEEvT1_) ;  /* 0xfffffe500a007950 */ /* 0x000fec0003c3ffff */
.L_x_1866:
        /* <DEDUP_REMOVED lines=16> */
.L_x_6966:


//--------------------- .text._ZN2at6native13reduce_kernelILi128ELi4ENS0_8ReduceOpIdNS0_9ArgMinOpsIdEEjlLi4ELi4EEEEEvT1_ --------------------------
	.section	.text._ZN2at6native13reduce_kernelILi128ELi4ENS0_8ReduceOpIdNS0_9ArgMinOpsIdEEjlLi4ELi4EEEEEvT1_,"ax",@progbits
	.align	128
        .global         _ZN2at6native13reduce_kernelILi128ELi4ENS0_8ReduceOpIdNS0_9ArgMinOpsIdEEjlLi4ELi4EEEEEvT1_
        .type           _ZN2at6native13reduce_kernelILi128ELi4ENS0_8ReduceOpIdNS0_9ArgMinOpsIdEEjlLi4ELi4EEEEEvT1_,@function
        .size           _ZN2at6native13reduce_kernelILi128ELi4ENS0_8ReduceOpIdNS0_9ArgMinOpsIdEEjlLi4ELi4EEEEEvT1_,(.L_x_6968 - _ZN2at6native13reduce_kernelILi128ELi4ENS0_8ReduceOpIdNS0_9ArgMinOpsIdEEjlLi4ELi4EEEEEvT1_)
        .other          _ZN2at6native13reduce_kernelILi128ELi4ENS0_8ReduceOpIdNS0_9ArgMinOpsIdEEjlLi4ELi4EEEEEvT1_,@"STO_CUDA_ENTRY STV_DEFAULT"
_ZN2at6native13reduce_kernelILi128ELi4ENS0_8ReduceOpIdNS0_9ArgMinOpsIdEEjlLi4ELi4EEEEEvT1_:
.text._ZN2at6native13reduce_kernelILi128ELi4ENS0_8ReduceOpIdNS0_9ArgMinOpsIdEEjlLi4ELi4EEEEEvT1_:
        /* <DEDUP_REMOVED lines=293> */
.L_x_1867:
        /* <DEDUP_REMOVED lines=9> */
[----:B------:R-:W-:Y:S02]  /*12e0*/  CS2R R6, SRZ ;  /* 0x0000000000067805 */ /* 0x000fe4000001ff00 */
[----:B------:R-:W-:Y:S02]  /*12f0*/  CS2R R20, SRZ ;  /* 0x0000000000147805 */ /* 0x000fe4000001ff00 */
[----:B------:R-:W-:Y:S02]  /*1300*/  ISETP.GE.U32.OR P0, PT, R5, UR4, P0 ;  /* 0x0000000405007c0c */ /* 0x000fe40008706470 */
[----:B------:R-:W-:Y:S02]  /*1310*/  CS2R R12, SRZ ;  /* 0x00000000000c7805 */ /* 0x000fe4000001ff00 */
[----:B------:R-:W-:Y:S02]  /*1320*/  CS2R R8, SRZ ;  /* 0x0000000000087805 */ /* 0x000fe4000001ff00 */
[----:B------:R-:W-:-:S07]  /*1330*/  CS2R R4, SRZ ;  /* 0x0000000000047805 */ /* 0x000fce000001ff00 */
        /* <DEDUP_REMOVED lines=24> */
.L_x_1871:
[----:B------:R-:W0:Y:S01]  /*14c0*/  LDC.64 R20, c[0x0][0x218] ;  /* 0x00008600ff147b82 */ /* 0x000e220000000a00 */
        /* <DEDUP_REMOVED lines=29> */
.L_x_1877:
[----:B------:R-:W-:Y:S05]  /*16a0*/  BSYNC B2 ;  /* 0x0000000000027941 */ /* 0x000fea0003800000 */
.L_x_1876:
        /* <DEDUP_REMOVED lines=32> */
.L_x_1875:
[----:B------:R-:W-:Y:S05]  /*18b0*/  BSYNC B1 ;  /* 0x0000000000017941 */ /* 0x000fea0003800000 */
.L_x_1874:
[----:B------:R-:W0:Y:S01]  /*18c0*/  LDC R0, c[0x0][0x22c] ;  /* 0x00008b00ff007b82 */ /* 0x000e220000000800 */
[C---:B------:R-:W-:Y:S02]  /*18d0*/  IADD3 R3, P0, -R9.reuse, 0x4, RZ ;  /* 0x0000000409037810 */ /* 0x040fe40007f1e1ff */
[----:B------:R-:W-:Y:S02]  /*18e0*/  IADD3 R25, -R9, 0x4, RZ ;  /* 0x0000000409197810 */ /* 0x000fe40007ffe1ff */
[----:B------:R-:W-:Y:S01]  /*18f0*/  LEA R18, P1, R3, R18, 0x3 ;  /* 0x0000001203127211 */ /* 0x000fe200078218ff */
[----:B------:R-:W-:-:S05]  /*1900*/  IMAD.X R4, RZ, RZ, -0x1, P0 ;  /* 0xffffffffff047424 */ /* 0x000fca00000e06ff */
[----:B------:R-:W-:Y:S02]  /*1910*/  LEA.HI.X R19, R3, R19, R4, 0x3, P1 ;  /* 0x0000001303137211 */ /* 0x000fe400008f1c04 */
[----:B0-----:R-:W-:-:S07]  /*1920*/  IADD3 R0, R9, -0x4, R0 ;  /* 0xfffffffc09007810 */ /* 0x001fce0007ffe000 */
.L_x_1873:
[----:B------:R-:W-:Y:S05]  /*1930*/  BSYNC B0 ;  /* 0x0000000000007941 */ /* 0x000fea0003800000 */
.L_x_1872:
        /* <DEDUP_REMOVED lines=12> */
[--C-:B------:R-:W-:Y:S02]  /*1a00*/  IMAD.MOV.U32 R14, RZ, RZ, R20.reuse ;  /* 0x000000ffff0e7224 */ /* 0x100fe400078e0014 */
[----:B------:R-:W-:Y:S01]  /*1a10*/  IMAD.MOV.U32 R15, RZ, RZ, R21 ;  /* 0x000000ffff0f7224 */ /* 0x000fe200078e0015 */
[----:B------:R-:W-:Y:S01]  /*1a20*/  ISETP.GE.U32.AND P0, PT, R5, R0, PT ;  /* 0x000000000500720c */ /* 0x000fe20003f06070 */
[----:B------:R-:W-:-:S02]  /*1a30*/  IMAD.MOV.U32 R22, RZ, RZ, R20 ;  /* 0x000000ffff167224 */ /* 0x000fc400078e0014 */
[----:B------:R-:W-:-:S10]  /*1a40*/  IMAD.MOV.U32 R23, RZ, RZ, R21 ;  /* 0x000000ffff177224 */ /* 0x000fd400078e0015 */
[----:B------:R-:W-:Y:S05]  /*1a50*/  @P0 BRA `(.L_x_1879) ;  /* 0x00000004007c0947 */ /* 0x000fea0003800000 */
[----:B------:R-:W-:Y:S02]  /*1a60*/  IMAD.MOV.U32 R31, RZ, RZ, R28 ;  /* 0x000000ffff1f7224 */ /* 0x000fe400078e001c */
[----:B------:R-:W-:Y:S02]  /*1a70*/  IMAD.MOV.U32 R32, RZ, RZ, R30 ;  /* 0x000000ffff207224 */ /* 0x000fe400078e001e */
[----:B------:R-:W-:Y:S02]  /*1a80*/  IMAD.MOV.U32 R22, RZ, RZ, R20 ;  /* 0x000000ffff167224 */ /* 0x000fe400078e0014 */
[----:B------:R-:W-:-:S07]  /*1a90*/  IMAD.MOV.U32 R23, RZ, RZ, R21 ;  /* 0x000000ffff177224 */ /* 0x000fce00078e0015 */
.L_x_1889:
        /* <DEDUP_REMOVED lines=35> */
.L_x_1881:
[----:B------:R-:W-:Y:S01]  /*1cd0*/  DSETP.GTU.AND P0, PT, |R10|, +INF , PT ;  /* 0x7ff000000a00742a */ /* 0x000fe20003f0c200 */
[----:B------:R-:W-:-:S05]  /*1ce0*/  ISETP.LT.U32.AND P1, PT, R28, R9, PT ;  /* 0x000000091c00720c */ /* 0x000fca0003f21070 */
[----:B------:R-:W-:-:S13]  /*1cf0*/  ISETP.LT.OR.EX P0, PT, R30, RZ, !P0, P1 ;  /* 0x000000ff1e00720c */ /* 0x000fda0004701710 */
.L_x_1882:
[----:B------:R-:W-:Y:S05]  /*1d00*/  BSYNC B1 ;  /* 0x0000000000017941 */ /* 0x000fea0003800000 */
.L_x_1880:
        /* <DEDUP_REMOVED lines=17> */
.L_x_1884:
[----:B-----5:R-:W-:Y:S01]  /*1e20*/  DSETP.GTU.AND P0, PT, |R4|, +INF , PT ;  /* 0x7ff000000400742a */ /* 0x020fe20003f0c200 */
[----:B------:R-:W-:-:S05]  /*1e30*/  ISETP.LT.U32.AND P1, PT, R31, R8, PT ;  /* 0x000000081f00720c */ /* 0x000fca0003f21070 */
[----:B------:R-:W-:-:S13]  /*1e40*/  ISETP.LT.OR.EX P0, PT, R32, RZ, !P0, P1 ;  /* 0x000000ff2000720c */ /* 0x000fda0004701710 */
.L_x_1885:
[----:B------:R-:W-:Y:S05]  /*1e50*/  BSYNC B1 ;  /* 0x0000000000017941 */ /* 0x000fea0003800000 */
.L_x_1883:
        /* <DEDUP_REMOVED lines=17> */
.L_x_1887:
[----:B------:R-:W-:Y:S01]  /*1f70*/  DSETP.GTU.AND P0, PT, |R6|, +INF , PT ;  /* 0x7ff000000600742a */ /* 0x000fe20003f0c200 */
[----:B------:R-:W-:-:S05]  /*1f80*/  ISETP.LT.U32.AND P1, PT, R33, R36, PT ;  /* 0x000000242100720c */ /* 0x000fca0003f21070 */
[----:B------:R-:W-:-:S13]  /*1f90*/  ISETP.LT.OR.EX P0, PT, R34, RZ, !P0, P1 ;  /* 0x000000ff2200720c */ /* 0x000fda0004701710 */
.L_x_1888:
[----:B------:R-:W-:Y:S05]  /*1fa0*/  BSYNC B1 ;  /* 0x0000000000017941 */ /* 0x000fea0003800000 */
.L_x_1886:
        /* <DEDUP_REMOVED lines=10> */
.L_x_1879:
[----:B------:R-:W-:Y:S05]  /*2050*/  BSYNC B0 ;  /* 0x0000000000007941 */ /* 0x000fea0003800000 */
.L_x_1878:
        /* <DEDUP_REMOVED lines=12> */
.L_x_1891:
[----:B------:R-:W-:Y:S05]  /*2120*/  BSYNC B0 ;  /* 0x0000000000007941 */ /* 0x000fea0003800000 */
.L_x_1890:
        /* <DEDUP_REMOVED lines=30> */
.L_x_1893:
[----:B------:R-:W-:Y:S05]  /*2310*/  BSYNC B0 ;  /* 0x0000000000007941 */ /* 0x000fea0003800000 */
.L_x_1892:
        /* <DEDUP_REMOVED lines=12> */
.L_x_1895:
[----:B------:R-:W-:Y:S01]  /*23e0*/  DSETP.GTU.AND P0, PT, |R22|, +INF , PT ;  /* 0x7ff000001600742a */ /* 0x000fe20003f0c200 */
[----:B------:R-:W-:-:S05]  /*23f0*/  ISETP.LT.U32.AND P1, PT, R35, R28, PT ;  /* 0x0000001c2300720c */ /* 0x000fca0003f21070 */
[----:B------:R-:W-:-:S13]  /*2400*/  ISETP.LT.OR.EX P0, PT, R37, R30, !P0, P1 ;  /* 0x0000001e2500720c */ /* 0x000fda0004701710 */
.L_x_1896:
[----:B------:R-:W-:Y:S05]  /*2410*/  BSYNC B0 ;  /* 0x0000000000007941 */ /* 0x000fea0003800000 */
.L_x_1894:
        /* <DEDUP_REMOVED lines=16> */
.L_x_1898:
[----:B------:R-:W-:Y:S01]  /*2520*/  DSETP.GTU.AND P0, PT, |R20|, +INF , PT ;  /* 0x7ff000001400742a */ /* 0x000fe20003f0c200 */
[----:B------:R-:W-:-:S05]  /*2530*/  ISETP.LT.U32.AND P1, PT, R28, R31, PT ;  /* 0x0000001f1c00720c */ /* 0x000fca0003f21070 */
[----:B------:R-:W-:-:S13]  /*2540*/  ISETP.LT.OR.EX P0, PT, R37, R32, !P0, P1 ;  /* 0x000000202500720c */ /* 0x000fda0004701710 */
.L_x_1899:
[----:B------:R-:W-:Y:S05]  /*2550*/  BSYNC B0 ;  /* 0x0000000000007941 */ /* 0x000fea0003800000 */
.L_x_1897:
        /* <DEDUP_REMOVED lines=16> */
.L_x_1901:
[----:B------:R-:W-:Y:S01]  /*2660*/  DSETP.GTU.AND P0, PT, |R14|, +INF , PT ;  /* 0x7ff000000e00742a */ /* 0x000fe20003f0c200 */
[----:B------:R-:W-:-:S05]  /*2670*/  ISETP.LT.U32.AND P1, PT, R6, R33, PT ;  /* 0x000000210600720c */ /* 0x000fca0003f21070 */
[----:B------:R-:W-:-:S13]  /*2680*/  ISETP.LT.OR.EX P0, PT, R7, R34, !P0, P1 ;  /* 0x000000220700720c */ /* 0x000fda0004701710 */
.L_x_1902:
[----:B------:R-:W-:Y:S05]  /*2690*/  BSYNC B0 ;  /* 0x0000000000007941 */ /* 0x000fea0003800000 */
.L_x_1900:
[----:B------:R-:W-:Y:S02]  /*26a0*/  FSEL R4, R4, R14, P0 ;  /* 0x0000000e04047208 */ /* 0x000fe40000000000 */
[----:B------:R-:W-:Y:S02]  /*26b0*/  CS2R R10, SRZ ;  /* 0x00000000000a7805 */ /* 0x000fe4000001ff00 */
[----:B------:R-:W-:Y:S02]  /*26c0*/  FSEL R5, R5, R15, P0 ;  /* 0x0000000f05057208 */ /* 0x000fe40000000000 */
[----:B------:R-:W-:Y:S02]  /*26d0*/  CS2R R14, SRZ ;  /* 0x00000000000e7805 */ /* 0x000fe4000001ff00 */
[----:B------:R-:W-:Y:S02]  /*26e0*/  SEL R6, R6, R33, P0 ;  /* 0x0000002106067207 */ /* 0x000fe40000000000 */
[----:B------:R-:W-:-:S02]  /*26f0*/  CS2R R22, SRZ ;  /* 0x0000000000167805 */ /* 0x000fc4000001ff00 */
[----:B------:R-:W-:Y:S02]  /*2700*/  SEL R7, R7, R34, P0 ;  /* 0x0000002207077207 */ /* 0x000fe40000000000 */
[----:B------:R-:W-:Y:S02]  /*2710*/  CS2R R8, SRZ ;  /* 0x0000000000087805 */ /* 0x000fe4000001ff00 */
[----:B------:R-:W-:Y:S02]  /*2720*/  CS2R R12, SRZ ;  /* 0x00000000000c7805 */ /* 0x000fe4000001ff00 */
[----:B------:R-:W-:Y:S01]  /*2730*/  CS2R R20, SRZ ;  /* 0x0000000000147805 */ /* 0x000fe2000001ff00 */
[----:B------:R-:W-:Y:S06]  /*2740*/  BRA `(.L_x_1869) ;  /* 0x0000014c004c7947 */ /* 0x000fec0003800000 */
.L_x_1870:
        /* <DEDUP_REMOVED lines=75> */
[----:B------:R-:W-:Y:S02]  /*2c00*/  IMAD.MOV.U32 R66, RZ, RZ, R64 ;  /* 0x000000ffff427224 */ /* 0x000fe400078e0040 */
[----:B------:R-:W-:Y:S01]  /*2c10*/  IMAD.MOV.U32 R67, RZ, RZ, R65 ;  /* 0x000000ffff437224 */ /* 0x000fe200078e0041 */
[----:B------:R-:W-:Y:S06]  /*2c20*/  @P0 BRA `(.L_x_1906) ;  /* 0x0000005400f00947 */ /* 0x000fec0003800000 */
[----:B------:R-:W-:Y:S01]  /*2c30*/  ISETP.NE.AND P1, PT, R24, RZ, PT ;  /* 0x000000ff1800720c */ /* 0x000fe20003f25270 */
        /* <DEDUP_REMOVED lines=55> */
[----:B------:R-:W-:-:S07]  /*2fb0*/  IMAD.MOV.U32 R67, RZ, RZ, R65 ;  /* 0x000000ffff437224 */ /* 0x000fce00078e0041 */
.L_x_1956:
        /* <DEDUP_REMOVED lines=53> */
[----:B0-----:R-:W-:Y:S06]  /*3310*/  @!P1 BRA `(.L_x_1907) ;  /* 0x0000000c00a89947 */ /* 0x001fec0003800000 */
        /* <DEDUP_REMOVED lines=224> */
[----:B------:R-:W-:-:S05]  /*4120*/  IMAD.MOV R25, RZ, RZ, -R27 ;  /* 0x000000ffff197224 */ /* 0x000fca00078e0a1b */
[----:B------:R-:W1:Y:S01]  /*4130*/  @P0 LDC R31, c[0x0][0x38c] ;  /* 0x0000e300ff1f0b82 */ /* 0x000e620000000800 */
[----:B------:R-:W-:-:S04]  /*4140*/  IMAD R25, R25, UR36, R33 ;  /* 0x0000002419197c24 */ /* 0x000fc8000f8e0221 */
[----:B------:R-:W-:-:S03]  /*4150*/  IMAD R24, R25, UR28, R24 ;  /* 0x0000001c19187c24 */ /* 0x000fc6000f8e0218 */
[----:B------:R-:W2:Y:S01]  /*4160*/  @P0 LDC R30, c[0x0][0x3f8] ;  /* 0x0000fe00ff1e0b82 */ /* 0x000ea20000000800 */
[----:B0-----:R-:W-:-:S05]  /*4170*/  @P0 IMAD.HI.U32 R28, R27, R28, R26 ;  /* 0x0000001c1b1c0227 */ /* 0x001fca00078e001a */
[----:B------:R-:W-:-:S05]  /*4180*/  @P0 SHF.R.U32.HI R28, RZ, R29, R28 ;  /* 0x0000001dff1c0219 */ /* 0x000fca000001161c */
[----:B------:R-:W-:-:S04]  /*4190*/  @P0 IMAD.MOV R26, RZ, RZ, -R28 ;  /* 0x000000ffff1a0224 */ /* 0x000fc800078e0a1c */
[----:B-1----:R-:W-:-:S04]  /*41a0*/  @P0 IMAD R27, R26, R31, R27 ;  /* 0x0000001f1a1b0224 */ /* 0x002fc800078e021b */
[----:B--2---:R-:W-:-:S07]  /*41b0*/  @P0 IMAD R24, R27, R30, R24 ;  /* 0x0000001e1b180224 */ /* 0x004fce00078e0218 */
.L_x_1907:
[----:B------:R-:W-:-:S04]  /*41c0*/  LOP3.LUT R35, R24, 0xffffffe0, RZ, 0xc0, !PT ;  /* 0xffffffe018237812 */ /* 0x000fc800078ec0ff */
[----:B------:R-:W-:-:S05]  /*41d0*/  IADD3 R34, P0, R18, R35, RZ ;  /* 0x0000002312227210 */ /* 0x000fca0007f1e0ff */
[----:B------:R-:W-:-:S05]  /*41e0*/  IMAD.X R35, RZ, RZ, R19, P0 ;  /* 0x000000ffff237224 */ /* 0x000fca00000e0613 */
[----:B------:R0:W5:Y:S04]  /*41f0*/  LDG.E.128 R24, desc[UR60][R34.64] ;  /* 0x0000003c22187981 */ /* 0x000168000c1e1d00 */
[----:B------:R0:W5:Y:S01]  /*4200*/  LDG.E.128 R28, desc[UR60][R34.64+0x10] ;  /* 0x0000103c221c7981 */ /* 0x000162000c1e1d00 */
[----:B------:R-:W-:Y:S05]  /*4210*/  @!P1 BRA `(.L_x_1908) ;  /* 0x0000000c00ac9947 */ /* 0x000fea0003800000 */
[----:B------:R-:W-:Y:S01]  /*4220*/  ULDC UR36, c[0x0][0x234] ;  /* 0x00008d0000247ab9 */ /* 0x000fe20000000800 */
[----:B------:R-:W-:Y:S01]  /*4230*/  IMAD.MOV.U32 R32, RZ, RZ, RZ ;  /* 0x000000ffff207224 */ /* 0x000fe200078e00ff */
[----:B------:R-:W-:Y:S01]  /*4240*/  ISETP.NE.AND P0, PT, R40, 0x1, PT ;  /* 0x000000012800780c */ /* 0x000fe20003f05270 */
[----:B------:R-:W-:-:S04]  /*4250*/  VIADD R33, R104, UR36 ;  /* 0x0000002468217c36 */ /* 0x000fc80008000000 */
[----:B------:R-:W-:-:S05]  /*4260*/  IMAD.HI.U32 R32, R33, UR30, R32 ;  /* 0x0000001e21207c27 */ /* 0x000fca000f8e0020 */
[----:B0-----:R-:W-:-:S05]  /*4270*/  SHF.R.U32.HI R35, RZ, UR31, R32 ;  /* 0x0000001fff237c19 */ /* 0x001fca0008011620 */
        /* <DEDUP_REMOVED lines=229> */
.L_x_1908:
[----:B------:R-:W-:Y:S01]  /*50d0*/  LOP3.LUT R43, R32, 0xffffffe0, RZ, 0xc0, !PT ;  /* 0xffffffe0202b7812 */ /* 0x000fe200078ec0ff */
[----:B------:R-:W-:-:S03]  /*50e0*/  ULDC UR36, c[0x0][0x234] ;  /* 0x00008d0000247ab9 */ /* 0x000fc60000000800 */
[----:B------:R-:W-:-:S05]  /*50f0*/  IADD3 R42, P0, R18, R43, RZ ;  /* 0x0000002b122a7210 */ /* 0x000fca0007f1e0ff */
[----:B------:R-:W-:-:S05]  /*5100*/  IMAD.X R43, RZ, RZ, R19, P0 ;  /* 0x000000ffff2b7224 */ /* 0x000fca00000e0613 */
[----:B0-----:R0:W5:Y:S04]  /*5110*/  LDG.E.128 R32, desc[UR60][R42.64] ;  /* 0x0000003c2a207981 */ /* 0x001168000c1e1d00 */
[----:B------:R0:W5:Y:S01]  /*5120*/  LDG.E.128 R36, desc[UR60][R42.64+0x10] ;  /* 0x0000103c2a247981 */ /* 0x000162000c1e1d00 */
[----:B------:R-:W-:Y:S02]  /*5130*/  IMAD.U32 R105, RZ, RZ, UR36 ;  /* 0x00000024ff697e24 */ /* 0x000fe4000f8e00ff */
[----:B------:R-:W-:Y:S02]  /*5140*/  IMAD.MOV.U32 R52, RZ, RZ, RZ ;  /* 0x000000ffff347224 */ /* 0x000fe400078e00ff */
[----:B------:R-:W-:Y:S02]  /*5150*/  IMAD.MOV.U32 R44, RZ, RZ, RZ ;  /* 0x000000ffff2c7224 */ /* 0x000fe400078e00ff */
[----:B------:R-:W-:Y:S01]  /*5160*/  IMAD.IADD R97, R104, 0x1, R105 ;  /* 0x0000000168617824 */ /* 0x000fe200078e0269 */
[----:B------:R-:W-:Y:S06]  /*5170*/  @!P1 BRA `(.L_x_1909) ;  /* 0x0000000c00a89947 */ /* 0x000fec0003800000 */
[----:B0-----:R-:W-:Y:S01]  /*5180*/  IMAD.IADD R43, R97, 0x1, R105 ;  /* 0x00000001612b7824 */ /* 0x001fe200078e0269 */
        /* <DEDUP_REMOVED lines=233> */
.L_x_1909:
[----:B------:R-:W-:-:S04]  /*6020*/  LOP3.LUT R49, R44, 0xffffffe0, RZ, 0xc0, !PT ;  /* 0xffffffe02c317812 */ /* 0x000fc800078ec0ff */
[----:B------:R-:W-:-:S05]  /*6030*/  IADD3 R48, P0, R18, R49, RZ ;  /* 0x0000003112307210 */ /* 0x000fca0007f1e0ff */
[----:B------:R-:W-:-:S05]  /*6040*/  IMAD.X R49, RZ, RZ, R19, P0 ;  /* 0x000000ffff317224 */ /* 0x000fca00000e0613 */
[----:B0-----:R0:W5:Y:S04]  /*6050*/  LDG.E.128 R40, desc[UR60][R48.64] ;  /* 0x0000003c30287981 */ /* 0x001168000c1e1d00 */
[----:B------:R0:W5:Y:S01]  /*6060*/  LDG.E.128 R44, desc[UR60][R48.64+0x10] ;  /* 0x0000103c302c7981 */ /* 0x000162000c1e1d00 */
[----:B------:R-:W-:Y:S05]  /*6070*/  @!P1 BRA `(.L_x_1910) ;  /* 0x0000000c00b09947 */ /* 0x000fea0003800000 */
[----:B0-----:R-:W0:Y:S01]  /*6080*/  LDC.64 R48, c[0x0][0x268] ;  /* 0x00009a00ff307b82 */ /* 0x001e220000000a00 */
[----:B------:R-:W-:-:S04]  /*6090*/  IMAD.IADD R50, R97, 0x1, R105 ;  /* 0x0000000161327824 */ /* 0x000fc800078e0269 */
        /* <DEDUP_REMOVED lines=234> */
.L_x_1910:
[----:B------:R-:W-:-:S04]  /*6f40*/  LOP3.LUT R107, R52, 0xffffffe0, RZ, 0xc0, !PT ;  /* 0xffffffe0346b7812 */ /* 0x000fc800078ec0ff */
[----:B------:R-:W-:-:S05]  /*6f50*/  IADD3 R106, P0, R18, R107, RZ ;  /* 0x0000006b126a7210 */ /* 0x000fca0007f1e0ff */
[----:B------:R-:W-:-:S05]  /*6f60*/  IMAD.X R107, RZ, RZ, R19, P0 ;  /* 0x000000ffff6b7224 */ /* 0x000fca00000e0613 */
[----:B0-----:R0:W5:Y:S04]  /*6f70*/  LDG.E.128 R48, desc[UR60][R106.64] ;  /* 0x0000003c6a307981 */ /* 0x001168000c1e1d00 */
[----:B------:R0:W5:Y:S01]  /*6f80*/  LDG.E.128 R52, desc[UR60][R106.64+0x10] ;  /* 0x0000103c6a347981 */ /* 0x000162000c1e1d00 */
        /* <DEDUP_REMOVED lines=20> */
[----:B0-----:R-:W-:Y:S05]  /*70d0*/  @P2 BRA `(.L_x_1912) ;  /* 0x0000000000242947 */ /* 0x001fea0003800000 */
        /* <DEDUP_REMOVED lines=9> */
.L_x_1912:
[----:B------:R-:W-:Y:S01]  /*7170*/  DSETP.GTU.AND P0, PT, |R26|, +INF , PT ;  /* 0x7ff000001a00742a */ /* 0x000fe20003f0c200 */
[----:B------:R-:W-:-:S05]  /*7180*/  ISETP.LT.U32.AND P2, PT, R5, R104, PT ;  /* 0x000000680500720c */ /* 0x000fca0003f41070 */
[----:B------:R-:W-:-:S13]  /*7190*/  ISETP.LT.OR.EX P0, PT, R4, RZ, !P0, P2 ;  /* 0x000000ff0400720c */ /* 0x000fda0004701720 */
.L_x_1913:
[----:B------:R-:W-:Y:S05]  /*71a0*/  BSYNC B1 ;  /* 0x0000000000017941 */ /* 0x000fea0003800000 */
.L_x_1911:
        /* <DEDUP_REMOVED lines=16> */
.L_x_1915:
[----:B------:R-:W-:Y:S01]  /*72b0*/  DSETP.GTU.AND P0, PT, |R28|, +INF , PT ;  /* 0x7ff000001c00742a */ /* 0x000fe20003f0c200 */
[----:B------:R-:W-:-:S05]  /*72c0*/  ISETP.LT.U32.AND P2, PT, R7, R104, PT ;  /* 0x000000680700720c */ /* 0x000fca0003f41070 */
[----:B------:R-:W-:-:S13]  /*72d0*/  ISETP.LT.OR.EX P0, PT, R6, RZ, !P0, P2 ;  /* 0x000000ff0600720c */ /* 0x000fda0004701720 */
.L_x_1916:
[----:B------:R-:W-:Y:S05]  /*72e0*/  BSYNC B1 ;  /* 0x0000000000017941 */ /* 0x000fea0003800000 */
.L_x_1914:
        /* <DEDUP_REMOVED lines=16> */
.L_x_1918:
[----:B------:R-:W-:Y:S01]  /*73f0*/  DSETP.GTU.AND P0, PT, |R30|, +INF , PT ;  /* 0x7ff000001e00742a */ /* 0x000fe20003f0c200 */
[----:B------:R-:W-:-:S05]  /*7400*/  ISETP.LT.U32.AND P2, PT, R9, R104, PT ;  /* 0x000000680900720c */ /* 0x000fca0003f41070 */
[----:B------:R-:W-:-:S13]  /*7410*/  ISETP.LT.OR.EX P0, PT, R8, RZ, !P0, P2 ;  /* 0x000000ff0800720c */ /* 0x000fda0004701720 */
.L_x_1919:
[----:B------:R-:W-:Y:S05]  /*7420*/  BSYNC B1 ;  /* 0x0000000000017941 */ /* 0x000fea0003800000 */
.L_x_1917:
        /* <DEDUP_REMOVED lines=16> */
.L_x_1921:
[----:B------:R-:W-:Y:S01]  /*7530*/  DSETP.GTU.AND P0, PT, |R32|, +INF , PT ;  /* 0x7ff000002000742a */ /* 0x000fe20003f0c200 */
[----:B------:R-:W-:-:S05]  /*7540*/  ISETP.LT.U32.AND P2, PT, R10, R97, PT ;  /* 0x000000610a00720c */ /* 0x000fca0003f41070 */
[----:B------:R-:W-:-:S13]  /*7550*/  ISETP.LT.OR.EX P0, PT, R11, RZ, !P0, P2 ;  /* 0x000000ff0b00720c */ /* 0x000fda0004701720 */
.L_x_1922:
[----:B------:R-:W-:Y:S05]  /*7560*/  BSYNC B1 ;  /* 0x0000000000017941 */ /* 0x000fea0003800000 */
.L_x_1920:
        /* <DEDUP_REMOVED lines=16> */
.L_x_1924:
[----:B------:R-:W-:Y:S01]  /*7670*/  DSETP.GTU.AND P0, PT, |R34|, +INF , PT ;  /* 0x7ff000002200742a */ /* 0x000fe20003f0c200 */
[----:B------:R-:W-:-:S05]  /*7680*/  ISETP.LT.U32.AND P2, PT, R12, R97, PT ;  /* 0x000000610c00720c */ /* 0x000fca0003f41070 */
[----:B------:R-:W-:-:S13]  /*7690*/  ISETP.LT.OR.EX P0, PT, R13, RZ, !P0, P2 ;  /* 0x000000ff0d00720c */ /* 0x000fda0004701720 */
.L_x_1925:
[----:B------:R-:W-:Y:S05]  /*76a0*/  BSYNC B1 ;  /* 0x0000000000017941 */ /* 0x000fea0003800000 */
.L_x_1923:
        /* <DEDUP_REMOVED lines=16> */
.L_x_1927:
[----:B------:R-:W-:Y:S01]  /*77b0*/  DSETP.GTU.AND P0, PT, |R36|, +INF , PT ;  /* 0x7ff000002400742a */ /* 0x000fe20003f0c200 */
[----:B------:R-:W-:-:S05]  /*77c0*/  ISETP.LT.U32.AND P2, PT, R14, R97, PT ;  /* 0x000000610e00720c */ /* 0x000fca0003f41070 */
[----:B------:R-:W-:-:S13]  /*77d0*/  ISETP.LT.OR.EX P0, PT, R15, RZ, !P0, P2 ;  /* 0x000000ff0f00720c */ /* 0x000fda0004701720 */
.L_x_1928:
[----:B------:R-:W-:Y:S05]  /*77e0*/  BSYNC B1 ;  /* 0x0000000000017941 */ /* 0x000fea0003800000 */
.L_x_1926:
        /* <DEDUP_REMOVED lines=16> */
.L_x_1930:
[----:B------:R-:W-:Y:S01]  /*78f0*/  DSETP.GTU.AND P0, PT, |R38|, +INF , PT ;  /* 0x7ff000002600742a */ /* 0x000fe20003f0c200 */
[----:B------:R-:W-:-:S05]  /*7900*/  ISETP.LT.U32.AND P2, PT, R20, R97, PT ;  /* 0x000000611400720c */ /* 0x000fca0003f41070 */
[----:B------:R-:W-:-:S13]  /*7910*/  ISETP.LT.OR.EX P0, PT, R21, RZ, !P0, P2 ;  /* 0x000000ff1500720c */ /* 0x000fda0004701720 */
.L_x_1931:
[----:B------:R-:W-:Y:S05]  /*7920*/  BSYNC B1 ;  /* 0x0000000000017941 */ /* 0x000fea0003800000 */
.L_x_1929:
        /* <DEDUP_REMOVED lines=17> */
.L_x_1933:
[----:B------:R-:W-:Y:S01]  /*7a40*/  DSETP.GTU.AND P0, PT, |R40|, +INF , PT ;  /* 0x7ff000002800742a */ /* 0x000fe20003f0c200 */
[----:B------:R-:W-:-:S05]  /*7a50*/  ISETP.LT.U32.AND P2, PT, R23, R104, PT ;  /* 0x000000681700720c */ /* 0x000fca0003f41070 */
[----:B------:R-:W-:-:S13]  /*7a60*/  ISETP.LT.OR.EX P0, PT, R22, RZ, !P0, P2 ;  /* 0x000000ff1600720c */ /* 0x000fda0004701720 */
.L_x_1934:
[----:B------:R-:W-:Y:S05]  /*7a70*/  BSYNC B1 ;  /* 0x0000000000017941 */ /* 0x000fea0003800000 */
.L_x_1932:
        /* <DEDUP_REMOVED lines=16> */
.L_x_1936:
[----:B------:R-:W-:Y:S01]  /*7b80*/  DSETP.GTU.AND P0, PT, |R42|, +INF , PT ;  /* 0x7ff000002a00742a */ /* 0x000fe20003f0c200 */
[----:B------:R-:W-:-:S05]  /*7b90*/  ISETP.LT.U32.AND P2, PT, R57, R104, PT ;  /* 0x000000683900720c */ /* 0x000fca0003f41070 */
[----:B------:R-:W-:-:S13]  /*7ba0*/  ISETP.LT.OR.EX P0, PT, R56, RZ, !P0, P2 ;  /* 0x000000ff3800720c */ /* 0x000fda0004701720 */
.L_x_1937:
[----:B------:R-:W-:Y:S05]  /*7bb0*/  BSYNC B1 ;  /* 0x0000000000017941 */ /* 0x000fea0003800000 */
.L_x_1935:
        /* <DEDUP_REMOVED lines=16> */
.L_x_1939:
[----:B------:R-:W-:Y:S01]  /*7cc0*/  DSETP.GTU.AND P0, PT, |R44|, +INF , PT ;  /* 0x7ff000002c00742a */ /* 0x000fe20003f0c200 */
[----:B------:R-:W-:-:S05]  /*7cd0*/  ISETP.LT.U32.AND P2, PT, R59, R104, PT ;  /* 0x000000683b00720c */ /* 0x000fca0003f41070 */
[----:B------:R-:W-:-:S13]  /*7ce0*/  ISETP.LT.OR.EX P0, PT, R58, RZ, !P0, P2 ;  /* 0x000000ff3a00720c */ /* 0x000fda0004701720 */
.L_x_1940:
[----:B------:R-:W-:Y:S05]  /*7cf0*/  BSYNC B1 ;  /* 0x0000000000017941 */ /* 0x000fea0003800000 */
.L_x_1938:
        /* <DEDUP_REMOVED lines=16> */
.L_x_1942:
[----:B------:R-:W-:Y:S01]  /*7e00*/  DSETP.GTU.AND P0, PT, |R46|, +INF , PT ;  /* 0x7ff000002e00742a */ /* 0x000fe20003f0c200 */
[----:B------:R-:W-:-:S05]  /*7e10*/  ISETP.LT.U32.AND P2, PT, R61, R104, PT ;  /* 0x000000683d00720c */ /* 0x000fca0003f41070 */
[----:B------:R-:W-:-:S13]  /*7e20*/  ISETP.LT.OR.EX P0, PT, R60, RZ, !P0, P2 ;  /* 0x000000ff3c00720c */ /* 0x000fda0004701720 */
.L_x_1943:
[----:B------:R-:W-:Y:S05]  /*7e30*/  BSYNC B1 ;  /* 0x0000000000017941 */ /* 0x000fea0003800000 */
.L_x_1941:
        /* <DEDUP_REMOVED lines=17> */
.L_x_1945:
[----:B------:R-:W-:Y:S01]  /*7f50*/  DSETP.GTU.AND P0, PT, |R48|, +INF , PT ;  /* 0x7ff000003000742a */ /* 0x000fe20003f0c200 */
[----:B------:R-:W-:-:S05]  /*7f60*/  ISETP.LT.U32.AND P2, PT, R63, R106, PT ;  /* 0x0000006a3f00720c */ /* 0x000fca0003f41070 */
[----:B------:R-:W-:-:S13]  /*7f70*/  ISETP.LT.OR.EX P0, PT, R62, RZ, !P0, P2 ;  /* 0x000000ff3e00720c */ /* 0x000fda0004701720 */
.L_x_1946:
[----:B------:R-:W-:Y:S05]  /*7f80*/  BSYNC B1 ;  /* 0x0000000000017941 */ /* 0x000fea0003800000 */
.L_x_1944:
        /* <DEDUP_REMOVED lines=16> */
.L_x_1948:
[----:B------:R-:W-:Y:S01]  /*8090*/  DSETP.GTU.AND P0, PT, |R50|, +INF , PT ;  /* 0x7ff000003200742a */ /* 0x000fe20003f0c200 */
[----:B------:R-:W-:-:S05]  /*80a0*/  ISETP.LT.U32.AND P2, PT, R99, R106, PT ;  /* 0x0000006a6300720c */ /* 0x000fca0003f41070 */
[----:B------:R-:W-:-:S13]  /*80b0*/  ISETP.LT.OR.EX P0, PT, R98, RZ, !P0, P2 ;  /* 0x000000ff6200720c */ /* 0x000fda0004701720 */
.L_x_1949:
[----:B------:R-:W-:Y:S05]  /*80c0*/  BSYNC B1 ;  /* 0x0000000000017941 */ /* 0x000fea0003800000 */
.L_x_1947:
        /* <DEDUP_REMOVED lines=16> */
.L_x_1951:
[----:B------:R-:W-:Y:S01]  /*81d0*/  DSETP.GTU.AND P0, PT, |R52|, +INF , PT ;  /* 0x7ff000003400742a */ /* 0x000fe20003f0c200 */
[----:B------:R-:W-:-:S05]  /*81e0*/  ISETP.LT.U32.AND P2, PT, R101, R106, PT ;  /* 0x0000006a6500720c */ /* 0x000fca0003f41070 */
[----:B------:R-:W-:-:S13]  /*81f0*/  ISETP.LT.OR.EX P0, PT, R100, RZ, !P0, P2 ;  /* 0x000000ff6400720c */ /* 0x000fda0004701720 */
.L_x_1952:
[----:B------:R-:W-:Y:S05]  /*8200*/  BSYNC B1 ;  /* 0x0000000000017941 */ /* 0x000fea0003800000 */
.L_x_1950:
        /* <DEDUP_REMOVED lines=16> */
.L_x_1954:
[----:B------:R-:W-:Y:S01]  /*8310*/  DSETP.GTU.AND P0, PT, |R54|, +INF , PT ;  /* 0x7ff000003600742a */ /* 0x000fe20003f0c200 */
[----:B------:R-:W-:-:S05]  /*8320*/  ISETP.LT.U32.AND P2, PT, R103, R106, PT ;  /* 0x0000006a6700720c */ /* 0x000fca0003f41070 */
[----:B------:R-:W-:-:S13]  /*8330*/  ISETP.LT.OR.EX P0, PT, R102, RZ, !P0, P2 ;  /* 0x000000ff6600720c */ /* 0x000fda0004701720 */
.L_x_1955:
[----:B------:R-:W-:Y:S05]  /*8340*/  BSYNC B1 ;  /* 0x0000000000017941 */ /* 0x000fea0003800000 */
.L_x_1953:
        /* <DEDUP_REMOVED lines=8> */
[----:B------:R-:W-:-:S13]  /*83d0*/  ISETP.GE.U32.AND P2, PT, R96, R107, PT ;  /* 0x0000006b6000720c */ /* 0x000fda0003f46070 */
[----:B------:R-:W-:Y:S05]  /*83e0*/  @!P2 BRA `(.L_x_1956) ;  /* 0xffffffa800f4a947 */ /* 0x000fea000383ffff */
.L_x_1906:
[----:B------:R-:W-:Y:S05]  /*83f0*/  BSYNC B0 ;  /* 0x0000000000007941 */ /* 0x000fea0003800000 */
.L_x_1905:
        /* <DEDUP_REMOVED lines=280> */
.L_x_1959:
[----:B------:R-:W-:-:S04]  /*9580*/  LOP3.LUT R109, R30, 0xffffffe0, RZ, 0xc0, !PT ;  /* 0xffffffe01e6d7812 */ /* 0x000fc800078ec0ff */
[----:B------:R-:W-:-:S05]  /*9590*/  IADD3 R108, P2, R18, R109, RZ ;  /* 0x0000006d126c7210 */ /* 0x000fca0007f5e0ff */
[----:B------:R-:W-:-:S05]  /*95a0*/  IMAD.X R109, RZ, RZ, R19, P2 ;  /* 0x000000ffff6d7224 */ /* 0x000fca00010e0613 */
[----:B------:R0:W5:Y:S04]  /*95b0*/  LDG.E.128 R24, desc[UR60][R108.64] ;  /* 0x0000003c6c187981 */ /* 0x000168000c1e1d00 */
[----:B------:R0:W5:Y:S01]  /*95c0*/  LDG.E.128 R28, desc[UR60][R108.64+0x10] ;  /* 0x0000103c6c1c7981 */ /* 0x000162000c1e1d00 */
[----:B------:R-:W-:-:S05]  /*95d0*/  IMAD.IADD R97, R104, 0x1, R105 ;  /* 0x0000000168617824 */ /* 0x000fca00078e0269 */
        /* <DEDUP_REMOVED lines=276> */
.L_x_1960:
        /* <DEDUP_REMOVED lines=282> */
.L_x_1961:
        /* <DEDUP_REMOVED lines=282> */
.L_x_1962:
[----:B------:R-:W-:-:S04]  /*ca60*/  LOP3.LUT R49, R52, 0xffffffe0, RZ, 0xc0, !PT ;  /* 0xffffffe034317812 */ /* 0x000fc800078ec0ff */
[----:B------:R-:W-:-:S05]  /*ca70*/  IADD3 R18, P1, R18, R49, RZ ;  /* 0x0000003112127210 */ /* 0x000fca0007f3e0ff */
[----:B------:R-:W-:-:S05]  /*ca80*/  IMAD.X R19, RZ, RZ, R19, P1 ;  /* 0x000000ffff137224 */ /* 0x000fca00008e0613 */
[----:B------:R0:W5:Y:S04]  /*ca90*/  LDG.E.128 R48, desc[UR60][R18.64] ;  /* 0x0000003c12307981 */ /* 0x000168000c1e1d00 */
[----:B------:R0:W5:Y:S02]  /*caa0*/  LDG.E.128 R52, desc[UR60][R18.64+0x10] ;  /* 0x0000103c12347981 */ /* 0x000164000c1e1d00 */
.L_x_1958:
[----:B------:R-:W-:Y:S05]  /*cab0*/  BSYNC B0 ;  /* 0x0000000000007941 */ /* 0x000fea0003800000 */
.L_x_1957:
        /* <DEDUP_REMOVED lines=14> */
.L_x_1966:
[----:B-----5:R-:W-:Y:S01]  /*cba0*/  DSETP.GTU.AND P0, PT, |R24|, +INF , PT ;  /* 0x7ff000001800742a */ /* 0x020fe20003f0c200 */
[----:B------:R-:W-:-:S05]  /*cbb0*/  ISETP.LT.U32.AND P1, PT, R3, R104, PT ;  /* 0x000000680300720c */ /* 0x000fca0003f21070 */
[----:B------:R-:W-:-:S13]  /*cbc0*/  ISETP.LT.OR.EX P0, PT, R0, RZ, !P0, P1 ;  /* 0x000000ff0000720c */ /* 0x000fda0004701710 */
.L_x_1967:
[----:B------:R-:W-:Y:S05]  /*cbd0*/  BSYNC B1 ;  /* 0x0000000000017941 */ /* 0x000fea0003800000 */
.L_x_1965:
        /* <DEDUP_REMOVED lines=16> */
.L_x_1969:
[----:B------:R-:W-:Y:S01]  /*cce0*/  DSETP.GTU.AND P0, PT, |R26|, +INF , PT ;  /* 0x7ff000001a00742a */ /* 0x000fe20003f0c200 */
[----:B------:R-:W-:-:S05]  /*ccf0*/  ISETP.LT.U32.AND P1, PT, R5, R104, PT ;  /* 0x000000680500720c */ /* 0x000fca0003f21070 */
[----:B------:R-:W-:-:S13]  /*cd00*/  ISETP.LT.OR.EX P0, PT, R4, RZ, !P0, P1 ;  /* 0x000000ff0400720c */ /* 0x000fda0004701710 */
.L_x_1970:
[----:B------:R-:W-:Y:S05]  /*cd10*/  BSYNC B1 ;  /* 0x0000000000017941 */ /* 0x000fea0003800000 */
.L_x_1968:
        /* <DEDUP_REMOVED lines=16> */
.L_x_1972:
[----:B------:R-:W-:Y:S01]  /*ce20*/  DSETP.GTU.AND P0, PT, |R28|, +INF , PT ;  /* 0x7ff000001c00742a */ /* 0x000fe20003f0c200 */
[----:B------:R-:W-:-:S05]  /*ce30*/  ISETP.LT.U32.AND P1, PT, R7, R104, PT ;  /* 0x000000680700720c */ /* 0x000fca0003f21070 */
[----:B------:R-:W-:-:S13]  /*ce40*/  ISETP.LT.OR.EX P0, PT, R6, RZ, !P0, P1 ;  /* 0x000000ff0600720c */ /* 0x000fda0004701710 */
.L_x_1973:
[----:B------:R-:W-:Y:S05]  /*ce50*/  BSYNC B1 ;  /* 0x0000000000017941 */ /* 0x000fea0003800000 */
.L_x_1971:
        /* <DEDUP_REMOVED lines=16> */
.L_x_1975:
[----:B------:R-:W-:Y:S01]  /*cf60*/  DSETP.GTU.AND P0, PT, |R30|, +INF , PT ;  /* 0x7ff000001e00742a */ /* 0x000fe20003f0c200 */
[----:B------:R-:W-:-:S05]  /*cf70*/  ISETP.LT.U32.AND P1, PT, R9, R104, PT ;  /* 0x000000680900720c */ /* 0x000fca0003f21070 */
[----:B------:R-:W-:-:S13]  /*cf80*/  ISETP.LT.OR.EX P0, PT, R8, RZ, !P0, P1 ;  /* 0x000000ff0800720c */ /* 0x000fda0004701710 */
.L_x_1976:
[----:B------:R-:W-:Y:S05]  /*cf90*/  BSYNC B1 ;  /* 0x0000000000017941 */ /* 0x000fea0003800000 */
.L_x_1974:
[----:B0-----:R-:W-:Y:S01]  /*cfa0*/  IMAD.IADD R19, R104, 0x1, R105 ;  /* 0x0000000168137824 */ /* 0x001fe200078e0269 */
        /* <DEDUP_REMOVED lines=18> */
.L_x_1978:
[----:B------:R-:W-:Y:S01]  /*d0d0*/  DSETP.GTU.AND P0, PT, |R32|, +INF , PT ;  /* 0x7ff000002000742a */ /* 0x000fe20003f0c200 */
[----:B------:R-:W-:-:S05]  /*d0e0*/  ISETP.LT.U32.AND P1, PT, R10, R19, PT ;  /* 0x000000130a00720c */ /* 0x000fca0003f21070 */
[----:B------:R-:W-:-:S13]  /*d0f0*/  ISETP.LT.OR.EX P0, PT, R11, RZ, !P0, P1 ;  /* 0x000000ff0b00720c */ /* 0x000fda0004701710 */
.L_x_1979:
[----:B------:R-:W-:Y:S05]  /*d100*/  BSYNC B1 ;  /* 0x0000000000017941 */ /* 0x000fea0003800000 */
.L_x_1977:
        /* <DEDUP_REMOVED lines=16> */
.L_x_1981:
[----:B------:R-:W-:Y:S01]  /*d210*/  DSETP.GTU.AND P0, PT, |R34|, +INF , PT ;  /* 0x7ff000002200742a */ /* 0x000fe20003f0c200 */
[----:B------:R-:W-:-:S05]  /*d220*/  ISETP.LT.U32.AND P1, PT, R12, R19, PT ;  /* 0x000000130c00720c */ /* 0x000fca0003f21070 */
[----:B------:R-:W-:-:S13]  /*d230*/  ISETP.LT.OR.EX P0, PT, R13, RZ, !P0, P1 ;  /* 0x000000ff0d00720c */ /* 0x000fda0004701710 */
.L_x_1982:
[----:B------:R-:W-:Y:S05]  /*d240*/  BSYNC B1 ;  /* 0x0000000000017941 */ /* 0x000fea0003800000 */
.L_x_1980:
        /* <DEDUP_REMOVED lines=16> */
.L_x_1984:
[----:B------:R-:W-:Y:S01]  /*d350*/  DSETP.GTU.AND P0, PT, |R36|, +INF , PT ;  /* 0x7ff000002400742a */ /* 0x000fe20003f0c200 */
[----:B------:R-:W-:-:S05]  /*d360*/  ISETP.LT.U32.AND P1, PT, R14, R19, PT ;  /* 0x000000130e00720c */ /* 0x000fca0003f21070 */
[----:B------:R-:W-:-:S13]  /*d370*/  ISETP.LT.OR.EX P0, PT, R15, RZ, !P0, P1 ;  /* 0x000000ff0f00720c */ /* 0x000fda0004701710 */
.L_x_1985:
[----:B------:R-:W-:Y:S05]  /*d380*/  BSYNC B1 ;  /* 0x0000000000017941 */ /* 0x000fea0003800000 */
.L_x_1983:
        /* <DEDUP_REMOVED lines=16> */
.L_x_1987:
[----:B------:R-:W-:Y:S01]  /*d490*/  DSETP.GTU.AND P0, PT, |R38|, +INF , PT ;  /* 0x7ff000002600742a */ /* 0x000fe20003f0c200 */
[----:B------:R-:W-:-:S05]  /*d4a0*/  ISETP.LT.U32.AND P1, PT, R20, R19, PT ;  /* 0x000000131400720c */ /* 0x000fca0003f21070 */
[----:B------:R-:W-:-:S13]  /*d4b0*/  ISETP.LT.OR.EX P0, PT, R21, RZ, !P0, P1 ;  /* 0x000000ff1500720c */ /* 0x000fda0004701710 */
.L_x_1988:
[----:B------:R-:W-:Y:S05]  /*d4c0*/  BSYNC B1 ;  /* 0x0000000000017941 */ /* 0x000fea0003800000 */
.L_x_1986:
        /* <DEDUP_REMOVED lines=19> */
.L_x_1990:
[----:B------:R-:W-:Y:S01]  /*d600*/  DSETP.GTU.AND P0, PT, |R40|, +INF , PT ;  /* 0x7ff000002800742a */ /* 0x000fe20003f0c200 */
[----:B------:R-:W-:-:S05]  /*d610*/  ISETP.LT.U32.AND P1, PT, R23, R24, PT ;  /* 0x000000181700720c */ /* 0x000fca0003f21070 */
[----:B------:R-:W-:-:S13]  /*d620*/  ISETP.LT.OR.EX P0, PT, R22, RZ, !P0, P1 ;  /* 0x000000ff1600720c */ /* 0x000fda0004701710 */
.L_x_1991:
[----:B------:R-:W-:Y:S05]  /*d630*/  BSYNC B1 ;  /* 0x0000000000017941 */ /* 0x000fea0003800000 */
.L_x_1989:
        /* <DEDUP_REMOVED lines=16> */
.L_x_1993:
[----:B------:R-:W-:Y:S01]  /*d740*/  DSETP.GTU.AND P0, PT, |R42|, +INF , PT ;  /* 0x7ff000002a00742a */ /* 0x000fe20003f0c200 */
[----:B------:R-:W-:-:S05]  /*d750*/  ISETP.LT.U32.AND P1, PT, R57, R24, PT ;  /* 0x000000183900720c */ /* 0x000fca0003f21070 */
[----:B------:R-:W-:-:S13]  /*d760*/  ISETP.LT.OR.EX P0, PT, R56, RZ, !P0, P1 ;  /* 0x000000ff3800720c */ /* 0x000fda0004701710 */
.L_x_1994:
[----:B------:R-:W-:Y:S05]  /*d770*/  BSYNC B1 ;  /* 0x0000000000017941 */ /* 0x000fea0003800000 */
.L_x_1992:
        /* <DEDUP_REMOVED lines=16> */
.L_x_1996:
[----:B------:R-:W-:Y:S01]  /*d880*/  DSETP.GTU.AND P0, PT, |R44|, +INF , PT ;  /* 0x7ff000002c00742a */ /* 0x000fe20003f0c200 */
[----:B------:R-:W-:-:S05]  /*d890*/  ISETP.LT.U32.AND P1, PT, R59, R24, PT ;  /* 0x000000183b00720c */ /* 0x000fca0003f21070 */
[----:B------:R-:W-:-:S13]  /*d8a0*/  ISETP.LT.OR.EX P0, PT, R58, RZ, !P0, P1 ;  /* 0x000000ff3a00720c */ /* 0x000fda0004701710 */
.L_x_1997:
[----:B------:R-:W-:Y:S05]  /*d8b0*/  BSYNC B1 ;  /* 0x0000000000017941 */ /* 0x000fea0003800000 */
.L_x_1995:
        /* <DEDUP_REMOVED lines=16> */
.L_x_1999:
[----:B------:R-:W-:Y:S01]  /*d9c0*/  DSETP.GTU.AND P0, PT, |R46|, +INF , PT ;  /* 0x7ff000002e00742a */ /* 0x000fe20003f0c200 */
[----:B------:R-:W-:-:S05]  /*d9d0*/  ISETP.LT.U32.AND P1, PT, R61, R24, PT ;  /* 0x000000183d00720c */ /* 0x000fca0003f21070 */
[----:B------:R-:W-:-:S13]  /*d9e0*/  ISETP.LT.OR.EX P0, PT, R60, RZ, !P0, P1 ;  /* 0x000000ff3c00720c */ /* 0x000fda0004701710 */
.L_x_2000:
[----:B------:R-:W-:Y:S05]  /*d9f0*/  BSYNC B1 ;  /* 0x0000000000017941 */ /* 0x000fea0003800000 */
.L_x_1998:
        /* <DEDUP_REMOVED lines=19> */
.L_x_2002:
[----:B------:R-:W-:Y:S01]  /*db30*/  DSETP.GTU.AND P0, PT, |R48|, +INF , PT ;  /* 0x7ff000003000742a */ /* 0x000fe20003f0c200 */
[----:B------:R-:W-:-:S05]  /*db40*/  ISETP.LT.U32.AND P1, PT, R63, R26, PT ;  /* 0x0000001a3f00720c */ /* 0x000fca0003f21070 */
[----:B------:R-:W-:-:S13]  /*db50*/  ISETP.LT.OR.EX P0, PT, R62, RZ, !P0, P1 ;  /* 0x000000ff3e00720c */ /* 0x000fda0004701710 */
.L_x_2003:
[----:B------:R-:W-:Y:S05]  /*db60*/  BSYNC B1 ;  /* 0x0000000000017941 */ /* 0x000fea0003800000 */
.L_x_2001:
        /* <DEDUP_REMOVED lines=16> */
.L_x_2005:
[----:B------:R-:W-:Y:S01]  /*dc70*/  DSETP.GTU.AND P0, PT, |R50|, +INF , PT ;  /* 0x7ff000003200742a */ /* 0x000fe20003f0c200 */
[----:B------:R-:W-:-:S05]  /*dc80*/  ISETP.LT.U32.AND P1, PT, R99, R26, PT ;  /* 0x0000001a6300720c */ /* 0x000fca0003f21070 */
[----:B------:R-:W-:-:S13]  /*dc90*/  ISETP.LT.OR.EX P0, PT, R98, RZ, !P0, P1 ;  /* 0x000000ff6200720c */ /* 0x000fda0004701710 */
.L_x_2006:
[----:B------:R-:W-:Y:S05]  /*dca0*/  BSYNC B1 ;  /* 0x0000000000017941 */ /* 0x000fea0003800000 */
.L_x_2004:
        /* <DEDUP_REMOVED lines=16> */
.L_x_2008:
[----:B------:R-:W-:Y:S01]  /*ddb0*/  DSETP.GTU.AND P0, PT, |R52|, +INF , PT ;  /* 0x7ff000003400742a */ /* 0x000fe20003f0c200 */
[----:B------:R-:W-:-:S05]  /*ddc0*/  ISETP.LT.U32.AND P1, PT, R101, R26, PT ;  /* 0x0000001a6500720c */ /* 0x000fca0003f21070 */
[----:B------:R-:W-:-:S13]  /*ddd0*/  ISETP.LT.OR.EX P0, PT, R100, RZ, !P0, P1 ;  /* 0x000000ff6400720c */ /* 0x000fda0004701710 */
.L_x_2009:
[----:B------:R-:W-:Y:S05]  /*dde0*/  BSYNC B1 ;  /* 0x0000000000017941 */ /* 0x000fea0003800000 */
.L_x_2007:
        /* <DEDUP_REMOVED lines=16> */
.L_x_2011:
[----:B------:R-:W-:Y:S01]  /*def0*/  DSETP.GTU.AND P0, PT, |R54|, +INF , PT ;  /* 0x7ff000003600742a */ /* 0x000fe20003f0c200 */
[----:B------:R-:W-:-:S05]  /*df00*/  ISETP.LT.U32.AND P1, PT, R103, R26, PT ;  /* 0x0000001a6700720c */ /* 0x000fca0003f21070 */
[----:B------:R-:W-:-:S13]  /*df10*/  ISETP.LT.OR.EX P0, PT, R102, RZ, !P0, P1 ;  /* 0x000000ff6600720c */ /* 0x000fda0004701710 */
.L_x_2012:
[----:B------:R-:W-:Y:S05]  /*df20*/  BSYNC B1 ;  /* 0x0000000000017941 */ /* 0x000fea0003800000 */
.L_x_2010:
[----:B------:R-:W-:Y:S02]  /*df30*/  FSEL R94, R94, R54, P0 ;  /* 0x000000365e5e7208 */ /* 0x000fe40000000000 */
[----:B------:R-:W-:Y:S02]  /*df40*/  FSEL R95, R95, R55, P0 ;  /* 0x000000375f5f7208 */ /* 0x000fe40000000000 */
[----:B------:R-:W-:Y:S02]  /*df50*/  SEL R103, R103, R26, P0 ;  /* 0x0000001a67677207 */ /* 0x000fe40000000000 */
[----:B------:R-:W-:-:S07]  /*df60*/  SEL R102, R102, RZ, P0 ;  /* 0x000000ff66667207 */ /* 0x000fce0000000000 */
.L_x_1964:
[----:B------:R-:W-:Y:S05]  /*df70*/  BSYNC B0 ;  /* 0x0000000000007941 */ /* 0x000fea0003800000 */
.L_x_1963:
[----:B------:R-:W-:Y:S01]  /*df80*/  DSETP.GTU.AND P0, PT, |R64|, +INF , PT ;  /* 0x7ff000004000742a */ /* 0x000fe20003f0c200 */
[----:B------:R-:W-:-:S13]  /*df90*/  BSSY B0, `(.L_x_2013) ;  /* 0x000000e000007945 */ /* 0x000fda0003800000 */
[----:B------:R-:W-:Y:S05]  /*dfa0*/  @P0 BRA `(.L_x_2014) ;  /* 0x0000000000240947 */ /* 0x000fea0003800000 */
[C-C-:B------:R-:W-:Y:S01]  /*dfb0*/  DSETP.NEU.AND P1, PT, R64.reuse, R72.reuse, PT ;  /* 0x000000484000722a */ /* 0x140fe20003f2d000 */
        /* <DEDUP_REMOVED lines=8> */
.L_x_2014:
[----:B------:R-:W-:Y:S01]  /*e040*/  DSETP.GTU.AND P0, PT, |R72|, +INF , PT ;  /* 0x7ff000004800742a */ /* 0x000fe20003f0c200 */
[----:B------:R-:W-:-:S05]  /*e050*/  ISETP.LT.U32.AND P1, PT, R3, R10, PT ;  /* 0x0000000a0300720c */ /* 0x000fca0003f21070 */
[----:B------:R-:W-:-:S13]  /*e060*/  ISETP.LT.OR.EX P0, PT, R0, R11, !P0, P1 ;  /* 0x0000000b0000720c */ /* 0x000fda0004701710 */
.L_x_2015:
[----:B------:R-:W-:Y:S05]  /*e070*/  BSYNC B0 ;  /* 0x0000000000007941 */ /* 0x000fea0003800000 */
.L_x_2013:
[----:B------:R-:W-:Y:S01]  /*e080*/  DSETP.GTU.AND P1, PT, |R66|, +INF , PT ;  /* 0x7ff000004200742a */ /* 0x000fe20003f2c200 */
[----:B------:R-:W-:Y:S01]  /*e090*/  BSSY B0, `(.L_x_2016) ;  /* 0x0000012000007945 */ /* 0x000fe20003800000 */
[----:B-----5:R-:W-:Y:S02]  /*e0a0*/  SEL R24, R3, R10, P0 ;  /* 0x0000000a03187207 */ /* 0x020fe40000000000 */
[----:B0-----:R-:W-:Y:S02]  /*e0b0*/  FSEL R18, R64, R72, P0 ;  /* 0x0000004840127208 */ /* 0x001fe40000000000 */
        /* <DEDUP_REMOVED lines=12> */
.L_x_2017:
[----:B------:R-:W-:Y:S01]  /*e180*/  DSETP.GTU.AND P0, PT, |R74|, +INF , PT ;  /* 0x7ff000004a00742a */ /* 0x000fe20003f0c200 */
[----:B------:R-:W-:-:S05]  /*e190*/  ISETP.LT.U32.AND P1, PT, R5, R12, PT ;  /* 0x0000000c0500720c */ /* 0x000fca0003f21070 */
[----:B------:R-:W-:-:S13]  /*e1a0*/  ISETP.LT.OR.EX P0, PT, R4, R13, !P0, P1 ;  /* 0x0000000d0400720c */ /* 0x000fda0004701710 */
.L_x_2018:
[----:B------:R-:W-:Y:S05]  /*e1b0*/  BSYNC B0 ;  /* 0x0000000000007941 */ /* 0x000fea0003800000 */
.L_x_2016:
        /* <DEDUP_REMOVED lines=16> */
.L_x_2020:
[----:B------:R-:W-:Y:S01]  /*e2c0*/  DSETP.GTU.AND P0, PT, |R76|, +INF , PT ;  /* 0x7ff000004c00742a */ /* 0x000fe20003f0c200 */
[----:B------:R-:W-:-:S05]  /*e2d0*/  ISETP.LT.U32.AND P1, PT, R7, R14, PT ;  /* 0x0000000e0700720c */ /* 0x000fca0003f21070 */
[----:B------:R-:W-:-:S13]  /*e2e0*/  ISETP.LT.OR.EX P0, PT, R6, R15, !P0, P1 ;  /* 0x0000000f0600720c */ /* 0x000fda0004701710 */
.L_x_2021:
[----:B------:R-:W-:Y:S05]  /*e2f0*/  BSYNC B0 ;  /* 0x0000000000007941 */ /* 0x000fea0003800000 */
.L_x_2019:
        /* <DEDUP_REMOVED lines=16> */
.L_x_2023:
[----:B------:R-:W-:Y:S01]  /*e400*/  DSETP.GTU.AND P0, PT, |R78|, +INF , PT ;  /* 0x7ff000004e00742a */ /* 0x000fe20003f0c200 */
[----:B------:R-:W-:-:S05]  /*e410*/  ISETP.LT.U32.AND P1, PT, R9, R20, PT ;  /* 0x000000140900720c */ /* 0x000fca0003f21070 */
[----:B------:R-:W-:-:S13]  /*e420*/  ISETP.LT.OR.EX P0, PT, R8, R21, !P0, P1 ;  /* 0x000000150800720c */ /* 0x000fda0004701710 */
.L_x_2024:
[----:B------:R-:W-:Y:S05]  /*e430*/  BSYNC B0 ;  /* 0x0000000000007941 */ /* 0x000fea0003800000 */
.L_x_2022:
        /* <DEDUP_REMOVED lines=16> */
.L_x_2026:
[----:B------:R-:W-:Y:S01]  /*e540*/  DSETP.GTU.AND P0, PT, |R80|, +INF , PT ;  /* 0x7ff000005000742a */ /* 0x000fe20003f0c200 */
[----:B------:R-:W-:-:S05]  /*e550*/  ISETP.LT.U32.AND P1, PT, R24, R23, PT ;  /* 0x000000171800720c */ /* 0x000fca0003f21070 */
[----:B------:R-:W-:-:S13]  /*e560*/  ISETP.LT.OR.EX P0, PT, R3, R22, !P0, P1 ;  /* 0x000000160300720c */ /* 0x000fda0004701710 */
.L_x_2027:
[----:B------:R-:W-:Y:S05]  /*e570*/  BSYNC B0 ;  /* 0x0000000000007941 */ /* 0x000fea0003800000 */
.L_x_2025:
        /* <DEDUP_REMOVED lines=16> */
.L_x_2029:
[----:B------:R-:W-:Y:S01]  /*e680*/  DSETP.GTU.AND P0, PT, |R82|, +INF , PT ;  /* 0x7ff000005200742a */ /* 0x000fe20003f0c200 */
[----:B------:R-:W-:-:S05]  /*e690*/  ISETP.LT.U32.AND P1, PT, R12, R57, PT ;  /* 0x000000390c00720c */ /* 0x000fca0003f21070 */
[----:B------:R-:W-:-:S13]  /*e6a0*/  ISETP.LT.OR.EX P0, PT, R13, R56, !P0, P1 ;  /* 0x000000380d00720c */ /* 0x000fda0004701710 */
.L_x_2030:
[----:B------:R-:W-:Y:S05]  /*e6b0*/  BSYNC B0 ;  /* 0x0000000000007941 */ /* 0x000fea0003800000 */
.L_x_2028:
        /* <DEDUP_REMOVED lines=16> */
.L_x_2032:
[----:B------:R-:W-:Y:S01]  /*e7c0*/  DSETP.GTU.AND P0, PT, |R84|, +INF , PT ;  /* 0x7ff000005400742a */ /* 0x000fe20003f0c200 */
[----:B------:R-:W-:-:S05]  /*e7d0*/  ISETP.LT.U32.AND P1, PT, R14, R59, PT ;  /* 0x0000003b0e00720c */ /* 0x000fca0003f21070 */
[----:B------:R-:W-:-:S13]  /*e7e0*/  ISETP.LT.OR.EX P0, PT, R15, R58, !P0, P1 ;  /* 0x0000003a0f00720c */ /* 0x000fda0004701710 */
.L_x_2033:
[----:B------:R-:W-:Y:S05]  /*e7f0*/  BSYNC B0 ;  /* 0x0000000000007941 */ /* 0x000fea0003800000 */
.L_x_2031:
        /* <DEDUP_REMOVED lines=16> */
.L_x_2035:
[----:B------:R-:W-:Y:S01]  /*e900*/  DSETP.GTU.AND P0, PT, |R86|, +INF , PT ;  /* 0x7ff000005600742a */ /* 0x000fe20003f0c200 */
[----:B------:R-:W-:-:S05]  /*e910*/  ISETP.LT.U32.AND P1, PT, R20, R61, PT ;  /* 0x0000003d1400720c */ /* 0x000fca0003f21070 */
[----:B------:R-:W-:-:S13]  /*e920*/  ISETP.LT.OR.EX P0, PT, R21, R60, !P0, P1 ;  /* 0x0000003c1500720c */ /* 0x000fda0004701710 */
.L_x_2036:
[----:B------:R-:W-:Y:S05]  /*e930*/  BSYNC B0 ;  /* 0x0000000000007941 */ /* 0x000fea0003800000 */
.L_x_2034:
        /* <DEDUP_REMOVED lines=16> */
.L_x_2038:
[----:B------:R-:W-:Y:S01]  /*ea40*/  DSETP.GTU.AND P0, PT, |R88|, +INF , PT ;  /* 0x7ff000005800742a */ /* 0x000fe20003f0c200 */
[----:B------:R-:W-:-:S05]  /*ea50*/  ISETP.LT.U32.AND P1, PT, R24, R63, PT ;  /* 0x0000003f1800720c */ /* 0x000fca0003f21070 */
[----:B------:R-:W-:-:S13]  /*ea60*/  ISETP.LT.OR.EX P0, PT, R3, R62, !P0, P1 ;  /* 0x0000003e0300720c */ /* 0x000fda0004701710 */
.L_x_2039:
[----:B------:R-:W-:Y:S05]  /*ea70*/  BSYNC B0 ;  /* 0x0000000000007941 */ /* 0x000fea0003800000 */
.L_x_2037:
        /* <DEDUP_REMOVED lines=16> */
.L_x_2041:
[----:B------:R-:W-:Y:S01]  /*eb80*/  DSETP.GTU.AND P0, PT, |R90|, +INF , PT ;  /* 0x7ff000005a00742a */ /* 0x000fe20003f0c200 */
[----:B------:R-:W-:-:S05]  /*eb90*/  ISETP.LT.U32.AND P1, PT, R22, R99, PT ;  /* 0x000000631600720c */ /* 0x000fca0003f21070 */
[----:B------:R-:W-:-:S13]  /*eba0*/  ISETP.LT.OR.EX P0, PT, R23, R98, !P0, P1 ;  /* 0x000000621700720c */ /* 0x000fda0004701710 */
.L_x_2042:
[----:B------:R-:W-:Y:S05]  /*ebb0*/  BSYNC B0 ;  /* 0x0000000000007941 */ /* 0x000fea0003800000 */
.L_x_2040:
        /* <DEDUP_REMOVED lines=16> */
.L_x_2044:
[----:B------:R-:W-:Y:S01]  /*ecc0*/  DSETP.GTU.AND P0, PT, |R92|, +INF , PT ;  /* 0x7ff000005c00742a */ /* 0x000fe20003f0c200 */
[----:B------:R-:W-:-:S05]  /*ecd0*/  ISETP.LT.U32.AND P1, PT, R14, R101, PT ;  /* 0x000000650e00720c */ /* 0x000fca0003f21070 */
[----:B------:R-:W-:-:S13]  /*ece0*/  ISETP.LT.OR.EX P0, PT, R15, R100, !P0, P1 ;  /* 0x000000640f00720c */ /* 0x000fda0004701710 */
.L_x_2045:
[----:B------:R-:W-:Y:S05]  /*ecf0*/  BSYNC B0 ;  /* 0x0000000000007941 */ /* 0x000fea0003800000 */
.L_x_2043:
        /* <DEDUP_REMOVED lines=16> */
.L_x_2047:
[----:B------:R-:W-:Y:S01]  /*ee00*/  DSETP.GTU.AND P0, PT, |R94|, +INF , PT ;  /* 0x7ff000005e00742a */ /* 0x000fe20003f0c200 */
[----:B------:R-:W-:-:S05]  /*ee10*/  ISETP.LT.U32.AND P1, PT, R26, R103, PT ;  /* 0x000000671a00720c */ /* 0x000fca0003f21070 */
[----:B------:R-:W-:-:S13]  /*ee20*/  ISETP.LT.OR.EX P0, PT, R25, R102, !P0, P1 ;  /* 0x000000661900720c */ /* 0x000fda0004701710 */
.L_x_2048:
[----:B------:R-:W-:Y:S05]  /*ee30*/  BSYNC B0 ;  /* 0x0000000000007941 */ /* 0x000fea0003800000 */
.L_x_2046:
[----:B------:R-:W-:Y:S02]  /*ee40*/  FSEL R20, R18, R94, P0 ;  /* 0x0000005e12147208 */ /* 0x000fe40000000000 */
[----:B------:R-:W-:Y:S02]  /*ee50*/  FSEL R21, R19, R95, P0 ;  /* 0x0000005f13157208 */ /* 0x000fe40000000000 */
[----:B------:R-:W-:Y:S02]  /*ee60*/  SEL R22, R26, R103, P0 ;  /* 0x000000671a167207 */ /* 0x000fe40000000000 */
[----:B------:R-:W-:Y:S01]  /*ee70*/  SEL R23, R25, R102, P0 ;  /* 0x0000006619177207 */ /* 0x000fe20000000000 */
[----:B------:R-:W-:Y:S06]  /*ee80*/  BRA `(.L_x_1869) ;  /* 0x00000084007c7947 */ /* 0x000fec0003800000 */
.L_x_1904:
        /* <DEDUP_REMOVED lines=119> */
[----:B0-----:R-:W-:-:S07]  /*f600*/  IMAD.MOV.U32 R69, RZ, RZ, R65 ;  /* 0x000000ffff457224 */ /* 0x001fce00078e0041 */
.L_x_2096:
[----:B------:R-:W-:-:S05]  /*f610*/  IMAD R4, R111, R104, RZ ;  /* 0x000000686f047224 */ /* 0x000fca00078e02ff */
[----:B------:R-:W-:-:S05]  /*f620*/  SHF.R.U32.HI R9, RZ, 0x2, R4 ;  /* 0x00000002ff097819 */ /* 0x000fca0000011604 */
[----:B------:R-:W-:-:S05]  /*f630*/  IMAD.WIDE.U32 R8, R9, 0x20, R18 ;  /* 0x0000002009087825 */ /* 0x000fca00078e0012 */
[----:B------:R-:W2:Y:S01]  /*f640*/  LDG.E.128 R4, desc[UR60][R8.64] ;  /* 0x0000003c08047981 */ /* 0x000ea2000c1e1d00 */
[----:B------:R-:W-:-:S04]  /*f650*/  IMAD.IADD R107, R104, 0x1, R105 ;  /* 0x00000001686b7824 */ /* 0x000fc800078e0269 */
[--C-:B------:R-:W-:Y:S02]  /*f660*/  IMAD.IADD R115, R107, 0x1, R105.reuse ;  /* 0x000000016b737824 */ /* 0x100fe400078e0269 */
[----:B------:R-:W-:Y:S02]  /*f670*/  IMAD R10, R111, R107, RZ ;  /* 0x0000006b6f0a7224 */ /* 0x000fe400078e02ff */
[----:B------:R-:W-:Y:S02]  /*f680*/  IMAD.IADD R113, R115, 0x1, R105 ;  /* 0x0000000173717824 */ /* 0x000fe400078e0269 */
[C---:B------:R-:W-:Y:S01]  /*f690*/  IMAD R11, R111.reuse, R115, RZ ;  /* 0x000000736f0b7224 */ /* 0x040fe200078e02ff */
[----:B------:R-:W-:Y:S01]  /*f6a0*/  SHF.R.U32.HI R75, RZ, 0x2, R10 ;  /* 0x00000002ff4b7819 */ /* 0x000fe2000001160a */
[----:B------:R-:W-:-:S03]  /*f6b0*/  IMAD R12, R111, R113, RZ ;  /* 0x000000716f0c7224 */ /* 0x000fc600078e02ff */
[----:B------:R-:W-:Y:S01]  /*f6c0*/  SHF.R.U32.HI R11, RZ, 0x2, R11 ;  /* 0x00000002ff0b7819 */ /* 0x000fe2000001160b */
[----:B------:R-:W-:Y:S01]  /*f6d0*/  DSETP.GTU.AND P2, PT, |R68|, +INF , PT ;  /* 0x7ff000004400742a */ /* 0x000fe20003f4c200 */
[----:B------:R-:W-:Y:S01]  /*f6e0*/  SHF.R.U32.HI R71, RZ, 0x2, R12 ;  /* 0x00000002ff477819 */ /* 0x000fe2000001160c */
[----:B------:R-:W-:-:S04]  /*f6f0*/  IMAD.WIDE.U32 R74, R75, 0x20, R18 ;  /* 0x000000204b4a7825 */ /* 0x000fc800078e0012 */
[--C-:B------:R-:W-:Y:S01]  /*f700*/  IMAD.WIDE.U32 R72, R11, 0x20, R18.reuse ;  /* 0x000000200b487825 */ /* 0x100fe200078e0012 */
[----:B------:R-:W-:Y:S01]  /*f710*/  PLOP3.LUT P0, PT, PT, PT, PT, 0x80, 0x0 ;  /* 0x000000000000781c */ /* 0x000fe20003f0f070 */
[----:B------:R-:W5:Y:S02]  /*f720*/  LDG.E.128 R8, desc[UR60][R8.64+0x10] ;  /* 0x0000103c08087981 */ /* 0x000f64000c1e1d00 */
[----:B------:R-:W-:Y:S02]  /*f730*/  IMAD.WIDE.U32 R70, R71, 0x20, R18 ;  /* 0x0000002047467825 */ /* 0x000fe400078e0012 */
[----:B------:R-:W5:Y:S04]  /*f740*/  LDG.E.128 R24, desc[UR60][R72.64] ;  /* 0x0000003c48187981 */ /* 0x000f68000c1e1d00 */
[----:B------:R-:W5:Y:S04]  /*f750*/  LDG.E.128 R28, desc[UR60][R72.64+0x10] ;  /* 0x0000103c481c7981 */ /* 0x000f68000c1e1d00 */
[----:B------:R-:W5:Y:S04]  /*f760*/  LDG.E.128 R32, desc[UR60][R70.64] ;  /* 0x0000003c46207981 */ /* 0x000f68000c1e1d00 */
[----:B------:R-:W5:Y:S04]  /*f770*/  LDG.E.128 R36, desc[UR60][R70.64+0x10] ;  /* 0x0000103c46247981 */ /* 0x000f68000c1e1d00 */
[----:B------:R-:W5:Y:S04]  /*f780*/  LDG.E.128 R12, desc[UR60][R74.64] ;  /* 0x0000003c4a0c7981 */ /* 0x000f68000c1e1d00 */
[----:B------:R0:W5:Y:S01]  /*f790*/  LDG.E.128 R20, desc[UR60][R74.64+0x10] ;  /* 0x0000103c4a147981 */ /* 0x000162000c1e1d00 */
[----:B------:R-:W-:Y:S01]  /*f7a0*/  BSSY B1, `(.L_x_2051) ;  /* 0x000001f000017945 */ /* 0x000fe20003800000 */
[----:B--2---:R-:W-:-:S06]  /*f7b0*/  @!P2 DSETP.NEU.AND P1, PT, R68, R4, PT ;  /* 0x000000044400a22a */ /* 0x004fcc0003f2d000 */
[----:B------:R-:W-:Y:S01]  /*f7c0*/  @!P2 PLOP3.LUT P0, PT, P1, PT, PT, 0x80, 0x0 ;  /* 0x000000000000a81c */ /* 0x000fe20000f0f070 */
[----:B------:R-:W-:Y:S01]  /*f7d0*/  @!P2 DSETP.GEU.AND P3, PT, R68, R4, PT ;  /* 0x000000044400a22a */ /* 0x000fe20003f6e000 */
[----:B------:R-:W-:-:S04]  /*f7e0*/  @!P2 ISETP.GE.U32.AND P1, PT, R81, R104, PT ;  /* 0x000000685100a20c */ /* 0x000fc80003f26070 */
[----:B------:R-:W-:Y:S02]  /*f7f0*/  @!P2 ISETP.GE.AND.EX P1, PT, R79, RZ, PT, P1 ;  /* 0x000000ff4f00a20c */ /* 0x000fe40003f26310 */
[----:B0-----:R-:W-:-:S05]  /*f800*/  @!P2 SEL R74, RZ, 0xffffffff, P3 ;  /* 0xffffffffff4aa807 */ /* 0x001fca0001800000 */
        /* <DEDUP_REMOVED lines=21> */
.L_x_2052:
[----:B------:R-:W-:Y:S01]  /*f960*/  DSETP.GTU.AND P0, PT, |R6|, +INF , PT ;  /* 0x7ff000000600742a */ /* 0x000fe20003f0c200 */
[----:B------:R-:W-:-:S05]  /*f970*/  ISETP.LT.U32.AND P1, PT, R83, R104, PT ;  /* 0x000000685300720c */ /* 0x000fca0003f21070 */
[----:B------:R-:W-:-:S13]  /*f980*/  ISETP.LT.OR.EX P0, PT, R80, RZ, !P0, P1 ;  /* 0x000000ff5000720c */ /* 0x000fda0004701710 */
.L_x_2053:
[----:B------:R-:W-:Y:S05]  /*f990*/  BSYNC B1 ;  /* 0x0000000000017941 */ /* 0x000fea0003800000 */
.L_x_2051:
[----:B------:R-:W-:Y:S01]  /*f9a0*/  DSETP.GTU.AND P1, PT, |R64|, +INF , PT ;  /* 0x7ff000004000742a */ /* 0x000fe20003f2c200 */
[----:B------:R-:W-:Y:S01]  /*f9b0*/  BSSY B1, `(.L_x_2054) ;  /* 0x0000012000017945 */ /* 0x000fe20003800000 */
[----:B------:R-:W-:Y:S02]  /*f9c0*/  FSEL R67, R67, R7, P0 ;  /* 0x0000000743437208 */ /* 0x000fe40000000000 */
        /* <DEDUP_REMOVED lines=13> */
.L_x_2055:
[----:B-----5:R-:W-:Y:S01]  /*faa0*/  DSETP.GTU.AND P0, PT, |R8|, +INF , PT ;  /* 0x7ff000000800742a */ /* 0x020fe20003f0c200 */
[----:B------:R-:W-:-:S05]  /*fab0*/  ISETP.LT.U32.AND P1, PT, R85, R104, PT ;  /* 0x000000685500720c */ /* 0x000fca0003f21070 */
[----:B------:R-:W-:-:S13]  /*fac0*/  ISETP.LT.OR.EX P0, PT, R82, RZ, !P0, P1 ;  /* 0x000000ff5200720c */ /* 0x000fda0004701710 */
.L_x_2056:
[----:B------:R-:W-:Y:S05]  /*fad0*/  BSYNC B1 ;  /* 0x0000000000017941 */ /* 0x000fea0003800000 */
.L_x_2054:
        /* <DEDUP_REMOVED lines=16> */
.L_x_2058:
[----:B------:R-:W-:Y:S01]  /*fbe0*/  DSETP.GTU.AND P0, PT, |R10|, +INF , PT ;  /* 0x7ff000000a00742a */ /* 0x000fe20003f0c200 */
[----:B------:R-:W-:-:S05]  /*fbf0*/  ISETP.LT.U32.AND P1, PT, R87, R104, PT ;  /* 0x000000685700720c */ /* 0x000fca0003f21070 */
[----:B------:R-:W-:-:S13]  /*fc00*/  ISETP.LT.OR.EX P0, PT, R84, RZ, !P0, P1 ;  /* 0x000000ff5400720c */ /* 0x000fda0004701710 */
.L_x_2059:
[----:B------:R-:W-:Y:S05]  /*fc10*/  BSYNC B1 ;  /* 0x0000000000017941 */ /* 0x000fea0003800000 */
.L_x_2057:
        /* <DEDUP_REMOVED lines=16> */
.L_x_2061:
[----:B------:R-:W-:Y:S01]  /*fd20*/  DSETP.GTU.AND P0, PT, |R12|, +INF , PT ;  /* 0x7ff000000c00742a */ /* 0x000fe20003f0c200 */
[----:B------:R-:W-:-:S05]  /*fd30*/  ISETP.LT.U32.AND P1, PT, R88, R107, PT ;  /* 0x0000006b5800720c */ /* 0x000fca0003f21070 */
[----:B------:R-:W-:-:S13]  /*fd40*/  ISETP.LT.OR.EX P0, PT, R86, RZ, !P0, P1 ;  /* 0x000000ff5600720c */ /* 0x000fda0004701710 */
.L_x_2062:
[----:B------:R-:W-:Y:S05]  /*fd50*/  BSYNC B1 ;  /* 0x0000000000017941 */ /* 0x000fea0003800000 */
.L_x_2060:
        /* <DEDUP_REMOVED lines=16> */
.L_x_2064:
[----:B------:R-:W-:Y:S01]  /*fe60*/  DSETP.GTU.AND P0, PT, |R14|, +INF , PT ;  /* 0x7ff000000e00742a */ /* 0x000fe20003f0c200 */
[----:B------:R-:W-:-:S05]  /*fe70*/  ISETP.LT.U32.AND P1, PT, R90, R107, PT ;  /* 0x0000006b5a00720c */ /* 0x000fca0003f21070 */
[----:B------:R-:W-:-:S13]  /*fe80*/  ISETP.LT.OR.EX P0, PT, R89, RZ, !P0, P1 ;  /* 0x000000ff5900720c */ /* 0x000fda0004701710 */
.L_x_2065:
[----:B------:R-:W-:Y:S05]  /*fe90*/  BSYNC B1 ;  /* 0x0000000000017941 */ /* 0x000fea0003800000 */
.L_x_2063:
        /* <DEDUP_REMOVED lines=16> */
.L_x_2067:
[----:B------:R-:W-:Y:S01]  /*ffa0*/  DSETP.GTU.AND P0, PT, |R20|, +INF , PT ;  /* 0x7ff000001400742a */ /* 0x000fe20003f0c200 */
[----:B------:R-:W-:-:S05]  /*ffb0*/  ISETP.LT.U32.AND P1, PT, R92, R107, PT ;  /* 0x0000006b5c00720c */ /* 0x000fca0003f21070 */
[----:B------:R-:W-:-:S13]  /*ffc0*/  ISETP.LT.OR.EX P0, PT, R91, RZ, !P0, P1 ;  /* 0x000000ff5b00720c */ /* 0x000fda0004701710 */
.L_x_2068:
[----:B------:R-:W-:Y:S05]  /*ffd0*/  BSYNC B1 ;  /* 0x0000000000017941 */ /* 0x000fea0003800000 */
.L_x_2066:
        /* <DEDUP_REMOVED lines=16> */
.L_x_2070:
[----:B------:R-:W-:Y:S01]  /*100e0*/  DSETP.GTU.AND P0, PT, |R22|, +INF , PT ;  /* 0x7ff000001600742a */ /* 0x000fe20003f0c200 */
[----:B------:R-:W-:-:S05]  /*100f0*/  ISETP.LT.U32.AND P1, PT, R96, R107, PT ;  /* 0x0000006b6000720c */ /* 0x000fca0003f21070 */
[----:B------:R-:W-:-:S13]  /*10100*/  ISETP.LT.OR.EX P0, PT, R93, RZ, !P0, P1 ;  /* 0x000000ff5d00720c */ /* 0x000fda0004701710 */
.L_x_2071:
[----:B------:R-:W-:Y:S05]  /*10110*/  BSYNC B1 ;  /* 0x0000000000017941 */ /* 0x000fea0003800000 */
.L_x_2069:
        /* <DEDUP_REMOVED lines=16> */
.L_x_2073:
[----:B------:R-:W-:Y:S01]  /*10220*/  DSETP.GTU.AND P0, PT, |R24|, +INF , PT ;  /* 0x7ff000001800742a */ /* 0x000fe20003f0c200 */
[----:B------:R-:W-:-:S05]  /*10230*/  ISETP.LT.U32.AND P1, PT, R98, R115, PT ;  /* 0x000000736200720c */ /* 0x000fca0003f21070 */
[----:B------:R-:W-:-:S13]  /*10240*/  ISETP.LT.OR.EX P0, PT, R97, RZ, !P0, P1 ;  /* 0x000000ff6100720c */ /* 0x000fda0004701710 */
.L_x_2074:
[----:B------:R-:W-:Y:S05]  /*10250*/  BSYNC B1 ;  /* 0x0000000000017941 */ /* 0x000fea0003800000 */
.L_x_2072:
        /* <DEDUP_REMOVED lines=16> */
.L_x_2076:
[----:B------:R-:W-:Y:S01]  /*10360*/  DSETP.GTU.AND P0, PT, |R26|, +INF , PT ;  /* 0x7ff000001a00742a */ /* 0x000fe20003f0c200 */
[----:B------:R-:W-:-:S05]  /*10370*/  ISETP.LT.U32.AND P1, PT, R100, R115, PT ;  /* 0x000000736400720c */ /* 0x000fca0003f21070 */
[----:B------:R-:W-:-:S13]  /*10380*/  ISETP.LT.OR.EX P0, PT, R99, RZ, !P0, P1 ;  /* 0x000000ff6300720c */ /* 0x000fda0004701710 */
.L_x_2077:
[----:B------:R-:W-:Y:S05]  /*10390*/  BSYNC B1 ;  /* 0x0000000000017941 */ /* 0x000fea0003800000 */
.L_x_2075:
        /* <DEDUP_REMOVED lines=16> */
.L_x_2079:
[----:B------:R-:W-:Y:S01]  /*104a0*/  DSETP.GTU.AND P0, PT, |R28|, +INF , PT ;  /* 0x7ff000001c00742a */ /* 0x000fe20003f0c200 */
[----:B------:R-:W-:-:S05]  /*104b0*/  ISETP.LT.U32.AND P1, PT, R106, R115, PT ;  /* 0x000000736a00720c */ /* 0x000fca0003f21070 */
[----:B------:R-:W-:-:S13]  /*104c0*/  ISETP.LT.OR.EX P0, PT, R101, RZ, !P0, P1 ;  /* 0x000000ff6500720c */ /* 0x000fda0004701710 */
.L_x_2080:
[----:B------:R-:W-:Y:S05]  /*104d0*/  BSYNC B1 ;  /* 0x0000000000017941 */ /* 0x000fea0003800000 */
.L_x_2078:
        /* <DEDUP_REMOVED lines=16> */
.L_x_2082:
[----:B------:R-:W-:Y:S01]  /*105e0*/  DSETP.GTU.AND P0, PT, |R30|, +INF , PT ;  /* 0x7ff000001e00742a */ /* 0x000fe20003f0c200 */
[----:B------:R-:W-:-:S05]  /*105f0*/  ISETP.LT.U32.AND P1, PT, R109, R115, PT ;  /* 0x000000736d00720c */ /* 0x000fca0003f21070 */
[----:B------:R-:W-:-:S13]  /*10600*/  ISETP.LT.OR.EX P0, PT, R108, RZ, !P0, P1 ;  /* 0x000000ff6c00720c */ /* 0x000fda0004701710 */
.L_x_2083:
[----:B------:R-:W-:Y:S05]  /*10610*/  BSYNC B1 ;  /* 0x0000000000017941 */ /* 0x000fea0003800000 */
.L_x_2081:
        /* <DEDUP_REMOVED lines=16> */
.L_x_2085:
[----:B------:R-:W-:Y:S01]  /*10720*/  DSETP.GTU.AND P0, PT, |R32|, +INF , PT ;  /* 0x7ff000002000742a */ /* 0x000fe20003f0c200 */
[----:B------:R-:W-:-:S05]  /*10730*/  ISETP.LT.U32.AND P1, PT, R110, R113, PT ;  /* 0x000000716e00720c */ /* 0x000fca0003f21070 */
[----:B------:R-:W-:-:S13]  /*10740*/  ISETP.LT.OR.EX P0, PT, R78, RZ, !P0, P1 ;  /* 0x000000ff4e00720c */ /* 0x000fda0004701710 */
.L_x_2086:
[----:B------:R-:W-:Y:S05]  /*10750*/  BSYNC B1 ;  /* 0x0000000000017941 */ /* 0x000fea0003800000 */
.L_x_2084:
        /* <DEDUP_REMOVED lines=16> */
.L_x_2088:
[----:B------:R-:W-:Y:S01]  /*10860*/  DSETP.GTU.AND P0, PT, |R34|, +INF , PT ;  /* 0x7ff000002200742a */ /* 0x000fe20003f0c200 */
[----:B------:R-:W-:-:S05]  /*10870*/  ISETP.LT.U32.AND P1, PT, R76, R113, PT ;  /* 0x000000714c00720c */ /* 0x000fca0003f21070 */
[----:B------:R-:W-:-:S13]  /*10880*/  ISETP.LT.OR.EX P0, PT, R77, RZ, !P0, P1 ;  /* 0x000000ff4d00720c */ /* 0x000fda0004701710 */
.L_x_2089:
[----:B------:R-:W-:Y:S05]  /*10890*/  BSYNC B1 ;  /* 0x0000000000017941 */ /* 0x000fea0003800000 */
.L_x_2087:
        /* <DEDUP_REMOVED lines=16> */
.L_x_2091:
[----:B------:R-:W-:Y:S01]  /*109a0*/  DSETP.GTU.AND P0, PT, |R36|, +INF , PT ;  /* 0x7ff000002400742a */ /* 0x000fe20003f0c200 */
[----:B------:R-:W-:-:S05]  /*109b0*/  ISETP.LT.U32.AND P1, PT, R0, R113, PT ;  /* 0x000000710000720c */ /* 0x000fca0003f21070 */
[----:B------:R-:W-:-:S13]  /*109c0*/  ISETP.LT.OR.EX P0, PT, R3, RZ, !P0, P1 ;  /* 0x000000ff0300720c */ /* 0x000fda0004701710 */
.L_x_2092:
[----:B------:R-:W-:Y:S05]  /*109d0*/  BSYNC B1 ;  /* 0x0000000000017941 */ /* 0x000fea0003800000 */
.L_x_2090:
        /* <DEDUP_REMOVED lines=16> */
.L_x_2094:
[----:B------:R-:W-:Y:S01]  /*10ae0*/  DSETP.GTU.AND P0, PT, |R38|, +INF , PT ;  /* 0x7ff000002600742a */ /* 0x000fe20003f0c200 */
[----:B------:R-:W-:-:S05]  /*10af0*/  ISETP.LT.U32.AND P1, PT, R103, R113, PT ;  /* 0x000000716700720c */ /* 0x000fca0003f21070 */
[----:B------:R-:W-:-:S13]  /*10b00*/  ISETP.LT.OR.EX P0, PT, R102, RZ, !P0, P1 ;  /* 0x000000ff6600720c */ /* 0x000fda0004701710 */
.L_x_2095:
[----:B------:R-:W-:Y:S05]  /*10b10*/  BSYNC B1 ;  /* 0x0000000000017941 */ /* 0x000fea0003800000 */
.L_x_2093:
        /* <DEDUP_REMOVED lines=10> */
.L_x_2050:
[----:B------:R-:W-:Y:S05]  /*10bc0*/  BSYNC B0 ;  /* 0x0000000000007941 */ /* 0x000fea0003800000 */
.L_x_2049:
[----:B------:R-:W-:Y:S01]  /*10bd0*/  ISETP.GE.U32.AND P1, PT, R104, R107, PT ;  /* 0x0000006b6800720c */ /* 0x000fe20003f26070 */
[----:B------:R-:W-:-:S12]  /*10be0*/  BSSY B0, `(.L_x_2097) ;  /* 0x000001e000007945 */ /* 0x000fd80003800000 */
[----:B------:R-:W-:Y:S05]  /*10bf0*/  @P1 BRA `(.L_x_2098) ;  /* 0x0000000000701947 */ /* 0x000fea0003800000 */
[----:B------:R-:W-:-:S05]  /*10c00*/  IMAD R4, R111, R104, RZ ;  /* 0x000000686f047224 */ /* 0x000fca00078e02ff */
[----:B------:R-:W-:-:S05]  /*10c10*/  SHF.R.U32.HI R71, RZ, 0x2, R4 ;  /* 0x00000002ff477819 */ /* 0x000fca0000011604 */
[----:B------:R-:W-:-:S05]  /*10c20*/  IMAD.WIDE.U32 R70, R71, 0x20, R18 ;  /* 0x0000002047467825 */ /* 0x000fca00078e0012 */
[----:B------:R0:W5:Y:S04]  /*10c30*/  LDG.E.128 R4, desc[UR60][R70.64] ;  /* 0x0000003c46047981 */ /* 0x000168000c1e1d00 */
[----:B------:R0:W5:Y:S01]  /*10c40*/  LDG.E.128 R8, desc[UR60][R70.64+0x10] ;  /* 0x0000103c46087981 */ /* 0x000162000c1e1d00 */
[----:B------:R-:W-:-:S05]  /*10c50*/  IMAD.IADD R72, R104, 0x1, R105 ;  /* 0x0000000168487824 */ /* 0x000fca00078e0269 */
[----:B------:R-:W-:-:S13]  /*10c60*/  ISETP.GE.U32.AND P0, PT, R72, R107, PT ;  /* 0x0000006b4800720c */ /* 0x000fda0003f06070 */
[----:B0-----:R-:W-:Y:S05]  /*10c70*/  @P0 BRA `(.L_x_2098) ;  /* 0x0000000000500947 */ /* 0x001fea0003800000 */
        /* <DEDUP_REMOVED lines=8> */
[----:B------:R-:W-:Y:S02]  /*10d00*/  IMAD.IADD R26, R72, 0x1, R105 ;  /* 0x00000001481a7824 */ /* 0x000fe400078e0269 */
[----:B------:R-:W-:-:S03]  /*10d10*/  IMAD R24, R111, R72, RZ ;  /* 0x000000486f187224 */ /* 0x000fc600078e02ff */
[----:B------:R-:W-:Y:S02]  /*10d20*/  ISETP.GE.U32.AND P0, PT, R26, R107, PT ;  /* 0x0000006b1a00720c */ /* 0x000fe40003f06070 */
[----:B------:R-:W-:-:S05]  /*10d30*/  SHF.R.U32.HI R71, RZ, 0x2, R24 ;  /* 0x00000002ff477819 */ /* 0x000fca0000011618 */
[----:B------:R-:W-:-:S05]  /*10d40*/  IMAD.WIDE.U32 R70, R71, 0x20, R18 ;  /* 0x0000002047467825 */ /* 0x000fca00078e0012 */
[----:B------:R0:W5:Y:S01]  /*10d50*/  LDG.E.128 R28, desc[UR60][R70.64+0x10] ;  /* 0x0000103c461c7981 */ /* 0x000162000c1e1d00 */
[----:B------:R-:W-:-:S03]  /*10d60*/  @!P0 IMAD R111, R111, R26, RZ ;  /* 0x0000001a6f6f8224 */ /* 0x000fc600078e02ff */
[----:B------:R0:W5:Y:S02]  /*10d70*/  LDG.E.128 R24, desc[UR60][R70.64] ;  /* 0x0000003c46187981 */ /* 0x000164000c1e1d00 */
[----:B------:R-:W-:-:S05]  /*10d80*/  @!P0 SHF.R.U32.HI R111, RZ, 0x2, R111 ;  /* 0x00000002ff6f8819 */ /* 0x000fca000001166f */
[----:B------:R-:W-:-:S05]  /*10d90*/  @!P0 IMAD.WIDE.U32 R18, R111, 0x20, R18 ;  /* 0x000000206f128825 */ /* 0x000fca00078e0012 */
[----:B------:R0:W5:Y:S04]  /*10da0*/  @!P0 LDG.E.128 R32, desc[UR60][R18.64] ;  /* 0x0000003c12208981 */ /* 0x000168000c1e1d00 */
[----:B------:R0:W5:Y:S02]  /*10db0*/  @!P0 LDG.E.128 R36, desc[UR60][R18.64+0x10] ;  /* 0x0000103c12248981 */ /* 0x000164000c1e1d00 */
.L_x_2098:
[----:B------:R-:W-:Y:S05]  /*10dc0*/  BSYNC B0 ;  /* 0x0000000000007941 */ /* 0x000fea0003800000 */
.L_x_2097:
        /* <DEDUP_REMOVED lines=14> */
.L_x_2102:
[----:B-----5:R-:W-:Y:S01]  /*10eb0*/  DSETP.GTU.AND P0, PT, |R4|, +INF , PT ;  /* 0x7ff000000400742a */ /* 0x020fe20003f0c200 */
[----:B------:R-:W-:-:S05]  /*10ec0*/  ISETP.LT.U32.AND P1, PT, R81, R104, PT ;  /* 0x000000685100720c */ /* 0x000fca0003f21070 */
[----:B------:R-:W-:-:S13]  /*10ed0*/  ISETP.LT.OR.EX P0, PT, R79, RZ, !P0, P1 ;  /* 0x000000ff4f00720c */ /* 0x000fda0004701710 */
.L_x_2103:
[----:B------:R-:W-:Y:S05]  /*10ee0*/  BSYNC B1 ;  /* 0x0000000000017941 */ /* 0x000fea0003800000 */
.L_x_2101:
        /* <DEDUP_REMOVED lines=16> */
.L_x_2105:
[----:B------:R-:W-:Y:S01]  /*10ff0*/  DSETP.GTU.AND P0, PT, |R6|, +INF , PT ;  /* 0x7ff000000600742a */ /* 0x000fe20003f0c200 */
[----:B------:R-:W-:-:S05]  /*11000*/  ISETP.LT.U32.AND P1, PT, R83, R104, PT ;  /* 0x000000685300720c */ /* 0x000fca0003f21070 */
[----:B------:R-:W-:-:S13]  /*11010*/  ISETP.LT.OR.EX P0, PT, R80, RZ, !P0, P1 ;  /* 0x000000ff5000720c */ /* 0x000fda0004701710 */
.L_x_2106:
[----:B------:R-:W-:Y:S05]  /*11020*/  BSYNC B1 ;  /* 0x0000000000017941 */ /* 0x000fea0003800000 */
.L_x_2104:
        /* <DEDUP_REMOVED lines=16> */
.L_x_2108:
[----:B------:R-:W-:Y:S01]  /*11130*/  DSETP.GTU.AND P0, PT, |R8|, +INF , PT ;  /* 0x7ff000000800742a */ /* 0x000fe20003f0c200 */
[----:B------:R-:W-:-:S05]  /*11140*/  ISETP.LT.U32.AND P1, PT, R85, R104, PT ;  /* 0x000000685500720c */ /* 0x000fca0003f21070 */
[----:B------:R-:W-:-:S13]  /*11150*/  ISETP.LT.OR.EX P0, PT, R82, RZ, !P0, P1 ;  /* 0x000000ff5200720c */ /* 0x000fda0004701710 */
.L_x_2109:
[----:B------:R-:W-:Y:S05]  /*11160*/  BSYNC B1 ;  /* 0x0000000000017941 */ /* 0x000fea0003800000 */
.L_x_2107:
        /* <DEDUP_REMOVED lines=16> */
.L_x_2111:
[----:B------:R-:W-:Y:S01]  /*11270*/  DSETP.GTU.AND P0, PT, |R10|, +INF , PT ;  /* 0x7ff000000a00742a */ /* 0x000fe20003f0c200 */
[----:B------:R-:W-:-:S05]  /*11280*/  ISETP.LT.U32.AND P1, PT, R87, R104, PT ;  /* 0x000000685700720c */ /* 0x000fca0003f21070 */
[----:B------:R-:W-:-:S13]  /*11290*/  ISETP.LT.OR.EX P0, PT, R84, RZ, !P0, P1 ;  /* 0x000000ff5400720c */ /* 0x000fda0004701710 */
.L_x_2112:
[----:B------:R-:W-:Y:S05]  /*112a0*/  BSYNC B1 ;  /* 0x0000000000017941 */ /* 0x000fea0003800000 */
.L_x_2110:
        /* <DEDUP_REMOVED lines=19> */
.L_x_2114:
[----:B------:R-:W-:Y:S01]  /*113e0*/  DSETP.GTU.AND P0, PT, |R12|, +INF , PT ;  /* 0x7ff000000c00742a */ /* 0x000fe20003f0c200 */
[----:B------:R-:W-:-:S05]  /*113f0*/  ISETP.LT.U32.AND P1, PT, R88, R7, PT ;  /* 0x000000075800720c */ /* 0x000fca0003f21070 */
[----:B------:R-:W-:-:S13]  /*11400*/  ISETP.LT.OR.EX P0, PT, R86, RZ, !P0, P1 ;  /* 0x000000ff5600720c */ /* 0x000fda0004701710 */
.L_x_2115:
[----:B------:R-:W-:Y:S05]  /*11410*/  BSYNC B1 ;  /* 0x0000000000017941 */ /* 0x000fea0003800000 */
.L_x_2113:
        /* <DEDUP_REMOVED lines=16> */
.L_x_2117:
[----:B------:R-:W-:Y:S01]  /*11520*/  DSETP.GTU.AND P0, PT, |R14|, +INF , PT ;  /* 0x7ff000000e00742a */ /* 0x000fe20003f0c200 */
[----:B------:R-:W-:-:S05]  /*11530*/  ISETP.LT.U32.AND P1, PT, R90, R7, PT ;  /* 0x000000075a00720c */ /* 0x000fca0003f21070 */
[----:B------:R-:W-:-:S13]  /*11540*/  ISETP.LT.OR.EX P0, PT, R89, RZ, !P0, P1 ;  /* 0x000000ff5900720c */ /* 0x000fda0004701710 */
.L_x_2118:
[----:B------:R-:W-:Y:S05]  /*11550*/  BSYNC B1 ;  /* 0x0000000000017941 */ /* 0x000fea0003800000 */
.L_x_2116:
        /* <DEDUP_REMOVED lines=16> */
.L_x_2120:
[----:B------:R-:W-:Y:S01]  /*11660*/  DSETP.GTU.AND P0, PT, |R20|, +INF , PT ;  /* 0x7ff000001400742a */ /* 0x000fe20003f0c200 */
[----:B------:R-:W-:-:S05]  /*11670*/  ISETP.LT.U32.AND P1, PT, R92, R7, PT ;  /* 0x000000075c00720c */ /* 0x000fca0003f21070 */
[----:B------:R-:W-:-:S13]  /*11680*/  ISETP.LT.OR.EX P0, PT, R91, RZ, !P0, P1 ;  /* 0x000000ff5b00720c */ /* 0x000fda0004701710 */
.L_x_2121:
[----:B------:R-:W-:Y:S05]  /*11690*/  BSYNC B1 ;  /* 0x0000000000017941 */ /* 0x000fea0003800000 */
.L_x_2119:
        /* <DEDUP_REMOVED lines=16> */
.L_x_2123:
[----:B------:R-:W-:Y:S01]  /*117a0*/  DSETP.GTU.AND P0, PT, |R22|, +INF , PT ;  /* 0x7ff000001600742a */ /* 0x000fe20003f0c200 */
[----:B------:R-:W-:-:S05]  /*117b0*/  ISETP.LT.U32.AND P1, PT, R96, R7, PT ;  /* 0x000000076000720c */ /* 0x000fca0003f21070 */
[----:B------:R-:W-:-:S13]  /*117c0*/  ISETP.LT.OR.EX P0, PT, R93, RZ, !P0, P1 ;  /* 0x000000ff5d00720c */ /* 0x000fda0004701710 */
.L_x_2124:
[----:B------:R-:W-:Y:S05]  /*117d0*/  BSYNC B1 ;  /* 0x0000000000017941 */ /* 0x000fea0003800000 */
.L_x_2122:
        /* <DEDUP_REMOVED lines=19> */
.L_x_2126:
[----:B------:R-:W-:Y:S01]  /*11910*/  DSETP.GTU.AND P0, PT, |R24|, +INF , PT ;  /* 0x7ff000001800742a */ /* 0x000fe20003f0c200 */
[----:B------:R-:W-:-:S05]  /*11920*/  ISETP.LT.U32.AND P1, PT, R98, R5, PT ;  /* 0x000000056200720c */ /* 0x000fca0003f21070 */
[----:B------:R-:W-:-:S13]  /*11930*/  ISETP.LT.OR.EX P0, PT, R97, RZ, !P0, P1 ;  /* 0x000000ff6100720c */ /* 0x000fda0004701710 */
.L_x_2127:
[----:B------:R-:W-:Y:S05]  /*11940*/  BSYNC B1 ;  /* 0x0000000000017941 */ /* 0x000fea0003800000 */
.L_x_2125:
        /* <DEDUP_REMOVED lines=16> */
.L_x_2129:
[----:B------:R-:W-:Y:S01]  /*11a50*/  DSETP.GTU.AND P0, PT, |R26|, +INF , PT ;  /* 0x7ff000001a00742a */ /* 0x000fe20003f0c200 */
[----:B------:R-:W-:-:S05]  /*11a60*/  ISETP.LT.U32.AND P1, PT, R100, R5, PT ;  /* 0x000000056400720c */ /* 0x000fca0003f21070 */
[----:B------:R-:W-:-:S13]  /*11a70*/  ISETP.LT.OR.EX P0, PT, R99, RZ, !P0, P1 ;  /* 0x000000ff6300720c */ /* 0x000fda0004701710 */
.L_x_2130:
[----:B------:R-:W-:Y:S05]  /*11a80*/  BSYNC B1 ;  /* 0x0000000000017941 */ /* 0x000fea0003800000 */
.L_x_2128:
        /* <DEDUP_REMOVED lines=16> */
.L_x_2132:
[----:B------:R-:W-:Y:S01]  /*11b90*/  DSETP.GTU.AND P0, PT, |R28|, +INF , PT ;  /* 0x7ff000001c00742a */ /* 0x000fe20003f0c200 */
[----:B------:R-:W-:-:S05]  /*11ba0*/  ISETP.LT.U32.AND P1, PT, R106, R5, PT ;  /* 0x000000056a00720c */ /* 0x000fca0003f21070 */
[----:B------:R-:W-:-:S13]  /*11bb0*/  ISETP.LT.OR.EX P0, PT, R101, RZ, !P0, P1 ;  /* 0x000000ff6500720c */ /* 0x000fda0004701710 */
.L_x_2133:
[----:B------:R-:W-:Y:S05]  /*11bc0*/  BSYNC B1 ;  /* 0x0000000000017941 */ /* 0x000fea0003800000 */
.L_x_2131:
        /* <DEDUP_REMOVED lines=16> */
.L_x_2135:
[----:B------:R-:W-:Y:S01]  /*11cd0*/  DSETP.GTU.AND P0, PT, |R30|, +INF , PT ;  /* 0x7ff000001e00742a */ /* 0x000fe20003f0c200 */
[----:B------:R-:W-:-:S05]  /*11ce0*/  ISETP.LT.U32.AND P1, PT, R109, R5, PT ;  /* 0x000000056d00720c */ /* 0x000fca0003f21070 */
[----:B------:R-:W-:-:S13]  /*11cf0*/  ISETP.LT.OR.EX P0, PT, R108, RZ, !P0, P1 ;  /* 0x000000ff6c00720c */ /* 0x000fda0004701710 */
.L_x_2136:
[----:B------:R-:W-:Y:S05]  /*11d00*/  BSYNC B1 ;  /* 0x0000000000017941 */ /* 0x000fea0003800000 */
.L_x_2134:
        /* <DEDUP_REMOVED lines=19> */
.L_x_2138:
[----:B------:R-:W-:Y:S01]  /*11e40*/  DSETP.GTU.AND P0, PT, |R32|, +INF , PT ;  /* 0x7ff000002000742a */ /* 0x000fe20003f0c200 */
[----:B------:R-:W-:-:S05]  /*11e50*/  ISETP.LT.U32.AND P1, PT, R110, R105, PT ;  /* 0x000000696e00720c */ /* 0x000fca0003f21070 */
[----:B------:R-:W-:-:S13]  /*11e60*/  ISETP.LT.OR.EX P0, PT, R78, RZ, !P0, P1 ;  /* 0x000000ff4e00720c */ /* 0x000fda0004701710 */
.L_x_2139:
[----:B------:R-:W-:Y:S05]  /*11e70*/  BSYNC B1 ;  /* 0x0000000000017941 */ /* 0x000fea0003800000 */
.L_x_2137:
        /* <DEDUP_REMOVED lines=16> */
.L_x_2141:
[----:B------:R-:W-:Y:S01]  /*11f80*/  DSETP.GTU.AND P0, PT, |R34|, +INF , PT ;  /* 0x7ff000002200742a */ /* 0x000fe20003f0c200 */
[----:B------:R-:W-:-:S05]  /*11f90*/  ISETP.LT.U32.AND P1, PT, R76, R105, PT ;  /* 0x000000694c00720c */ /* 0x000fca0003f21070 */
[----:B------:R-:W-:-:S13]  /*11fa0*/  ISETP.LT.OR.EX P0, PT, R77, RZ, !P0, P1 ;  /* 0x000000ff4d00720c */ /* 0x000fda0004701710 */
.L_x_2142:
[----:B------:R-:W-:Y:S05]  /*11fb0*/  BSYNC B1 ;  /* 0x0000000000017941 */ /* 0x000fea0003800000 */
.L_x_2140:
        /* <DEDUP_REMOVED lines=16> */
.L_x_2144:
[----:B------:R-:W-:Y:S01]  /*120c0*/  DSETP.GTU.AND P0, PT, |R36|, +INF , PT ;  /* 0x7ff000002400742a */ /* 0x000fe20003f0c200 */
[----:B------:R-:W-:-:S05]  /*120d0*/  ISETP.LT.U32.AND P1, PT, R0, R105, PT ;  /* 0x000000690000720c */ /* 0x000fca0003f21070 */
[----:B------:R-:W-:-:S13]  /*120e0*/  ISETP.LT.OR.EX P0, PT, R3, RZ, !P0, P1 ;  /* 0x000000ff0300720c */ /* 0x000fda0004701710 */
.L_x_2145:
[----:B------:R-:W-:Y:S05]  /*120f0*/  BSYNC B1 ;  /* 0x0000000000017941 */ /* 0x000fea0003800000 */
.L_x_2143:
        /* <DEDUP_REMOVED lines=16> */
.L_x_2147:
[----:B------:R-:W-:Y:S01]  /*12200*/  DSETP.GTU.AND P0, PT, |R38|, +INF , PT ;  /* 0x7ff000002600742a */ /* 0x000fe20003f0c200 */
[----:B------:R-:W-:-:S05]  /*12210*/  ISETP.LT.U32.AND P1, PT, R103, R105, PT ;  /* 0x000000696700720c */ /* 0x000fca0003f21070 */
[----:B------:R-:W-:-:S13]  /*12220*/  ISETP.LT.OR.EX P0, PT, R102, RZ, !P0, P1 ;  /* 0x000000ff6600720c */ /* 0x000fda0004701710 */
.L_x_2148:
[----:B------:R-:W-:Y:S05]  /*12230*/  BSYNC B1 ;  /* 0x0000000000017941 */ /* 0x000fea0003800000 */
.L_x_2146:
[----:B------:R-:W-:Y:S02]  /*12240*/  FSEL R94, R94, R38, P0 ;  /* 0x000000265e5e7208 */ /* 0x000fe40000000000 */
[----:B------:R-:W-:Y:S02]  /*12250*/  FSEL R95, R95, R39, P0 ;  /* 0x000000275f5f7208 */ /* 0x000fe40000000000 */
[----:B------:R-:W-:Y:S02]  /*12260*/  SEL R103, R103, R105, P0 ;  /* 0x0000006967677207 */ /* 0x000fe40000000000 */
[----:B------:R-:W-:-:S07]  /*12270*/  SEL R102, R102, RZ, P0 ;  /* 0x000000ff66667207 */ /* 0x000fce0000000000 */
.L_x_2100:
[----:B------:R-:W-:Y:S05]  /*12280*/  BSYNC B0 ;  /* 0x0000000000007941 */ /* 0x000fea0003800000 */
.L_x_2099:
        /* <DEDUP_REMOVED lines=12> */
.L_x_2150:
[----:B------:R-:W-:Y:S01]  /*12350*/  DSETP.GTU.AND P0, PT, |R60|, +INF , PT ;  /* 0x7ff000003c00742a */ /* 0x000fe20003f0c200 */
[----:B------:R-:W-:-:S05]  /*12360*/  ISETP.LT.U32.AND P1, PT, R81, R88, PT ;  /* 0x000000585100720c */ /* 0x000fca0003f21070 */
[----:B------:R-:W-:-:S13]  /*12370*/  ISETP.LT.OR.EX P0, PT, R79, R86, !P0, P1 ;  /* 0x000000564f00720c */ /* 0x000fda0004701710 */
.L_x_2151:
[----:B------:R-:W-:Y:S05]  /*12380*/  BSYNC B0 ;  /* 0x0000000000007941 */ /* 0x000fea0003800000 */
.L_x_2149:
        /* <DEDUP_REMOVED lines=16> */
.L_x_2153:
[----:B------:R-:W-:Y:S01]  /*12490*/  DSETP.GTU.AND P0, PT, |R58|, +INF , PT ;  /* 0x7ff000003a00742a */ /* 0x000fe20003f0c200 */
[----:B------:R-:W-:-:S05]  /*124a0*/  ISETP.LT.U32.AND P1, PT, R83, R90, PT ;  /* 0x0000005a5300720c */ /* 0x000fca0003f21070 */
[----:B------:R-:W-:-:S13]  /*124b0*/  ISETP.LT.OR.EX P0, PT, R80, R89, !P0, P1 ;  /* 0x000000595000720c */ /* 0x000fda0004701710 */
.L_x_2154:
[----:B------:R-:W-:Y:S05]  /*124c0*/  BSYNC B0 ;  /* 0x0000000000007941 */ /* 0x000fea0003800000 */
.L_x_2152:
        /* <DEDUP_REMOVED lines=16> */
.L_x_2156:
[----:B------:R-:W-:Y:S01]  /*125d0*/  DSETP.GTU.AND P0, PT, |R56|, +INF , PT ;  /* 0x7ff000003800742a */ /* 0x000fe20003f0c200 */
[----:B------:R-:W-:-:S05]  /*125e0*/  ISETP.LT.U32.AND P1, PT, R85, R92, PT ;  /* 0x0000005c5500720c */ /* 0x000fca0003f21070 */
[----:B------:R-:W-:-:S13]  /*125f0*/  ISETP.LT.OR.EX P0, PT, R82, R91, !P0, P1 ;  /* 0x0000005b5200720c */ /* 0x000fda0004701710 */
.L_x_2157:
[----:B------:R-:W-:Y:S05]  /*12600*/  BSYNC B0 ;  /* 0x0000000000007941 */ /* 0x000fea0003800000 */
.L_x_2155:
        /* <DEDUP_REMOVED lines=16> */
.L_x_2159:
[----:B------:R-:W-:Y:S01]  /*12710*/  DSETP.GTU.AND P0, PT, |R54|, +INF , PT ;  /* 0x7ff000003600742a */ /* 0x000fe20003f0c200 */
[----:B------:R-:W-:-:S05]  /*12720*/  ISETP.LT.U32.AND P1, PT, R87, R96, PT ;  /* 0x000000605700720c */ /* 0x000fca0003f21070 */
[----:B------:R-:W-:-:S13]  /*12730*/  ISETP.LT.OR.EX P0, PT, R84, R93, !P0, P1 ;  /* 0x0000005d5400720c */ /* 0x000fda0004701710 */
.L_x_2160:
[----:B------:R-:W-:Y:S05]  /*12740*/  BSYNC B0 ;  /* 0x0000000000007941 */ /* 0x000fea0003800000 */
.L_x_2158:
        /* <DEDUP_REMOVED lines=16> */
.L_x_2162:
[----:B------:R-:W-:Y:S01]  /*12850*/  DSETP.GTU.AND P0, PT, |R52|, +INF , PT ;  /* 0x7ff000003400742a */ /* 0x000fe20003f0c200 */
[----:B------:R-:W-:-:S05]  /*12860*/  ISETP.LT.U32.AND P1, PT, R81, R98, PT ;  /* 0x000000625100720c */ /* 0x000fca0003f21070 */
[----:B------:R-:W-:-:S13]  /*12870*/  ISETP.LT.OR.EX P0, PT, R86, R97, !P0, P1 ;  /* 0x000000615600720c */ /* 0x000fda0004701710 */
.L_x_2163:
[----:B------:R-:W-:Y:S05]  /*12880*/  BSYNC B0 ;  /* 0x0000000000007941 */ /* 0x000fea0003800000 */
.L_x_2161:
        /* <DEDUP_REMOVED lines=16> */
.L_x_2165:
[----:B------:R-:W-:Y:S01]  /*12990*/  DSETP.GTU.AND P0, PT, |R50|, +INF , PT ;  /* 0x7ff000003200742a */ /* 0x000fe20003f0c200 */
[----:B------:R-:W-:-:S05]  /*129a0*/  ISETP.LT.U32.AND P1, PT, R83, R100, PT ;  /* 0x000000645300720c */ /* 0x000fca0003f21070 */
[----:B------:R-:W-:-:S13]  /*129b0*/  ISETP.LT.OR.EX P0, PT, R80, R99, !P0, P1 ;  /* 0x000000635000720c */ /* 0x000fda0004701710 */
.L_x_2166:
[----:B------:R-:W-:Y:S05]  /*129c0*/  BSYNC B0 ;  /* 0x0000000000007941 */ /* 0x000fea0003800000 */
.L_x_2164:
        /* <DEDUP_REMOVED lines=16> */
.L_x_2168:
[----:B------:R-:W-:Y:S01]  /*12ad0*/  DSETP.GTU.AND P0, PT, |R48|, +INF , PT ;  /* 0x7ff000003000742a */ /* 0x000fe20003f0c200 */
[----:B------:R-:W-:-:S05]  /*12ae0*/  ISETP.LT.U32.AND P1, PT, R85, R106, PT ;  /* 0x0000006a5500720c */ /* 0x000fca0003f21070 */
[----:B------:R-:W-:-:S13]  /*12af0*/  ISETP.LT.OR.EX P0, PT, R82, R101, !P0, P1 ;  /* 0x000000655200720c */ /* 0x000fda0004701710 */
.L_x_2169:
[----:B------:R-:W-:Y:S05]  /*12b00*/  BSYNC B0 ;  /* 0x0000000000007941 */ /* 0x000fea0003800000 */
.L_x_2167:
        /* <DEDUP_REMOVED lines=16> */
.L_x_2171:
[----:B------:R-:W-:Y:S01]  /*12c10*/  DSETP.GTU.AND P0, PT, |R46|, +INF , PT ;  /* 0x7ff000002e00742a */ /* 0x000fe20003f0c200 */
[----:B------:R-:W-:-:S05]  /*12c20*/  ISETP.LT.U32.AND P1, PT, R96, R109, PT ;  /* 0x0000006d6000720c */ /* 0x000fca0003f21070 */
[----:B------:R-:W-:-:S13]  /*12c30*/  ISETP.LT.OR.EX P0, PT, R93, R108, !P0, P1 ;  /* 0x0000006c5d00720c */ /* 0x000fda0004701710 */
.L_x_2172:
[----:B------:R-:W-:Y:S05]  /*12c40*/  BSYNC B0 ;  /* 0x0000000000007941 */ /* 0x000fea0003800000 */
.L_x_2170:
[----:B------:R-:W-:Y:S01]  /*12c50*/  DSETP.GTU.AND P1, PT, |R4|, +INF , PT ;  /* 0x7ff000000400742a */ /* 0x000fe20003f2c200 */
[----:B------:R-:W-:Y:S01]  /*12c60*/  BSSY B0, `(.L_x_2173) ;  /* 0x0000012000007945 */ /* 0x000fe20003800000 */
[----:B0-----:R-:W-:Y:S02]  /*12c70*/  FSEL R18, R10, R46, P0 ;  /* 0x0000002e0a127208 */ /* 0x001fe40000000000 */
        /* <DEDUP_REMOVED lines=13> */
.L_x_2174:
[----:B------:R-:W-:Y:S01]  /*12d50*/  DSETP.GTU.AND P0, PT, |R44|, +INF , PT ;  /* 0x7ff000002c00742a */ /* 0x000fe20003f0c200 */
[----:B------:R-:W-:-:S05]  /*12d60*/  ISETP.LT.U32.AND P1, PT, R81, R110, PT ;  /* 0x0000006e5100720c */ /* 0x000fca0003f21070 */
[----:B------:R-:W-:-:S13]  /*12d70*/  ISETP.LT.OR.EX P0, PT, R97, R78, !P0, P1 ;  /* 0x0000004e6100720c */ /* 0x000fda0004701710 */
.L_x_2175:
[----:B------:R-:W-:Y:S05]  /*12d80*/  BSYNC B0 ;  /* 0x0000000000007941 */ /* 0x000fea0003800000 */
.L_x_2173:
        /* <DEDUP_REMOVED lines=16> */
.L_x_2177:
[----:B------:R-:W-:Y:S01]  /*12e90*/  DSETP.GTU.AND P0, PT, |R42|, +INF , PT ;  /* 0x7ff000002a00742a */ /* 0x000fe20003f0c200 */
[----:B------:R-:W-:-:S05]  /*12ea0*/  ISETP.LT.U32.AND P1, PT, R83, R76, PT ;  /* 0x0000004c5300720c */ /* 0x000fca0003f21070 */
[----:B------:R-:W-:-:S13]  /*12eb0*/  ISETP.LT.OR.EX P0, PT, R80, R77, !P0, P1 ;  /* 0x0000004d5000720c */ /* 0x000fda0004701710 */
.L_x_2178:
[----:B------:R-:W-:Y:S05]  /*12ec0*/  BSYNC B0 ;  /* 0x0000000000007941 */ /* 0x000fea0003800000 */
.L_x_2176:
        /* <DEDUP_REMOVED lines=16> */
.L_x_2180:
[----:B------:R-:W-:Y:S01]  /*12fd0*/  DSETP.GTU.AND P0, PT, |R40|, +INF , PT ;  /* 0x7ff000002800742a */ /* 0x000fe20003f0c200 */
[----:B------:R-:W-:-:S05]  /*12fe0*/  ISETP.LT.U32.AND P1, PT, R85, R0, PT ;  /* 0x000000005500720c */ /* 0x000fca0003f21070 */
[----:B------:R-:W-:-:S13]  /*12ff0*/  ISETP.LT.OR.EX P0, PT, R82, R3, !P0, P1 ;  /* 0x000000035200720c */ /* 0x000fda0004701710 */
.L_x_2181:
[----:B------:R-:W-:Y:S05]  /*13000*/  BSYNC B0 ;  /* 0x0000000000007941 */ /* 0x000fea0003800000 */
.L_x_2179:
        /* <DEDUP_REMOVED lines=16> */
.L_x_2183:
[----:B------:R-:W-:Y:S01]  /*13110*/  DSETP.GTU.AND P0, PT, |R94|, +INF , PT ;  /* 0x7ff000005e00742a */ /* 0x000fe20003f0c200 */
[----:B------:R-:W-:-:S05]  /*13120*/  ISETP.LT.U32.AND P1, PT, R22, R103, PT ;  /* 0x000000671600720c */ /* 0x000fca0003f21070 */
[----:B------:R-:W-:-:S13]  /*13130*/  ISETP.LT.OR.EX P0, PT, R23, R102, !P0, P1 ;  /* 0x000000661700720c */ /* 0x000fda0004701710 */
.L_x_2184:
[----:B------:R-:W-:Y:S05]  /*13140*/  BSYNC B0 ;  /* 0x0000000000007941 */ /* 0x000fea0003800000 */
.L_x_2182:
[----:B------:R-:W-:Y:S02]  /*13150*/  FSEL R20, R18, R94, P0 ;  /* 0x0000005e12147208 */ /* 0x000fe40000000000 */
[----:B------:R-:W-:Y:S02]  /*13160*/  FSEL R21, R19, R95, P0 ;  /* 0x0000005f13157208 */ /* 0x000fe40000000000 */
[----:B------:R-:W-:Y:S02]  /*13170*/  SEL R22, R22, R103, P0 ;  /* 0x0000006716167207 */ /* 0x000fe40000000000 */
[----:B------:R-:W-:Y:S01]  /*13180*/  SEL R23, R23, R102, P0 ;  /* 0x0000006617177207 */ /* 0x000fe20000000000 */
[----:B------:R-:W-:Y:S06]  /*13190*/  BRA `(.L_x_1869) ;  /* 0x0000004000b87947 */ /* 0x000fec0003800000 */
.L_x_1903:
[----:B------:R-:W-:Y:S01]  /*131a0*/  ULDC UR4, c[0x0][0x234] ;  /* 0x00008d0000047ab9 */ /* 0x000fe20000000800 */
[----:B------:R-:W0:Y:S01]  /*131b0*/  LDC.64 R42, c[0x0][0x218] ;  /* 0x00008600ff2a7b82 */ /* 0x000e220000000a00 */
        /* <DEDUP_REMOVED lines=36> */
[--C-:B-1----:R-:W-:Y:S02]  /*13400*/  IMAD.MOV.U32 R0, RZ, RZ, R76.reuse ;  /* 0x000000ffff007224 */ /* 0x102fe400078e004c */
        /* <DEDUP_REMOVED lines=14> */
[--C-:B--2---:R-:W-:Y:S02]  /*134f0*/  IMAD.MOV.U32 R3, RZ, RZ, R77.reuse ;  /* 0x000000ffff037224 */ /* 0x104fe400078e004d */
        /* <DEDUP_REMOVED lines=71> */
[----:B0-----:R-:W-:-:S07]  /*13970*/  IMAD.MOV.U32 R47, RZ, RZ, R43 ;  /* 0x000000ffff2f7224 */ /* 0x001fce00078e002b */
.L_x_2232:
[----:B------:R-:W-:-:S05]  /*13980*/  SHF.R.U32.HI R83, RZ, 0x2, R112 ;  /* 0x00000002ff537819 */ /* 0x000fca0000011670 */
[----:B------:R-:W-:-:S05]  /*13990*/  IMAD.WIDE.U32 R82, R83, 0x20, R18 ;  /* 0x0000002053527825 */ /* 0x000fca00078e0012 */
[----:B------:R-:W2:Y:S01]  /*139a0*/  LDG.E.128 R12, desc[UR60][R82.64] ;  /* 0x0000003c520c7981 */ /* 0x000ea2000c1e1d00 */
[----:B------:R-:W-:-:S03]  /*139b0*/  IMAD.IADD R114, R112, 0x1, R111 ;  /* 0x0000000170727824 */ /* 0x000fc600078e026f */
[----:B------:R-:W5:Y:S01]  /*139c0*/  LDG.E.128 R20, desc[UR60][R82.64+0x10] ;  /* 0x0000103c52147981 */ /* 0x000f62000c1e1d00 */
[--C-:B------:R-:W-:Y:S01]  /*139d0*/  IMAD.IADD R116, R114, 0x1, R111.reuse ;  /* 0x0000000172747824 */ /* 0x100fe200078e026f */
[----:B------:R-:W-:Y:S01]  /*139e0*/  DSETP.GTU.AND P2, PT, |R46|, +INF , PT ;  /* 0x7ff000002e00742a */ /* 0x000fe20003f4c200 */
[----:B------:R-:W-:Y:S02]  /*139f0*/  PLOP3.LUT P0, PT, PT, PT, PT, 0x80, 0x0 ;  /* 0x000000000000781c */ /* 0x000fe40003f0f070 */
[----:B------:R-:W-:Y:S01]  /*13a00*/  IMAD.IADD R113, R116, 0x1, R111 ;  /* 0x0000000174717824 */ /* 0x000fe200078e026f */
[----:B------:R-:W-:Y:S02]  /*13a10*/  SHF.R.U32.HI R75, RZ, 0x2, R116 ;  /* 0x00000002ff4b7819 */ /* 0x000fe40000011674 */
[----:B------:R-:W-:Y:S02]  /*13a20*/  SHF.R.U32.HI R79, RZ, 0x2, R114 ;  /* 0x00000002ff4f7819 */ /* 0x000fe40000011672 */
[----:B------:R-:W-:Y:S01]  /*13a30*/  SHF.R.U32.HI R73, RZ, 0x2, R113 ;  /* 0x00000002ff497819 */ /* 0x000fe20000011671 */
[----:B------:R-:W-:-:S04]  /*13a40*/  IMAD.WIDE.U32 R74, R75, 0x20, R18 ;  /* 0x000000204b4a7825 */ /* 0x000fc800078e0012 */
[--C-:B------:R-:W-:Y:S01]  /*13a50*/  IMAD.WIDE.U32 R72, R73, 0x20, R18.reuse ;  /* 0x0000002049487825 */ /* 0x100fe200078e0012 */
[----:B------:R-:W5:Y:S03]  /*13a60*/  LDG.E.128 R8, desc[UR60][R74.64] ;  /* 0x0000003c4a087981 */ /* 0x000f66000c1e1d00 */
[----:B------:R-:W-:Y:S01]  /*13a70*/  IMAD.WIDE.U32 R78, R79, 0x20, R18 ;  /* 0x000000204f4e7825 */ /* 0x000fe200078e0012 */
        /* <DEDUP_REMOVED lines=33> */
.L_x_2188:
[----:B------:R-:W-:Y:S01]  /*13c90*/  DSETP.GTU.AND P0, PT, |R14|, +INF , PT ;  /* 0x7ff000000e00742a */ /* 0x000fe20003f0c200 */
[----:B------:R-:W-:-:S05]  /*13ca0*/  ISETP.LT.U32.AND P1, PT, R98, R112, PT ;  /* 0x000000706200720c */ /* 0x000fca0003f21070 */
[----:B------:R-:W-:-:S13]  /*13cb0*/  ISETP.LT.OR.EX P0, PT, R85, RZ, !P0, P1 ;  /* 0x000000ff5500720c */ /* 0x000fda0004701710 */
.L_x_2189:
[----:B------:R-:W-:Y:S05]  /*13cc0*/  BSYNC B1 ;  /* 0x0000000000017941 */ /* 0x000fea0003800000 */
.L_x_2187:
        /* <DEDUP_REMOVED lines=16> */
.L_x_2191:
[----:B-----5:R-:W-:Y:S01]  /*13dd0*/  DSETP.GTU.AND P0, PT, |R20|, +INF , PT ;  /* 0x7ff000001400742a */ /* 0x020fe20003f0c200 */
[----:B------:R-:W-:-:S05]  /*13de0*/  ISETP.LT.U32.AND P1, PT, R99, R112, PT ;  /* 0x000000706300720c */ /* 0x000fca0003f21070 */
[----:B------:R-:W-:-:S13]  /*13df0*/  ISETP.LT.OR.EX P0, PT, R86, RZ, !P0, P1 ;  /* 0x000000ff5600720c */ /* 0x000fda0004701710 */
.L_x_2192:
[----:B------:R-:W-:Y:S05]  /*13e00*/  BSYNC B1 ;  /* 0x0000000000017941 */ /* 0x000fea0003800000 */
.L_x_2190:
        /* <DEDUP_REMOVED lines=16> */
.L_x_2194:
[----:B------:R-:W-:Y:S01]  /*13f10*/  DSETP.GTU.AND P0, PT, |R22|, +INF , PT ;  /* 0x7ff000001600742a */ /* 0x000fe20003f0c200 */
[----:B------:R-:W-:-:S05]  /*13f20*/  ISETP.LT.U32.AND P1, PT, R100, R112, PT ;  /* 0x000000706400720c */ /* 0x000fca0003f21070 */
[----:B------:R-:W-:-:S13]  /*13f30*/  ISETP.LT.OR.EX P0, PT, R87, RZ, !P0, P1 ;  /* 0x000000ff5700720c */ /* 0x000fda0004701710 */
.L_x_2195:
[----:B------:R-:W-:Y:S05]  /*13f40*/  BSYNC B1 ;  /* 0x0000000000017941 */ /* 0x000fea0003800000 */
.L_x_2193:
        /* <DEDUP_REMOVED lines=16> */
.L_x_2197:
[----:B------:R-:W-:Y:S01]  /*14050*/  DSETP.GTU.AND P0, PT, |R24|, +INF , PT ;  /* 0x7ff000001800742a */ /* 0x000fe20003f0c200 */
[----:B------:R-:W-:-:S05]  /*14060*/  ISETP.LT.U32.AND P1, PT, R102, R114, PT ;  /* 0x000000726600720c */ /* 0x000fca0003f21070 */
[----:B------:R-:W-:-:S13]  /*14070*/  ISETP.LT.OR.EX P0, PT, R89, RZ, !P0, P1 ;  /* 0x000000ff5900720c */ /* 0x000fda0004701710 */
.L_x_2198:
[----:B------:R-:W-:Y:S05]  /*14080*/  BSYNC B1 ;  /* 0x0000000000017941 */ /* 0x000fea0003800000 */
.L_x_2196:
        /* <DEDUP_REMOVED lines=16> */
.L_x_2200:
[----:B------:R-:W-:Y:S01]  /*14190*/  DSETP.GTU.AND P0, PT, |R26|, +INF , PT ;  /* 0x7ff000001a00742a */ /* 0x000fe20003f0c200 */
[----:B------:R-:W-:-:S05]  /*141a0*/  ISETP.LT.U32.AND P1, PT, R101, R114, PT ;  /* 0x000000726500720c */ /* 0x000fca0003f21070 */
[----:B------:R-:W-:-:S13]  /*141b0*/  ISETP.LT.OR.EX P0, PT, R88, RZ, !P0, P1 ;  /* 0x000000ff5800720c */ /* 0x000fda0004701710 */
.L_x_2201:
[----:B------:R-:W-:Y:S05]  /*141c0*/  BSYNC B1 ;  /* 0x0000000000017941 */ /* 0x000fea0003800000 */
.L_x_2199:
        /* <DEDUP_REMOVED lines=16> */
.L_x_2203:
[----:B------:R-:W-:Y:S01]  /*142d0*/  DSETP.GTU.AND P0, PT, |R28|, +INF , PT ;  /* 0x7ff000001c00742a */ /* 0x000fe20003f0c200 */
[----:B------:R-:W-:-:S05]  /*142e0*/  ISETP.LT.U32.AND P1, PT, R104, R114, PT ;  /* 0x000000726800720c */ /* 0x000fca0003f21070 */
[----:B------:R-:W-:-:S13]  /*142f0*/  ISETP.LT.OR.EX P0, PT, R91, RZ, !P0, P1 ;  /* 0x000000ff5b00720c */ /* 0x000fda0004701710 */
.L_x_2204:
[----:B------:R-:W-:Y:S05]  /*14300*/  BSYNC B1 ;  /* 0x0000000000017941 */ /* 0x000fea0003800000 */
.L_x_2202:
        /* <DEDUP_REMOVED lines=16> */
.L_x_2206:
[----:B------:R-:W-:Y:S01]  /*14410*/  DSETP.GTU.AND P0, PT, |R30|, +INF , PT ;  /* 0x7ff000001e00742a */ /* 0x000fe20003f0c200 */
[----:B------:R-:W-:-:S05]  /*14420*/  ISETP.LT.U32.AND P1, PT, R103, R114, PT ;  /* 0x000000726700720c */ /* 0x000fca0003f21070 */
[----:B------:R-:W-:-:S13]  /*14430*/  ISETP.LT.OR.EX P0, PT, R90, RZ, !P0, P1 ;  /* 0x000000ff5a00720c */ /* 0x000fda0004701710 */
.L_x_2207:
[----:B------:R-:W-:Y:S05]  /*14440*/  BSYNC B1 ;  /* 0x0000000000017941 */ /* 0x000fea0003800000 */
.L_x_2205:
        /* <DEDUP_REMOVED lines=16> */
.L_x_2209:
[----:B------:R-:W-:Y:S01]  /*14550*/  DSETP.GTU.AND P0, PT, |R8|, +INF , PT ;  /* 0x7ff000000800742a */ /* 0x000fe20003f0c200 */
[----:B------:R-:W-:-:S05]  /*14560*/  ISETP.LT.U32.AND P1, PT, R105, R116, PT ;  /* 0x000000746900720c */ /* 0x000fca0003f21070 */
[----:B------:R-:W-:-:S13]  /*14570*/  ISETP.LT.OR.EX P0, PT, R92, RZ, !P0, P1 ;  /* 0x000000ff5c00720c */ /* 0x000fda0004701710 */
.L_x_2210:
[----:B------:R-:W-:Y:S05]  /*14580*/  BSYNC B1 ;  /* 0x0000000000017941 */ /* 0x000fea0003800000 */
.L_x_2208:
        /* <DEDUP_REMOVED lines=16> */
.L_x_2212:
[----:B------:R-:W-:Y:S01]  /*14690*/  DSETP.GTU.AND P0, PT, |R10|, +INF , PT ;  /* 0x7ff000000a00742a */ /* 0x000fe20003f0c200 */
[----:B------:R-:W-:-:S05]  /*146a0*/  ISETP.LT.U32.AND P1, PT, R106, R116, PT ;  /* 0x000000746a00720c */ /* 0x000fca0003f21070 */
[----:B------:R-:W-:-:S13]  /*146b0*/  ISETP.LT.OR.EX P0, PT, R93, RZ, !P0, P1 ;  /* 0x000000ff5d00720c */ /* 0x000fda0004701710 */
.L_x_2213:
[----:B------:R-:W-:Y:S05]  /*146c0*/  BSYNC B1 ;  /* 0x0000000000017941 */ /* 0x000fea0003800000 */
.L_x_2211:
        /* <DEDUP_REMOVED lines=16> */
.L_x_2215:
[----:B------:R-:W-:Y:S01]  /*147d0*/  DSETP.GTU.AND P0, PT, |R36|, +INF , PT ;  /* 0x7ff000002400742a */ /* 0x000fe20003f0c200 */
[----:B------:R-:W-:-:S05]  /*147e0*/  ISETP.LT.U32.AND P1, PT, R108, R116, PT ;  /* 0x000000746c00720c */ /* 0x000fca0003f21070 */
[----:B------:R-:W-:-:S13]  /*147f0*/  ISETP.LT.OR.EX P0, PT, R94, RZ, !P0, P1 ;  /* 0x000000ff5e00720c */ /* 0x000fda0004701710 */
.L_x_2216:
[----:B------:R-:W-:Y:S05]  /*14800*/  BSYNC B1 ;  /* 0x0000000000017941 */ /* 0x000fea0003800000 */
.L_x_2214:
        /* <DEDUP_REMOVED lines=16> */
.L_x_2218:
[----:B------:R-:W-:Y:S01]  /*14910*/  DSETP.GTU.AND P0, PT, |R38|, +INF , PT ;  /* 0x7ff000002600742a */ /* 0x000fe20003f0c200 */
[----:B------:R-:W-:-:S05]  /*14920*/  ISETP.LT.U32.AND P1, PT, R109, R116, PT ;  /* 0x000000746d00720c */ /* 0x000fca0003f21070 */
[----:B------:R-:W-:-:S13]  /*14930*/  ISETP.LT.OR.EX P0, PT, R95, RZ, !P0, P1 ;  /* 0x000000ff5f00720c */ /* 0x000fda0004701710 */
.L_x_2219:
[----:B------:R-:W-:Y:S05]  /*14940*/  BSYNC B1 ;  /* 0x0000000000017941 */ /* 0x000fea0003800000 */
.L_x_2217:
        /* <DEDUP_REMOVED lines=16> */
.L_x_2221:
[----:B------:R-:W-:Y:S01]  /*14a50*/  DSETP.GTU.AND P0, PT, |R4|, +INF , PT ;  /* 0x7ff000000400742a */ /* 0x000fe20003f0c200 */
[----:B------:R-:W-:-:S05]  /*14a60*/  ISETP.LT.U32.AND P1, PT, R110, R113, PT ;  /* 0x000000716e00720c */ /* 0x000fca0003f21070 */
[----:B------:R-:W-:-:S13]  /*14a70*/  ISETP.LT.OR.EX P0, PT, R96, RZ, !P0, P1 ;  /* 0x000000ff6000720c */ /* 0x000fda0004701710 */
.L_x_2222:
[----:B------:R-:W-:Y:S05]  /*14a80*/  BSYNC B1 ;  /* 0x0000000000017941 */ /* 0x000fea0003800000 */
.L_x_2220:
        /* <DEDUP_REMOVED lines=16> */
.L_x_2224:
[----:B------:R-:W-:Y:S01]  /*14b90*/  DSETP.GTU.AND P0, PT, |R6|, +INF , PT ;  /* 0x7ff000000600742a */ /* 0x000fe20003f0c200 */
[----:B------:R-:W-:-:S05]  /*14ba0*/  ISETP.LT.U32.AND P1, PT, R81, R113, PT ;  /* 0x000000715100720c */ /* 0x000fca0003f21070 */
[----:B------:R-:W-:-:S13]  /*14bb0*/  ISETP.LT.OR.EX P0, PT, R80, RZ, !P0, P1 ;  /* 0x000000ff5000720c */ /* 0x000fda0004701710 */
.L_x_2225:
[----:B------:R-:W-:Y:S05]  /*14bc0*/  BSYNC B1 ;  /* 0x0000000000017941 */ /* 0x000fea0003800000 */
.L_x_2223:
        /* <DEDUP_REMOVED lines=16> */
.L_x_2227:
[----:B------:R-:W-:Y:S01]  /*14cd0*/  DSETP.GTU.AND P0, PT, |R32|, +INF , PT ;  /* 0x7ff000002000742a */ /* 0x000fe20003f0c200 */
[----:B------:R-:W-:-:S05]  /*14ce0*/  ISETP.LT.U32.AND P1, PT, R76, R113, PT ;  /* 0x000000714c00720c */ /* 0x000fca0003f21070 */
[----:B------:R-:W-:-:S13]  /*14cf0*/  ISETP.LT.OR.EX P0, PT, R77, RZ, !P0, P1 ;  /* 0x000000ff4d00720c */ /* 0x000fda0004701710 */
.L_x_2228:
[----:B------:R-:W-:Y:S05]  /*14d00*/  BSYNC B1 ;  /* 0x0000000000017941 */ /* 0x000fea0003800000 */
.L_x_2226:
        /* <DEDUP_REMOVED lines=16> */
.L_x_2230:
[----:B------:R-:W-:Y:S01]  /*14e10*/  DSETP.GTU.AND P0, PT, |R34|, +INF , PT ;  /* 0x7ff000002200742a */ /* 0x000fe20003f0c200 */
[----:B------:R-:W-:-:S05]  /*14e20*/  ISETP.LT.U32.AND P1, PT, R0, R113, PT ;  /* 0x000000710000720c */ /* 0x000fca0003f21070 */
[----:B------:R-:W-:-:S13]  /*14e30*/  ISETP.LT.OR.EX P0, PT, R3, RZ, !P0, P1 ;  /* 0x000000ff0300720c */ /* 0x000fda0004701710 */
.L_x_2231:
[----:B------:R-:W-:Y:S05]  /*14e40*/  BSYNC B1 ;  /* 0x0000000000017941 */ /* 0x000fea0003800000 */
.L_x_2229:
        /* <DEDUP_REMOVED lines=10> */
.L_x_2186:
[----:B------:R-:W-:Y:S05]  /*14ef0*/  BSYNC B0 ;  /* 0x0000000000007941 */ /* 0x000fea0003800000 */
.L_x_2185:
[----:B------:R-:W-:Y:S01]  /*14f00*/  ISETP.GE.U32.AND P1, PT, R112, R107, PT ;  /* 0x0000006b7000720c */ /* 0x000fe20003f26070 */
[----:B------:R-:W-:-:S12]  /*14f10*/  BSSY B0, `(.L_x_2233) ;  /* 0x000001a000007945 */ /* 0x000fd80003800000 */
[----:B------:R-:W-:Y:S05]  /*14f20*/  @P1 BRA `(.L_x_2234) ;  /* 0x0000000000601947 */ /* 0x000fea0003800000 */
[----:B------:R-:W-:-:S05]  /*14f30*/  SHF.R.U32.HI R73, RZ, 0x2, R112 ;  /* 0x00000002ff497819 */ /* 0x000fca0000011670 */
[----:B------:R-:W-:-:S05]  /*14f40*/  IMAD.WIDE.U32 R72, R73, 0x20, R18 ;  /* 0x0000002049487825 */ /* 0x000fca00078e0012 */
[----:B------:R0:W5:Y:S04]  /*14f50*/  LDG.E.128 R12, desc[UR60][R72.64] ;  /* 0x0000003c480c7981 */ /* 0x000168000c1e1d00 */
[----:B------:R0:W5:Y:S01]  /*14f60*/  LDG.E.128 R20, desc[UR60][R72.64+0x10] ;  /* 0x0000103c48147981 */ /* 0x000162000c1e1d00 */
[----:B------:R-:W-:-:S05]  /*14f70*/  IMAD.IADD R74, R112, 0x1, R111 ;  /* 0x00000001704a7824 */ /* 0x000fca00078e026f */
[----:B------:R-:W-:-:S13]  /*14f80*/  ISETP.GE.U32.AND P0, PT, R74, R107, PT ;  /* 0x0000006b4a00720c */ /* 0x000fda0003f06070 */
[----:B0-----:R-:W-:Y:S05]  /*14f90*/  @P0 BRA `(.L_x_2234) ;  /* 0x0000000000440947 */ /* 0x001fea0003800000 */
[----:B------:R-:W-:-:S05]  /*14fa0*/  SHF.R.U32.HI R73, RZ, 0x2, R74 ;  /* 0x00000002ff497819 */ /* 0x000fca000001164a */
[----:B------:R-:W-:-:S05]  /*14fb0*/  IMAD.WIDE.U32 R72, R73, 0x20, R18 ;  /* 0x0000002049487825 */ /* 0x000fca00078e0012 */
[----:B------:R0:W5:Y:S04]  /*14fc0*/  LDG.E.128 R24, desc[UR60][R72.64] ;  /* 0x0000003c48187981 */ /* 0x000168000c1e1d00 */
[----:B------:R0:W5:Y:S01]  /*14fd0*/  LDG.E.128 R28, desc[UR60][R72.64+0x10] ;  /* 0x0000103c481c7981 */ /* 0x000162000c1e1d00 */
[----:B------:R-:W-:-:S05]  /*14fe0*/  IMAD.IADD R74, R74, 0x1, R111 ;  /* 0x000000014a4a7824 */ /* 0x000fca00078e026f */
[----:B------:R-:W-:-:S13]  /*14ff0*/  ISETP.GE.U32.AND P0, PT, R74, R107, PT ;  /* 0x0000006b4a00720c */ /* 0x000fda0003f06070 */
[----:B0-----:R-:W-:Y:S05]  /*15000*/  @P0 BRA `(.L_x_2234) ;  /* 0x0000000000280947 */ /* 0x001fea0003800000 */
[----:B------:R-:W-:Y:S01]  /*15010*/  IMAD.IADD R8, R74, 0x1, R111 ;  /* 0x000000014a087824 */ /* 0x000fe200078e026f */
[----:B------:R-:W-:-:S04]  /*15020*/  SHF.R.U32.HI R73, RZ, 0x2, R74 ;  /* 0x00000002ff497819 */ /* 0x000fc8000001164a */
[----:B------:R-:W-:Y:S01]  /*15030*/  ISETP.GE.U32.AND P0, PT, R8, R107, PT ;  /* 0x0000006b0800720c */ /* 0x000fe20003f06070 */
[----:B------:R-:W-:-:S05]  /*15040*/  IMAD.WIDE.U32 R72, R73, 0x20, R18 ;  /* 0x0000002049487825 */ /* 0x000fca00078e0012 */
[----:B------:R0:W5:Y:S07]  /*15050*/  LDG.E.128 R36, desc[UR60][R72.64+0x10] ;  /* 0x0000103c48247981 */ /* 0x00016e000c1e1d00 */
[----:B------:R-:W-:-:S05]  /*15060*/  @!P0 SHF.R.U32.HI R9, RZ, 0x2, R8 ;  /* 0x00000002ff098819 */ /* 0x000fca0000011608 */
[----:B------:R-:W-:Y:S02]  /*15070*/  @!P0 IMAD.WIDE.U32 R18, R9, 0x20, R18 ;  /* 0x0000002009128825 */ /* 0x000fe400078e0012 */
[----:B------:R0:W5:Y:S04]  /*15080*/  LDG.E.128 R8, desc[UR60][R72.64] ;  /* 0x0000003c48087981 */ /* 0x000168000c1e1d00 */
[----:B------:R0:W5:Y:S04]  /*15090*/  @!P0 LDG.E.128 R4, desc[UR60][R18.64] ;  /* 0x0000003c12048981 */ /* 0x000168000c1e1d00 */
[----:B------:R0:W5:Y:S02]  /*150a0*/  @!P0 LDG.E.128 R32, desc[UR60][R18.64+0x10] ;  /* 0x0000103c12208981 */ /* 0x000164000c1e1d00 */
.L_x_2234:
[----:B------:R-:W-:Y:S05]  /*150b0*/  BSYNC B0 ;  /* 0x0000000000007941 */ /* 0x000fea0003800000 */
.L_x_2233:
        /* <DEDUP_REMOVED lines=14> */
.L_x_2238:
[----:B-----5:R-:W-:Y:S01]  /*151a0*/  DSETP.GTU.AND P0, PT, |R12|, +INF , PT ;  /* 0x7ff000000c00742a */ /* 0x020fe20003f0c200 */
[----:B------:R-:W-:-:S05]  /*151b0*/  ISETP.LT.U32.AND P1, PT, R97, R112, PT ;  /* 0x000000706100720c */ /* 0x000fca0003f21070 */
[----:B------:R-:W-:-:S13]  /*151c0*/  ISETP.LT.OR.EX P0, PT, R84, RZ, !P0, P1 ;  /* 0x000000ff5400720c */ /* 0x000fda0004701710 */
.L_x_2239:
[----:B------:R-:W-:Y:S05]  /*151d0*/  BSYNC B1 ;  /* 0x0000000000017941 */ /* 0x000fea0003800000 */
.L_x_2237:
        /* <DEDUP_REMOVED lines=16> */
.L_x_2241:
[----:B------:R-:W-:Y:S01]  /*152e0*/  DSETP.GTU.AND P0, PT, |R14|, +INF , PT ;  /* 0x7ff000000e00742a */ /* 0x000fe20003f0c200 */
[----:B------:R-:W-:-:S05]  /*152f0*/  ISETP.LT.U32.AND P1, PT, R98, R112, PT ;  /* 0x000000706200720c */ /* 0x000fca0003f21070 */
[----:B------:R-:W-:-:S13]  /*15300*/  ISETP.LT.OR.EX P0, PT, R85, RZ, !P0, P1 ;  /* 0x000000ff5500720c */ /* 0x000fda0004701710 */
.L_x_2242:
[----:B------:R-:W-:Y:S05]  /*15310*/  BSYNC B1 ;  /* 0x0000000000017941 */ /* 0x000fea0003800000 */
.L_x_2240:
        /* <DEDUP_REMOVED lines=16> */
.L_x_2244:
[----:B------:R-:W-:Y:S01]  /*15420*/  DSETP.GTU.AND P0, PT, |R20|, +INF , PT ;  /* 0x7ff000001400742a */ /* 0x000fe20003f0c200 */
[----:B------:R-:W-:-:S05]  /*15430*/  ISETP.LT.U32.AND P1, PT, R99, R112, PT ;  /* 0x000000706300720c */ /* 0x000fca0003f21070 */
[----:B------:R-:W-:-:S13]  /*15440*/  ISETP.LT.OR.EX P0, PT, R86, RZ, !P0, P1 ;  /* 0x000000ff5600720c */ /* 0x000fda0004701710 */
.L_x_2245:
[----:B------:R-:W-:Y:S05]  /*15450*/  BSYNC B1 ;  /* 0x0000000000017941 */ /* 0x000fea0003800000 */
.L_x_2243:
        /* <DEDUP_REMOVED lines=16> */
.L_x_2247:
[----:B------:R-:W-:Y:S01]  /*15560*/  DSETP.GTU.AND P0, PT, |R22|, +INF , PT ;  /* 0x7ff000001600742a */ /* 0x000fe20003f0c200 */
[----:B------:R-:W-:-:S05]  /*15570*/  ISETP.LT.U32.AND P1, PT, R100, R112, PT ;  /* 0x000000706400720c */ /* 0x000fca0003f21070 */
[----:B------:R-:W-:-:S13]  /*15580*/  ISETP.LT.OR.EX P0, PT, R87, RZ, !P0, P1 ;  /* 0x000000ff5700720c */ /* 0x000fda0004701710 */
.L_x_2248:
[----:B------:R-:W-:Y:S05]  /*15590*/  BSYNC B1 ;  /* 0x0000000000017941 */ /* 0x000fea0003800000 */
.L_x_2246:
        /* <DEDUP_REMOVED lines=19> */
.L_x_2250:
[----:B------:R-:W-:Y:S01]  /*156d0*/  DSETP.GTU.AND P0, PT, |R24|, +INF , PT ;  /* 0x7ff000001800742a */ /* 0x000fe20003f0c200 */
[----:B------:R-:W-:-:S05]  /*156e0*/  ISETP.LT.U32.AND P1, PT, R102, R18, PT ;  /* 0x000000126600720c */ /* 0x000fca0003f21070 */
[----:B------:R-:W-:-:S13]  /*156f0*/  ISETP.LT.OR.EX P0, PT, R89, RZ, !P0, P1 ;  /* 0x000000ff5900720c */ /* 0x000fda0004701710 */
.L_x_2251:
[----:B------:R-:W-:Y:S05]  /*15700*/  BSYNC B1 ;  /* 0x0000000000017941 */ /* 0x000fea0003800000 */
.L_x_2249:
        /* <DEDUP_REMOVED lines=16> */
.L_x_2253:
[----:B------:R-:W-:Y:S01]  /*15810*/  DSETP.GTU.AND P0, PT, |R26|, +INF , PT ;  /* 0x7ff000001a00742a */ /* 0x000fe20003f0c200 */
[----:B------:R-:W-:-:S05]  /*15820*/  ISETP.LT.U32.AND P1, PT, R101, R18, PT ;  /* 0x000000126500720c */ /* 0x000fca0003f21070 */
[----:B------:R-:W-:-:S13]  /*15830*/  ISETP.LT.OR.EX P0, PT, R88, RZ, !P0, P1 ;  /* 0x000000ff5800720c */ /* 0x000fda0004701710 */
.L_x_2254:
[----:B------:R-:W-:Y:S05]  /*15840*/  BSYNC B1 ;  /* 0x0000000000017941 */ /* 0x000fea0003800000 */
.L_x_2252:
        /* <DEDUP_REMOVED lines=16> */
.L_x_2256:
[----:B------:R-:W-:Y:S01]  /*15950*/  DSETP.GTU.AND P0, PT, |R28|, +INF , PT ;  /* 0x7ff000001c00742a */ /* 0x000fe20003f0c200 */
[----:B------:R-:W-:-:S05]  /*15960*/  ISETP.LT.U32.AND P1, PT, R104, R18, PT ;  /* 0x000000126800720c */ /* 0x000fca0003f21070 */
[----:B------:R-:W-:-:S13]  /*15970*/  ISETP.LT.OR.EX P0, PT, R91, RZ, !P0, P1 ;  /* 0x000000ff5b00720c */ /* 0x000fda0004701710 */
.L_x_2257:
[----:B------:R-:W-:Y:S05]  /*15980*/  BSYNC B1 ;  /* 0x0000000000017941 */ /* 0x000fea0003800000 */
.L_x_2255:
        /* <DEDUP_REMOVED lines=16> */
.L_x_2259:
[----:B------:R-:W-:Y:S01]  /*15a90*/  DSETP.GTU.AND P0, PT, |R30|, +INF , PT ;  /* 0x7ff000001e00742a */ /* 0x000fe20003f0c200 */
[----:B------:R-:W-:-:S05]  /*15aa0*/  ISETP.LT.U32.AND P1, PT, R103, R18, PT ;  /* 0x000000126700720c */ /* 0x000fca0003f21070 */
[----:B------:R-:W-:-:S13]  /*15ab0*/  ISETP.LT.OR.EX P0, PT, R90, RZ, !P0, P1 ;  /* 0x000000ff5a00720c */ /* 0x000fda0004701710 */
.L_x_2260:
[----:B------:R-:W-:Y:S05]  /*15ac0*/  BSYNC B1 ;  /* 0x0000000000017941 */ /* 0x000fea0003800000 */
.L_x_2258:
        /* <DEDUP_REMOVED lines=19> */
.L_x_2262:
[----:B------:R-:W-:Y:S01]  /*15c00*/  DSETP.GTU.AND P0, PT, |R8|, +INF , PT ;  /* 0x7ff000000800742a */ /* 0x000fe20003f0c200 */
[----:B------:R-:W-:-:S05]  /*15c10*/  ISETP.LT.U32.AND P1, PT, R105, R14, PT ;  /* 0x0000000e6900720c */ /* 0x000fca0003f21070 */
[----:B------:R-:W-:-:S13]  /*15c20*/  ISETP.LT.OR.EX P0, PT, R92, RZ, !P0, P1 ;  /* 0x000000ff5c00720c */ /* 0x000fda0004701710 */
.L_x_2263:
[----:B------:R-:W-:Y:S05]  /*15c30*/  BSYNC B1 ;  /* 0x0000000000017941 */ /* 0x000fea0003800000 */
.L_x_2261:
        /* <DEDUP_REMOVED lines=16> */
.L_x_2265:
[----:B------:R-:W-:Y:S01]  /*15d40*/  DSETP.GTU.AND P0, PT, |R10|, +INF , PT ;  /* 0x7ff000000a00742a */ /* 0x000fe20003f0c200 */
[----:B------:R-:W-:-:S05]  /*15d50*/  ISETP.LT.U32.AND P1, PT, R106, R14, PT ;  /* 0x0000000e6a00720c */ /* 0x000fca0003f21070 */
[----:B------:R-:W-:-:S13]  /*15d60*/  ISETP.LT.OR.EX P0, PT, R93, RZ, !P0, P1 ;  /* 0x000000ff5d00720c */ /* 0x000fda0004701710 */
.L_x_2266:
[----:B------:R-:W-:Y:S05]  /*15d70*/  BSYNC B1 ;  /* 0x0000000000017941 */ /* 0x000fea0003800000 */
.L_x_2264:
        /* <DEDUP_REMOVED lines=16> */
.L_x_2268:
[----:B------:R-:W-:Y:S01]  /*15e80*/  DSETP.GTU.AND P0, PT, |R36|, +INF , PT ;  /* 0x7ff000002400742a */ /* 0x000fe20003f0c200 */
[----:B------:R-:W-:-:S05]  /*15e90*/  ISETP.LT.U32.AND P1, PT, R108, R14, PT ;  /* 0x0000000e6c00720c */ /* 0x000fca0003f21070 */
[----:B------:R-:W-:-:S13]  /*15ea0*/  ISETP.LT.OR.EX P0, PT, R94, RZ, !P0, P1 ;  /* 0x000000ff5e00720c */ /* 0x000fda0004701710 */
.L_x_2269:
[----:B------:R-:W-:Y:S05]  /*15eb0*/  BSYNC B1 ;  /* 0x0000000000017941 */ /* 0x000fea0003800000 */
.L_x_2267:
        /* <DEDUP_REMOVED lines=16> */
.L_x_2271:
[----:B------:R-:W-:Y:S01]  /*15fc0*/  DSETP.GTU.AND P0, PT, |R38|, +INF , PT ;  /* 0x7ff000002600742a */ /* 0x000fe20003f0c200 */
[----:B------:R-:W-:-:S05]  /*15fd0*/  ISETP.LT.U32.AND P1, PT, R109, R14, PT ;  /* 0x0000000e6d00720c */ /* 0x000fca0003f21070 */
[----:B------:R-:W-:-:S13]  /*15fe0*/  ISETP.LT.OR.EX P0, PT, R95, RZ, !P0, P1 ;  /* 0x000000ff5f00720c */ /* 0x000fda0004701710 */
.L_x_2272:
[----:B------:R-:W-:Y:S05]  /*15ff0*/  BSYNC B1 ;  /* 0x0000000000017941 */ /* 0x000fea0003800000 */
.L_x_2270:
        /* <DEDUP_REMOVED lines=19> */
.L_x_2274:
[----:B------:R-:W-:Y:S01]  /*16130*/  DSETP.GTU.AND P0, PT, |R4|, +INF , PT ;  /* 0x7ff000000400742a */ /* 0x000fe20003f0c200 */
[----:B------:R-:W-:-:S05]  /*16140*/  ISETP.LT.U32.AND P1, PT, R110, R111, PT ;  /* 0x0000006f6e00720c */ /* 0x000fca0003f21070 */
[----:B------:R-:W-:-:S13]  /*16150*/  ISETP.LT.OR.EX P0, PT, R96, RZ, !P0, P1 ;  /* 0x000000ff6000720c */ /* 0x000fda0004701710 */
.L_x_2275:
[----:B------:R-:W-:Y:S05]  /*16160*/  BSYNC B1 ;  /* 0x0000000000017941 */ /* 0x000fea0003800000 */
.L_x_2273:
        /* <DEDUP_REMOVED lines=16> */
.L_x_2277:
[----:B------:R-:W-:Y:S01]  /*16270*/  DSETP.GTU.AND P0, PT, |R6|, +INF , PT ;  /* 0x7ff000000600742a */ /* 0x000fe20003f0c200 */
[----:B------:R-:W-:-:S05]  /*16280*/  ISETP.LT.U32.AND P1, PT, R81, R111, PT ;  /* 0x0000006f5100720c */ /* 0x000fca0003f21070 */
[----:B------:R-:W-:-:S13]  /*16290*/  ISETP.LT.OR.EX P0, PT, R80, RZ, !P0, P1 ;  /* 0x000000ff5000720c */ /* 0x000fda0004701710 */
.L_x_2278:
[----:B------:R-:W-:Y:S05]  /*162a0*/  BSYNC B1 ;  /* 0x0000000000017941 */ /* 0x000fea0003800000 */
.L_x_2276:
        /* <DEDUP_REMOVED lines=16> */
.L_x_2280:
[----:B------:R-:W-:Y:S01]  /*163b0*/  DSETP.GTU.AND P0, PT, |R32|, +INF , PT ;  /* 0x7ff000002000742a */ /* 0x000fe20003f0c200 */
[----:B------:R-:W-:-:S05]  /*163c0*/  ISETP.LT.U32.AND P1, PT, R76, R111, PT ;  /* 0x0000006f4c00720c */ /* 0x000fca0003f21070 */
[----:B------:R-:W-:-:S13]  /*163d0*/  ISETP.LT.OR.EX P0, PT, R77, RZ, !P0, P1 ;  /* 0x000000ff4d00720c */ /* 0x000fda0004701710 */
.L_x_2281:
[----:B------:R-:W-:Y:S05]  /*163e0*/  BSYNC B1 ;  /* 0x0000000000017941 */ /* 0x000fea0003800000 */
.L_x_2279:
        /* <DEDUP_REMOVED lines=16> */
.L_x_2283:
[----:B------:R-:W-:Y:S01]  /*164f0*/  DSETP.GTU.AND P0, PT, |R34|, +INF , PT ;  /* 0x7ff000002200742a */ /* 0x000fe20003f0c200 */
[----:B------:R-:W-:-:S05]  /*16500*/  ISETP.LT.U32.AND P1, PT, R0, R111, PT ;  /* 0x0000006f0000720c */ /* 0x000fca0003f21070 */
[----:B------:R-:W-:-:S13]  /*16510*/  ISETP.LT.OR.EX P0, PT, R3, RZ, !P0, P1 ;  /* 0x000000ff0300720c */ /* 0x000fda0004701710 */
.L_x_2284:
[----:B------:R-:W-:Y:S05]  /*16520*/  BSYNC B1 ;  /* 0x0000000000017941 */ /* 0x000fea0003800000 */
.L_x_2282:
[----:B------:R-:W-:Y:S02]  /*16530*/  FSEL R40, R40, R34, P0 ;  /* 0x0000002228287208 */ /* 0x000fe40000000000 */
[----:B------:R-:W-:Y:S02]  /*16540*/  FSEL R41, R41, R35, P0 ;  /* 0x0000002329297208 */ /* 0x000fe40000000000 */
[----:B------:R-:W-:Y:S02]  /*16550*/  SEL R0, R0, R111, P0 ;  /* 0x0000006f00007207 */ /* 0x000fe40000000000 */
[----:B------:R-:W-:-:S07]  /*16560*/  SEL R3, R3, RZ, P0 ;  /* 0x000000ff03037207 */ /* 0x000fce0000000000 */
.L_x_2236:
[----:B------:R-:W-:Y:S05]  /*16570*/  BSYNC B0 ;  /* 0x0000000000007941 */ /* 0x000fea0003800000 */
.L_x_2235:
        /* <DEDUP_REMOVED lines=12> */
.L_x_2286:
[----:B------:R-:W-:Y:S01]  /*16640*/  DSETP.GTU.AND P0, PT, |R54|, +INF , PT ;  /* 0x7ff000003600742a */ /* 0x000fe20003f0c200 */
[----:B------:R-:W-:-:S05]  /*16650*/  ISETP.LT.U32.AND P1, PT, R97, R102, PT ;  /* 0x000000666100720c */ /* 0x000fca0003f21070 */
[----:B------:R-:W-:-:S13]  /*16660*/  ISETP.LT.OR.EX P0, PT, R84, R89, !P0, P1 ;  /* 0x000000595400720c */ /* 0x000fda0004701710 */
.L_x_2287:
[----:B------:R-:W-:Y:S05]  /*16670*/  BSYNC B0 ;  /* 0x0000000000007941 */ /* 0x000fea0003800000 */
.L_x_2285:
        /* <DEDUP_REMOVED lines=16> */
.L_x_2289:
[----:B------:R-:W-:Y:S01]  /*16780*/  DSETP.GTU.AND P0, PT, |R56|, +INF , PT ;  /* 0x7ff000003800742a */ /* 0x000fe20003f0c200 */
[----:B------:R-:W-:-:S05]  /*16790*/  ISETP.LT.U32.AND P1, PT, R98, R101, PT ;  /* 0x000000656200720c */ /* 0x000fca0003f21070 */
[----:B------:R-:W-:-:S13]  /*167a0*/  ISETP.LT.OR.EX P0, PT, R85, R88, !P0, P1 ;  /* 0x000000585500720c */ /* 0x000fda0004701710 */
.L_x_2290:
[----:B------:R-:W-:Y:S05]  /*167b0*/  BSYNC B0 ;  /* 0x0000000000007941 */ /* 0x000fea0003800000 */
.L_x_2288:
        /* <DEDUP_REMOVED lines=16> */
.L_x_2292:
[----:B------:R-:W-:Y:S01]  /*168c0*/  DSETP.GTU.AND P0, PT, |R58|, +INF , PT ;  /* 0x7ff000003a00742a */ /* 0x000fe20003f0c200 */
[----:B------:R-:W-:-:S05]  /*168d0*/  ISETP.LT.U32.AND P1, PT, R99, R104, PT ;  /* 0x000000686300720c */ /* 0x000fca0003f21070 */
[----:B------:R-:W-:-:S13]  /*168e0*/  ISETP.LT.OR.EX P0, PT, R86, R91, !P0, P1 ;  /* 0x0000005b5600720c */ /* 0x000fda0004701710 */
.L_x_2293:
[----:B------:R-:W-:Y:S05]  /*168f0*/  BSYNC B0 ;  /* 0x0000000000007941 */ /* 0x000fea0003800000 */
.L_x_2291:
        /* <DEDUP_REMOVED lines=16> */
.L_x_2295:
[----:B------:R-:W-:Y:S01]  /*16a00*/  DSETP.GTU.AND P0, PT, |R60|, +INF , PT ;  /* 0x7ff000003c00742a */ /* 0x000fe20003f0c200 */
[----:B------:R-:W-:-:S05]  /*16a10*/  ISETP.LT.U32.AND P1, PT, R100, R103, PT ;  /* 0x000000676400720c */ /* 0x000fca0003f21070 */
[----:B------:R-:W-:-:S13]  /*16a20*/  ISETP.LT.OR.EX P0, PT, R87, R90, !P0, P1 ;  /* 0x0000005a5700720c */ /* 0x000fda0004701710 */
.L_x_2296:
[----:B------:R-:W-:Y:S05]  /*16a30*/  BSYNC B0 ;  /* 0x0000000000007941 */ /* 0x000fea0003800000 */
.L_x_2294:
        /* <DEDUP_REMOVED lines=16> */
.L_x_2298:
[----:B------:R-:W-:Y:S01]  /*16b40*/  DSETP.GTU.AND P0, PT, |R62|, +INF , PT ;  /* 0x7ff000003e00742a */ /* 0x000fe20003f0c200 */
[----:B------:R-:W-:-:S05]  /*16b50*/  ISETP.LT.U32.AND P1, PT, R102, R105, PT ;  /* 0x000000696600720c */ /* 0x000fca0003f21070 */
[----:B------:R-:W-:-:S13]  /*16b60*/  ISETP.LT.OR.EX P0, PT, R89, R92, !P0, P1 ;  /* 0x0000005c5900720c */ /* 0x000fda0004701710 */
.L_x_2299:
[----:B------:R-:W-:Y:S05]  /*16b70*/  BSYNC B0 ;  /* 0x0000000000007941 */ /* 0x000fea0003800000 */
.L_x_2297:
        /* <DEDUP_REMOVED lines=16> */
.L_x_2301:
[----:B------:R-:W-:Y:S01]  /*16c80*/  DSETP.GTU.AND P0, PT, |R64|, +INF , PT ;  /* 0x7ff000004000742a */ /* 0x000fe20003f0c200 */
[----:B------:R-:W-:-:S05]  /*16c90*/  ISETP.LT.U32.AND P1, PT, R101, R106, PT ;  /* 0x0000006a6500720c */ /* 0x000fca0003f21070 */
[----:B------:R-:W-:-:S13]  /*16ca0*/  ISETP.LT.OR.EX P0, PT, R88, R93, !P0, P1 ;  /* 0x0000005d5800720c */ /* 0x000fda0004701710 */
.L_x_2302:
[----:B------:R-:W-:Y:S05]  /*16cb0*/  BSYNC B0 ;  /* 0x0000000000007941 */ /* 0x000fea0003800000 */
.L_x_2300:
        /* <DEDUP_REMOVED lines=16> */
.L_x_2304:
[----:B------:R-:W-:Y:S01]  /*16dc0*/  DSETP.GTU.AND P0, PT, |R66|, +INF , PT ;  /* 0x7ff000004200742a */ /* 0x000fe20003f0c200 */
[----:B------:R-:W-:-:S05]  /*16dd0*/  ISETP.LT.U32.AND P1, PT, R99, R108, PT ;  /* 0x0000006c6300720c */ /* 0x000fca0003f21070 */
[----:B------:R-:W-:-:S13]  /*16de0*/  ISETP.LT.OR.EX P0, PT, R91, R94, !P0, P1 ;  /* 0x0000005e5b00720c */ /* 0x000fda0004701710 */
.L_x_2305:
[----:B------:R-:W-:Y:S05]  /*16df0*/  BSYNC B0 ;  /* 0x0000000000007941 */ /* 0x000fea0003800000 */
.L_x_2303:
        /* <DEDUP_REMOVED lines=16> */
.L_x_2307:
[----:B------:R-:W-:Y:S01]  /*16f00*/  DSETP.GTU.AND P0, PT, |R68|, +INF , PT ;  /* 0x7ff000004400742a */ /* 0x000fe20003f0c200 */
[----:B------:R-:W-:-:S05]  /*16f10*/  ISETP.LT.U32.AND P1, PT, R100, R109, PT ;  /* 0x0000006d6400720c */ /* 0x000fca0003f21070 */
[----:B------:R-:W-:-:S13]  /*16f20*/  ISETP.LT.OR.EX P0, PT, R90, R95, !P0, P1 ;  /* 0x0000005f5a00720c */ /* 0x000fda0004701710 */
.L_x_2308:
[----:B------:R-:W-:Y:S05]  /*16f30*/  BSYNC B0 ;  /* 0x0000000000007941 */ /* 0x000fea0003800000 */
.L_x_2306:
        /* <DEDUP_REMOVED lines=16> */
.L_x_2310:
[----:B------:R-:W-:Y:S01]  /*17040*/  DSETP.GTU.AND P0, PT, |R70|, +INF , PT ;  /* 0x7ff000004600742a */ /* 0x000fe20003f0c200 */
[----:B------:R-:W-:-:S05]  /*17050*/  ISETP.LT.U32.AND P1, PT, R105, R110, PT ;  /* 0x0000006e6900720c */ /* 0x000fca0003f21070 */
[----:B------:R-:W-:-:S13]  /*17060*/  ISETP.LT.OR.EX P0, PT, R89, R96, !P0, P1 ;  /* 0x000000605900720c */ /* 0x000fda0004701710 */
.L_x_2311:
[----:B------:R-:W-:Y:S05]  /*17070*/  BSYNC B0 ;  /* 0x0000000000007941 */ /* 0x000fea0003800000 */
.L_x_2309:
        /* <DEDUP_REMOVED lines=16> */
.L_x_2313:
[----:B------:R-:W-:Y:S01]  /*17180*/  DSETP.GTU.AND P0, PT, |R44|, +INF , PT ;  /* 0x7ff000002c00742a */ /* 0x000fe20003f0c200 */
[----:B------:R-:W-:-:S05]  /*17190*/  ISETP.LT.U32.AND P1, PT, R106, R81, PT ;  /* 0x000000516a00720c */ /* 0x000fca0003f21070 */
[----:B------:R-:W-:-:S13]  /*171a0*/  ISETP.LT.OR.EX P0, PT, R93, R80, !P0, P1 ;  /* 0x000000505d00720c */ /* 0x000fda0004701710 */
.L_x_2314:
[----:B------:R-:W-:Y:S05]  /*171b0*/  BSYNC B0 ;  /* 0x0000000000007941 */ /* 0x000fea0003800000 */
.L_x_2312:
        /* <DEDUP_REMOVED lines=16> */
.L_x_2316:
[----:B------:R-:W-:Y:S01]  /*172c0*/  DSETP.GTU.AND P0, PT, |R42|, +INF , PT ;  /* 0x7ff000002a00742a */ /* 0x000fe20003f0c200 */
[----:B------:R-:W-:-:S05]  /*172d0*/  ISETP.LT.U32.AND P1, PT, R99, R76, PT ;  /* 0x0000004c6300720c */ /* 0x000fca0003f21070 */
[----:B------:R-:W-:-:S13]  /*172e0*/  ISETP.LT.OR.EX P0, PT, R94, R77, !P0, P1 ;  /* 0x0000004d5e00720c */ /* 0x000fda0004701710 */
.L_x_2317:
[----:B------:R-:W-:Y:S05]  /*172f0*/  BSYNC B0 ;  /* 0x0000000000007941 */ /* 0x000fea0003800000 */
.L_x_2315:
        /* <DEDUP_REMOVED lines=16> */
.L_x_2319:
[----:B------:R-:W-:Y:S01]  /*17400*/  DSETP.GTU.AND P0, PT, |R40|, +INF , PT ;  /* 0x7ff000002800742a */ /* 0x000fe20003f0c200 */
[----:B------:R-:W-:-:S05]  /*17410*/  ISETP.LT.U32.AND P1, PT, R109, R0, PT ;  /* 0x000000006d00720c */ /* 0x000fca0003f21070 */
[----:B------:R-:W-:-:S13]  /*17420*/  ISETP.LT.OR.EX P0, PT, R90, R3, !P0, P1 ;  /* 0x000000035a00720c */ /* 0x000fda0004701710 */
.L_x_2320:
[----:B------:R-:W-:Y:S05]  /*17430*/  BSYNC B0 ;  /* 0x0000000000007941 */ /* 0x000fea0003800000 */
.L_x_2318:
[----:B------:R-:W-:Y:S02]  /*17440*/  FSEL R20, R18, R40, P0 ;  /* 0x0000002812147208 */ /* 0x000fe40000000000 */
[----:B------:R-:W-:Y:S02]  /*17450*/  FSEL R21, R19, R41, P0 ;  /* 0x0000002913157208 */ /* 0x000fe40000000000 */
[----:B------:R-:W-:Y:S02]  /*17460*/  SEL R22, R109, R0, P0 ;  /* 0x000000006d167207 */ /* 0x000fe40000000000 */
[----:B------:R-:W-:-:S07]  /*17470*/  SEL R23, R90, R3, P0 ;  /* 0x000000035a177207 */ /* 0x000fce0000000000 */
.L_x_1869:
[----:B------:R-:W-:Y:S05]  /*17480*/  BSYNC B6 ;  /* 0x0000000000067941 */ /* 0x000fea0003800000 */
.L_x_1868:
[----:B------:R-:W-:Y:S02]  /*17490*/  ULDC UR4, c[0x0][0x244] ;  /* 0x0000910000047ab9 */ /* 0x000fe40000000800 */
[----:B------:R-:W-:-:S13]  /*174a0*/  ISETP.NE.AND P0, PT, RZ, UR4, PT ;  /* 0x00000004ff007c0c */ /* 0x000fda000bf05270 */
[----:B------:R-:W-:Y:S05]  /*174b0*/  @!P0 BRA `(.L_x_2321) ;  /* 0x0000000400d08947 */ /* 0x000fea0003800000 */
[----:B------:R-:W0:Y:S01]  /*174c0*/  S2R R18, SR_CgaCtaId ;  /* 0x0000000000127919 */ /* 0x000e220000008800 */
[----:B------:R-:W1:Y:S01]  /*174d0*/  LDC R41, c[0x0][RZ] ;  /* 0x00000000ff297b82 */ /* 0x000e620000000800 */
[----:B------:R-:W-:-:S05]  /*174e0*/  MOV R0, 0x400 ;  /* 0x0000040000007802 */ /* 0x000fca0000000f00 */
[----:B------:R-:W-:Y:S02]  /*174f0*/  VIADD R3, R0, 0x10 ;  /* 0x0000001000037836 */ /* 0x000fe40000000000 */
[----:B------:R-:W2:Y:S01]  /*17500*/  LDC R40, c[0x0][0x4] ;  /* 0x00000100ff287b82 */ /* 0x000ea20000000800 */
[----:B-1----:R-:W-:Y:S02]  /*17510*/  IMAD R0, R17, R41, R16 ;  /* 0x0000002911007224 */ /* 0x002fe400078e0210 */
[----:B0-----:R-:W-:-:S05]  /*17520*/  LEA R3, R18, R3, 0x18 ;  /* 0x0000000312037211 */ /* 0x001fca00078ec0ff */
[----:B------:R-:W-:Y:S01]  /*17530*/  IMAD R19, R0, 0x40, R3 ;  /* 0x0000004000137824 */ /* 0x000fe200078e0203 */
[----:B--2---:R-:W-:-:S04]  /*17540*/  SHF.R.U32.HI R0, RZ, 0x1, R40 ;  /* 0x00000001ff007819 */ /* 0x004fc80000011628 */
[----:B------:R0:W-:Y:S01]  /*17550*/  STS.128 [R19], R4 ;  /* 0x0000000413007388 */ /* 0x0001e20000000c00 */
[----:B------:R-:W-:-:S03]  /*17560*/  ISETP.NE.AND P0, PT, R0, RZ, PT ;  /* 0x000000ff0000720c */ /* 0x000fc60003f05270 */
[----:B------:R0:W-:Y:S04]  /*17570*/  STS.128 [R19+0x10], R8 ;  /* 0x0000100813007388 */ /* 0x0001e80000000c00 */
[----:B------:R0:W-:Y:S04]  /*17580*/  STS.128 [R19+0x20], R12 ;  /* 0x0000200c13007388 */ /* 0x0001e80000000c00 */
[----:B------:R0:W-:Y:S02]  /*17590*/  STS.128 [R19+0x30], R20 ;  /* 0x0000301413007388 */ /* 0x0001e40000000c00 */
[----:B------:R-:W-:Y:S05]  /*175a0*/  @!P0 BRA `(.L_x_2321) ;  /* 0x0000000400948947 */ /* 0x000fea0003800000 */
.L_x_2336:
[----:B------:R-:W-:Y:S01]  /*175b0*/  IMAD.IADD R25, R17, 0x1, R0 ;  /* 0x0000000111197824 */ /* 0x000fe200078e0200 */
[----:B------:R-:W-:Y:S05]  /*175c0*/  WARPSYNC.ALL ;  /* 0x0000000000007948 */ /* 0x000fea0003800000 */
[----:B------:R-:W-:Y:S01]  /*175d0*/  BAR.SYNC.DEFER_BLOCKING 0x0 ;  /* 0x0000000000007b1d */ /* 0x000fe20000010000 */
[----:B------:R-:W-:-:S04]  /*175e0*/  ISETP.GE.U32.AND P0, PT, R25, R40, PT ;  /* 0x000000281900720c */ /* 0x000fc80003f06070 */
[----:B------:R-:W-:Y:S01]  /*175f0*/  ISETP.GE.U32.OR P0, PT, R17, R0, P0 ;  /* 0x000000001100720c */ /* 0x000fe20000706470 */
[----:B------:R-:W-:-:S12]  /*17600*/  BSSY B0, `(.L_x_2322) ;  /* 0x000005c000007945 */ /* 0x000fd80003800000 */
[----:B-12---:R-:W-:Y:S05]  /*17610*/  @P0 BRA `(.L_x_2323) ;  /* 0x0000000400680947 */ /* 0x006fea0003800000 */
[----:B------:R-:W-:Y:S01]  /*17620*/  IMAD R18, R25, R41, R16 ;  /* 0x0000002919127224 */ /* 0x000fe200078e0210 */
[----:B------:R-:W-:Y:S01]  /*17630*/  DSETP.GTU.AND P0, PT, |R4|, +INF , PT ;  /* 0x7ff000000400742a */ /* 0x000fe20003f0c200 */
[----:B------:R-:W-:Y:S02]  /*17640*/  BSSY B1, `(.L_x_2324) ;  /* 0x0000013000017945 */ /* 0x000fe40003800000 */
[----:B------:R-:W-:-:S05]  /*17650*/  IMAD R18, R18, 0x40, R3 ;  /* 0x0000004012127824 */ /* 0x000fca00078e0203 */
[----:B------:R1:W2:Y:S04]  /*17660*/  LDS.128 R36, [R18] ;  /* 0x0000000012247984 */ /* 0x0002a80000000c00 */
[----:B------:R1:W3:Y:S04]  /*17670*/  LDS.128 R32, [R18+0x10] ;  /* 0x0000100012207984 */ /* 0x0002e80000000c00 */
[----:B------:R1:W4:Y:S04]  /*17680*/  LDS.128 R28, [R18+0x20] ;  /* 0x00002000121c7984 */ /* 0x0003280000000c00 */
[----:B------:R1:W0:Y:S01]  /*17690*/  LDS.128 R24, [R18+0x30] ;  /* 0x0000300012187984 */ /* 0x0002220000000c00 */
        /* <DEDUP_REMOVED lines=10> */
.L_x_2325:
[----:B--2---:R-:W-:Y:S01]  /*17740*/  DSETP.GTU.AND P0, PT, |R36|, +INF , PT ;  /* 0x7ff000002400742a */ /* 0x004fe20003f0c200 */
[----:B------:R-:W-:-:S05]  /*17750*/  ISETP.LT.U32.AND P1, PT, R6, R38, PT ;  /* 0x000000260600720c */ /* 0x000fca0003f21070 */
[----:B------:R-:W-:-:S13]  /*17760*/  ISETP.LT.OR.EX P0, PT, R7, R39, !P0, P1 ;  /* 0x000000270700720c */ /* 0x000fda0004701710 */
.L_x_2326:
[----:B------:R-:W-:Y:S05]  /*17770*/  BSYNC B1 ;  /* 0x0000000000017941 */ /* 0x000fea0003800000 */
.L_x_2324:
        /* <DEDUP_REMOVED lines=16> */
.L_x_2328:
[----:B---3--:R-:W-:Y:S01]  /*17880*/  DSETP.GTU.AND P0, PT, |R32|, +INF , PT ;  /* 0x7ff000002000742a */ /* 0x008fe20003f0c200 */
[----:B------:R-:W-:-:S05]  /*17890*/  ISETP.LT.U32.AND P1, PT, R10, R34, PT ;  /* 0x000000220a00720c */ /* 0x000fca0003f21070 */
[----:B------:R-:W-:-:S13]  /*178a0*/  ISETP.LT.OR.EX P0, PT, R11, R35, !P0, P1 ;  /* 0x000000230b00720c */ /* 0x000fda0004701710 */
.L_x_2329:
[----:B------:R-:W-:Y:S05]  /*178b0*/  BSYNC B1 ;  /* 0x0000000000017941 */ /* 0x000fea0003800000 */
.L_x_2327:
[----:B------:R-:W-:Y:S01]  /*178c0*/  DSETP.GTU.AND P1, PT, |R12|, +INF , PT ;  /* 0x7ff000000c00742a */ /* 0x000fe20003f2c200 */
[----:B------:R-:W-:Y:S01]  /*178d0*/  BSSY B1, `(.L_x_2330) ;  /* 0x0000012000017945 */ /* 0x000fe20003800000 */
[----:B------:R-:W-:Y:S02]  /*178e0*/  FSEL R8, R8, R32, P0 ;  /* 0x0000002008087208 */ /* 0x000fe40000000000 */
        /* <DEDUP_REMOVED lines=13> */
.L_x_2331:
[----:B----4-:R-:W-:Y:S01]  /*179c0*/  DSETP.GTU.AND P0, PT, |R28|, +INF , PT ;  /* 0x7ff000001c00742a */ /* 0x010fe20003f0c200 */
[----:B------:R-:W-:-:S05]  /*179d0*/  ISETP.LT.U32.AND P1, PT, R14, R30, PT ;  /* 0x0000001e0e00720c */ /* 0x000fca0003f21070 */
[----:B------:R-:W-:-:S13]  /*179e0*/  ISETP.LT.OR.EX P0, PT, R15, R31, !P0, P1 ;  /* 0x0000001f0f00720c */ /* 0x000fda0004701710 */
.L_x_2332:
[----:B------:R-:W-:Y:S05]  /*179f0*/  BSYNC B1 ;  /* 0x0000000000017941 */ /* 0x000fea0003800000 */
.L_x_2330:
        /* <DEDUP_REMOVED lines=16> */
.L_x_2334:
[----:B------:R-:W-:Y:S01]  /*17b00*/  DSETP.GTU.AND P0, PT, |R24|, +INF , PT ;  /* 0x7ff000001800742a */ /* 0x000fe20003f0c200 */
[----:B------:R-:W-:-:S05]  /*17b10*/  ISETP.LT.U32.AND P1, PT, R22, R26, PT ;  /* 0x0000001a1600720c */ /* 0x000fca0003f21070 */
[----:B------:R-:W-:-:S13]  /*17b20*/  ISETP.LT.OR.EX P0, PT, R23, R27, !P0, P1 ;  /* 0x0000001b1700720c */ /* 0x000fda0004701710 */
.L_x_2335:
[----:B------:R-:W-:Y:S05]  /*17b30*/  BSYNC B1 ;  /* 0x0000000000017941 */ /* 0x000fea0003800000 */
.L_x_2333:
[----:B------:R-:W-:Y:S01]  /*17b40*/  FSEL R20, R20, R24, P0 ;  /* 0x0000001814147208 */ /* 0x000fe20000000000 */
[----:B------:R2:W-:Y:S01]  /*17b50*/  STS.128 [R19], R4 ;  /* 0x0000000413007388 */ /* 0x0005e20000000c00 */
[----:B------:R-:W-:Y:S02]  /*17b60*/  FSEL R21, R21, R25, P0 ;  /* 0x0000001915157208 */ /* 0x000fe40000000000 */
[----:B------:R-:W-:Y:S01]  /*17b70*/  SEL R22, R22, R26, P0 ;  /* 0x0000001a16167207 */ /* 0x000fe20000000000 */
[----:B------:R2:W-:Y:S01]  /*17b80*/  STS.128 [R19+0x10], R8 ;  /* 0x0000100813007388 */ /* 0x0005e20000000c00 */
[----:B------:R-:W-:-:S03]  /*17b90*/  SEL R23, R23, R27, P0 ;  /* 0x0000001b17177207 */ /* 0x000fc60000000000 */
[----:B------:R2:W-:Y:S04]  /*17ba0*/  STS.128 [R19+0x20], R12 ;  /* 0x0000200c13007388 */ /* 0x0005e80000000c00 */
[----:B------:R2:W-:Y:S02]  /*17bb0*/  STS.128 [R19+0x30], R20 ;  /* 0x0000301413007388 */ /* 0x0005e40000000c00 */
.L_x_2323:
[----:B------:R-:W-:Y:S05]  /*17bc0*/  BSYNC B0 ;  /* 0x0000000000007941 */ /* 0x000fea0003800000 */
.L_x_2322:
[----:B------:R-:W-:Y:S02]  /*17bd0*/  ISETP.GT.AND P0, PT, R0, 0x1, PT ;  /* 0x000000010000780c */ /* 0x000fe40003f04270 */
[----:B------:R-:W-:-:S11]  /*17be0*/  SHF.R.S32.HI R0, RZ, 0x1, R0 ;  /* 0x00000001ff007819 */ /* 0x000fd60000011400 */
[----:B------:R-:W-:Y:S05]  /*17bf0*/  @P0 BRA `(.L_x_2336) ;  /* 0xfffffff8006c0947 */ /* 0x000fea000383ffff */
.L_x_2321:
[----:B------:R-:W-:Y:S02]  /*17c00*/  ULDC UR4, c[0x0][0x240] ;  /* 0x0000900000047ab9 */ /* 0x000fe40000000800 */
[----:B------:R-:W-:-:S13]  /*17c10*/  ISETP.NE.AND P0, PT, RZ, UR4, PT ;  /* 0x00000004ff007c0c */ /* 0x000fda000bf05270 */
[----:B------:R-:W-:Y:S05]  /*17c20*/  @!P0 BRA `(.L_x_2337) ;  /* 0x0000000c00808947 */ /* 0x000fea0003800000 */
[----:B0-2---:R-:W0:Y:S02]  /*17c30*/  LDC R19, c[0x0][RZ] ;  /* 0x00000000ff137b82 */ /* 0x005e240000000800 */
        /* <DEDUP_REMOVED lines=14> */
[----:B------:R0:W-:Y:S04]  /*17d20*/  STS.128 [R17+0x10], R8 ;  /* 0x0000100811007388 */ /* 0x0001e80000000c00 */
[----:B------:R0:W-:Y:S04]  /*17d30*/  STS.128 [R17+0x20], R12 ;  /* 0x0000200c11007388 */ /* 0x0001e80000000c00 */
[----:B------:R0:W-:Y:S01]  /*17d40*/  STS.128 [R17+0x30], R20 ;  /* 0x0000301411007388 */ /* 0x0001e20000000c00 */
[----:B------:R-:W-:Y:S05]  /*17d50*/  @!P0 BRA `(.L_x_2338) ;  /* 0x0000000400948947 */ /* 0x000fea0003800000 */
.L_x_2353:
[----:B--2---:R-:W-:Y:S01]  /*17d60*/  IMAD.IADD R0, R16, 0x1, R3 ;  /* 0x0000000110007824 */ /* 0x004fe200078e0203 */
[----:B------:R-:W-:Y:S05]  /*17d70*/  WARPSYNC.ALL ;  /* 0x0000000000007948 */ /* 0x000fea0003800000 */
[----:B------:R-:W-:Y:S01]  /*17d80*/  BAR.SYNC.DEFER_BLOCKING 0x0 ;  /* 0x0000000000007b1d */ /* 0x000fe20000010000 */
[----:B------:R-:W-:-:S04]  /*17d90*/  ISETP.GE.U32.AND P0, PT, R0, R19, PT ;  /* 0x000000130000720c */ /* 0x000fc80003f06070 */
[----:B------:R-:W-:Y:S01]  /*17da0*/  ISETP.GE.U32.OR P0, PT, R16, R3, P0 ;  /* 0x000000031000720c */ /* 0x000fe20000706470 */
[----:B------:R-:W-:-:S12]  /*17db0*/  BSSY B0, `(.L_x_2339) ;  /* 0x000005b000007945 */ /* 0x000fd80003800000 */
[----:B---3--:R-:W-:Y:S05]  /*17dc0*/  @P0 BRA `(.L_x_2340) ;  /* 0x0000000400640947 */ /* 0x008fea0003800000 */
[----:B------:R-:W-:Y:S01]  /*17dd0*/  IMAD R0, R3, 0x40, R17 ;  /* 0x0000004003007824 */ /* 0x000fe200078e0211 */
[----:B------:R-:W-:Y:S01]  /*17de0*/  DSETP.GTU.AND P0, PT, |R4|, +INF , PT ;  /* 0x7ff000000400742a */ /* 0x000fe20003f0c200 */
[----:B------:R-:W-:Y:S03]  /*17df0*/  BSSY B1, `(.L_x_2341) ;  /* 0x0000012000017945 */ /* 0x000fe60003800000 */
[----:B------:R2:W3:Y:S04]  /*17e00*/  LDS.128 R32, [R0] ;  /* 0x0000000000207984 */ /* 0x0004e80000000c00 */
[----:B------:R2:W4:Y:S04]  /*17e10*/  LDS.128 R36, [R0+0x10] ;  /* 0x0000100000247984 */ /* 0x0005280000000c00 */
[----:B------:R2:W0:Y:S04]  /*17e20*/  LDS.128 R28, [R0+0x20] ;  /* 0x00002000001c7984 */ /* 0x0004280000000c00 */
[----:B------:R2:W0:Y:S01]  /*17e30*/  LDS.128 R24, [R0+0x30] ;  /* 0x0000300000187984 */ /* 0x0004220000000c00 */
[----:B------:R-:W-:Y:S05]  /*17e40*/  @P0 BRA `(.L_x_2342) ;  /* 0x0000000000240947 */ /* 0x000fea0003800000 */
[C-C-:B---3--:R-:W-:Y:S01]  /*17e50*/  DSETP.NEU.AND P1, PT, R4.reuse, R32.reuse, PT ;  /* 0x000000200400722a */ /* 0x148fe20003f2d000 */
[----:B------:R-:W-:Y:S01]  /*17e60*/  ISETP.GE.U32.AND P0, PT, R6, R34, PT ;  /* 0x000000220600720c */ /* 0x000fe20003f06070 */
[----:B------:R-:W-:-:S03]  /*17e70*/  DSETP.GEU.AND P2, PT, R4, R32, PT ;  /* 0x000000200400722a */ /* 0x000fc60003f4e000 */
[----:B------:R-:W-:-:S03]  /*17e80*/  ISETP.GE.AND.EX P0, PT, R7, R35, PT, P0 ;  /* 0x000000230700720c */ /* 0x000fc60003f06300 */
[----:B--2---:R-:W-:-:S06]  /*17e90*/  SEL R0, RZ, 0xffffffff, P2 ;  /* 0xffffffffff007807 */ /* 0x004fcc0001000000 */
[----:B------:R-:W-:-:S04]  /*17ea0*/  @!P1 SEL R0, RZ, 0xffffffff, P0 ;  /* 0xffffffffff009807 */ /* 0x000fc80000000000 */
[----:B------:R-:W-:-:S04]  /*17eb0*/  LOP3.LUT R0, R0, 0x1, RZ, 0xc0, !PT ;  /* 0x0000000100007812 */ /* 0x000fc800078ec0ff */
[----:B------:R-:W-:Y:S01]  /*17ec0*/  ISETP.EQ.U32.AND P0, PT, R0, 0x1, PT ;  /* 0x000000010000780c */ /* 0x000fe20003f02070 */
[----:B------:R-:W-:-:S12]  /*17ed0*/  BRA `(.L_x_2343) ;  /* 0x00000000000c7947 */ /* 0x000fd80003800000 */
.L_x_2342:
[----:B---3--:R-:W-:Y:S01]  /*17ee0*/  DSETP.GTU.AND P0, PT, |R32|, +INF , PT ;  /* 0x7ff000002000742a */ /* 0x008fe20003f0c200 */
[----:B------:R-:W-:-:S05]  /*17ef0*/  ISETP.LT.U32.AND P1, PT, R6, R34, PT ;  /* 0x000000220600720c */ /* 0x000fca0003f21070 */
[----:B------:R-:W-:-:S13]  /*17f00*/  ISETP.LT.OR.EX P0, PT, R7, R35, !P0, P1 ;  /* 0x000000230700720c */ /* 0x000fda0004701710 */
.L_x_2343:
[----:B------:R-:W-:Y:S05]  /*17f10*/  BSYNC B1 ;  /* 0x0000000000017941 */ /* 0x000fea0003800000 */
.L_x_2341:
[----:B------:R-:W-:Y:S01]  /*17f20*/  DSETP.GTU.AND P1, PT, |R8|, +INF , PT ;  /* 0x7ff000000800742a */ /* 0x000fe20003f2c200 */
[----:B------:R-:W-:Y:S01]  /*17f30*/  BSSY B1, `(.L_x_2344) ;  /* 0x0000012000017945 */ /* 0x000fe20003800000 */
[----:B0-----:R-:W-:Y:S02]  /*17f40*/  FSEL R4, R4, R32, P0 ;  /* 0x0000002004047208 */ /* 0x001fe40000000000 */
        /* <DEDUP_REMOVED lines=13> */
.L_x_2345:
[----:B----4-:R-:W-:Y:S01]  /*18020*/  DSETP.GTU.AND P0, PT, |R36|, +INF , PT ;  /* 0x7ff000002400742a */ /* 0x010fe20003f0c200 */
[----:B------:R-:W-:-:S05]  /*18030*/  ISETP.LT.U32.AND P1, PT, R10, R38, PT ;  /* 0x000000260a00720c */ /* 0x000fca0003f21070 */
[----:B------:R-:W-:-:S13]  /*18040*/  ISETP.LT.OR.EX P0, PT, R11, R39, !P0, P1 ;  /* 0x000000270b00720c */ /* 0x000fda0004701710 */
.L_x_2346:
[----:B------:R-:W-:Y:S05]  /*18050*/  BSYNC B1 ;  /* 0x0000000000017941 */ /* 0x000fea0003800000 */
.L_x_2344:
        /* <DEDUP_REMOVED lines=16> */
.L_x_2348:
[----:B------:R-:W-:Y:S01]  /*18160*/  DSETP.GTU.AND P0, PT, |R28|, +INF , PT ;  /* 0x7ff000001c00742a */ /* 0x000fe20003f0c200 */
[----:B------:R-:W-:-:S05]  /*18170*/  ISETP.LT.U32.AND P1, PT, R14, R30, PT ;  /* 0x0000001e0e00720c */ /* 0x000fca0003f21070 */
[----:B------:R-:W-:-:S13]  /*18180*/  ISETP.LT.OR.EX P0, PT, R15, R31, !P0, P1 ;  /* 0x0000001f0f00720c */ /* 0x000fda0004701710 */
.L_x_2349:
[----:B------:R-:W-:Y:S05]  /*18190*/  BSYNC B1 ;  /* 0x0000000000017941 */ /* 0x000fea0003800000 */
.L_x_2347:
        /* <DEDUP_REMOVED lines=16> */
.L_x_2351:
[----:B------:R-:W-:Y:S01]  /*182a0*/  DSETP.GTU.AND P0, PT, |R24|, +INF , PT ;  /* 0x7ff000001800742a */ /* 0x000fe20003f0c200 */
[----:B------:R-:W-:-:S05]  /*182b0*/  ISETP.LT.U32.AND P1, PT, R22, R26, PT ;  /* 0x0000001a1600720c */ /* 0x000fca0003f21070 */
[----:B------:R-:W-:-:S13]  /*182c0*/  ISETP.LT.OR.EX P0, PT, R23, R27, !P0, P1 ;  /* 0x0000001b1700720c */ /* 0x000fda0004701710 */
.L_x_2352:
[----:B------:R-:W-:Y:S05]  /*182d0*/  BSYNC B1 ;  /* 0x0000000000017941 */ /* 0x000fea0003800000 */
.L_x_2350:
        /* <DEDUP_REMOVED lines=8> */
.L_x_2340:
[----:B------:R-:W-:Y:S05]  /*18360*/  BSYNC B0 ;  /* 0x0000000000007941 */ /* 0x000fea0003800000 */
.L_x_2339:
[----:B------:R-:W-:-:S04]  /*18370*/  SHF.R.S32.HI R3, RZ, 0x1, R3 ;  /* 0x00000001ff037819 */ /* 0x000fc80000011403 */
[----:B------:R-:W-:-:S13]  /*18380*/  ISETP.GE.AND P0, PT, R3, 0x20, PT ;  /* 0x000000200300780c */ /* 0x000fda0003f06270 */
[----:B------:R-:W-:Y:S05]  /*18390*/  @P0 BRA `(.L_x_2353) ;  /* 0xfffffff800700947 */ /* 0x000fea000383ffff */
[----:B--2---:R-:W-:-:S07]  /*183a0*/  IMAD.MOV.U32 R0, RZ, RZ, 0x20 ;  /* 0x00000020ff007424 */ /* 0x004fce00078e00ff */
.L_x_2338:
[----:B------:R-:W-:Y:S01]  /*183b0*/  ISETP.GE.AND P0, PT, R0, 0x2, PT ;  /* 0x000000020000780c */ /* 0x000fe20003f06270 */
[----:B------:R-:W-:Y:S05]  /*183c0*/  WARPSYNC.ALL ;  /* 0x0000000000007948 */ /* 0x000fea0003800000 */
[----:B------:R-:W-:Y:S07]  /*183d0*/  BAR.SYNC.DEFER_BLOCKING 0x0 ;  /* 0x0000000000007b1d */ /* 0x000fee0000010000 */
[----:B------:R-:W-:Y:S05]  /*183e0*/  @!P0 BRA `(.L_x_2337) ;  /* 0x0000000400908947 */ /* 0x000fea0003800000 */
[----:B------:R-:W-:-:S07]  /*183f0*/  IMAD.MOV.U32 R3, RZ, RZ, 0x1 ;  /* 0x00000001ff037424 */ /* 0x000fce00078e00ff */
.L_x_2366:
[----:B------:R-:W-:Y:S01]  /*18400*/  DSETP.GTU.AND P0, PT, |R4|, +INF , PT ;  /* 0x7ff000000400742a */ /* 0x000fe20003f0c200 */
[----:B------:R2:W4:Y:S01]  /*18410*/  SHFL.DOWN PT, R19, R5, R3, 0x1f ;  /* 0x08001f0305137589 */ /* 0x00052200000e0000 */
[----:B------:R-:W-:Y:S03]  /*18420*/  BSSY B0, `(.L_x_2354) ;  /* 0x0000011000007945 */ /* 0x000fe60003800000 */
[----:B-1----:R2:W1:Y:S04]  /*18430*/  SHFL.DOWN PT, R18, R4, R3, 0x1f ;  /* 0x08001f0304127589 */ /* 0x00246800000e0000 */
[----:B------:R2:W0:Y:S04]  /*18440*/  SHFL.DOWN PT, R26, R7, R3, 0x1f ;  /* 0x08001f03071a7589 */ /* 0x00042800000e0000 */
[----:B------:R2:W0:Y:S01]  /*18450*/  SHFL.DOWN PT, R27, R6, R3, 0x1f ;  /* 0x08001f03061b7589 */ /* 0x00042200000e0000 */
[----:B------:R-:W-:Y:S05]  /*18460*/  @P0 BRA `(.L_x_2355) ;  /* 0x0000000000240947 */ /* 0x000fea0003800000 */
[C-C-:B-1--4-:R-:W-:Y:S01]  /*18470*/  DSETP.NEU.AND P1, PT, R4.reuse, R18.reuse, PT ;  /* 0x000000120400722a */ /* 0x152fe20003f2d000 */
[----:B0-----:R-:W-:Y:S01]  /*18480*/  ISETP.GE.U32.AND P0, PT, R6, R27, PT ;  /* 0x0000001b0600720c */ /* 0x001fe20003f06070 */
[----:B------:R-:W-:-:S03]  /*18490*/  DSETP.GEU.AND P2, PT, R4, R18, PT ;  /* 0x000000120400722a */ /* 0x000fc60003f4e000 */
[----:B------:R-:W-:-:S03]  /*184a0*/  ISETP.GE.AND.EX P0, PT, R7, R26, PT, P0 ;  /* 0x0000001a0700720c */ /* 0x000fc60003f06300 */
[----:B---3--:R-:W-:-:S06]  /*184b0*/  SEL R17, RZ, 0xffffffff, P2 ;  /* 0xffffffffff117807 */ /* 0x008fcc0001000000 */
[----:B------:R-:W-:-:S04]  /*184c0*/  @!P1 SEL R17, RZ, 0xffffffff, P0 ;  /* 0xffffffffff119807 */ /* 0x000fc80000000000 */
[----:B------:R-:W-:-:S04]  /*184d0*/  LOP3.LUT R17, R17, 0x1, RZ, 0xc0, !PT ;  /* 0x0000000111117812 */ /* 0x000fc800078ec0ff */
[----:B------:R-:W-:Y:S01]  /*184e0*/  ISETP.EQ.U32.AND P0, PT, R17, 0x1, PT ;  /* 0x000000011100780c */ /* 0x000fe20003f02070 */
[----:B------:R-:W-:-:S12]  /*184f0*/  BRA `(.L_x_2356) ;  /* 0x00000000000c7947 */ /* 0x000fd80003800000 */
.L_x_2355:
[----:B-1--4-:R-:W-:Y:S01]  /*18500*/  DSETP.GTU.AND P0, PT, |R18|, +INF , PT ;  /* 0x7ff000001200742a */ /* 0x012fe20003f0c200 */
[----:B0-----:R-:W-:-:S05]  /*18510*/  ISETP.LT.U32.AND P1, PT, R6, R27, PT ;  /* 0x0000001b0600720c */ /* 0x001fca0003f21070 */
[----:B------:R-:W-:-:S13]  /*18520*/  ISETP.LT.OR.EX P0, PT, R7, R26, !P0, P1 ;  /* 0x0000001a0700720c */ /* 0x000fda0004701710 */
.L_x_2356:
[----:B------:R-:W-:Y:S05]  /*18530*/  BSYNC B0 ;  /* 0x0000000000007941 */ /* 0x000fea0003800000 */
.L_x_2354:
[----:B------:R-:W-:Y:S01]  /*18540*/  DSETP.GTU.AND P1, PT, |R8|, +INF , PT ;  /* 0x7ff000000800742a */ /* 0x000fe20003f2c200 */
[----:B------:R0:W1:Y:S01]  /*18550*/  SHFL.DOWN PT, R25, R9, R3, 0x1f ;  /* 0x08001f0309197589 */ /* 0x00006200000e0000 */
[----:B------:R-:W-:Y:S01]  /*18560*/  BSSY B0, `(.L_x_2357) ;  /* 0x0000015000007945 */ /* 0x000fe20003800000 */
[----:B--23--:R-:W-:Y:S02]  /*18570*/  FSEL R4, R4, R18, P0 ;  /* 0x0000001204047208 */ /* 0x00cfe40000000000 */
[----:B------:R0:W2:Y:S01]  /*18580*/  SHFL.DOWN PT, R24, R8, R3, 0x1f ;  /* 0x08001f0308187589 */ /* 0x0000a200000e0000 */
        /* <DEDUP_REMOVED lines=15> */
.L_x_2358:
[----:B-12---:R-:W-:Y:S01]  /*18680*/  DSETP.GTU.AND P0, PT, |R24|, +INF , PT ;  /* 0x7ff000001800742a */ /* 0x006fe20003f0c200 */
[----:B----4-:R-:W-:-:S05]  /*18690*/  ISETP.LT.U32.AND P1, PT, R10, R29, PT ;  /* 0x0000001d0a00720c */ /* 0x010fca0003f21070 */
[----:B---3--:R-:W-:-:S13]  /*186a0*/  ISETP.LT.OR.EX P0, PT, R11, R28, !P0, P1 ;  /* 0x0000001c0b00720c */ /* 0x008fda0004701710 */
.L_x_2359:
[----:B------:R-:W-:Y:S05]  /*186b0*/  BSYNC B0 ;  /* 0x0000000000007941 */ /* 0x000fea0003800000 */
.L_x_2357:
[----:B------:R-:W-:Y:S01]  /*186c0*/  DSETP.GTU.AND P1, PT, |R12|, +INF , PT ;  /* 0x7ff000000c00742a */ /* 0x000fe20003f2c200 */
[----:B------:R1:W2:Y:S01]  /*186d0*/  SHFL.DOWN PT, R19, R13, R3, 0x1f ;  /* 0x08001f030d137589 */ /* 0x0002a200000e0000 */
[----:B------:R-:W-:Y:S01]  /*186e0*/  BSSY B0, `(.L_x_2360) ;  /* 0x0000015000007945 */ /* 0x000fe20003800000 */
[----:B0-----:R-:W-:Y:S02]  /*186f0*/  FSEL R8, R8, R24, P0 ;  /* 0x0000001808087208 */ /* 0x001fe40000000000 */
[----:B------:R1:W0:Y:S01]  /*18700*/  SHFL.DOWN PT, R18, R12, R3, 0x1f ;  /* 0x08001f030c127589 */ /* 0x00022200000e0000 */
[----:B------:R-:W-:Y:S02]  /*18710*/  FSEL R9, R9, R25, P0 ;  /* 0x0000001909097208 */ /* 0x000fe40000000000 */
[----:B------:R-:W-:Y:S01]  /*18720*/  SEL R10, R10, R29, P0 ;  /* 0x0000001d0a0a7207 */ /* 0x000fe20000000000 */
[----:B------:R1:W3:Y:S01]  /*18730*/  SHFL.DOWN PT, R26, R15, R3, 0x1f ;  /* 0x08001f030f1a7589 */ /* 0x0002e200000e0000 */
[----:B------:R-:W-:-:S03]  /*18740*/  SEL R11, R11, R28, P0 ;  /* 0x0000001c0b0b7207 */ /* 0x000fc60000000000 */
[----:B------:R1:W4:Y:S01]  /*18750*/  SHFL.DOWN PT, R27, R14, R3, 0x1f ;  /* 0x08001f030e1b7589 */ /* 0x00032200000e0000 */
[----:B------:R-:W-:Y:S05]  /*18760*/  @P1 BRA `(.L_x_2361) ;  /* 0x0000000000241947 */ /* 0x000fea0003800000 */
[C-C-:B0-2---:R-:W-:Y:S01]  /*18770*/  DSETP.NEU.AND P1, PT, R12.reuse, R18.reuse, PT ;  /* 0x000000120c00722a */ /* 0x145fe20003f2d000 */
        /* <DEDUP_REMOVED lines=8> */
.L_x_2361:
[----:B0-2---:R-:W-:Y:S01]  /*18800*/  DSETP.GTU.AND P0, PT, |R18|, +INF , PT ;  /* 0x7ff000001200742a */ /* 0x005fe20003f0c200 */
[----:B----4-:R-:W-:-:S05]  /*18810*/  ISETP.LT.U32.AND P1, PT, R14, R27, PT ;  /* 0x0000001b0e00720c */ /* 0x010fca0003f21070 */
[----:B---3--:R-:W-:-:S13]  /*18820*/  ISETP.LT.OR.EX P0, PT, R15, R26, !P0, P1 ;  /* 0x0000001a0f00720c */ /* 0x008fda0004701710 */
.L_x_2362:
[----:B------:R-:W-:Y:S05]  /*18830*/  BSYNC B0 ;  /* 0x0000000000007941 */ /* 0x000fea0003800000 */
.L_x_2360:
[----:B------:R-:W-:Y:S01]  /*18840*/  DSETP.GTU.AND P1, PT, |R20|, +INF , PT ;  /* 0x7ff000001400742a */ /* 0x000fe20003f2c200 */
[----:B------:R0:W2:Y:S01]  /*18850*/  SHFL.DOWN PT, R25, R21, R3, 0x1f ;  /* 0x08001f0315197589 */ /* 0x0000a200000e0000 */
        /* <DEDUP_REMOVED lines=18> */
.L_x_2364:
[----:B-12---:R-:W-:Y:S01]  /*18980*/  DSETP.GTU.AND P0, PT, |R24|, +INF , PT ;  /* 0x7ff000001800742a */ /* 0x006fe20003f0c200 */
[----:B----4-:R-:W-:-:S05]  /*18990*/  ISETP.LT.U32.AND P1, PT, R22, R29, PT ;  /* 0x0000001d1600720c */ /* 0x010fca0003f21070 */
[----:B---3--:R-:W-:-:S13]  /*189a0*/  ISETP.LT.OR.EX P0, PT, R23, R28, !P0, P1 ;  /* 0x0000001c1700720c */ /* 0x008fda0004701710 */
.L_x_2365:
[----:B------:R-:W-:Y:S05]  /*189b0*/  BSYNC B0 ;  /* 0x0000000000007941 */ /* 0x000fea0003800000 */
.L_x_2363:
[----:B0-----:R-:W-:Y:S01]  /*189c0*/  IMAD.SHL.U32 R3, R3, 0x2, RZ ;  /* 0x0000000203037824 */ /* 0x001fe200078e00ff */
[----:B------:R-:W-:Y:S02]  /*189d0*/  FSEL R20, R20, R24, P0 ;  /* 0x0000001814147208 */ /* 0x000fe40000000000 */
[----:B------:R-:W-:Y:S02]  /*189e0*/  FSEL R21, R21, R25, P0 ;  /* 0x0000001915157208 */ /* 0x000fe40000000000 */
[----:B------:R-:W-:Y:S02]  /*189f0*/  ISETP.GE.AND P1, PT, R3, R0, PT ;  /* 0x000000000300720c */ /* 0x000fe40003f26270 */
[----:B------:R-:W-:Y:S02]  /*18a00*/  SEL R22, R22, R29, P0 ;  /* 0x0000001d16167207 */ /* 0x000fe40000000000 */
[----:B------:R-:W-:-:S09]  /*18a10*/  SEL R23, R23, R28, P0 ;  /* 0x0000001c17177207 */ /* 0x000fd20000000000 */
[----:B------:R-:W-:Y:S05]  /*18a20*/  @!P1 BRA `(.L_x_2366) ;  /* 0xfffffff800749947 */ /* 0x000fea000383ffff */
.L_x_2337:
[----:B------:R-:W4:Y:S01]  /*18a30*/  LDC R0, c[0x0][0x3fc] ;  /* 0x0000ff00ff007b82 */ /* 0x000f220000000800 */
[----:B0-2---:R-:W-:Y:S02]  /*18a40*/  IMAD.MOV.U32 R19, RZ, RZ, RZ ;  /* 0x000000ffff137224 */ /* 0x005fe400078e00ff */
[----:B------:R-:W-:Y:S01]  /*18a50*/  IMAD.MOV.U32 R24, RZ, RZ, RZ ;  /* 0x000000ffff187224 */ /* 0x000fe200078e00ff */
[----:B----4-:R-:W-:-:S13]  /*18a60*/  ISETP.NE.AND P0, PT, R0, RZ, PT ;  /* 0x000000ff0000720c */ /* 0x010fda0003f05270 */
[----:B------:R-:W-:Y:S05]  /*18a70*/  @!P0 BRA `(.L_x_2367) ;  /* 0x0000001000608947 */ /* 0x000fea0003800000 */
[----:B------:R-:W0:Y:S01]  /*18a80*/  S2R R3, SR_TID.Y ;  /* 0x0000000000037919 */ /* 0x000e220000002200 */
[----:B------:R-:W2:Y:S01]  /*18a90*/  S2UR UR4, SR_CTAID.X ;  /* 0x00000000000479c3 */ /* 0x000ea20000002500 */
[----:B------:R-:W-:Y:S01]  /*18aa0*/  ULDC UR5, c[0x0][0x250] ;  /* 0x0000940000057ab9 */ /* 0x000fe20000000800 */
[----:B------:R-:W-:Y:S01]  /*18ab0*/  IMAD.MOV.U32 R24, RZ, RZ, RZ ;  /* 0x000000ffff187224 */ /* 0x000fe200078e00ff */
[----:B------:R-:W-:Y:S01]  /*18ac0*/  ULDC.64 UR6, c[0x0][0x400] ;  /* 0x0001000000067ab9 */ /* 0x000fe20000000a00 */
[----:B------:R-:W-:-:S04]  /*18ad0*/  ISETP.NE.AND P1, PT, R0, 0x1, PT ;  /* 0x000000010000780c */ /* 0x000fc80003f25270 */
[----:B-1----:R-:W2:Y:S01]  /*18ae0*/  LDC R18, c[0x0][0x238] ;  /* 0x00008e00ff127b82 */ /* 0x002ea20000000800 */
[----:B0-----:R-:W-:-:S04]  /*18af0*/  IMAD R3, R3, UR5, R2 ;  /* 0x0000000503037c24 */ /* 0x001fc8000f8e0202 */
[----:B--2---:R-:W-:Y:S01]  /*18b00*/  IMAD R3, R18, UR4, R3 ;  /* 0x0000000412037c24 */ /* 0x004fe2000f8e0203 */
        /* <DEDUP_REMOVED lines=271> */
.L_x_2367:
[----:B------:R-:W0:Y:S01]  /*19c00*/  S2R R25, SR_TID.Y ;  /* 0x0000000000197919 */ /* 0x000e220000002200 */
[----:B------:R-:W2:Y:S01]  /*19c10*/  S2UR UR4, SR_CTAID.X ;  /* 0x00000000000479c3 */ /* 0x000ea20000002500 */
[----:B------:R-:W-:-:S07]  /*19c20*/  ULDC UR5, c[0x0][0x250] ;  /* 0x0000940000057ab9 */ /* 0x000fce0000000800 */
[----:B------:R-:W2:Y:S01]  /*19c30*/  LDC R3, c[0x0][0x238] ;  /* 0x00008e00ff037b82 */ /* 0x000ea20000000800 */
[----:B0-----:R-:W-:-:S04]  /*19c40*/  IMAD R26, R25, UR5, R2 ;  /* 0x00000005191a7c24 */ /* 0x001fc8000f8e0202 */
[----:B--2---:R-:W-:Y:S01]  /*19c50*/  IMAD R26, R3, UR4, R26 ;  /* 0x00000004031a7c24 */ /* 0x004fe2000f8e021a */
        /* <DEDUP_REMOVED lines=275> */
.L_x_2368:
[----:B---3--:R-:W-:Y:S02]  /*1ad90*/  IMAD.MOV.U32 R17, RZ, RZ, RZ ;  /* 0x000000ffff117224 */ /* 0x008fe400078e00ff */
[----:B-1----:R-:W-:Y:S01]  /*1ada0*/  IMAD.MOV.U32 R18, RZ, RZ, RZ ;  /* 0x000000ffff127224 */ /* 0x002fe200078e00ff */
        /* <DEDUP_REMOVED lines=275> */
.L_x_2369:
        /* <DEDUP_REMOVED lines=275> */
.L_x_2370:
        /* <DEDUP_REMOVED lines=11> */
.L_x_2376:
        /* <DEDUP_REMOVED lines=9> */
[----:B------:R-:W-:Y:S05]  /*1d150*/  CALL.REL.NOINC `($__internal_11_$__cuda_sm20_rem_u64) ;  /* 0x000000ac00947944 */ /* 0x000fea0003c00000 */
[----:B------:R-:W-:Y:S02]  /*1d160*/  IMAD.MOV.U32 R28, RZ, RZ, R2 ;  /* 0x000000ffff1c7224 */ /* 0x000fe400078e0002 */
[----:B------:R-:W-:Y:S01]  /*1d170*/  IMAD.MOV.U32 R29, RZ, RZ, R27 ;  /* 0x000000ffff1d7224 */ /* 0x000fe200078e001b */
[----:B------:R-:W-:Y:S06]  /*1d180*/  BRA `(.L_x_2375) ;  /* 0x00000000004c7947 */ /* 0x000fec0003800000 */
.L_x_2374:
[----:B------:R-:W0:Y:S01]  /*1d190*/  I2F.U32.RP R2, R28 ;  /* 0x0000001c00027306 */ /* 0x000e220000209000 */
[----:B------:R-:W-:Y:S01]  /*1d1a0*/  ISETP.NE.U32.AND P1, PT, R28, RZ, PT ;  /* 0x000000ff1c00720c */ /* 0x000fe20003f25070 */
[----:B------:R-:W-:-:S06]  /*1d1b0*/  IMAD.MOV.U32 R29, RZ, RZ, RZ ;  /* 0x000000ffff1d7224 */ /* 0x000fcc00078e00ff */
        /* <DEDUP_REMOVED lines=16> */
.L_x_2375:
[----:B------:R-:W-:Y:S05]  /*1d2c0*/  BSYNC B1 ;  /* 0x0000000000017941 */ /* 0x000fea0003800000 */
.L_x_2373:
[----:B------:R-:W-:Y:S01]  /*1d2d0*/  ISETP.NE.U32.AND P0, PT, R28, RZ, PT ;  /* 0x000000ff1c00720c */ /* 0x000fe20003f05070 */
[----:B------:R-:W-:Y:S02]  /*1d2e0*/  IMAD.MOV.U32 R34, RZ, RZ, R0 ;  /* 0x000000ffff227224 */ /* 0x000fe400078e0000 */
[----:B------:R-:W-:Y:S01]  /*1d2f0*/  IMAD.MOV.U32 R36, RZ, RZ, R3 ;  /* 0x000000ffff247224 */ /* 0x000fe200078e0003 */
[----:B------:R-:W-:-:S13]  /*1d300*/  ISETP.NE.AND.EX P0, PT, R29, RZ, PT, P0 ;  /* 0x000000ff1d00720c */ /* 0x000fda0003f05300 */
[----:B------:R-:W-:Y:S05]  /*1d310*/  @P0 BRA `(.L_x_2376) ;  /* 0xfffffffc00680947 */ /* 0x000fea000383ffff */
[----:B------:R-:W-:Y:S05]  /*1d320*/  BSYNC B0 ;  /* 0x0000000000007941 */ /* 0x000fea0003800000 */
.L_x_2372:
[----:B------:R-:W-:Y:S01]  /*1d330*/  ISETP.NE.U32.AND P2, PT, R3, RZ, PT ;  /* 0x000000ff0300720c */ /* 0x000fe20003f45070 */
[----:B------:R-:W-:-:S12]  /*1d340*/  BSSY B0, `(.L_x_2377) ;  /* 0x000001c000007945 */ /* 0x000fd80003800000 */
[----:B------:R-:W-:Y:S05]  /*1d350*/  @!P2 BRA `(.L_x_2378) ;  /* 0x00000000001ca947 */ /* 0x000fea0003800000 */
[----:B------:R-:W-:Y:S01]  /*1d360*/  IMAD.MOV.U32 R36, RZ, RZ, 0x10 ;  /* 0x00000010ff247424 */ /* 0x000fe200078e00ff */
[----:B------:R-:W-:Y:S01]  /*1d370*/  MOV R37, 0x1d3a0 ;  /* 0x0001d3a000257802 */ /* 0x000fe20000000f00 */
[----:B------:R-:W-:-:S07]  /*1d380*/  IMAD.MOV.U32 R38, RZ, RZ, RZ ;  /* 0x000000ffff267224 */ /* 0x000fce00078e00ff */
[----:B------:R-:W-:Y:S05]  /*1d390*/  CALL.REL.NOINC `($__internal_10_$__cuda_sm20_div_u64) ;  /* 0x000000a400ec7944 */ /* 0x000fea0003c00000 */
[----:B------:R-:W-:Y:S02]  /*1d3a0*/  IMAD.MOV.U32 R28, RZ, RZ, R2 ;  /* 0x000000ffff1c7224 */ /* 0x000fe400078e0002 */
[----:B------:R-:W-:Y:S01]  /*1d3b0*/  IMAD.MOV.U32 R29, RZ, RZ, R27 ;  /* 0x000000ffff1d7224 */ /* 0x000fe200078e001b */
[----:B------:R-:W-:Y:S06]  /*1d3c0*/  BRA `(.L_x_2379) ;  /* 0x00000000004c7947 */ /* 0x000fec0003800000 */
.L_x_2378:
        /* <DEDUP_REMOVED lines=8> */
[----:B------:R-:W-:-:S04]  /*1d450*/  IMAD.HI.U32 R27, R29, R27, R28 ;  /* 0x0000001b1d1b7227 */ /* 0x000fc800078e001c */
[----:B------:R-:W-:Y:S02]  /*1d460*/  IMAD.MOV.U32 R29, RZ, RZ, RZ ;  /* 0x000000ffff1d7224 */ /* 0x000fe400078e00ff */
        /* <DEDUP_REMOVED lines=9> */
.L_x_2379:
[----:B------:R-:W-:Y:S05]  /*1d500*/  BSYNC B0 ;  /* 0x0000000000007941 */ /* 0x000fea0003800000 */
.L_x_2377:
[----:B------:R-:W-:Y:S04]  /*1d510*/  BSSY B0, `(.L_x_2380) ;  /* 0x000001b000007945 */ /* 0x000fe80003800000 */
[----:B------:R-:W-:Y:S05]  /*1d520*/  @!P2 BRA `(.L_x_2381) ;  /* 0x000000000018a947 */ /* 0x000fea0003800000 */
[----:B------:R-:W-:Y:S01]  /*1d530*/  IMAD.MOV.U32 R36, RZ, RZ, 0x8 ;  /* 0x00000008ff247424 */ /* 0x000fe200078e00ff */
[----:B------:R-:W-:Y:S01]  /*1d540*/  MOV R37, 0x1d570 ;  /* 0x0001d57000257802 */ /* 0x000fe20000000f00 */
[----:B------:R-:W-:-:S07]  /*1d550*/  IMAD.MOV.U32 R38, RZ, RZ, RZ ;  /* 0x000000ffff267224 */ /* 0x000fce00078e00ff */
[----:B------:R-:W-:Y:S05]  /*1d560*/  CALL.REL.NOINC `($__internal_10_$__cuda_sm20_div_u64) ;  /* 0x000000a400787944 */ /* 0x000fea0003c00000 */
[----:B------:R-:W-:Y:S01]  /*1d570*/  IMAD.MOV.U32 R3, RZ, RZ, R27 ;  /* 0x000000ffff037224 */ /* 0x000fe200078e001b */
[----:B------:R-:W-:Y:S06]  /*1d580*/  BRA `(.L_x_2382) ;  /* 0x00000000004c7947 */ /* 0x000fec0003800000 */
.L_x_2381:
        /* <DEDUP_REMOVED lines=19> */
.L_x_2382:
[----:B------:R-:W-:Y:S05]  /*1d6c0*/  BSYNC B0 ;  /* 0x0000000000007941 */ /* 0x000fea0003800000 */
.L_x_2380:
        /* <DEDUP_REMOVED lines=9> */
[----:B------:R-:W-:Y:S05]  /*1d760*/  CALL.REL.NOINC `($__internal_10_$__cuda_sm20_div_u64) ;  /* 0x000000a000f87944 */ /* 0x000fea0003c00000 */
[----:B------:R-:W-:Y:S01]  /*1d770*/  IMAD.MOV.U32 R3, RZ, RZ, R27 ;  /* 0x000000ffff037224 */ /* 0x000fe200078e001b */
[----:B------:R-:W-:Y:S06]  /*1d780*/  BRA `(.L_x_2385) ;  /* 0x0000000000507947 */ /* 0x000fec0003800000 */
.L_x_2384:
        /* <DEDUP_REMOVED lines=20> */
.L_x_2385:
[----:B------:R-:W-:Y:S05]  /*1d8d0*/  BSYNC B0 ;  /* 0x0000000000007941 */ /* 0x000fea0003800000 */
.L_x_2383:
[----:B------:R-:W-:Y:S02]  /*1d8e0*/  ULDC.64 UR4, c[0x0][0x610] ;  /* 0x0001840000047ab9 */ /* 0x000fe40000000a00 */
[----:B------:R-:W-:-:S04]  /*1d8f0*/  IADD3 R2, P0, R2, UR4, RZ ;  /* 0x0000000402027c10 */ /* 0x000fc8000ff1e0ff */
[----:B------:R-:W-:-:S05]  /*1d900*/  IADD3.X R3, R3, UR5, RZ, P0, !PT ;  /* 0x0000000503037c10 */ /* 0x000fca00087fe4ff */
[----:B------:R-:W-:-:S07]  /*1d910*/  IMAD.MOV.U32 R0, RZ, RZ, R3 ;  /* 0x000000ffff007224 */ /* 0x000fce00078e0003 */
.L_x_2371:
        /* <DEDUP_REMOVED lines=289> */
.L_x_2387:
        /* <DEDUP_REMOVED lines=275> */
.L_x_2388:
        /* <DEDUP_REMOVED lines=277> */
.L_x_2389:
        /* <DEDUP_REMOVED lines=275> */
.L_x_2390:
        /* <DEDUP_REMOVED lines=14> */
.L_x_2392:
[----:B------:R-:W-:Y:S05]  /*21fc0*/  BSYNC B0 ;  /* 0x0000000000007941 */ /* 0x000fea0003800000 */
.L_x_2391:
        /* <DEDUP_REMOVED lines=17> */
[----:B------:R0:W-:Y:S04]  /*220e0*/  STG.E.64 desc[UR60][R28.64+0x20], R12 ;  /* 0x0000200c1c007986 */ /* 0x0001e8000c101b3c */
[----:B------:R0:W-:Y:S04]  /*220f0*/  STG.E.64 desc[UR60][R28.64+0x28], R14 ;  /* 0x0000280e1c007986 */ /* 0x0001e8000c101b3c */
[----:B------:R0:W-:Y:S04]  /*22100*/  STG.E.64 desc[UR60][R28.64+0x30], R20 ;  /* 0x000030141c007986 */ /* 0x0001e8000c101b3c */
[----:B------:R0:W-:Y:S02]  /*22110*/  STG.E.64 desc[UR60][R28.64+0x38], R22 ;  /* 0x000038161c007986 */ /* 0x0001e4000c101b3c */
.L_x_2394:
[----:B------:R-:W-:Y:S05]  /*22120*/  BSYNC B0 ;  /* 0x0000000000007941 */ /* 0x000fea0003800000 */
.L_x_2393:
        /* <DEDUP_REMOVED lines=35> */
.L_x_2396:
[----:B------:R-:W-:Y:S05]  /*22360*/  BSYNC B0 ;  /* 0x0000000000007941 */ /* 0x000fea0003800000 */
.L_x_2395:
        /* <DEDUP_REMOVED lines=38> */
[----:B------:R-:W-:Y:S02]  /*225d0*/  IMAD.U32 R10, RZ, RZ, UR8 ;  /* 0x00000008ff0a7e24 */ /* 0x000fe4000f8e00ff */
[----:B------:R-:W-:-:S02]  /*225e0*/  IMAD.U32 R11, RZ, RZ, UR9 ;  /* 0x00000009ff0b7e24 */ /* 0x000fc4000f8e00ff */
[----:B------:R-:W-:Y:S02]  /*225f0*/  IMAD.U32 R6, RZ, RZ, UR8 ;  /* 0x00000008ff067e24 */ /* 0x000fe4000f8e00ff */
[----:B------:R-:W-:Y:S01]  /*22600*/  IMAD.U32 R7, RZ, RZ, UR9 ;  /* 0x00000009ff077e24 */ /* 0x000fe2000f8e00ff */
[----:B------:R-:W-:Y:S06]  /*22610*/  @P0 BRA `(.L_x_2399) ;  /* 0x0000000c00b80947 */ /* 0x000fec0003800000 */
[----:B------:R-:W-:Y:S01]  /*22620*/  ULDC UR5, c[0x0][0x10] ;  /* 0x0000040000057ab9 */ /* 0x000fe20000000800 */
[----:B------:R-:W0:Y:S01]  /*22630*/  LDC R49, c[0x0][0x4] ;  /* 0x00000100ff317b82 */ /* 0x000e220000000800 */
[----:B------:R-:W-:Y:S01]  /*22640*/  BSSY B0, `(.L_x_2400) ;  /* 0x000006c000007945 */ /* 0x000fe20003800000 */
[----:B------:R-:W-:Y:S02]  /*22650*/  IMAD.MOV.U32 R46, RZ, RZ, R27 ;  /* 0x000000ffff2e7224 */ /* 0x000fe400078e001b */
        /* <DEDUP_REMOVED lines=13> */
[----:B------:R-:W-:Y:S02]  /*22730*/  IMAD R47, R26, UR5, RZ ;  /* 0x000000051a2f7c24 */ /* 0x000fe4000f8e02ff */
[----:B0-----:R-:W-:-:S07]  /*22740*/  IMAD R49, R49, UR4, RZ ;  /* 0x0000000431317c24 */ /* 0x001fce000f8e02ff */
.L_x_2410:
[----:B------:R-:W-:-:S04]  /*22750*/  IMAD.IADD R27, R47, 0x1, R46 ;  /* 0x000000012f1b7824 */ /* 0x000fc800078e022e */
[----:B-1----:R-:W-:-:S05]  /*22760*/  IMAD.WIDE.U32 R26, R27, 0x40, R44 ;  /* 0x000000401b1a7825 */ /* 0x002fca00078e002c */
[----:B------:R-:W2:Y:S04]  /*22770*/  LDG.E.64 R28, desc[UR60][R26.64] ;  /* 0x0000003c1a1c7981 */ /* 0x000ea8000c1e1b00 */
[----:B------:R-:W3:Y:S04]  /*22780*/  LDG.E.64 R30, desc[UR60][R26.64+0x8] ;  /* 0x0000083c1a1e7981 */ /* 0x000ee8000c1e1b00 */
[----:B------:R0:W5:Y:S04]  /*22790*/  LDG.E.64 R32, desc[UR60][R26.64+0x10] ;  /* 0x0000103c1a207981 */ /* 0x000168000c1e1b00 */
[----:B------:R0:W5:Y:S04]  /*227a0*/  LDG.E.64 R34, desc[UR60][R26.64+0x18] ;  /* 0x0000183c1a227981 */ /* 0x000168000c1e1b00 */
[----:B------:R0:W5:Y:S04]  /*227b0*/  LDG.E.64 R36, desc[UR60][R26.64+0x20] ;  /* 0x0000203c1a247981 */ /* 0x000168000c1e1b00 */
[----:B------:R0:W5:Y:S04]  /*227c0*/  LDG.E.64 R38, desc[UR60][R26.64+0x28] ;  /* 0x0000283c1a267981 */ /* 0x000168000c1e1b00 */
        /* <DEDUP_REMOVED lines=34> */
.L_x_2402:
[----:B-----5:R-:W-:Y:S01]  /*229f0*/  DSETP.GTU.AND P0, PT, |R32|, +INF , PT ;  /* 0x7ff000002000742a */ /* 0x020fe20003f0c200 */
[----:B------:R-:W-:-:S05]  /*22a00*/  ISETP.LT.U32.AND P3, PT, R14, R34, PT ;  /* 0x000000220e00720c */ /* 0x000fca0003f61070 */
[----:B------:R-:W-:-:S13]  /*22a10*/  ISETP.LT.OR.EX P0, PT, R15, R35, !P0, P3 ;  /* 0x000000230f00720c */ /* 0x000fda0004701730 */
.L_x_2403:
[----:B------:R-:W-:Y:S05]  /*22a20*/  BSYNC B2 ;  /* 0x0000000000027941 */ /* 0x000fea0003800000 */
.L_x_2401:
        /* <DEDUP_REMOVED lines=16> */
.L_x_2405:
[----:B------:R-:W-:Y:S01]  /*22b30*/  DSETP.GTU.AND P0, PT, |R36|, +INF , PT ;  /* 0x7ff000002400742a */ /* 0x000fe20003f0c200 */
[----:B------:R-:W-:-:S05]  /*22b40*/  ISETP.LT.U32.AND P3, PT, R10, R38, PT ;  /* 0x000000260a00720c */ /* 0x000fca0003f61070 */
[----:B------:R-:W-:-:S13]  /*22b50*/  ISETP.LT.OR.EX P0, PT, R11, R39, !P0, P3 ;  /* 0x000000270b00720c */ /* 0x000fda0004701730 */
.L_x_2406:
[----:B------:R-:W-:Y:S05]  /*22b60*/  BSYNC B2 ;  /* 0x0000000000027941 */ /* 0x000fea0003800000 */
.L_x_2404:
        /* <DEDUP_REMOVED lines=16> */
.L_x_2408:
[----:B------:R-:W-:Y:S01]  /*22c70*/  DSETP.GTU.AND P0, PT, |R40|, +INF , PT ;  /* 0x7ff000002800742a */ /* 0x000fe20003f0c200 */
[----:B------:R-:W-:-:S05]  /*22c80*/  ISETP.LT.U32.AND P3, PT, R6, R42, PT ;  /* 0x0000002a0600720c */ /* 0x000fca0003f61070 */
[----:B------:R-:W-:-:S13]  /*22c90*/  ISETP.LT.OR.EX P0, PT, R7, R43, !P0, P3 ;  /* 0x0000002b0700720c */ /* 0x000fda0004701730 */
.L_x_2409:
[----:B------:R-:W-:Y:S05]  /*22ca0*/  BSYNC B2 ;  /* 0x0000000000027941 */ /* 0x000fea0003800000 */
.L_x_2407:
[----:B------:R-:W-:Y:S02]  /*22cb0*/  FSEL R4, R4, R40, P0 ;  /* 0x0000002804047208 */ /* 0x000fe40000000000 */
[----:B------:R-:W-:Y:S02]  /*22cc0*/  FSEL R5, R5, R41, P0 ;  /* 0x0000002905057208 */ /* 0x000fe40000000000 */
[----:B------:R-:W-:Y:S02]  /*22cd0*/  SEL R6, R6, R42, P0 ;  /* 0x0000002a06067207 */ /* 0x000fe40000000000 */
[----:B------:R-:W-:Y:S01]  /*22ce0*/  SEL R7, R7, R43, P0 ;  /* 0x0000002b07077207 */ /* 0x000fe20000000000 */
[----:B------:R-:W-:Y:S06]  /*22cf0*/  @!P2 BRA `(.L_x_2410) ;  /* 0xfffffff80094a947 */ /* 0x000fec000383ffff */
[----:B------:R-:W-:Y:S05]  /*22d00*/  BSYNC B0 ;  /* 0x0000000000007941 */ /* 0x000fea0003800000 */
.L_x_2400:
[----:B------:R-:W-:Y:S05]  /*22d10*/  BRA `(.L_x_2399) ;  /* 0x0000000400f87947 */ /* 0x000fea0003800000 */
.L_x_2398:
[----:B------:R-:W-:Y:S01]  /*22d20*/  ULDC UR4, c[0x0][0x23c] ;  /* 0x00008f0000047ab9 */ /* 0x000fe20000000800 */
[----:B------:R-:W-:Y:S01]  /*22d30*/  IMAD.U32 R12, RZ, RZ, UR6 ;  /* 0x00000006ff0c7e24 */ /* 0x000fe2000f8e00ff */
[----:B------:R-:W-:Y:S01]  /*22d40*/  ISETP.GE.U32.AND P0, PT, R25, UR4, PT ;  /* 0x0000000419007c0c */ /* 0x000fe2000bf06070 */
[----:B------:R-:W-:Y:S01]  /*22d50*/  IMAD.U32 R13, RZ, RZ, UR7 ;  /* 0x00000007ff0d7e24 */ /* 0x000fe2000f8e00ff */
[----:B------:R-:W-:Y:S01]  /*22d60*/  ULDC UR5, c[0x0][0x23c] ;  /* 0x00008f0000057ab9 */ /* 0x000fe20000000800 */
[----:B------:R-:W-:Y:S02]  /*22d70*/  IMAD.U32 R8, RZ, RZ, UR6 ;  /* 0x00000006ff087e24 */ /* 0x000fe4000f8e00ff */
[----:B------:R-:W-:Y:S02]  /*22d80*/  IMAD.U32 R9, RZ, RZ, UR7 ;  /* 0x00000007ff097e24 */ /* 0x000fe4000f8e00ff */
[----:B------:R-:W-:Y:S02]  /*22d90*/  IMAD.U32 R4, RZ, RZ, UR6 ;  /* 0x00000006ff047e24 */ /* 0x000fe4000f8e00ff */
[----:B------:R-:W-:-:S02]  /*22da0*/  IMAD.U32 R5, RZ, RZ, UR7 ;  /* 0x00000007ff057e24 */ /* 0x000fc4000f8e00ff */
[----:B------:R-:W-:Y:S02]  /*22db0*/  IMAD.U32 R14, RZ, RZ, UR8 ;  /* 0x00000008ff0e7e24 */ /* 0x000fe4000f8e00ff */
        /* <DEDUP_REMOVED lines=15> */
[----:B------:R-:W-:Y:S02]  /*22eb0*/  IMAD.MOV.U32 R47, RZ, RZ, R25 ;  /* 0x000000ffff2f7224 */ /* 0x000fe400078e0019 */
[----:B------:R-:W-:Y:S01]  /*22ec0*/  IMAD.U32 R12, RZ, RZ, UR6 ;  /* 0x00000006ff0c7e24 */ /* 0x000fe2000f8e00ff */
[----:B------:R-:W2:Y:S01]  /*22ed0*/  LDC R50, c[0x0][0x4] ;  /* 0x00000100ff327b82 */ /* 0x000ea20000000800 */
[----:B------:R-:W-:Y:S02]  /*22ee0*/  IMAD.U32 R13, RZ, RZ, UR7 ;  /* 0x00000007ff0d7e24 */ /* 0x000fe4000f8e00ff */
[----:B------:R-:W-:Y:S02]  /*22ef0*/  IMAD.U32 R8, RZ, RZ, UR6 ;  /* 0x00000006ff087e24 */ /* 0x000fe4000f8e00ff */
[----:B------:R-:W-:-:S02]  /*22f00*/  IMAD.U32 R9, RZ, RZ, UR7 ;  /* 0x00000007ff097e24 */ /* 0x000fc4000f8e00ff */
[----:B------:R-:W-:Y:S02]  /*22f10*/  IMAD.U32 R4, RZ, RZ, UR6 ;  /* 0x00000006ff047e24 */ /* 0x000fe4000f8e00ff */
[----:B------:R-:W-:Y:S02]  /*22f20*/  IMAD.U32 R5, RZ, RZ, UR7 ;  /* 0x00000007ff057e24 */ /* 0x000fe4000f8e00ff */
[----:B------:R-:W-:-:S07]  /*22f30*/  IMAD R46, R26, UR4, RZ ;  /* 0x000000041a2e7c24 */ /* 0x000fce000f8e02ff */
.L_x_2420:
[----:B------:R-:W-:-:S04]  /*22f40*/  IMAD.IADD R27, R46, 0x1, R47 ;  /* 0x000000012e1b7824 */ /* 0x000fc800078e022f */
[----:B0-----:R-:W-:-:S04]  /*22f50*/  IMAD R27, R27, R49, R16 ;  /* 0x000000311b1b7224 */ /* 0x001fc800078e0210 */
[----:B-1----:R-:W-:-:S05]  /*22f60*/  IMAD.WIDE.U32 R26, R27, 0x40, R44 ;  /* 0x000000401b1a7825 */ /* 0x002fca00078e002c */
[----:B------:R-:W3:Y:S04]  /*22f70*/  LDG.E.64 R28, desc[UR60][R26.64] ;  /* 0x0000003c1a1c7981 */ /* 0x000ee8000c1e1b00 */
[----:B------:R-:W4:Y:S04]  /*22f80*/  LDG.E.64 R30, desc[UR60][R26.64+0x8] ;  /* 0x0000083c1a1e7981 */ /* 0x000f28000c1e1b00 */
        /* <DEDUP_REMOVED lines=8> */
[----:B--2---:R-:W-:Y:S01]  /*23010*/  IMAD.IADD R47, R50, 0x1, R47 ;  /* 0x00000001322f7824 */ /* 0x004fe200078e022f */
[----:B------:R-:W-:Y:S11]  /*23020*/  BSSY B0, `(.L_x_2411) ;  /* 0x0000020000007945 */ /* 0x000ff60003800000 */
[----:B---3--:R-:W-:-:S02]  /*23030*/  @!P3 DSETP.NEU.AND P2, PT, R20, R28, PT ;  /* 0x0000001c1400b22a */ /* 0x008fc40003f4d000 */
        /* <DEDUP_REMOVED lines=27> */
.L_x_2412:
[----:B-----5:R-:W-:Y:S01]  /*231f0*/  DSETP.GTU.AND P0, PT, |R32|, +INF , PT ;  /* 0x7ff000002000742a */ /* 0x020fe20003f0c200 */
[----:B------:R-:W-:-:S05]  /*23200*/  ISETP.LT.U32.AND P3, PT, R14, R34, PT ;  /* 0x000000220e00720c */ /* 0x000fca0003f61070 */
[----:B------:R-:W-:-:S13]  /*23210*/  ISETP.LT.OR.EX P0, PT, R15, R35, !P0, P3 ;  /* 0x000000230f00720c */ /* 0x000fda0004701730 */
.L_x_2413:
[----:B------:R-:W-:Y:S05]  /*23220*/  BSYNC B0 ;  /* 0x0000000000007941 */ /* 0x000fea0003800000 */
.L_x_2411:
        /* <DEDUP_REMOVED lines=16> */
.L_x_2415:
[----:B------:R-:W-:Y:S01]  /*23330*/  DSETP.GTU.AND P0, PT, |R36|, +INF , PT ;  /* 0x7ff000002400742a */ /* 0x000fe20003f0c200 */
[----:B------:R-:W-:-:S05]  /*23340*/  ISETP.LT.U32.AND P3, PT, R10, R38, PT ;  /* 0x000000260a00720c */ /* 0x000fca0003f61070 */
[----:B------:R-:W-:-:S13]  /*23350*/  ISETP.LT.OR.EX P0, PT, R11, R39, !P0, P3 ;  /* 0x000000270b00720c */ /* 0x000fda0004701730 */
.L_x_2416:
[----:B------:R-:W-:Y:S05]  /*23360*/  BSYNC B0 ;  /* 0x0000000000007941 */ /* 0x000fea0003800000 */
.L_x_2414:
        /* <DEDUP_REMOVED lines=16> */
.L_x_2418:
[----:B------:R-:W-:Y:S01]  /*23470*/  DSETP.GTU.AND P0, PT, |R40|, +INF , PT ;  /* 0x7ff000002800742a */ /* 0x000fe20003f0c200 */
[----:B------:R-:W-:-:S05]  /*23480*/  ISETP.LT.U32.AND P3, PT, R6, R42, PT ;  /* 0x0000002a0600720c */ /* 0x000fca0003f61070 */
[----:B------:R-:W-:-:S13]  /*23490*/  ISETP.LT.OR.EX P0, PT, R7, R43, !P0, P3 ;  /* 0x0000002b0700720c */ /* 0x000fda0004701730 */
.L_x_2419:
[----:B------:R-:W-:Y:S05]  /*234a0*/  BSYNC B0 ;  /* 0x0000000000007941 */ /* 0x000fea0003800000 */
.L_x_2417:
[----:B------:R-:W-:Y:S02]  /*234b0*/  FSEL R4, R4, R40, P0 ;  /* 0x0000002804047208 */ /* 0x000fe40000000000 */
[----:B------:R-:W-:Y:S02]  /*234c0*/  FSEL R5, R5, R41, P0 ;  /* 0x0000002905057208 */ /* 0x000fe40000000000 */
[----:B------:R-:W-:Y:S02]  /*234d0*/  SEL R6, R6, R42, P0 ;  /* 0x0000002a06067207 */ /* 0x000fe40000000000 */
[----:B------:R-:W-:Y:S01]  /*234e0*/  SEL R7, R7, R43, P0 ;  /* 0x0000002b07077207 */ /* 0x000fe20000000000 */
[----:B------:R-:W-:Y:S06]  /*234f0*/  @!P2 BRA `(.L_x_2420) ;  /* 0xfffffff80090a947 */ /* 0x000fec000383ffff */
.L_x_2399:
[----:B------:R-:W-:Y:S05]  /*23500*/  BSYNC B1 ;  /* 0x0000000000017941 */ /* 0x000fea0003800000 */
.L_x_2397:
        /* <DEDUP_REMOVED lines=11> */
[----:B------:R0:W-:Y:S04]  /*235c0*/  STS.128 [R45+0x10], R12 ;  /* 0x0000100c2d007388 */ /* 0x0001e80000000c00 */
[----:B------:R0:W-:Y:S04]  /*235d0*/  STS.128 [R45+0x20], R8 ;  /* 0x000020082d007388 */ /* 0x0001e80000000c00 */
[----:B------:R0:W-:Y:S01]  /*235e0*/  STS.128 [R45+0x30], R4 ;  /* 0x000030042d007388 */ /* 0x0001e20000000c00 */
[----:B------:R-:W-:Y:S05]  /*235f0*/  @!P0 BRA `(.L_x_2421) ;  /* 0x0000000400948947 */ /* 0x000fea0003800000 */
[----:B------:R-:W-:-:S07]  /*23600*/  IMAD.U32 R26, RZ, RZ, UR5 ;  /* 0x00000005ff1a7e24 */ /* 0x000fce000f8e00ff */
.L_x_2436:
[C---:B------:R-:W-:Y:S01]  /*23610*/  IMAD.IADD R28, R25.reuse, 0x1, R26 ;  /* 0x00000001191c7824 */ /* 0x040fe200078e021a */
[----:B------:R-:W-:Y:S04]  /*23620*/  BAR.SYNC.DEFER_BLOCKING 0x0 ;  /* 0x0000000000007b1d */ /* 0x000fe80000010000 */
[----:B------:R-:W-:Y:S02]  /*23630*/  ISETP.GE.U32.AND P0, PT, R28, UR6, PT ;  /* 0x000000061c007c0c */ /* 0x000fe4000bf06070 */
[----:B------:R-:W-:Y:S02]  /*23640*/  BSSY B0, `(.L_x_2422) ;  /* 0x000005d000007945 */ /* 0x000fe40003800000 */
[----:B------:R-:W-:-:S13]  /*23650*/  ISETP.GE.U32.OR P0, PT, R25, R26, P0 ;  /* 0x0000001a1900720c */ /* 0x000fda0000706470 */
[----:B-12---:R-:W-:Y:S05]  /*23660*/  @P0 BRA `(.L_x_2423) ;  /* 0x0000000400680947 */ /* 0x006fea0003800000 */
[----:B------:R-:W-:Y:S01]  /*23670*/  IMAD R28, R28, R27, R16 ;  /* 0x0000001b1c1c7224 */ /* 0x000fe200078e0210 */
[----:B------:R-:W-:Y:S01]  /*23680*/  DSETP.GTU.AND P0, PT, |R20|, +INF , PT ;  /* 0x7ff000001400742a */ /* 0x000fe20003f0c200 */
[----:B------:R-:W-:Y:S03]  /*23690*/  BSSY B1, `(.L_x_2424) ;  /* 0x0000013000017945 */ /* 0x000fe60003800000 */
[----:B------:R-:W-:-:S05]  /*236a0*/  LEA R44, R28, UR4, 0x6 ;  /* 0x000000041c2c7c11 */ /* 0x000fca000f8e30ff */
        /* <DEDUP_REMOVED lines=14> */
.L_x_2425:
[----:B--2---:R-:W-:Y:S01]  /*23790*/  DSETP.GTU.AND P0, PT, |R28|, +INF , PT ;  /* 0x7ff000001c00742a */ /* 0x004fe20003f0c200 */
[----:B------:R-:W-:-:S05]  /*237a0*/  ISETP.LT.U32.AND P2, PT, R22, R30, PT ;  /* 0x0000001e1600720c */ /* 0x000fca0003f41070 */
[----:B------:R-:W-:-:S13]  /*237b0*/  ISETP.LT.OR.EX P0, PT, R23, R31, !P0, P2 ;  /* 0x0000001f1700720c */ /* 0x000fda0004701720 */
.L_x_2426:
[----:B------:R-:W-:Y:S05]  /*237c0*/  BSYNC B1 ;  /* 0x0000000000017941 */ /* 0x000fea0003800000 */
.L_x_2424:
        /* <DEDUP_REMOVED lines=16> */
.L_x_2428:
[----:B---3--:R-:W-:Y:S01]  /*238d0*/  DSETP.GTU.AND P0, PT, |R32|, +INF , PT ;  /* 0x7ff000002000742a */ /* 0x008fe20003f0c200 */
[----:B------:R-:W-:-:S05]  /*238e0*/  ISETP.LT.U32.AND P2, PT, R14, R34, PT ;  /* 0x000000220e00720c */ /* 0x000fca0003f41070 */
[----:B------:R-:W-:-:S13]  /*238f0*/  ISETP.LT.OR.EX P0, PT, R15, R35, !P0, P2 ;  /* 0x000000230f00720c */ /* 0x000fda0004701720 */
.L_x_2429:
[----:B------:R-:W-:Y:S05]  /*23900*/  BSYNC B1 ;  /* 0x0000000000017941 */ /* 0x000fea0003800000 */
.L_x_2427:
        /* <DEDUP_REMOVED lines=16> */
.L_x_2431:
[----:B----4-:R-:W-:Y:S01]  /*23a10*/  DSETP.GTU.AND P0, PT, |R36|, +INF , PT ;  /* 0x7ff000002400742a */ /* 0x010fe20003f0c200 */
[----:B------:R-:W-:-:S05]  /*23a20*/  ISETP.LT.U32.AND P2, PT, R10, R38, PT ;  /* 0x000000260a00720c */ /* 0x000fca0003f41070 */
[----:B------:R-:W-:-:S13]  /*23a30*/  ISETP.LT.OR.EX P0, PT, R11, R39, !P0, P2 ;  /* 0x000000270b00720c */ /* 0x000fda0004701720 */
.L_x_2432:
[----:B------:R-:W-:Y:S05]  /*23a40*/  BSYNC B1 ;  /* 0x0000000000017941 */ /* 0x000fea0003800000 */
.L_x_2430:
        /* <DEDUP_REMOVED lines=16> */
.L_x_2434:
[----:B------:R-:W-:Y:S01]  /*23b50*/  DSETP.GTU.AND P0, PT, |R40|, +INF , PT ;  /* 0x7ff000002800742a */ /* 0x000fe20003f0c200 */
[----:B------:R-:W-:-:S05]  /*23b60*/  ISETP.LT.U32.AND P2, PT, R6, R42, PT ;  /* 0x0000002a0600720c */ /* 0x000fca0003f41070 */
[----:B------:R-:W-:-:S13]  /*23b70*/  ISETP.LT.OR.EX P0, PT, R7, R43, !P0, P2 ;  /* 0x0000002b0700720c */ /* 0x000fda0004701720 */
.L_x_2435:
[----:B------:R-:W-:Y:S05]  /*23b80*/  BSYNC B1 ;  /* 0x0000000000017941 */ /* 0x000fea0003800000 */
.L_x_2433:
        /* <DEDUP_REMOVED lines=8> */
.L_x_2423:
[----:B------:R-:W-:Y:S05]  /*23c10*/  BSYNC B0 ;  /* 0x0000000000007941 */ /* 0x000fea0003800000 */
.L_x_2422:
[----:B------:R-:W-:Y:S02]  /*23c20*/  ISETP.GT.AND P0, PT, R26, 0x1, PT ;  /* 0x000000011a00780c */ /* 0x000fe40003f04270 */
[----:B------:R-:W-:-:S11]  /*23c30*/  SHF.R.S32.HI R26, RZ, 0x1, R26 ;  /* 0x00000001ff1a7819 */ /* 0x000fd6000001141a */
[----:B------:R-:W-:Y:S05]  /*23c40*/  @P0 BRA `(.L_x_2436) ;  /* 0xfffffff800700947 */ /* 0x000fea000383ffff */
.L_x_2421:
[----:B------:R-:W-:Y:S02]  /*23c50*/  ULDC UR4, c[0x0][0x240] ;  /* 0x0000900000047ab9 */ /* 0x000fe40000000800 */
[----:B------:R-:W-:-:S13]  /*23c60*/  ISETP.NE.AND P0, PT, RZ, UR4, PT ;  /* 0x00000004ff007c0c */ /* 0x000fda000bf05270 */
[----:B------:R-:W-:Y:S05]  /*23c70*/  @!P0 BRA `(.L_x_2437) ;  /* 0x0000000c005c8947 */ /* 0x000fea0003800000 */
[----:B------:R-:W-:Y:S01]  /*23c80*/  ISETP.GT.AND P0, PT, R27, 0x20, PT ;  /* 0x000000201b00780c */ /* 0x000fe20003f04270 */
[----:B------:R-:W-:-:S12]  /*23c90*/  IMAD.MOV.U32 R25, RZ, RZ, R27 ;  /* 0x000000ffff197224 */ /* 0x000fd800078e001b */
[----:B------:R-:W-:Y:S05]  /*23ca0*/  @!P0 BRA `(.L_x_2438) ;  /* 0x0000000400b48947 */ /* 0x000fea0003800000 */
[----:B------:R-:W-:Y:S01]  /*23cb0*/  LEA.HI R25, R27, R27, RZ, 0x1 ;  /* 0x0000001b1b197211 */ /* 0x000fe200078f08ff */
[----:B------:R3:W-:Y:S03]  /*23cc0*/  STS.128 [R45], R20 ;  /* 0x000000142d007388 */ /* 0x0007e60000000c00 */
[----:B------:R-:W-:Y:S01]  /*23cd0*/  SHF.R.S32.HI R26, RZ, 0x1, R25 ;  /* 0x00000001ff1a7819 */ /* 0x000fe20000011419 */
[----:B------:R3:W-:Y:S01]  /*23ce0*/  STS.128 [R45+0x10], R12 ;  /* 0x0000100c2d007388 */ /* 0x0007e20000000c00 */
[----:B------:R-:W-:Y:S02]  /*23cf0*/  IMAD.MOV.U32 R25, RZ, RZ, 0x20 ;  /* 0x00000020ff197424 */ /* 0x000fe400078e00ff */
[----:B------:R-:W-:Y:S01]  /*23d00*/  ISETP.GE.AND P0, PT, R26, 0x20, PT ;  /* 0x000000201a00780c */ /* 0x000fe20003f06270 */
[----:B------:R3:W-:Y:S04]  /*23d10*/  STS.128 [R45+0x20], R8 ;  /* 0x000020082d007388 */ /* 0x0007e80000000c00 */
[----:B------:R3:W-:Y:S08]  /*23d20*/  STS.128 [R45+0x30], R4 ;  /* 0x000030042d007388 */ /* 0x0007f00000000c00 */
[----:B------:R-:W-:Y:S05]  /*23d30*/  @!P0 BRA `(.L_x_2438) ;  /* 0x0000000400908947 */ /* 0x000fea0003800000 */
.L_x_2453:
[----:B------:R-:W-:Y:S01]  /*23d40*/  IMAD.IADD R28, R16, 0x1, R26 ;  /* 0x00000001101c7824 */ /* 0x000fe200078e021a */
[----:B------:R-:W-:Y:S04]  /*23d50*/  BAR.SYNC.DEFER_BLOCKING 0x0 ;  /* 0x0000000000007b1d */ /* 0x000fe80000010000 */
[----:B------:R-:W-:Y:S02]  /*23d60*/  ISETP.GE.U32.AND P0, PT, R28, R27, PT ;  /* 0x0000001b1c00720c */ /* 0x000fe40003f06070 */
[----:B------:R-:W-:Y:S02]  /*23d70*/  BSSY B0, `(.L_x_2439) ;  /* 0x000005c000007945 */ /* 0x000fe40003800000 */
[----:B------:R-:W-:-:S13]  /*23d80*/  ISETP.GE.U32.OR P0, PT, R16, R26, P0 ;  /* 0x0000001a1000720c */ /* 0x000fda0000706470 */
[----:B----4-:R-:W-:Y:S05]  /*23d90*/  @P0 BRA `(.L_x_2440) ;  /* 0x0000000400640947 */ /* 0x010fea0003800000 */
[----:B------:R-:W-:Y:S01]  /*23da0*/  IMAD R25, R26, 0x40, R45 ;  /* 0x000000401a197824 */ /* 0x000fe200078e022d */
[----:B------:R-:W-:Y:S01]  /*23db0*/  DSETP.GTU.AND P0, PT, |R20|, +INF , PT ;  /* 0x7ff000001400742a */ /* 0x000fe20003f0c200 */
[----:B------:R-:W-:Y:S03]  /*23dc0*/  BSSY B1, `(.L_x_2441) ;  /* 0x0000012000017945 */ /* 0x000fe60003800000 */
[----:B------:R4:W0:Y:S04]  /*23dd0*/  LDS.128 R40, [R25] ;  /* 0x0000000019287984 */ /* 0x0008280000000c00 */
[----:B------:R4:W0:Y:S04]  /*23de0*/  LDS.128 R28, [R25+0x10] ;  /* 0x00001000191c7984 */ /* 0x0008280000000c00 */
[----:B------:R4:W0:Y:S04]  /*23df0*/  LDS.128 R32, [R25+0x20] ;  /* 0x0000200019207984 */ /* 0x0008280000000c00 */
[----:B------:R4:W0:Y:S01]  /*23e00*/  LDS.128 R36, [R25+0x30] ;  /* 0x0000300019247984 */ /* 0x0008220000000c00 */
[----:B------:R-:W-:Y:S05]  /*23e10*/  @P0 BRA `(.L_x_2442) ;  /* 0x0000000000240947 */ /* 0x000fea0003800000 */
[C-C-:B0-----:R-:W-:Y:S01]  /*23e20*/  DSETP.NEU.AND P2, PT, R20.reuse, R40.reuse, PT ;  /* 0x000000281400722a */ /* 0x141fe20003f4d000 */
[----:B------:R-:W-:Y:S01]  /*23e30*/  ISETP.GE.U32.AND P0, PT, R22, R42, PT ;  /* 0x0000002a1600720c */ /* 0x000fe20003f06070 */
[----:B------:R-:W-:-:S03]  /*23e40*/  DSETP.GEU.AND P3, PT, R20, R40, PT ;  /* 0x000000281400722a */ /* 0x000fc60003f6e000 */
[----:B------:R-:W-:-:S03]  /*23e50*/  ISETP.GE.AND.EX P0, PT, R23, R43, PT, P0 ;  /* 0x0000002b1700720c */ /* 0x000fc60003f06300 */
[----:B----4-:R-:W-:-:S06]  /*23e60*/  SEL R25, RZ, 0xffffffff, P3 ;  /* 0xffffffffff197807 */ /* 0x010fcc0001800000 */
[----:B------:R-:W-:-:S04]  /*23e70*/  @!P2 SEL R25, RZ, 0xffffffff, P0 ;  /* 0xffffffffff19a807 */ /* 0x000fc80000000000 */
[----:B------:R-:W-:-:S04]  /*23e80*/  LOP3.LUT R25, R25, 0x1, RZ, 0xc0, !PT ;  /* 0x0000000119197812 */ /* 0x000fc800078ec0ff */
[----:B------:R-:W-:Y:S01]  /*23e90*/  ISETP.EQ.U32.AND P0, PT, R25, 0x1, PT ;  /* 0x000000011900780c */ /* 0x000fe20003f02070 */
[----:B------:R-:W-:-:S12]  /*23ea0*/  BRA `(.L_x_2443) ;  /* 0x00000000000c7947 */ /* 0x000fd80003800000 */
.L_x_2442:
[----:B0-----:R-:W-:Y:S01]  /*23eb0*/  DSETP.GTU.AND P0, PT, |R40|, +INF , PT ;  /* 0x7ff000002800742a */ /* 0x001fe20003f0c200 */
[----:B------:R-:W-:-:S05]  /*23ec0*/  ISETP.LT.U32.AND P2, PT, R22, R42, PT ;  /* 0x0000002a1600720c */ /* 0x000fca0003f41070 */
[----:B------:R-:W-:-:S13]  /*23ed0*/  ISETP.LT.OR.EX P0, PT, R23, R43, !P0, P2 ;  /* 0x0000002b1700720c */ /* 0x000fda0004701720 */
.L_x_2443:
[----:B------:R-:W-:Y:S05]  /*23ee0*/  BSYNC B1 ;  /* 0x0000000000017941 */ /* 0x000fea0003800000 */
.L_x_2441:
[----:B------:R-:W-:Y:S01]  /*23ef0*/  DSETP.GTU.AND P2, PT, |R12|, +INF , PT ;  /* 0x7ff000000c00742a */ /* 0x000fe20003f4c200 */
[----:B------:R-:W-:Y:S01]  /*23f00*/  BSSY B1, `(.L_x_2444) ;  /* 0x0000012000017945 */ /* 0x000fe20003800000 */
[----:B--23--:R-:W-:Y:S02]  /*23f10*/  FSEL R20, R20, R40, P0 ;  /* 0x0000002814147208 */ /* 0x00cfe40000000000 */
        /* <DEDUP_REMOVED lines=13> */
.L_x_2445:
[----:B------:R-:W-:Y:S01]  /*23ff0*/  DSETP.GTU.AND P0, PT, |R28|, +INF , PT ;  /* 0x7ff000001c00742a */ /* 0x000fe20003f0c200 */
[----:B------:R-:W-:-:S05]  /*24000*/  ISETP.LT.U32.AND P2, PT, R14, R30, PT ;  /* 0x0000001e0e00720c */ /* 0x000fca0003f41070 */
[----:B------:R-:W-:-:S13]  /*24010*/  ISETP.LT.OR.EX P0, PT, R15, R31, !P0, P2 ;  /* 0x0000001f0f00720c */ /* 0x000fda0004701720 */
.L_x_2446:
[----:B------:R-:W-:Y:S05]  /*24020*/  BSYNC B1 ;  /* 0x0000000000017941 */ /* 0x000fea0003800000 */
.L_x_2444:
        /* <DEDUP_REMOVED lines=16> */
.L_x_2448:
[----:B------:R-:W-:Y:S01]  /*24130*/  DSETP.GTU.AND P0, PT, |R32|, +INF , PT ;  /* 0x7ff000002000742a */ /* 0x000fe20003f0c200 */
[----:B------:R-:W-:-:S05]  /*24140*/  ISETP.LT.U32.AND P2, PT, R10, R34, PT ;  /* 0x000000220a00720c */ /* 0x000fca0003f41070 */
[----:B------:R-:W-:-:S13]  /*24150*/  ISETP.LT.OR.EX P0, PT, R11, R35, !P0, P2 ;  /* 0x000000230b00720c */ /* 0x000fda0004701720 */
.L_x_2449:
[----:B------:R-:W-:Y:S05]  /*24160*/  BSYNC B1 ;  /* 0x0000000000017941 */ /* 0x000fea0003800000 */
.L_x_2447:
        /* <DEDUP_REMOVED lines=16> */
.L_x_2451:
[----:B------:R-:W-:Y:S01]  /*24270*/  DSETP.GTU.AND P0, PT, |R36|, +INF , PT ;  /* 0x7ff000002400742a */ /* 0x000fe20003f0c200 */
[----:B------:R-:W-:-:S05]  /*24280*/  ISETP.LT.U32.AND P2, PT, R6, R38, PT ;  /* 0x000000260600720c */ /* 0x000fca0003f41070 */
[----:B------:R-:W-:-:S13]  /*24290*/  ISETP.LT.OR.EX P0, PT, R7, R39, !P0, P2 ;  /* 0x000000270700720c */ /* 0x000fda0004701720 */
.L_x_2452:
[----:B------:R-:W-:Y:S05]  /*242a0*/  BSYNC B1 ;  /* 0x0000000000017941 */ /* 0x000fea0003800000 */
.L_x_2450:
        /* <DEDUP_REMOVED lines=8> */
.L_x_2440:
[----:B------:R-:W-:Y:S05]  /*24330*/  BSYNC B0 ;  /* 0x0000000000007941 */ /* 0x000fea0003800000 */
.L_x_2439:
[----:B------:R-:W-:-:S04]  /*24340*/  SHF.R.S32.HI R26, RZ, 0x1, R26 ;  /* 0x00000001ff1a7819 */ /* 0x000fc8000001141a */
[----:B------:R-:W-:-:S13]  /*24350*/  ISETP.GE.AND P0, PT, R26, 0x20, PT ;  /* 0x000000201a00780c */ /* 0x000fda0003f06270 */
[----:B------:R-:W-:Y:S05]  /*24360*/  @P0 BRA `(.L_x_2453) ;  /* 0xfffffff800740947 */ /* 0x000fea000383ffff */
[----:B----4-:R-:W-:-:S07]  /*24370*/  IMAD.MOV.U32 R25, RZ, RZ, 0x20 ;  /* 0x00000020ff197424 */ /* 0x010fce00078e00ff */
.L_x_2438:
[----:B------:R-:W-:Y:S01]  /*24380*/  BAR.SYNC.DEFER_BLOCKING 0x0 ;  /* 0x0000000000007b1d */ /* 0x000fe20000010000 */
[----:B------:R-:W-:-:S13]  /*24390*/  ISETP.GE.AND P0, PT, R25, 0x2, PT ;  /* 0x000000021900780c */ /* 0x000fda0003f06270 */
[----:B------:R-:W-:Y:S05]  /*243a0*/  @!P0 BRA `(.L_x_2437) ;  /* 0x0000000400908947 */ /* 0x000fea0003800000 */
[----:B------:R-:W-:-:S07]  /*243b0*/  IMAD.MOV.U32 R31, RZ, RZ, 0x1 ;  /* 0x00000001ff1f7424 */ /* 0x000fce00078e00ff */
.L_x_2466:
[----:B------:R-:W-:Y:S01]  /*243c0*/  DSETP.GTU.AND P0, PT, |R20|, +INF , PT ;  /* 0x7ff000001400742a */ /* 0x000fe20003f0c200 */
[----:B------:R4:W0:Y:S01]  /*243d0*/  SHFL.DOWN PT, R27, R21, R31, 0x1f ;  /* 0x08001f1f151b7589 */ /* 0x00082200000e0000 */
[----:B------:R-:W-:Y:S03]  /*243e0*/  BSSY B0, `(.L_x_2454) ;  /* 0x0000011000007945 */ /* 0x000fe60003800000 */
[----:B------:R4:W0:Y:S04]  /*243f0*/  SHFL.DOWN PT, R26, R20, R31, 0x1f ;  /* 0x08001f1f141a7589 */ /* 0x00082800000e0000 */
[----:B------:R4:W0:Y:S04]  /*24400*/  SHFL.DOWN PT, R30, R23, R31, 0x1f ;  /* 0x08001f1f171e7589 */ /* 0x00082800000e0000 */
[----:B------:R4:W0:Y:S01]  /*24410*/  SHFL.DOWN PT, R33, R22, R31, 0x1f ;  /* 0x08001f1f16217589 */ /* 0x00082200000e0000 */
        /* <DEDUP_REMOVED lines=10> */
.L_x_2455:
[----:B0-----:R-:W-:Y:S01]  /*244c0*/  DSETP.GTU.AND P0, PT, |R26|, +INF , PT ;  /* 0x7ff000001a00742a */ /* 0x001fe20003f0c200 */
[----:B------:R-:W-:-:S05]  /*244d0*/  ISETP.LT.U32.AND P2, PT, R22, R33, PT ;  /* 0x000000211600720c */ /* 0x000fca0003f41070 */
[----:B------:R-:W-:-:S13]  /*244e0*/  ISETP.LT.OR.EX P0, PT, R23, R30, !P0, P2 ;  /* 0x0000001e1700720c */ /* 0x000fda0004701720 */
.L_x_2456:
[----:B------:R-:W-:Y:S05]  /*244f0*/  BSYNC B0 ;  /* 0x0000000000007941 */ /* 0x000fea0003800000 */
.L_x_2454:
[----:B------:R-:W-:Y:S01]  /*24500*/  DSETP.GTU.AND P2, PT, |R12|, +INF , PT ;  /* 0x7ff000000c00742a */ /* 0x000fe20003f4c200 */
[----:B------:R0:W0:Y:S01]  /*24510*/  SHFL.DOWN PT, R29, R13, R31, 0x1f ;  /* 0x08001f1f0d1d7589 */ /* 0x00002200000e0000 */
[----:B------:R-:W-:Y:S01]  /*24520*/  BSSY B0, `(.L_x_2457) ;  /* 0x0000015000007945 */ /* 0x000fe20003800000 */
[----:B--234-:R-:W-:Y:S02]  /*24530*/  FSEL R20, R20, R26, P0 ;  /* 0x0000001a14147208 */ /* 0x01cfe40000000000 */
[----:B------:R2:W3:Y:S01]  /*24540*/  SHFL.DOWN PT, R28, R12, R31, 0x1f ;  /* 0x08001f1f0c1c7589 */ /* 0x0004e200000e0000 */
[----:B------:R-:W-:Y:S02]  /*24550*/  FSEL R21, R21, R27, P0 ;  /* 0x0000001b15157208 */ /* 0x000fe40000000000 */
[----:B------:R-:W-:Y:S01]  /*24560*/  SEL R22, R22, R33, P0 ;  /* 0x0000002116167207 */ /* 0x000fe20000000000 */
[----:B------:R2:W4:Y:S01]  /*24570*/  SHFL.DOWN PT, R32, R15, R31, 0x1f ;  /* 0x08001f1f0f207589 */ /* 0x00052200000e0000 */
[----:B------:R-:W-:-:S03]  /*24580*/  SEL R23, R23, R30, P0 ;  /* 0x0000001e17177207 */ /* 0x000fc60000000000 */
[----:B------:R2:W0:Y:S01]  /*24590*/  SHFL.DOWN PT, R35, R14, R31, 0x1f ;  /* 0x08001f1f0e237589 */ /* 0x00042200000e0000 */
[----:B------:R-:W-:Y:S05]  /*245a0*/  @P2 BRA `(.L_x_2458) ;  /* 0x0000000000242947 */ /* 0x000fea0003800000 */
[C-C-:B0--3--:R-:W-:Y:S01]  /*245b0*/  DSETP.NEU.AND P2, PT, R12.reuse, R28.reuse, PT ;  /* 0x0000001c0c00722a */ /* 0x149fe20003f4d000 */
[----:B------:R-:W-:Y:S01]  /*245c0*/  ISETP.GE.U32.AND P0, PT, R14, R35, PT ;  /* 0x000000230e00720c */ /* 0x000fe20003f06070 */
[----:B------:R-:W-:-:S03]  /*245d0*/  DSETP.GEU.AND P3, PT, R12, R28, PT ;  /* 0x0000001c0c00722a */ /* 0x000fc60003f6e000 */
[----:B----4-:R-:W-:-:S03]  /*245e0*/  ISETP.GE.AND.EX P0, PT, R15, R32, PT, P0 ;  /* 0x000000200f00720c */ /* 0x010fc60003f06300 */
[----:B------:R-:W-:-:S06]  /*245f0*/  SEL R16, RZ, 0xffffffff, P3 ;  /* 0xffffffffff107807 */ /* 0x000fcc0001800000 */
[----:B------:R-:W-:-:S04]  /*24600*/  @!P2 SEL R16, RZ, 0xffffffff, P0 ;  /* 0xffffffffff10a807 */ /* 0x000fc80000000000 */
[----:B------:R-:W-:-:S04]  /*24610*/  LOP3.LUT R16, R16, 0x1, RZ, 0xc0, !PT ;  /* 0x0000000110107812 */ /* 0x000fc800078ec0ff */
[----:B------:R-:W-:Y:S01]  /*24620*/  ISETP.EQ.U32.AND P0, PT, R16, 0x1, PT ;  /* 0x000000011000780c */ /* 0x000fe20003f02070 */
[----:B------:R-:W-:-:S12]  /*24630*/  BRA `(.L_x_2459) ;  /* 0x00000000000c7947 */ /* 0x000fd80003800000 */
.L_x_2458:
[----:B0--3--:R-:W-:Y:S01]  /*24640*/  DSETP.GTU.AND P0, PT, |R28|, +INF , PT ;  /* 0x7ff000001c00742a */ /* 0x009fe20003f0c200 */
[----:B------:R-:W-:-:S05]  /*24650*/  ISETP.LT.U32.AND P2, PT, R14, R35, PT ;  /* 0x000000230e00720c */ /* 0x000fca0003f41070 */
[----:B----4-:R-:W-:-:S13]  /*24660*/  ISETP.LT.OR.EX P0, PT, R15, R32, !P0, P2 ;  /* 0x000000200f00720c */ /* 0x010fda0004701720 */
.L_x_2459:
[----:B------:R-:W-:Y:S05]  /*24670*/  BSYNC B0 ;  /* 0x0000000000007941 */ /* 0x000fea0003800000 */
.L_x_2457:
[----:B------:R-:W-:Y:S01]  /*24680*/  DSETP.GTU.AND P2, PT, |R8|, +INF , PT ;  /* 0x7ff000000800742a */ /* 0x000fe20003f4c200 */
[----:B------:R0:W3:Y:S01]  /*24690*/  SHFL.DOWN PT, R27, R9, R31, 0x1f ;  /* 0x08001f1f091b7589 */ /* 0x0000e200000e0000 */
[----:B------:R-:W-:Y:S01]  /*246a0*/  BSSY B0, `(.L_x_2460) ;  /* 0x0000015000007945 */ /* 0x000fe20003800000 */
[----:B--2---:R-:W-:Y:S02]  /*246b0*/  FSEL R12, R12, R28, P0 ;  /* 0x0000001c0c0c7208 */ /* 0x004fe40000000000 */
[----:B------:R0:W2:Y:S01]  /*246c0*/  SHFL.DOWN PT, R26, R8, R31, 0x1f ;  /* 0x08001f1f081a7589 */ /* 0x0000a200000e0000 */
[----:B------:R-:W-:Y:S02]  /*246d0*/  FSEL R13, R13, R29, P0 ;  /* 0x0000001d0d0d7208 */ /* 0x000fe40000000000 */
[----:B------:R-:W-:Y:S01]  /*246e0*/  SEL R14, R14, R35, P0 ;  /* 0x000000230e0e7207 */ /* 0x000fe20000000000 */
[----:B------:R0:W4:Y:S01]  /*246f0*/  SHFL.DOWN PT, R30, R11, R31, 0x1f ;  /* 0x08001f1f0b1e7589 */ /* 0x00012200000e0000 */
[----:B------:R-:W-:-:S03]  /*24700*/  SEL R15, R15, R32, P0 ;  /* 0x000000200f0f7207 */ /* 0x000fc60000000000 */
[----:B------:R0:W0:Y:S01]  /*24710*/  SHFL.DOWN PT, R33, R10, R31, 0x1f ;  /* 0x08001f1f0a217589 */ /* 0x00002200000e0000 */
[----:B------:R-:W-:Y:S05]  /*24720*/  @P2 BRA `(.L_x_2461) ;  /* 0x0000000000242947 */ /* 0x000fea0003800000 */
[C-C-:B--23--:R-:W-:Y:S01]  /*24730*/  DSETP.NEU.AND P2, PT, R8.reuse, R26.reuse, PT ;  /* 0x0000001a0800722a */ /* 0x14cfe20003f4d000 */
[----:B0-----:R-:W-:Y:S01]  /*24740*/  ISETP.GE.U32.AND P0, PT, R10, R33, PT ;  /* 0x000000210a00720c */ /* 0x001fe20003f06070 */
[----:B------:R-:W-:-:S03]  /*24750*/  DSETP.GEU.AND P3, PT, R8, R26, PT ;  /* 0x0000001a0800722a */ /* 0x000fc60003f6e000 */
[----:B----4-:R-:W-:-:S03]  /*24760*/  ISETP.GE.AND.EX P0, PT, R11, R30, PT, P0 ;  /* 0x0000001e0b00720c */ /* 0x010fc60003f06300 */
[----:B------:R-:W-:-:S06]  /*24770*/  SEL R16, RZ, 0xffffffff, P3 ;  /* 0xffffffffff107807 */ /* 0x000fcc0001800000 */
[----:B------:R-:W-:-:S04]  /*24780*/  @!P2 SEL R16, RZ, 0xffffffff, P0 ;  /* 0xffffffffff10a807 */ /* 0x000fc80000000000 */
[----:B------:R-:W-:-:S04]  /*24790*/  LOP3.LUT R16, R16, 0x1, RZ, 0xc0, !PT ;  /* 0x0000000110107812 */ /* 0x000fc800078ec0ff */
[----:B------:R-:W-:Y:S01]  /*247a0*/  ISETP.EQ.U32.AND P0, PT, R16, 0x1, PT ;  /* 0x000000011000780c */ /* 0x000fe20003f02070 */
[----:B------:R-:W-:-:S12]  /*247b0*/  BRA `(.L_x_2462) ;  /* 0x00000000000c7947 */ /* 0x000fd80003800000 */
.L_x_2461:
[----:B--23--:R-:W-:Y:S01]  /*247c0*/  DSETP.GTU.AND P0, PT, |R26|, +INF , PT ;  /* 0x7ff000001a00742a */ /* 0x00cfe20003f0c200 */
[----:B0-----:R-:W-:-:S05]  /*247d0*/  ISETP.LT.U32.AND P2, PT, R10, R33, PT ;  /* 0x000000210a00720c */ /* 0x001fca0003f41070 */
[----:B----4-:R-:W-:-:S13]  /*247e0*/  ISETP.LT.OR.EX P0, PT, R11, R30, !P0, P2 ;  /* 0x0000001e0b00720c */ /* 0x010fda0004701720 */
.L_x_2462:
[----:B------:R-:W-:Y:S05]  /*247f0*/  BSYNC B0 ;  /* 0x0000000000007941 */ /* 0x000fea0003800000 */
.L_x_2460:
[----:B------:R-:W-:Y:S01]  /*24800*/  DSETP.GTU.AND P2, PT, |R4|, +INF , PT ;  /* 0x7ff000000400742a */ /* 0x000fe20003f4c200 */
[----:B------:R0:W2:Y:S01]  /*24810*/  SHFL.DOWN PT, R29, R5, R31, 0x1f ;  /* 0x08001f1f051d7589 */ /* 0x0000a200000e0000 */
[----:B------:R-:W-:Y:S01]  /*24820*/  BSSY B0, `(.L_x_2463) ;  /* 0x0000015000007945 */ /* 0x000fe20003800000 */
[----:B------:R-:W-:Y:S02]  /*24830*/  FSEL R8, R8, R26, P0 ;  /* 0x0000001a08087208 */ /* 0x000fe40000000000 */
[----:B------:R0:W3:Y:S01]  /*24840*/  SHFL.DOWN PT, R28, R4, R31, 0x1f ;  /* 0x08001f1f041c7589 */ /* 0x0000e200000e0000 */
        /* <DEDUP_REMOVED lines=15> */
.L_x_2464:
[----:B--23--:R-:W-:Y:S01]  /*24940*/  DSETP.GTU.AND P0, PT, |R28|, +INF , PT ;  /* 0x7ff000001c00742a */ /* 0x00cfe20003f0c200 */
[----:B0-----:R-:W-:-:S05]  /*24950*/  ISETP.LT.U32.AND P2, PT, R6, R35, PT ;  /* 0x000000230600720c */ /* 0x001fca0003f41070 */
[----:B----4-:R-:W-:-:S13]  /*24960*/  ISETP.LT.OR.EX P0, PT, R7, R32, !P0, P2 ;  /* 0x000000200700720c */ /* 0x010fda0004701720 */
.L_x_2465:
[----:B------:R-:W-:Y:S05]  /*24970*/  BSYNC B0 ;  /* 0x0000000000007941 */ /* 0x000fea0003800000 */
.L_x_2463:
[----:B------:R-:W-:Y:S01]  /*24980*/  IMAD.SHL.U32 R31, R31, 0x2, RZ ;  /* 0x000000021f1f7824 */ /* 0x000fe200078e00ff */
[----:B------:R-:W-:Y:S02]  /*24990*/  FSEL R4, R4, R28, P0 ;  /* 0x0000001c04047208 */ /* 0x000fe40000000000 */
[----:B------:R-:W-:Y:S02]  /*249a0*/  FSEL R5, R5, R29, P0 ;  /* 0x0000001d05057208 */ /* 0x000fe40000000000 */
[----:B------:R-:W-:Y:S02]  /*249b0*/  ISETP.GE.AND P2, PT, R31, R25, PT ;  /* 0x000000191f00720c */ /* 0x000fe40003f46270 */
[----:B------:R-:W-:Y:S02]  /*249c0*/  SEL R6, R6, R35, P0 ;  /* 0x0000002306067207 */ /* 0x000fe40000000000 */
[----:B------:R-:W-:-:S09]  /*249d0*/  SEL R7, R7, R32, P0 ;  /* 0x0000002007077207 */ /* 0x000fd20000000000 */
[----:B------:R-:W-:Y:S05]  /*249e0*/  @!P2 BRA `(.L_x_2466) ;  /* 0xfffffff80074a947 */ /* 0x000fea000383ffff */
.L_x_2437:
[----:B------:R-:W-:Y:S05]  /*249f0*/  @!P1 EXIT ;  /* 0x000000000000994d */ /* 0x000fea0003800000 */
[----:B------:R-:W-:Y:S01]  /*24a00*/  ULDC.U8 UR4, c[0x0][0x630] ;  /* 0x00018c0000047ab9 */ /* 0x000fe20000000000 */
[----:B------:R-:W-:Y:S02]  /*24a10*/  ISETP.NE.U32.AND P0, PT, R2, RZ, PT ;  /* 0x000000ff0200720c */ /* 0x000fe40003f05070 */
[----:B------:R-:W-:Y:S02]  /*24a20*/  ISETP.NE.AND P1, PT, RZ, UR4, PT ;  /* 0x00000004ff007c0c */ /* 0x000fe4000bf25270 */
[----:B------:R-:W-:-:S11]  /*24a30*/  ISETP.NE.AND.EX P0, PT, R0, RZ, PT, P0 ;  /* 0x000000ff0000720c */ /* 0x000fd60003f05300 */
[----:B------:R-:W-:Y:S05]  /*24a40*/  @!P1 BRA `(.L_x_2467) ;  /* 0x0000000000249947 */ /* 0x000fea0003800000 */
[----:B------:R-:W-:Y:S02]  /*24a50*/  ULDC.64 UR4, c[0x0][0x628] ;  /* 0x00018a0000047ab9 */ /* 0x000fe40000000a00 */
[----:B0-23--:R-:W-:Y:S02]  /*24a60*/  IADD3 R22, P2, R22, UR4, RZ ;  /* 0x0000000416167c10 */ /* 0x00dfe4000ff5e0ff */
[----:B------:R-:W-:Y:S02]  /*24a70*/  IADD3 R14, P3, R14, UR4, RZ ;  /* 0x000000040e0e7c10 */ /* 0x000fe4000ff7e0ff */
[----:B------:R-:W-:Y:S02]  /*24a80*/  IADD3 R10, P4, R10, UR4, RZ ;  /* 0x000000040a0a7c10 */ /* 0x000fe4000ff9e0ff */
[----:B------:R-:W-:Y:S02]  /*24a90*/  IADD3 R6, P5, R6, UR4, RZ ;  /* 0x0000000406067c10 */ /* 0x000fe4000ffbe0ff */
[----:B------:R-:W-:-:S02]  /*24aa0*/  IADD3.X R23, R23, UR5, RZ, P2, !PT ;  /* 0x0000000517177c10 */ /* 0x000fc400097fe4ff */
[----:B------:R-:W-:Y:S02]  /*24ab0*/  IADD3.X R15, R15, UR5, RZ, P3, !PT ;  /* 0x000000050f0f7c10 */ /* 0x000fe40009ffe4ff */
[----:B------:R-:W-:Y:S02]  /*24ac0*/  IADD3.X R11, R11, UR5, RZ, P4, !PT ;  /* 0x000000050b0b7c10 */ /* 0x000fe4000a7fe4ff */
[----:B------:R-:W-:-:S07]  /*24ad0*/  IADD3.X R7, R7, UR5, RZ, P5, !PT ;  /* 0x0000000507077c10 */ /* 0x000fce000affe4ff */
.L_x_2467:
[----:B------:R-:W-:Y:S05]  /*24ae0*/  @!P0 BRA `(.L_x_2468) ;  /* 0x0000000800fc8947 */ /* 0x000fea0003800000 */
[----:B------:R-:W-:Y:S02]  /*24af0*/  ULDC.U8 UR4, c[0x0][0x631] ;  /* 0x00018c4000047ab9 */ /* 0x000fe40000000000 */
[----:B------:R-:W-:Y:S01]  /*24b00*/  ISETP.NE.AND P2, PT, RZ, UR4, PT ;  /* 0x00000004ff007c0c */ /* 0x000fe2000bf45270 */
[----:B------:R-:W-:-:S12]  /*24b10*/  @!P1 BRA `(.L_x_2469) ;  /* 0x0000000400449947 */ /* 0x000fd80003800000 */
[----:B------:R-:W4:Y:S04]  /*24b20*/  LDG.E.64 R40, desc[UR60][R2.64+0x30] ;  /* 0x0000303c02287981 */ /* 0x000f28000c1e1b00 */
[----:B------:R-:W5:Y:S04]  /*24b30*/  LDG.E.64 R26, desc[UR60][R2.64] ;  /* 0x0000003c021a7981 */ /* 0x000f68000c1e1b00 */
[----:B------:R-:W2:Y:S04]  /*24b40*/  LDG.E.64 R38, desc[UR60][R2.64+0x38] ;  /* 0x0000383c02267981 */ /* 0x000ea8000c1e1b00 */
[----:B------:R-:W3:Y:S04]  /*24b50*/  LDG.E.64 R28, desc[UR60][R2.64+0x8] ;  /* 0x0000083c021c7981 */ /* 0x000ee8000c1e1b00 */
[----:B------:R-:W3:Y:S04]  /*24b60*/  LDG.E.64 R32, desc[UR60][R2.64+0x10] ;  /* 0x0000103c02207981 */ /* 0x000ee8000c1e1b00 */
[----:B------:R-:W3:Y:S04]  /*24b70*/  LDG.E.64 R36, desc[UR60][R2.64+0x20] ;  /* 0x0000203c02247981 */ /* 0x000ee8000c1e1b00 */
[----:B------:R-:W3:Y:S04]  /*24b80*/  LDG.E.64 R30, desc[UR60][R2.64+0x18] ;  /* 0x0000183c021e7981 */ /* 0x000ee8000c1e1b00 */
[----:B------:R-:W3:Y:S01]  /*24b90*/  LDG.E.64 R34, desc[UR60][R2.64+0x28] ;  /* 0x0000283c02227981 */ /* 0x000ee2000c1e1b00 */
[----:B------:R-:W-:Y:S01]  /*24ba0*/  PLOP3.LUT P1, PT, PT, PT, PT, 0x80, 0x0 ;  /* 0x000000000000781c */ /* 0x000fe20003f2f070 */
[----:B----4-:R-:W-:-:S02]  /*24bb0*/  DSETP.GTU.AND P4, PT, |R40|, +INF , PT ;  /* 0x7ff000002800742a */ /* 0x010fc40003f8c200 */
[----:B-----5:R-:W-:-:S12]  /*24bc0*/  DSETP.GTU.AND P3, PT, |R26|, +INF , PT ;  /* 0x7ff000001a00742a */ /* 0x020fd80003f6c200 */
[C-C-:B------:R-:W-:Y:S01]  /*24bd0*/  @!P4 DSETP.NEU.AND P5, PT, R40.reuse, R4.reuse, PT ;  /* 0x000000042800c22a */ /* 0x140fe20003fad000 */
[----:B--2---:R-:W-:Y:S01]  /*24be0*/  @!P4 ISETP.GE.U32.AND P6, PT, R38, R6, PT ;  /* 0x000000062600c20c */ /* 0x004fe20003fc6070 */
[----:B------:R-:W-:-:S03]  /*24bf0*/  @!P4 DSETP.GEU.AND P0, PT, R40, R4, PT ;  /* 0x000000042800c22a */ /* 0x000fc60003f0e000 */
[----:B------:R-:W-:Y:S02]  /*24c00*/  @!P4 ISETP.GE.AND.EX P6, PT, R39, R7, PT, P6 ;  /* 0x000000072700c20c */ /* 0x000fe40003fc6360 */
[----:B------:R-:W-:Y:S01]  /*24c10*/  @!P4 PLOP3.LUT P1, PT, P5, PT, PT, 0x80, 0x0 ;  /* 0x000000000000c81c */ /* 0x000fe20002f2f070 */
[----:B------:R-:W-:Y:S01]  /*24c20*/  @!P3 DSETP.NEU.AND P5, PT, R26, R20, PT ;  /* 0x000000141a00b22a */ /* 0x000fe20003fad000 */
[----:B------:R-:W-:Y:S02]  /*24c30*/  @!P4 SEL R16, RZ, 0xffffffff, P0 ;  /* 0xffffffffff10c807 */ /* 0x000fe40000000000 */
[----:B------:R-:W-:-:S03]  /*24c40*/  PLOP3.LUT P0, PT, PT, PT, PT, 0x80, 0x0 ;  /* 0x000000000000781c */ /* 0x000fc60003f0f070 */
[----:B------:R-:W-:Y:S01]  /*24c50*/  @!P3 PLOP3.LUT P0, PT, P5, PT, PT, 0x80, 0x0 ;  /* 0x000000000000b81c */ /* 0x000fe20002f0f070 */
[----:B------:R-:W-:-:S05]  /*24c60*/  @!P3 DSETP.GEU.AND P5, PT, R26, R20, PT ;  /* 0x000000141a00b22a */ /* 0x000fca0003fae000 */
[----:B------:R-:W-:Y:S01]  /*24c70*/  @!P1 SEL R16, RZ, 0xffffffff, P6 ;  /* 0xffffffffff109807 */ /* 0x000fe20003000000 */
[----:B------:R-:W-:Y:S01]  /*24c80*/  @P4 DSETP.GTU.AND P1, PT, |R4|, +INF , PT ;  /* 0x7ff000000400442a */ /* 0x000fe20003f2c200 */
[----:B---3--:R-:W-:Y:S02]  /*24c90*/  @!P3 ISETP.GE.U32.AND P6, PT, R28, R22, PT ;  /* 0x000000161c00b20c */ /* 0x008fe40003fc6070 */
[----:B------:R-:W-:Y:S02]  /*24ca0*/  @!P3 SEL R0, RZ, 0xffffffff, P5 ;  /* 0xffffffffff00b807 */ /* 0x000fe40002800000 */
[----:B------:R-:W-:Y:S02]  /*24cb0*/  @!P3 ISETP.GE.AND.EX P6, PT, R29, R23, PT, P6 ;  /* 0x000000171d00b20c */ /* 0x000fe40003fc6360 */
[----:B------:R-:W-:Y:S02]  /*24cc0*/  @P4 ISETP.LT.U32.AND P5, PT, R38, R6, PT ;  /* 0x000000062600420c */ /* 0x000fe40003fa1070 */
[----:B------:R-:W-:-:S02]  /*24cd0*/  @!P4 LOP3.LUT R16, R16, 0x1, RZ, 0xc0, !PT ;  /* 0x000000011010c812 */ /* 0x000fc400078ec0ff */
[----:B------:R-:W-:Y:S01]  /*24ce0*/  @!P0 SEL R0, RZ, 0xffffffff, P6 ;  /* 0xffffffffff008807 */ /* 0x000fe20003000000 */
[----:B------:R-:W-:Y:S01]  /*24cf0*/  DSETP.GTU.AND P6, PT, |R32|, +INF , PT ;  /* 0x7ff000002000742a */ /* 0x000fe20003fcc200 */
[----:B------:R-:W-:Y:S02]  /*24d00*/  @!P4 ISETP.EQ.U32.AND P0, PT, R16, 0x1, PT ;  /* 0x000000011000c80c */ /* 0x000fe40003f02070 */
[----:B------:R-:W-:Y:S01]  /*24d10*/  @P4 ISETP.LT.OR.EX P0, PT, R39, R7, !P1, P5 ;  /* 0x000000072700420c */ /* 0x000fe20004f01750 */
[----:B------:R-:W-:Y:S01]  /*24d20*/  @P3 DSETP.GTU.AND P5, PT, |R20|, +INF , PT ;  /* 0x7ff000001400342a */ /* 0x000fe20003fac200 */
[----:B------:R-:W-:Y:S02]  /*24d30*/  @!P3 LOP3.LUT R0, R0, 0x1, RZ, 0xc0, !PT ;  /* 0x000000010000b812 */ /* 0x000fe400078ec0ff */
[----:B------:R-:W-:Y:S02]  /*24d40*/  @P3 ISETP.LT.U32.AND P4, PT, R28, R22, PT ;  /* 0x000000161c00320c */ /* 0x000fe40003f81070 */
[----:B------:R-:W-:-:S02]  /*24d50*/  @!P3 ISETP.EQ.U32.AND P1, PT, R0, 0x1, PT ;  /* 0x000000010000b80c */ /* 0x000fc40003f22070 */
[----:B------:R-:W-:Y:S01]  /*24d60*/  @P3 ISETP.LT.OR.EX P1, PT, R29, R23, !P5, P4 ;  /* 0x000000171d00320c */ /* 0x000fe20006f21740 */
[----:B------:R-:W-:Y:S01]  /*24d70*/  DSETP.GTU.AND P3, PT, |R36|, +INF , PT ;  /* 0x7ff000002400742a */ /* 0x000fe20003f6c200 */
[----:B------:R-:W-:Y:S01]  /*24d80*/  FSEL R16, R40, R4, P0 ;  /* 0x0000000428107208 */ /* 0x000fe20000000000 */
[C-C-:B------:R-:W-:Y:S01]  /*24d90*/  @!P6 DSETP.NEU.AND P4, PT, R32.reuse, R12.reuse, PT ;  /* 0x0000000c2000e22a */ /* 0x140fe20003f8d000 */
[----:B0-----:R-:W-:Y:S01]  /*24da0*/  FSEL R5, R41, R5, P0 ;  /* 0x0000000529057208 */ /* 0x001fe20000000000 */
[----:B------:R-:W-:Y:S01]  /*24db0*/  @!P6 DSETP.GEU.AND P5, PT, R32, R12, PT ;  /* 0x0000000c2000e22a */ /* 0x000fe20003fae000 */
[----:B------:R-:W-:Y:S02]  /*24dc0*/  SEL R6, R38, R6, P0 ;  /* 0x0000000626067207 */ /* 0x000fe40000000000 */
[----:B------:R-:W-:Y:S02]  /*24dd0*/  SEL R7, R39, R7, P0 ;  /* 0x0000000727077207 */ /* 0x000fe40000000000 */
[----:B------:R-:W-:-:S02]  /*24de0*/  PLOP3.LUT P0, PT, PT, PT, PT, 0x80, 0x0 ;  /* 0x000000000000781c */ /* 0x000fc40003f0f070 */
[----:B------:R-:W-:Y:S02]  /*24df0*/  @!P6 PLOP3.LUT P0, PT, P4, PT, PT, 0x80, 0x0 ;  /* 0x000000000000e81c */ /* 0x000fe4000270f070 */
[----:B------:R-:W-:Y:S01]  /*24e00*/  @!P6 SEL R0, RZ, 0xffffffff, P5 ;  /* 0xffffffffff00e807 */ /* 0x000fe20002800000 */
[----:B------:R-:W-:Y:S01]  /*24e10*/  @!P3 DSETP.NEU.AND P4, PT, R36, R8, PT ;  /* 0x000000082400b22a */ /* 0x000fe20003f8d000 */
[----:B------:R-:W-:Y:S02]  /*24e20*/  PLOP3.LUT P5, PT, PT, PT, PT, 0x80, 0x0 ;  /* 0x000000000000781c */ /* 0x000fe40003faf070 */
[----:B------:R-:W-:Y:S02]  /*24e30*/  FSEL R20, R26, R20, P1 ;  /* 0x000000141a147208 */ /* 0x000fe40000800000 */
[----:B------:R-:W-:Y:S02]  /*24e40*/  FSEL R21, R27, R21, P1 ;  /* 0x000000151b157208 */ /* 0x000fe40000800000 */
[----:B------:R-:W-:-:S02]  /*24e50*/  @!P3 PLOP3.LUT P5, PT, P4, PT, PT, 0x80, 0x0 ;  /* 0x000000000000b81c */ /* 0x000fc400027af070 */
[----:B------:R-:W-:Y:S02]  /*24e60*/  @!P6 ISETP.GE.U32.AND P4, PT, R30, R14, PT ;  /* 0x0000000e1e00e20c */ /* 0x000fe40003f86070 */
[----:B------:R-:W-:Y:S02]  /*24e70*/  SEL R22, R28, R22, P1 ;  /* 0x000000161c167207 */ /* 0x000fe40000800000 */
[----:B------:R-:W-:Y:S02]  /*24e80*/  @!P6 ISETP.GE.AND.EX P4, PT, R31, R15, PT, P4 ;  /* 0x0000000f1f00e20c */ /* 0x000fe40003f86340 */
[----:B------:R-:W-:Y:S02]  /*24e90*/  SEL R23, R29, R23, P1 ;  /* 0x000000171d177207 */ /* 0x000fe40000800000 */
[----:B------:R-:W-:Y:S02]  /*24ea0*/  @!P0 SEL R0, RZ, 0xffffffff, P4 ;  /* 0xffffffffff008807 */ /* 0x000fe40002000000 */
[----:B------:R-:W-:Y:S01]  /*24eb0*/  @!P3 ISETP.GE.U32.AND P0, PT, R34, R10, PT ;  /* 0x0000000a2200b20c */ /* 0x000fe20003f06070 */
[----:B------:R-:W-:Y:S01]  /*24ec0*/  @!P3 DSETP.GEU.AND P4, PT, R36, R8, PT ;  /* 0x000000082400b22a */ /* 0x000fe20003f8e000 */
[----:B------:R-:W-:-:S02]  /*24ed0*/  @!P6 LOP3.LUT R0, R0, 0x1, RZ, 0xc0, !PT ;  /* 0x000000010000e812 */ /* 0x000fc400078ec0ff */
[----:B------:R-:W-:-:S03]  /*24ee0*/  @!P3 ISETP.GE.AND.EX P0, PT, R35, R11, PT, P0 ;  /* 0x0000000b2300b20c */ /* 0x000fc60003f06300 */
[----:B------:R-:W-:Y:S01]  /*24ef0*/  @!P3 SEL R4, RZ, 0xffffffff, P4 ;  /* 0xffffffffff04b807 */ /* 0x000fe20002000000 */
[----:B------:R-:W-:Y:S01]  /*24f00*/  @P6 DSETP.GTU.AND P4, PT, |R12|, +INF , PT ;  /* 0x7ff000000c00642a */ /* 0x000fe20003f8c200 */
[----:B------:R-:W-:Y:S02]  /*24f10*/  @!P5 SEL R4, RZ, 0xffffffff, P0 ;  /* 0xffffffffff04d807 */ /* 0x000fe40000000000 */
[----:B------:R-:W-:Y:S02]  /*24f20*/  @P6 ISETP.LT.U32.AND P5, PT, R30, R14, PT ;  /* 0x0000000e1e00620c */ /* 0x000fe40003fa1070 */
[----:B------:R-:W-:Y:S02]  /*24f30*/  @!P6 ISETP.EQ.U32.AND P0, PT, R0, 0x1, PT ;  /* 0x000000010000e80c */ /* 0x000fe40003f02070 */
[----:B------:R-:W-:Y:S02]  /*24f40*/  @P6 ISETP.LT.OR.EX P0, PT, R31, R15, !P4, P5 ;  /* 0x0000000f1f00620c */ /* 0x000fe40006701750 */
[----:B------:R-:W-:Y:S01]  /*24f50*/  @!P3 LOP3.LUT R4, R4, 0x1, RZ, 0xc0, !PT ;  /* 0x000000010404b812 */ /* 0x000fe200078ec0ff */
[----:B------:R-:W-:Y:S01]  /*24f60*/  @P3 DSETP.GTU.AND P5, PT, |R8|, +INF , PT ;  /* 0x7ff000000800342a */ /* 0x000fe20003fac200 */
[----:B------:R-:W-:-:S02]  /*24f70*/  @P3 ISETP.LT.U32.AND P4, PT, R34, R10, PT ;  /* 0x0000000a2200320c */ /* 0x000fc40003f81070 */
[----:B------:R-:W-:Y:S01]  /*24f80*/  @!P3 ISETP.EQ.U32.AND P1, PT, R4, 0x1, PT ;  /* 0x000000010400b80c */ /* 0x000fe20003f22070 */
[----:B------:R-:W-:Y:S01]  /*24f90*/  IMAD.MOV.U32 R4, RZ, RZ, R16 ;  /* 0x000000ffff047224 */ /* 0x000fe200078e0010 */
[----:B------:R-:W-:Y:S02]  /*24fa0*/  FSEL R12, R32, R12, P0 ;  /* 0x0000000c200c7208 */ /* 0x000fe40000000000 */
[----:B------:R-:W-:Y:S02]  /*24fb0*/  @P3 ISETP.LT.OR.EX P1, PT, R35, R11, !P5, P4 ;  /* 0x0000000b2300320c */ /* 0x000fe40006f21740 */
[----:B------:R-:W-:Y:S02]  /*24fc0*/  FSEL R13, R33, R13, P0 ;  /* 0x0000000d210d7208 */ /* 0x000fe40000000000 */
[----:B------:R-:W-:Y:S02]  /*24fd0*/  SEL R14, R30, R14, P0 ;  /* 0x0000000e1e0e7207 */ /* 0x000fe40000000000 */
[----:B------:R-:W-:-:S02]  /*24fe0*/  SEL R15, R31, R15, P0 ;  /* 0x0000000f1f0f7207 */ /* 0x000fc40000000000 */
[----:B------:R-:W-:Y:S02]  /*24ff0*/  FSEL R8, R36, R8, P1 ;  /* 0x0000000824087208 */ /* 0x000fe40000800000 */
[----:B------:R-:W-:Y:S02]  /*25000*/  FSEL R9, R37, R9, P1 ;  /* 0x0000000925097208 */ /* 0x000fe40000800000 */
[----:B------:R-:W-:Y:S02]  /*25010*/  SEL R10, R34, R10, P1 ;  /* 0x0000000a220a7207 */ /* 0x000fe40000800000 */
[----:B------:R-:W-:-:S07]  /*25020*/  SEL R11, R35, R11, P1 ;  /* 0x0000000b230b7207 */ /* 0x000fce0000800000 */
.L_x_2469:
[----:B------:R-:W-:Y:S02]  /*25030*/  IMAD.MOV.U32 R26, RZ, RZ, R14 ;  /* 0x000000ffff1a7224 */ /* 0x000fe400078e000e */
[----:B------:R-:W-:Y:S02]  /*25040*/  IMAD.MOV.U32 R27, RZ, RZ, R15 ;  /* 0x000000ffff1b7224 */ /* 0x000fe400078e000f */
[----:B------:R-:W-:Y:S02]  /*25050*/  IMAD.MOV.U32 R28, RZ, RZ, R10 ;  /* 0x000000ffff1c7224 */ /* 0x000fe400078e000a */
[----:B------:R-:W-:Y:S02]  /*25060*/  IMAD.MOV.U32 R29, RZ, RZ, R11 ;  /* 0x000000ffff1d7224 */ /* 0x000fe400078e000b */
[----:B------:R-:W-:Y:S02]  /*25070*/  IMAD.MOV.U32 R30, RZ, RZ, R6 ;  /* 0x000000ffff1e7224 */ /* 0x000fe400078e0006 */
[----:B------:R-:W-:Y:S01]  /*25080*/  IMAD.MOV.U32 R31, RZ, RZ, R7 ;  /* 0x000000ffff1f7224 */ /* 0x000fe200078e0007 */
[----:B------:R-:W-:Y:S06]  /*25090*/  @!P2 BRA `(.L_x_2470) ;  /* 0x00000004006ca947 */ /* 0x000fec0003800000 */
[----:B------:R-:W4:Y:S02]  /*250a0*/  LDC R16, c[0x0][0x634] ;  /* 0x00018d00ff107b82 */ /* 0x000f240000000800 */
[----:B----4-:R-:W-:-:S04]  /*250b0*/  ISETP.NE.AND P0, PT, R16, 0x1, PT ;  /* 0x000000011000780c */ /* 0x010fc80003f05270 */
[----:B------:R-:W-:-:S09]  /*250c0*/  P2R R0, PR, RZ, 0x1 ;  /* 0x00000001ff007803 */ /* 0x000fd20000000000 */
        /* <DEDUP_REMOVED lines=16> */
[----:B-12---:R-:W-:Y:S05]  /*251d0*/  CALL.ABS.NOINC R2 ;  /* 0x0000000002007343 */ /* 0x006fea0003c00000 */
.L_x_2471:
        /* <DEDUP_REMOVED lines=21> */
[----:B-12-4-:R-:W-:Y:S05]  /*25330*/  CALL.ABS.NOINC R2 ;  /* 0x0000000002007343 */ /* 0x016fea0003c00000 */
.L_x_2472:
        /* <DEDUP_REMOVED lines=22> */
.L_x_2473:
        /* <DEDUP_REMOVED lines=22> */
.L_x_2474:
[----:B------:R-:W-:Y:S02]  /*25600*/  ULDC.64 UR4, c[0x0][0x600] ;  /* 0x0001800000047ab9 */ /* 0x000fe40000000a00 */
[----:B0-----:R-:W-:-:S05]  /*25610*/  IADD3 R2, P0, R17, UR4, RZ ;  /* 0x0000000411027c10 */ /* 0x001fca000ff1e0ff */
[----:B------:R-:W-:-:S05]  /*25620*/  IMAD.X R3, RZ, RZ, UR5, P0 ;  /* 0x00000005ff037e24 */ /* 0x000fca00080e06ff */
[----:B------:R-:W-:Y:S01]  /*25630*/  STG.E.64 desc[UR60][R2.64], R30 ;  /* 0x0000001e02007986 */ /* 0x000fe2000c101b3c */
[----:B------:R-:W-:Y:S05]  /*25640*/  EXIT ;  /* 0x000000000000794d */ /* 0x000fea0003800000 */
.L_x_2470:
[----:B------:R-:W-:Y:S04]  /*25650*/  STG.E.64 desc[UR60][R2.64], R20 ;  /* 0x0000001402007986 */ /* 0x000fe8000c101b3c */
[----:B------:R-:W-:Y:S04]  /*25660*/  STG.E.64 desc[UR60][R2.64+0x8], R22 ;  /* 0x0000081602007986 */ /* 0x000fe8000c101b3c */
[----:B------:R-:W-:Y:S04]  /*25670*/  STG.E.64 desc[UR60][R2.64+0x10], R12 ;  /* 0x0000100c02007986 */ /* 0x000fe8000c101b3c */
[----:B------:R-:W-:Y:S04]  /*25680*/  STG.E.64 desc[UR60][R2.64+0x18], R26 ;  /* 0x0000181a02007986 */ /* 0x000fe8000c101b3c */
[----:B------:R-:W-:Y:S04]  /*25690*/  STG.E.64 desc[UR60][R2.64+0x20], R8 ;  /* 0x0000200802007986 */ /* 0x000fe8000c101b3c */
[----:B------:R-:W-:Y:S04]  /*256a0*/  STG.E.64 desc[UR60][R2.64+0x28], R28 ;  /* 0x0000281c02007986 */ /* 0x000fe8000c101b3c */
[----:B------:R-:W-:Y:S04]  /*256b0*/  STG.E.64 desc[UR60][R2.64+0x30], R4 ;  /* 0x0000300402007986 */ /* 0x000fe8000c101b3c */
[----:B------:R-:W-:Y:S01]  /*256c0*/  STG.E.64 desc[UR60][R2.64+0x38], R30 ;  /* 0x0000381e02007986 */ /* 0x000fe2000c101b3c */
[----:B------:R-:W-:Y:S05]  /*256d0*/  EXIT ;  /* 0x000000000000794d */ /* 0x000fea0003800000 */
.L_x_2468:
        /* <DEDUP_REMOVED lines=17> */
.L_x_2476:
[----:B------:R-:W-:Y:S02]  /*257f0*/  CS2R R22, SRZ ;  /* 0x0000000000167805 */ /* 0x000fe4000001ff00 */
[----:B------:R-:W-:Y:S02]  /*25800*/  CS2R R14, SRZ ;  /* 0x00000000000e7805 */ /* 0x000fe4000001ff00 */
[----:B------:R-:W-:Y:S02]  /*25810*/  CS2R R10, SRZ ;  /* 0x00000000000a7805 */ /* 0x000fe4000001ff00 */
[----:B------:R-:W-:-:S07]  /*25820*/  CS2R R6, SRZ ;  /* 0x0000000000067805 */ /* 0x000fce000001ff00 */
.L_x_2475:
[----:B------:R-:W-:Y:S01]  /*25830*/  ULDC.U8 UR4, c[0x0][0x631] ;  /* 0x00018c4000047ab9 */ /* 0x000fe20000000000 */
[----:B------:R-:W-:Y:S01]  /*25840*/  IMAD.MOV.U32 R26, RZ, RZ, R14 ;  /* 0x000000ffff1a7224 */ /* 0x000fe200078e000e */
[----:B------:R-:W-:Y:S01]  /*25850*/  ISETP.NE.AND P0, PT, RZ, UR4, PT ;  /* 0x00000004ff007c0c */ /* 0x000fe2000bf05270 */
[----:B------:R-:W-:Y:S02]  /*25860*/  IMAD.MOV.U32 R27, RZ, RZ, R15 ;  /* 0x000000ffff1b7224 */ /* 0x000fe400078e000f */
[----:B------:R-:W-:Y:S02]  /*25870*/  IMAD.MOV.U32 R28, RZ, RZ, R10 ;  /* 0x000000ffff1c7224 */ /* 0x000fe400078e000a */
[----:B------:R-:W-:Y:S02]  /*25880*/  IMAD.MOV.U32 R29, RZ, RZ, R11 ;  /* 0x000000ffff1d7224 */ /* 0x000fe400078e000b */
[----:B------:R-:W-:Y:S02]  /*25890*/  IMAD.MOV.U32 R30, RZ, RZ, R6 ;  /* 0x000000ffff1e7224 */ /* 0x000fe400078e0006 */
[----:B------:R-:W-:-:S04]  /*258a0*/  IMAD.MOV.U32 R31, RZ, RZ, R7 ;  /* 0x000000ffff1f7224 */ /* 0x000fc800078e0007 */
[----:B------:R-:W-:Y:S05]  /*258b0*/  @!P0 BRA `(.L_x_2477) ;  /* 0x00000004006c8947 */ /* 0x000fea0003800000 */
        /* <DEDUP_REMOVED lines=20> */
.L_x_2478:
        /* <DEDUP_REMOVED lines=22> */
.L_x_2479:
        /* <DEDUP_REMOVED lines=22> */
.L_x_2480:
        /* <DEDUP_REMOVED lines=22> */
.L_x_2481:
[----:B------:R-:W-:Y:S02]  /*25e20*/  ULDC.64 UR4, c[0x0][0x600] ;  /* 0x0001800000047ab9 */ /* 0x000fe40000000a00 */
[----:B0-----:R-:W-:-:S05]  /*25e30*/  IADD3 R2, P0, R17, UR4, RZ ;  /* 0x0000000411027c10 */ /* 0x001fca000ff1e0ff */
[----:B------:R-:W-:-:S05]  /*25e40*/  IMAD.X R3, RZ, RZ, UR5, P0 ;  /* 0x00000005ff037e24 */ /* 0x000fca00080e06ff */
[----:B------:R-:W-:Y:S01]  /*25e50*/  STG.E.64 desc[UR60][R2.64], R30 ;  /* 0x0000001e02007986 */ /* 0x000fe2000c101b3c */
[----:B------:R-:W-:Y:S05]  /*25e60*/  EXIT ;  /* 0x000000000000794d */ /* 0x000fea0003800000 */
.L_x_2477:
        /* <DEDUP_REMOVED lines=16> */
.L_x_2482:
        /* <DEDUP_REMOVED lines=15> */
.L_x_2483:
        /* <DEDUP_REMOVED lines=15> */
.L_x_2484:
        /* <DEDUP_REMOVED lines=15> */
.L_x_2485:
[----:B------:R-:W-:Y:S05]  /*26240*/  EXIT ;  /* 0x000000000000794d */ /* 0x000fea0003800000 */
.L_x_2386:
        /* <DEDUP_REMOVED lines=26> */
.L_x_2486:
[----:B------:R-:W-:Y:S05]  /*263f0*/  @!P0 BRA `(.L_x_2487) ;  /* 0x0000000800f88947 */ /* 0x000fea0003800000 */
[----:B------:R-:W-:Y:S02]  /*26400*/  ULDC.U8 UR4, c[0x0][0x631] ;  /* 0x00018c4000047ab9 */ /* 0x000fe40000000000 */
[----:B------:R-:W-:Y:S01]  /*26410*/  ISETP.NE.AND P2, PT, RZ, UR4, PT ;  /* 0x00000004ff007c0c */ /* 0x000fe2000bf45270 */
[----:B------:R-:W-:-:S12]  /*26420*/  @!P1 BRA `(.L_x_2488) ;  /* 0x0000000400409947 */ /* 0x000fd80003800000 */
[----:B------:R-:W2:Y:S04]  /*26430*/  LDG.E.64 R40, desc[UR60][R2.64+0x30] ;  /* 0x0000303c02287981 */ /* 0x000ea8000c1e1b00 */
[----:B------:R-:W3:Y:S04]  /*26440*/  LDG.E.64 R26, desc[UR60][R2.64] ;  /* 0x0000003c021a7981 */ /* 0x000ee8000c1e1b00 */
[----:B------:R-:W4:Y:S04]  /*26450*/  LDG.E.64 R38, desc[UR60][R2.64+0x38] ;  /* 0x0000383c02267981 */ /* 0x000f28000c1e1b00 */
[----:B------:R-:W5:Y:S04]  /*26460*/  LDG.E.64 R28, desc[UR60][R2.64+0x8] ;  /* 0x0000083c021c7981 */ /* 0x000f68000c1e1b00 */
[----:B------:R-:W5:Y:S04]  /*26470*/  LDG.E.64 R32, desc[UR60][R2.64+0x10] ;  /* 0x0000103c02207981 */ /* 0x000f68000c1e1b00 */
[----:B------:R-:W5:Y:S04]  /*26480*/  LDG.E.64 R36, desc[UR60][R2.64+0x20] ;  /* 0x0000203c02247981 */ /* 0x000f68000c1e1b00 */
[----:B------:R-:W5:Y:S04]  /*26490*/  LDG.E.64 R30, desc[UR60][R2.64+0x18] ;  /* 0x0000183c021e7981 */ /* 0x000f68000c1e1b00 */
[----:B------:R-:W5:Y:S01]  /*264a0*/  LDG.E.64 R34, desc[UR60][R2.64+0x28] ;  /* 0x0000283c02227981 */ /* 0x000f62000c1e1b00 */
[----:B------:R-:W-:Y:S01]  /*264b0*/  PLOP3.LUT P1, PT, PT, PT, PT, 0x80, 0x0 ;  /* 0x000000000000781c */ /* 0x000fe20003f2f070 */
[----:B--2---:R-:W-:-:S02]  /*264c0*/  DSETP.GTU.AND P4, PT, |R40|, +INF , PT ;  /* 0x7ff000002800742a */ /* 0x004fc40003f8c200 */
[----:B---3--:R-:W-:-:S12]  /*264d0*/  DSETP.GTU.AND P3, PT, |R26|, +INF , PT ;  /* 0x7ff000001a00742a */ /* 0x008fd80003f6c200 */
[C-C-:B------:R-:W-:Y:S01]  /*264e0*/  @!P4 DSETP.NEU.AND P5, PT, R40.reuse, R20.reuse, PT ;  /* 0x000000142800c22a */ /* 0x140fe20003fad000 */
[----:B----4-:R-:W-:Y:S01]  /*264f0*/  @!P4 ISETP.GE.U32.AND P6, PT, R38, R22, PT ;  /* 0x000000162600c20c */ /* 0x010fe20003fc6070 */
        /* <DEDUP_REMOVED lines=10> */
[----:B-----5:R-:W-:Y:S02]  /*265a0*/  @!P3 ISETP.GE.U32.AND P6, PT, R28, R6, PT ;  /* 0x000000061c00b20c */ /* 0x020fe40003fc6070 */
        /* <DEDUP_REMOVED lines=16> */
[----:B------:R-:W-:Y:S01]  /*266b0*/  FSEL R21, R41, R21, P0 ;  /* 0x0000001529157208 */ /* 0x000fe20000000000 */
        /* <DEDUP_REMOVED lines=29> */
[----:B------:R-:W-:Y:S02]  /*26890*/  @!P3 ISETP.EQ.U32.AND P1, PT, R16, 0x1, PT ;  /* 0x000000011000b80c */ /* 0x000fe40003f22070 */
        /* <DEDUP_REMOVED lines=9> */
.L_x_2488:
[----:B------:R-:W-:Y:S02]  /*26930*/  IMAD.MOV.U32 R26, RZ, RZ, R14 ;  /* 0x000000ffff1a7224 */ /* 0x000fe400078e000e */
[----:B------:R-:W-:Y:S02]  /*26940*/  IMAD.MOV.U32 R27, RZ, RZ, R15 ;  /* 0x000000ffff1b7224 */ /* 0x000fe400078e000f */
[----:B------:R-:W-:Y:S02]  /*26950*/  IMAD.MOV.U32 R28, RZ, RZ, R10 ;  /* 0x000000ffff1c7224 */ /* 0x000fe400078e000a */
        /* <DEDUP_REMOVED lines=24> */
.L_x_2490:
        /* <DEDUP_REMOVED lines=22> */
.L_x_2491:
        /* <DEDUP_REMOVED lines=22> */
.L_x_2492:
        /* <DEDUP_REMOVED lines=22> */
.L_x_2493:
[----:B------:R-:W-:Y:S02]  /*26f00*/  ULDC.64 UR4, c[0x0][0x600] ;  /* 0x0001800000047ab9 */ /* 0x000fe40000000a00 */
[----:B-1----:R-:W-:-:S05]  /*26f10*/  IADD3 R2, P0, R17, UR4, RZ ;  /* 0x0000000411027c10 */ /* 0x002fca000ff1e0ff */
[----:B------:R-:W-:-:S05]  /*26f20*/  IMAD.X R3, RZ, RZ, UR5, P0 ;  /* 0x00000005ff037e24 */ /* 0x000fca00080e06ff */
[----:B------:R-:W-:Y:S01]  /*26f30*/  STG.E.64 desc[UR60][R2.64], R22 ;  /* 0x0000001602007986 */ /* 0x000fe2000c101b3c */
[----:B------:R-:W-:Y:S05]  /*26f40*/  EXIT ;  /* 0x000000000000794d */ /* 0x000fea0003800000 */
.L_x_2489:
        /* <DEDUP_REMOVED lines=9> */
.L_x_2487:
        /* <DEDUP_REMOVED lines=17> */
.L_x_2495:
[----:B------:R-:W-:Y:S02]  /*270f0*/  CS2R R22, SRZ ;  /* 0x0000000000167805 */ /* 0x000fe4000001ff00 */
[----:B------:R-:W-:Y:S02]  /*27100*/  CS2R R14, SRZ ;  /* 0x00000000000e7805 */ /* 0x000fe4000001ff00 */
[----:B------:R-:W-:Y:S02]  /*27110*/  CS2R R10, SRZ ;  /* 0x00000000000a7805 */ /* 0x000fe4000001ff00 */
[----:B------:R-:W-:-:S07]  /*27120*/  CS2R R6, SRZ ;  /* 0x0000000000067805 */ /* 0x000fce000001ff00 */
.L_x_2494:
        /* <DEDUP_REMOVED lines=29> */
.L_x_2497:
        /* <DEDUP_REMOVED lines=22> */
.L_x_2498:
        /* <DEDUP_REMOVED lines=22> */
.L_x_2499:
        /* <DEDUP_REMOVED lines=22> */
.L_x_2500:
[----:B------:R-:W-:Y:S02]  /*27720*/  ULDC.64 UR4, c[0x0][0x600] ;  /* 0x0001800000047ab9 */ /* 0x000fe40000000a00 */
[----:B-1----:R-:W-:-:S05]  /*27730*/  IADD3 R2, P0, R17, UR4, RZ ;  /* 0x0000000411027c10 */ /* 0x002fca000ff1e0ff */
[----:B------:R-:W-:-:S05]  /*27740*/  IMAD.X R3, RZ, RZ, UR5, P0 ;  /* 0x00000005ff037e24 */ /* 0x000fca00080e06ff */
[----:B------:R-:W-:Y:S01]  /*27750*/  STG.E.64 desc[UR60][R2.64], R22 ;  /* 0x0000001602007986 */ /* 0x000fe2000c101b3c */
[----:B------:R-:W-:Y:S05]  /*27760*/  EXIT ;  /* 0x000000000000794d */ /* 0x000fea0003800000 */
.L_x_2496:
        /* <DEDUP_REMOVED lines=16> */
.L_x_2501:
        /* <DEDUP_REMOVED lines=15> */
.L_x_2502:
        /* <DEDUP_REMOVED lines=15> */
.L_x_2503:
        /* <DEDUP_REMOVED lines=15> */
.L_x_2504:
[----:B------:R-:W-:Y:S05]  /*27b40*/  EXIT ;  /* 0x000000000000794d */ /* 0x000fea0003800000 */
        .weak           $__internal_10_$__cuda_sm20_div_u64
        .type           $__internal_10_$__cuda_sm20_div_u64,@function
        .size           $__internal_10_$__cuda_sm20_div_u64,($__internal_11_$__cuda_sm20_rem_u64 - $__internal_10_$__cuda_sm20_div_u64)
$__internal_10_$__cuda_sm20_div_u64:
[----:B------:R-:W-:Y:S02]  /*27b50*/  IMAD.MOV.U32 R34, RZ, RZ, R0 ;  /* 0x000000ffff227224 */ /* 0x000fe400078e0000 */
[----:B------:R-:W-:-:S04]  /*27b60*/  IMAD.MOV.U32 R35, RZ, RZ, R3 ;  /* 0x000000ffff237224 */ /* 0x000fc800078e0003 */
[----:B------:R-:W0:Y:S08]  /*27b70*/  I2F.U64.RP R2, R34 ;  /* 0x0000002200027312 */ /* 0x000e300000309000 */
[----:B0-----:R-:W0:Y:S02]  /*27b80*/  MUFU.RCP R2, R2 ;  /* 0x0000000200027308 */ /* 0x001e240000001000 */
[----:B0-----:R-:W-:-:S06]  /*27b90*/  VIADD R30, R2, 0x1ffffffe ;  /* 0x1ffffffe021e7836 */ /* 0x001fcc0000000000 */
[----:B------:R-:W0:Y:S02]  /*27ba0*/  F2I.U64.TRUNC R30, R30 ;  /* 0x0000001e001e7311 */ /* 0x000e24000020d800 */
[----:B0-----:R-:W-:-:S04]  /*27bb0*/  IMAD.WIDE.U32 R32, R30, R0, RZ ;  /* 0x000000001e207225 */ /* 0x001fc800078e00ff */
[C---:B------:R-:W-:Y:S01]  /*27bc0*/  IMAD R27, R30.reuse, R3, R33 ;  /* 0x000000031e1b7224 */ /* 0x040fe200078e0221 */
[----:B------:R-:W-:Y:S01]  /*27bd0*/  IADD3 R39, P0, RZ, -R32, RZ ;  /* 0x80000020ff277210 */ /* 0x000fe20007f1e0ff */
[----:B------:R-:W-:Y:S02]  /*27be0*/  IMAD.MOV.U32 R33, RZ, RZ, R30 ;  /* 0x000000ffff217224 */ /* 0x000fe400078e001e */
        /* <DEDUP_REMOVED lines=47> */
[----:B------:R-:W-:-:S02]  /*27ee0*/  IADD3 R2, P3, R31, 0x1, RZ ;  /* 0x000000011f027810 */ /* 0x000fc40007f7e0ff */
[----:B------:R-:W-:Y:S02]  /*27ef0*/  SEL R32, R32, R38, P0 ;  /* 0x0000002620207207 */ /* 0x000fe40000000000 */
[----:B------:R-:W-:Y:S01]  /*27f00*/  ISETP.GE.U32.AND P0, PT, R35, R0, PT ;  /* 0x000000002300720c */ /* 0x000fe20003f06070 */
[----:B------:R-:W-:Y:S01]  /*27f10*/  IMAD.X R27, RZ, RZ, R30, P3 ;  /* 0x000000ffff1b7224 */ /* 0x000fe200018e061e */
[----:B------:R-:W-:Y:S02]  /*27f20*/  ISETP.NE.AND.EX P1, PT, R3, RZ, PT, P1 ;  /* 0x000000ff0300720c */ /* 0x000fe40003f25310 */
[----:B------:R-:W-:-:S04]  /*27f30*/  ISETP.GE.U32.AND.EX P0, PT, R32, R3, PT, P0 ;  /* 0x000000032000720c */ /* 0x000fc80003f06100 */
[----:B------:R-:W-:Y:S01]  /*27f40*/  SEL R2, R2, R31, P0 ;  /* 0x0000001f02027207 */ /* 0x000fe20000000000 */
[----:B------:R-:W-:Y:S01]  /*27f50*/  IMAD.MOV.U32 R31, RZ, RZ, 0x0 ;  /* 0x00000000ff1f7424 */ /* 0x000fe200078e00ff */
[----:B------:R-:W-:Y:S01]  /*27f60*/  SEL R27, R27, R30, P0 ;  /* 0x0000001e1b1b7207 */ /* 0x000fe20000000000 */
[----:B------:R-:W-:Y:S01]  /*27f70*/  IMAD.MOV.U32 R30, RZ, RZ, R37 ;  /* 0x000000ffff1e7224 */ /* 0x000fe200078e0025 */
[----:B------:R-:W-:Y:S02]  /*27f80*/  SEL R2, R2, 0xffffffff, P1 ;  /* 0xffffffff02027807 */ /* 0x000fe40000800000 */
[----:B------:R-:W-:Y:S01]  /*27f90*/  SEL R27, R27, 0xffffffff, P1 ;  /* 0xffffffff1b1b7807 */ /* 0x000fe20000800000 */
[----:B------:R-:W-:Y:S06]  /*27fa0*/  RET.REL.NODEC R30 `(_ZN2at6native13reduce_kernelILi128ELi4ENS0_8ReduceOpIdNS0_9ArgMinOpsIdEEjlLi4ELi4EEEEEvT1_) ;  /* 0xfffffd801e147950 */ /* 0x000fec0003c3ffff */
        .weak           $__internal_11_$__cuda_sm20_rem_u64
        .type           $__internal_11_$__cuda_sm20_rem_u64,@function
        .size           $__internal_11_$__cuda_sm20_rem_u64,(.L_x_6968 - $__internal_11_$__cuda_sm20_rem_u64)
$__internal_11_$__cuda_sm20_rem_u64:
        /* <DEDUP_REMOVED lines=64> */
.L_x_2505:
        /* <DEDUP_REMOVED lines=13> */
.L_x_6968:


//--------------------- .text._ZN2at6native13reduce_kernelILi512ELi1ENS0_8ReduceOpIsNS0_9ArgMinOpsIsEEjlLi4ELi4EEEEEvT1_ --------------------------
	.section	.text._ZN2at6native13reduce_kernelILi512ELi1ENS0_8ReduceOpIsNS0_9ArgMinOpsIsEEjlLi4ELi4EEEEEvT1_,"ax",@progbits
	.align	128
        .global         _ZN2at6native13reduce_kernelILi512ELi1ENS0_8ReduceOpIsNS0_9ArgMinOpsIsEEjlLi4ELi4EEEEEvT1_
        .type           _ZN2at6native13reduce_kernelILi512ELi1ENS0_8ReduceOpIsNS0_9ArgMinOpsIsEEjlLi4ELi4EEEEEvT1_,@function
        .size           _ZN2at6native13reduce_kernelILi512ELi1ENS0_8ReduceOpIsNS0_9ArgMinOpsIsEEjlLi4ELi4EEEEEvT1_,(.L_x_6970 - _ZN2at6native13reduce_kernelILi512ELi1ENS0_8ReduceOpIsNS0_9ArgMinOpsIsEEjlLi4ELi4EEEEEvT1_)
        .other          _ZN2at6native13reduce_kernelILi512ELi1ENS0_8ReduceOpIsNS0_9ArgMinOpsIsEEjlLi4ELi4EEEEEvT1_,@"STO_CUDA_ENTRY STV_DEFAULT"
_ZN2at6native13reduce_kernelILi512ELi1ENS0_8ReduceOpIsNS0_9ArgMinOpsIsEEjlLi4ELi4EEEEEvT1_:
.text._ZN2at6native13reduce_kernelILi512ELi1ENS0_8ReduceOpIsNS0_9ArgMinOpsIsEEjlLi4ELi4EEEEEvT1_:
        /* <DEDUP_REMOVED lines=285> */
[----:B------:R-:W-:-:S08]  /*11d0*/  ULDC UR4, c[0x0][0x528] ;  /* 0x00014a0000047ab9 */ /* 0x000fd00000000800 */
[----:B------:R-:W-:-:S05]  /*11e0*/  IMAD.HI.U32 R6, R13, UR7, R12 ;  /* 0x000000070d067c27 */ /* 0x000fca000f8e000c */
[----:B------:R-:W-:Y:S01]  /*11f0*/  SHF.R.U32.HI R6, RZ, UR4, R6 ;  /* 0x00000004ff067c19 */ /* 0x000fe20008011606 */
[----:B------:R-:W-:-:S04]  /*1200*/  ULDC UR4, c[0x0][0x5f0] ;  /* 0x00017c0000047ab9 */ /* 0x000fc80000000800 */
[----:B------:R-:W-:-:S04]  /*1210*/  IMAD.MOV R12, RZ, RZ, -R6 ;  /* 0x000000ffff0c7224 */ /* 0x000fc800078e0a06 */
[----:B------:R-:W-:-:S04]  /*1220*/  IMAD R12, R12, UR6, R13 ;  /* 0x000000060c0c7c24 */ /* 0x000fc8000f8e020d */
[----:B------:R-:W-:-:S07]  /*1230*/  IMAD R7, R12, UR4, R7 ;  /* 0x000000040c077c24 */ /* 0x000fce000f8e0207 */
.L_x_2506:
[----:B------:R-:W-:Y:S01]  /*1240*/  ULDC UR4, c[0x0][0x22c] ;  /* 0x00008b0000047ab9 */ /* 0x000fe20000000800 */
[----:B------:R-:W-:Y:S01]  /*1250*/  ULDC.64 UR36, c[0x0][0x208] ;  /* 0x0000820000247ab9 */ /* 0x000fe20000000a00 */
[----:B------:R-:W-:Y:S01]  /*1260*/  IMAD.U32 R23, RZ, RZ, UR4 ;  /* 0x00000004ff177e24 */ /* 0x000fe2000f8e00ff */
[----:B------:R-:W-:Y:S01]  /*1270*/  ULDC UR4, c[0x0][0x230] ;  /* 0x00008c0000047ab9 */ /* 0x000fe20000000800 */
[----:B------:R-:W-:Y:S01]  /*1280*/  BSSY B0, `(.L_x_2507) ;  /* 0x0000bd7000007945 */ /* 0x000fe20003800000 */
[----:B------:R-:W-:Y:S02]  /*1290*/  IMAD.MOV.U32 R12, RZ, RZ, RZ ;  /* 0x000000ffff0c7224 */ /* 0x000fe400078e00ff */
[----:B------:R-:W-:Y:S01]  /*12a0*/  ISETP.GE.U32.AND P0, PT, R8, R23, PT ;  /* 0x000000170800720c */ /* 0x000fe20003f06070 */
[----:B------:R-:W-:-:S03]  /*12b0*/  IMAD.MOV.U32 R6, RZ, RZ, RZ ;  /* 0x000000ffff067224 */ /* 0x000fc600078e00ff */
[----:B------:R-:W-:Y:S02]  /*12c0*/  ISETP.GE.U32.OR P0, PT, R3, UR4, P0 ;  /* 0x0000000403007c0c */ /* 0x000fe40008706470 */
[----:B------:R-:W-:-:S11]  /*12d0*/  PRMT R3, RZ, 0x7610, R3 ;  /* 0x00007610ff037816 */ /* 0x000fd60000000003 */
[----:B------:R-:W-:Y:S05]  /*12e0*/  @P0 BRA `(.L_x_2508) ;  /* 0x000000bc00400947 */ /* 0x000fea0003800000 */
[----:B------:R-:W-:Y:S01]  /*12f0*/  ULDC.U8 UR6, c[0x0][0x260] ;  /* 0x0000980000067ab9 */ /* 0x000fe20000000000 */
[----:B------:R-:W-:Y:S01]  /*1300*/  ULDC.64 UR4, c[0x0][0x5f8] ;  /* 0x00017e0000047ab9 */ /* 0x000fe20000000a00 */
[----:B------:R-:W-:Y:S02]  /*1310*/  ISETP.NE.AND P0, PT, RZ, UR6, PT ;  /* 0x00000006ff007c0c */ /* 0x000fe4000bf05270 */
[----:B------:R-:W-:-:S04]  /*1320*/  IADD3 R20, P1, R7, UR4, RZ ;  /* 0x0000000407147c10 */ /* 0x000fc8000ff3e0ff */
[----:B------:R-:W-:-:S07]  /*1330*/  IADD3.X R21, RZ, UR5, RZ, P1, !PT ;  /* 0x00000005ff157c10 */ /* 0x000fce0008ffe4ff */
[----:B------:R-:W-:Y:S05]  /*1340*/  @!P0 BRA `(.L_x_2509) ;  /* 0x0000000c006c8947 */ /* 0x000fea0003800000 */
[----:B------:R-:W0:Y:S01]  /*1350*/  LDC.U16 R18, c[0x0][0x218] ;  /* 0x00008600ff127b82 */ /* 0x000e220000000400 */
        /* <DEDUP_REMOVED lines=10> */
[----:B-1----:R-:W-:Y:S01]  /*1400*/  IMAD.MOV.U32 R9, RZ, RZ, R17 ;  /* 0x000000ffff097224 */ /* 0x002fe200078e0011 */
[----:B--2---:R-:W-:Y:S02]  /*1410*/  MOV R10, R12 ;  /* 0x0000000c000a7202 */ /* 0x004fe40000000f00 */
[----:B------:R-:W-:Y:S05]  /*1420*/  @!P0 BRA `(.L_x_2511) ;  /* 0x0000000000b88947 */ /* 0x000fea0003800000 */
        /* <DEDUP_REMOVED lines=14> */
.L_x_2515:
[----:B------:R-:W-:Y:S05]  /*1510*/  BSYNC B3 ;  /* 0x0000000000037941 */ /* 0x000fea0003800000 */
.L_x_2514:
[----:B------:R-:W-:-:S04]  /*1520*/  PRMT R2, R2, 0x9910, RZ ;  /* 0x0000991002027816 */ /* 0x000fc800000000ff */
[----:B------:R-:W-:-:S13]  /*1530*/  ISETP.NE.AND P0, PT, R2, RZ, PT ;  /* 0x000000ff0200720c */ /* 0x000fda0003f05270 */
[----:B------:R-:W-:Y:S05]  /*1540*/  @!P0 BRA `(.L_x_2513) ;  /* 0x0000000000548947 */ /* 0x000fea0003800000 */
[----:B------:R-:W-:Y:S01]  /*1550*/  IADD3 R3, P0, R5, -R16, RZ ;  /* 0x8000001005037210 */ /* 0x000fe20007f1e0ff */
[----:B------:R-:W-:-:S04]  /*1560*/  ULDC.U16 UR4, c[0x0][0x218] ;  /* 0x0000860000047ab9 */ /* 0x000fc80000000400 */
[----:B------:R-:W-:Y:S01]  /*1570*/  IMAD.X R2, RZ, RZ, -0x1, P0 ;  /* 0xffffffffff027424 */ /* 0x000fe200000e06ff */
[----:B------:R-:W-:-:S04]  /*1580*/  LEA R10, P0, R3, R20, 0x1 ;  /* 0x00000014030a7211 */ /* 0x000fc800078008ff */
[----:B------:R-:W-:Y:S02]  /*1590*/  LEA.HI.X R11, R3, R21, R2, 0x1, P0 ;  /* 0x00000015030b7211 */ /* 0x000fe400000f0c02 */
[----:B------:R-:W0:Y:S03]  /*15a0*/  LDC.64 R2, c[0x0][0x220] ;  /* 0x00008800ff027b82 */ /* 0x000e260000000a00 */
[----:B------:R-:W2:Y:S01]  /*15b0*/  LDG.E.U16 R10, desc[UR36][R10.64] ;  /* 0x000000240a0a7981 */ /* 0x000ea2000c1e1500 */
[----:B------:R-:W-:Y:S01]  /*15c0*/  UPRMT UR4, UR4, 0x9910, URZ ;  /* 0x0000991004047896 */ /* 0x000fe2000800003f */
[----:B------:R-:W-:-:S05]  /*15d0*/  IMAD.IADD R9, R5, 0x1, -R16 ;  /* 0x0000000105097824 */ /* 0x000fca00078e0a10 */
[----:B0-----:R-:W-:-:S04]  /*15e0*/  ISETP.GT.U32.AND P0, PT, R9, R2, PT ;  /* 0x000000020900720c */ /* 0x001fc80003f04070 */
[----:B------:R-:W-:-:S04]  /*15f0*/  ISETP.GT.AND.EX P0, PT, RZ, R3, PT, P0 ;  /* 0x00000003ff00720c */ /* 0x000fc80003f04300 */
[----:B------:R-:W-:Y:S02]  /*1600*/  SEL R6, RZ, 0xffffffff, !P0 ;  /* 0xffffffffff067807 */ /* 0x000fe40004000000 */
[----:B--2---:R-:W-:-:S04]  /*1610*/  PRMT R13, R10, 0x9910, RZ ;  /* 0x000099100a0d7816 */ /* 0x004fc800000000ff */
[C---:B------:R-:W-:Y:S02]  /*1620*/  ISETP.NE.AND P1, PT, R13.reuse, UR4, PT ;  /* 0x000000040d007c0c */ /* 0x040fe4000bf25270 */
[----:B------:R-:W-:-:S11]  /*1630*/  ISETP.LE.AND P0, PT, R13, UR4, PT ;  /* 0x000000040d007c0c */ /* 0x000fd6000bf03270 */
[----:B------:R-:W-:-:S04]  /*1640*/  @P1 SEL R6, RZ, 0xffffffff, P0 ;  /* 0xffffffffff061807 */ /* 0x000fc80000000000 */
[----:B------:R-:W-:-:S04]  /*1650*/  LOP3.LUT R6, R6, 0x1, RZ, 0xc0, !PT ;  /* 0x0000000106067812 */ /* 0x000fc800078ec0ff */
[----:B------:R-:W-:-:S04]  /*1660*/  ISETP.NE.U32.AND P0, PT, R6, 0x1, PT ;  /* 0x000000010600780c */ /* 0x000fc80003f05070 */
[----:B------:R-:W-:Y:S02]  /*1670*/  SEL R7, R7, R10, !P0 ;  /* 0x0000000a07077207 */ /* 0x000fe40004000000 */
[----:B------:R-:W-:Y:S02]  /*1680*/  SEL R9, R9, R2, P0 ;  /* 0x0000000209097207 */ /* 0x000fe40000000000 */
[----:B------:R-:W-:-:S07]  /*1690*/  SEL R10, R3, RZ, !P0 ;  /* 0x000000ff030a7207 */ /* 0x000fce0004000000 */
.L_x_2513:
[----:B------:R-:W-:Y:S05]  /*16a0*/  BSYNC B2 ;  /* 0x0000000000027941 */ /* 0x000fea0003800000 */
.L_x_2512:
[C---:B------:R-:W-:Y:S02]  /*16b0*/  IADD3 R3, P0, -R16.reuse, 0x4, RZ ;  /* 0x0000000410037810 */ /* 0x040fe40007f1e1ff */
[C---:B------:R-:W-:Y:S02]  /*16c0*/  IADD3 R14, R16.reuse, -0x4, R23 ;  /* 0xfffffffc100e7810 */ /* 0x040fe40007ffe017 */
[----:B------:R-:W-:Y:S01]  /*16d0*/  LEA R20, P1, R3, R20, 0x1 ;  /* 0x0000001403147211 */ /* 0x000fe200078208ff */
[----:B------:R-:W-:Y:S01]  /*16e0*/  IMAD.X R2, RZ, RZ, -0x1, P0 ;  /* 0xffffffffff027424 */ /* 0x000fe200000e06ff */
[----:B------:R-:W-:-:S04]  /*16f0*/  IADD3 R6, -R16, 0x4, RZ ;  /* 0x0000000410067810 */ /* 0x000fc80007ffe1ff */
[----:B------:R-:W-:-:S07]  /*1700*/  LEA.HI.X R21, R3, R21, R2, 0x1, P1 ;  /* 0x0000001503157211 */ /* 0x000fce00008f0c02 */
.L_x_2511:
[----:B------:R-:W-:Y:S05]  /*1710*/  BSYNC B1 ;  /* 0x0000000000017941 */ /* 0x000fea0003800000 */
.L_x_2510:
[----:B------:R-:W-:Y:S01]  /*1720*/  SHF.L.U32 R19, R8, 0x2, RZ ;  /* 0x0000000208137819 */ /* 0x000fe200000006ff */
[----:B------:R-:W-:Y:S01]  /*1730*/  BSSY B1, `(.L_x_2516) ;  /* 0x0000051000017945 */ /* 0x000fe20003800000 */
[----:B------:R-:W-:Y:S01]  /*1740*/  ISETP.NE.AND P1, PT, RZ, UR27, PT ;  /* 0x0000001bff007c0c */ /* 0x000fe2000bf25270 */
[----:B------:R-:W-:Y:S01]  /*1750*/  IMAD.MOV.U32 R15, RZ, RZ, R18 ;  /* 0x000000ffff0f7224 */ /* 0x000fe200078e0012 */
[----:B------:R-:W-:Y:S01]  /*1760*/  ISETP.NE.AND P2, PT, R0, RZ, PT ;  /* 0x000000ff0000720c */ /* 0x000fe20003f45270 */
[----:B------:R-:W-:Y:S01]  /*1770*/  VIADD R3, R19, 0x3 ;  /* 0x0000000313037836 */ /* 0x000fe20000000000 */
[----:B------:R-:W-:Y:S01]  /*1780*/  MOV R22, R17 ;  /* 0x0000001100167202 */ /* 0x000fe20000000f00 */
[----:B------:R-:W-:Y:S02]  /*1790*/  IMAD.MOV.U32 R16, RZ, RZ, R17 ;  /* 0x000000ffff107224 */ /* 0x000fe400078e0011 */
[--C-:B------:R-:W-:Y:S01]  /*17a0*/  IMAD.MOV.U32 R11, RZ, RZ, R12.reuse ;  /* 0x000000ffff0b7224 */ /* 0x100fe200078e000c */
[----:B------:R-:W-:Y:S01]  /*17b0*/  ISETP.GE.U32.AND P0, PT, R3, R14, PT ;  /* 0x0000000e0300720c */ /* 0x000fe20003f06070 */
[----:B------:R-:W-:-:S02]  /*17c0*/  IMAD.MOV.U32 R13, RZ, RZ, R12 ;  /* 0x000000ffff0d7224 */ /* 0x000fc400078e000c */
[----:B------:R-:W-:-:S10]  /*17d0*/  IMAD.MOV.U32 R24, RZ, RZ, R18 ;  /* 0x000000ffff187224 */ /* 0x000fd400078e0012 */
[----:B------:R-:W-:Y:S05]  /*17e0*/  @P0 BRA `(.L_x_2517) ;  /* 0x0000000400140947 */ /* 0x000fea0003800000 */
[----:B------:R-:W-:Y:S01]  /*17f0*/  IMAD.MOV.U32 R22, RZ, RZ, R17 ;  /* 0x000000ffff167224 */ /* 0x000fe200078e0011 */
[----:B------:R-:W-:Y:S01]  /*1800*/  MOV R24, R18 ;  /* 0x0000001200187202 */ /* 0x000fe20000000f00 */
[----:B------:R-:W-:-:S07]  /*1810*/  IMAD.MOV.U32 R13, RZ, RZ, R12 ;  /* 0x000000ffff0d7224 */ /* 0x000fce00078e000c */
.L_x_2518:
[----:B------:R-:W-:Y:S01]  /*1820*/  IMAD.WIDE.U32 R2, R8, 0x8, R20 ;  /* 0x0000000808027825 */ /* 0x000fe200078e0014 */
[----:B------:R-:W-:Y:S01]  /*1830*/  PRMT R26, R7, 0x9910, RZ ;  /* 0x00009910071a7816 */ /* 0x000fe200000000ff */
[----:B------:R-:W-:-:S04]  /*1840*/  ULDC UR4, c[0x0][0x234] ;  /* 0x00008d0000047ab9 */ /* 0x000fc80000000800 */
[----:B------:R-:W2:Y:S01]  /*1850*/  LDG.E.64 R2, desc[UR36][R2.64] ;  /* 0x0000002402027981 */ /* 0x000ea2000c1e1b00 */
[----:B------:R-:W-:Y:S01]  /*1860*/  PRMT R28, R24, 0x9910, RZ ;  /* 0x00009910181c7816 */ /* 0x000fe200000000ff */
[----:B------:R-:W-:Y:S01]  /*1870*/  VIADD R8, R8, UR4 ;  /* 0x0000000408087c36 */ /* 0x000fe20008000000 */
[----:B--2---:R-:W-:-:S04]  /*1880*/  PRMT R23, R2, 0x9910, RZ ;  /* 0x0000991002177816 */ /* 0x004fc800000000ff */
[CC--:B------:R-:W-:Y:S02]  /*1890*/  ISETP.NE.AND P6, PT, R26.reuse, R23.reuse, PT ;  /* 0x000000171a00720c */ /* 0x0c0fe40003fc5270 */
[----:B------:R-:W-:Y:S01]  /*18a0*/  ISETP.GE.AND P5, PT, R26, R23, PT ;  /* 0x000000171a00720c */ /* 0x000fe20003fa6270 */
[----:B------:R-:W-:Y:S01]  /*18b0*/  IMAD.IADD R26, R19, 0x1, R6 ;  /* 0x00000001131a7824 */ /* 0x000fe200078e0206 */
[----:B------:R-:W-:-:S04]  /*18c0*/  PRMT R23, R2, 0xbb32, RZ ;  /* 0x0000bb3202177816 */ /* 0x000fc800000000ff */
[----:B------:R-:W-:Y:S01]  /*18d0*/  ISETP.GE.U32.AND P0, PT, R9, R26, PT ;  /* 0x0000001a0900720c */ /* 0x000fe20003f06070 */
[----:B------:R-:W-:-:S03]  /*18e0*/  IMAD.MOV.U32 R19, RZ, RZ, R23 ;  /* 0x000000ffff137224 */ /* 0x000fc600078e0017 */
[----:B------:R-:W-:Y:S02]  /*18f0*/  ISETP.GE.AND.EX P0, PT, R10, RZ, PT, P0 ;  /* 0x000000ff0a00720c */ /* 0x000fe40003f06300 */
[CC--:B------:R-:W-:Y:S02]  /*1900*/  ISETP.NE.AND P4, PT, R28.reuse, R19.reuse, PT ;  /* 0x000000131c00720c */ /* 0x0c0fe40003f85270 */
[----:B------:R-:W-:Y:S01]  /*1910*/  ISETP.GE.AND P3, PT, R28, R19, PT ;  /* 0x000000131c00720c */ /* 0x000fe20003f66270 */
[----:B------:R-:W-:Y:S01]  /*1920*/  VIADD R19, R26, 0x1 ;  /* 0x000000011a137836 */ /* 0x000fe20000000000 */
[----:B------:R-:W-:Y:S02]  /*1930*/  SEL R23, RZ, 0xffffffff, P0 ;  /* 0xffffffffff177807 */ /* 0x000fe40000000000 */
[----:B------:R-:W-:Y:S02]  /*1940*/  @P6 SEL R23, RZ, 0xffffffff, P5 ;  /* 0xffffffffff176807 */ /* 0x000fe40002800000 */
[----:B------:R-:W-:-:S02]  /*1950*/  ISETP.GE.U32.AND P0, PT, R22, R19, PT ;  /* 0x000000131600720c */ /* 0x000fc40003f06070 */
[----:B------:R-:W-:Y:S02]  /*1960*/  LOP3.LUT R23, R23, 0x1, RZ, 0xc0, !PT ;  /* 0x0000000117177812 */ /* 0x000fe400078ec0ff */
[----:B------:R-:W-:Y:S02]  /*1970*/  ISETP.GE.AND.EX P0, PT, R13, RZ, PT, P0 ;  /* 0x000000ff0d00720c */ /* 0x000fe40003f06300 */
[----:B------:R-:W-:Y:S02]  /*1980*/  PRMT R28, R18, 0x9910, RZ ;  /* 0x00009910121c7816 */ /* 0x000fe400000000ff */
[----:B------:R-:W-:Y:S02]  /*1990*/  SEL R25, RZ, 0xffffffff, P0 ;  /* 0xffffffffff197807 */ /* 0x000fe40000000000 */
[----:B------:R-:W-:Y:S02]  /*19a0*/  @P4 SEL R25, RZ, 0xffffffff, P3 ;  /* 0xffffffffff194807 */ /* 0x000fe40001800000 */
[----:B------:R-:W-:-:S02]  /*19b0*/  ISETP.NE.U32.AND P4, PT, R23, 0x1, PT ;  /* 0x000000011700780c */ /* 0x000fc40003f85070 */
[----:B------:R-:W-:Y:S02]  /*19c0*/  PRMT R23, R3, 0x9910, RZ ;  /* 0x0000991003177816 */ /* 0x000fe400000000ff */
[----:B------:R-:W-:Y:S02]  /*19d0*/  LOP3.LUT R25, R25, 0x1, RZ, 0xc0, !PT ;  /* 0x0000000119197812 */ /* 0x000fe400078ec0ff */
[CC--:B------:R-:W-:Y:S02]  /*19e0*/  ISETP.NE.AND P6, PT, R28.reuse, R23.reuse, PT ;  /* 0x000000171c00720c */ /* 0x0c0fe40003fc5270 */
[----:B------:R-:W-:Y:S01]  /*19f0*/  ISETP.GE.AND P5, PT, R28, R23, PT ;  /* 0x000000171c00720c */ /* 0x000fe20003fa6270 */
[----:B------:R-:W-:Y:S01]  /*1a00*/  VIADD R28, R26, 0x2 ;  /* 0x000000021a1c7836 */ /* 0x000fe20000000000 */
[----:B------:R-:W-:Y:S02]  /*1a10*/  ISETP.NE.U32.AND P3, PT, R25, 0x1, PT ;  /* 0x000000011900780c */ /* 0x000fe40003f65070 */
[----:B------:R-:W-:-:S02]  /*1a20*/  SEL R9, R9, R26, !P4 ;  /* 0x0000001a09097207 */ /* 0x000fc40006000000 */
[----:B------:R-:W-:Y:S02]  /*1a30*/  ISETP.GE.U32.AND P0, PT, R17, R28, PT ;  /* 0x0000001c1100720c */ /* 0x000fe40003f06070 */
[----:B------:R-:W-:Y:S02]  /*1a40*/  SEL R22, R22, R19, !P3 ;  /* 0x0000001316167207 */ /* 0x000fe40005800000 */
[----:B------:R-:W-:Y:S02]  /*1a50*/  ISETP.GE.AND.EX P0, PT, R12, RZ, PT, P0 ;  /* 0x000000ff0c00720c */ /* 0x000fe40003f06300 */
[----:B------:R-:W-:Y:S02]  /*1a60*/  PRMT R19, R15, 0x9910, RZ ;  /* 0x000099100f137816 */ /* 0x000fe400000000ff */
[----:B------:R-:W-:Y:S02]  /*1a70*/  SEL R23, RZ, 0xffffffff, P0 ;  /* 0xffffffffff177807 */ /* 0x000fe40000000000 */
[----:B------:R-:W-:-:S02]  /*1a80*/  @P6 SEL R23, RZ, 0xffffffff, P5 ;  /* 0xffffffffff176807 */ /* 0x000fc40002800000 */
[----:B------:R-:W-:Y:S02]  /*1a90*/  PRMT R25, R3, 0xbb32, RZ ;  /* 0x0000bb3203197816 */ /* 0x000fe400000000ff */
[----:B------:R-:W-:Y:S02]  /*1aa0*/  LOP3.LUT R23, R23, 0x1, RZ, 0xc0, !PT ;  /* 0x0000000117177812 */ /* 0x000fe400078ec0ff */
[----:B------:R-:W-:Y:S02]  /*1ab0*/  SEL R7, R7, R2, !P4 ;  /* 0x0000000207077207 */ /* 0x000fe40006000000 */
[----:B------:R-:W-:Y:S02]  /*1ac0*/  ISETP.NE.U32.AND P5, PT, R23, 0x1, PT ;  /* 0x000000011700780c */ /* 0x000fe40003fa5070 */
[----:B------:R-:W-:Y:S01]  /*1ad0*/  IADD3 R23, R26, 0x3, RZ ;  /* 0x000000031a177810 */ /* 0x000fe20007ffe0ff */
[----:B------:R-:W-:Y:S01]  /*1ae0*/  IMAD.MOV.U32 R26, RZ, RZ, R19 ;  /* 0x000000ffff1a7224 */ /* 0x000fe200078e0013 */
[----:B------:R-:W-:-:S02]  /*1af0*/  SEL R10, R10, RZ, !P4 ;  /* 0x000000ff0a0a7207 */ /* 0x000fc40006000000 */
[----:B------:R-:W-:Y:S02]  /*1b00*/  ISETP.GE.U32.AND P0, PT, R16, R23, PT ;  /* 0x000000171000720c */ /* 0x000fe40003f06070 */
[-C--:B------:R-:W-:Y:S02]  /*1b10*/  ISETP.NE.AND P6, PT, R26, R25.reuse, PT ;  /* 0x000000191a00720c */ /* 0x080fe40003fc5270 */
[----:B------:R-:W-:Y:S02]  /*1b20*/  ISETP.GE.AND.EX P0, PT, R11, RZ, PT, P0 ;  /* 0x000000ff0b00720c */ /* 0x000fe40003f06300 */
[----:B------:R-:W-:Y:S02]  /*1b30*/  @P3 PRMT R24, R2, 0x7632, R24 ;  /* 0x0000763202183816 */ /* 0x000fe40000000018 */
[----:B------:R-:W-:Y:S02]  /*1b40*/  SEL R19, RZ, 0xffffffff, P0 ;  /* 0xffffffffff137807 */ /* 0x000fe40000000000 */
[----:B------:R-:W-:-:S02]  /*1b50*/  ISETP.GE.AND P0, PT, R26, R25, PT ;  /* 0x000000191a00720c */ /* 0x000fc40003f06270 */
[----:B------:R-:W-:Y:S02]  /*1b60*/  SEL R17, R17, R28, !P5 ;  /* 0x0000001c11117207 */ /* 0x000fe40006800000 */
[----:B------:R-:W-:Y:S02]  /*1b70*/  SEL R18, R18, R3, !P5 ;  /* 0x0000000312127207 */ /* 0x000fe40006800000 */
[----:B------:R-:W-:Y:S02]  /*1b80*/  @P6 SEL R19, RZ, 0xffffffff, P0 ;  /* 0xffffffffff136807 */ /* 0x000fe40000000000 */
[----:B------:R-:W-:Y:S02]  /*1b90*/  SEL R13, R13, RZ, !P3 ;  /* 0x000000ff0d0d7207 */ /* 0x000fe40005800000 */
[----:B------:R-:W-:Y:S02]  /*1ba0*/  LOP3.LUT R19, R19, 0x1, RZ, 0xc0, !PT ;  /* 0x0000000113137812 */ /* 0x000fe400078ec0ff */
[----:B------:R-:W-:-:S02]  /*1bb0*/  SEL R12, R12, RZ, !P5 ;  /* 0x000000ff0c0c7207 */ /* 0x000fc40006800000 */
[----:B------:R-:W-:Y:S01]  /*1bc0*/  ISETP.NE.U32.AND P0, PT, R19, 0x1, PT ;  /* 0x000000011300780c */ /* 0x000fe20003f05070 */
[----:B------:R-:W-:-:S03]  /*1bd0*/  IMAD.SHL.U32 R19, R8, 0x4, RZ ;  /* 0x0000000408137824 */ /* 0x000fc600078e00ff */
[----:B------:R-:W-:Y:S01]  /*1be0*/  SEL R16, R16, R23, !P0 ;  /* 0x0000001710107207 */ /* 0x000fe20004000000 */
[----:B------:R-:W-:Y:S01]  /*1bf0*/  VIADD R25, R19, 0x3 ;  /* 0x0000000313197836 */ /* 0x000fe20000000000 */
[----:B------:R-:W-:-:S04]  /*1c00*/  SEL R11, R11, RZ, !P0 ;  /* 0x000000ff0b0b7207 */ /* 0x000fc80004000000 */
[----:B------:R-:W-:-:S03]  /*1c10*/  ISETP.GE.U32.AND P4, PT, R25, R14, PT ;  /* 0x0000000e1900720c */ /* 0x000fc60003f86070 */
[----:B------:R-:W-:-:S10]  /*1c20*/  @P0 PRMT R15, R3, 0x7632, R15 ;  /* 0x00007632030f0816 */ /* 0x000fd4000000000f */
[----:B------:R-:W-:Y:S05]  /*1c30*/  @!P4 BRA `(.L_x_2518) ;  /* 0xfffffff800f8c947 */ /* 0x000fea000383ffff */
.L_x_2517:
[----:B------:R-:W-:Y:S05]  /*1c40*/  BSYNC B1 ;  /* 0x0000000000017941 */ /* 0x000fea0003800000 */
.L_x_2516:
[----:B------:R-:W-:Y:S01]  /*1c50*/  BSSY B1, `(.L_x_2519) ;  /* 0x0000008000017945 */ /* 0x000fe20003800000 */
[----:B------:R-:W-:-:S03]  /*1c60*/  PRMT R2, RZ, 0x7610, R2 ;  /* 0x00007610ff027816 */ /* 0x000fc60000000002 */
[----:B------:R-:W-:Y:S05]  /*1c70*/  @P1 BRA P2, `(.L_x_2520) ;  /* 0x0000000000141947 */ /* 0x000fea0001000000 */
[----:B------:R-:W-:Y:S01]  /*1c80*/  ISETP.NE.AND P0, PT, RZ, UR28, PT ;  /* 0x0000001cff007c0c */ /* 0x000fe2000bf05270 */
[----:B------:R-:W-:-:S12]  /*1c90*/  HFMA2.MMA R2, -RZ, RZ, 0, 5.9604644775390625e-08 ;  /* 0x00000001ff027435 */ /* 0x000fd800000001ff */
[----:B------:R-:W-:-:S04]  /*1ca0*/  @P0 ISETP.NE.AND P1, PT, R4, RZ, PT ;  /* 0x000000ff0400020c */ /* 0x000fc80003f25270 */
[----:B------:R-:W-:-:S04]  /*1cb0*/  @P0 SEL R3, RZ, 0x1, P1 ;  /* 0x00000001ff030807 */ /* 0x000fc80000800000 */
[----:B------:R-:W-:-:S07]  /*1cc0*/  @P0 PRMT R2, R3, 0x7610, R2 ;  /* 0x0000761003020816 */ /* 0x000fce0000000002 */
.L_x_2520:
[----:B------:R-:W-:Y:S05]  /*1cd0*/  BSYNC B1 ;  /* 0x0000000000017941 */ /* 0x000fea0003800000 */
.L_x_2519:
        /* <DEDUP_REMOVED lines=9> */
[----:B------:R-:W2:Y:S01]  /*1d70*/  LDG.E.U16 R20, desc[UR36][R20.64] ;  /* 0x0000002414147981 */ /* 0x000ea2000c1e1500 */
[----:B------:R-:W-:Y:S01]  /*1d80*/  IMAD.IADD R6, R5, 0x1, R6 ;  /* 0x0000000105067824 */ /* 0x000fe200078e0206 */
[----:B------:R-:W-:-:S04]  /*1d90*/  PRMT R4, R7, 0x9910, RZ ;  /* 0x0000991007047816 */ /* 0x000fc800000000ff */
[----:B------:R-:W-:Y:S02]  /*1da0*/  ISETP.GE.U32.AND P0, PT, R9, R6, PT ;  /* 0x000000060900720c */ /* 0x000fe40003f06070 */
[----:B------:R-:W-:-:S04]  /*1db0*/  SHF.R.S32.HI R5, RZ, 0x1f, R6 ;  /* 0x0000001fff057819 */ /* 0x000fc80000011406 */
[----:B------:R-:W-:-:S04]  /*1dc0*/  ISETP.GE.AND.EX P0, PT, R10, R5, PT, P0 ;  /* 0x000000050a00720c */ /* 0x000fc80003f06300 */
[----:B------:R-:W-:Y:S02]  /*1dd0*/  SEL R2, RZ, 0xffffffff, P0 ;  /* 0xffffffffff027807 */ /* 0x000fe40000000000 */
[----:B--2---:R-:W-:-:S04]  /*1de0*/  PRMT R3, R20, 0x9910, RZ ;  /* 0x0000991014037816 */ /* 0x004fc800000000ff */
[CC--:B------:R-:W-:Y:S02]  /*1df0*/  ISETP.NE.AND P1, PT, R4.reuse, R3.reuse, PT ;  /* 0x000000030400720c */ /* 0x0c0fe40003f25270 */
[----:B------:R-:W-:-:S11]  /*1e00*/  ISETP.GE.AND P0, PT, R4, R3, PT ;  /* 0x000000030400720c */ /* 0x000fd60003f06270 */
[----:B------:R-:W-:-:S04]  /*1e10*/  @P1 SEL R2, RZ, 0xffffffff, P0 ;  /* 0xffffffffff021807 */ /* 0x000fc80000000000 */
[----:B------:R-:W-:-:S04]  /*1e20*/  LOP3.LUT R2, R2, 0x1, RZ, 0xc0, !PT ;  /* 0x0000000102027812 */ /* 0x000fc800078ec0ff */
[----:B------:R-:W-:-:S04]  /*1e30*/  ISETP.NE.U32.AND P0, PT, R2, 0x1, PT ;  /* 0x000000010200780c */ /* 0x000fc80003f05070 */
[----:B------:R-:W-:Y:S02]  /*1e40*/  SEL R7, R7, R20, !P0 ;  /* 0x0000001407077207 */ /* 0x000fe40004000000 */
[----:B------:R-:W-:Y:S02]  /*1e50*/  SEL R9, R9, R6, !P0 ;  /* 0x0000000609097207 */ /* 0x000fe40004000000 */
[----:B------:R-:W-:-:S07]  /*1e60*/  SEL R10, R10, R5, !P0 ;  /* 0x000000050a0a7207 */ /* 0x000fce0004000000 */
.L_x_2522:
[----:B------:R-:W-:Y:S05]  /*1e70*/  BSYNC B1 ;  /* 0x0000000000017941 */ /* 0x000fea0003800000 */
.L_x_2521:
[----:B------:R-:W-:Y:S02]  /*1e80*/  PRMT R2, R24, 0x9910, RZ ;  /* 0x0000991018027816 */ /* 0x000fe400000000ff */
[----:B------:R-:W-:Y:S02]  /*1e90*/  PRMT R3, R7, 0x9910, RZ ;  /* 0x0000991007037816 */ /* 0x000fe400000000ff */
[----:B------:R-:W-:Y:S02]  /*1ea0*/  ISETP.GE.U32.AND P0, PT, R9, R22, PT ;  /* 0x000000160900720c */ /* 0x000fe40003f06070 */
[CC--:B------:R-:W-:Y:S02]  /*1eb0*/  ISETP.NE.AND P2, PT, R3.reuse, R2.reuse, PT ;  /* 0x000000020300720c */ /* 0x0c0fe40003f45270 */
[----:B------:R-:W-:Y:S02]  /*1ec0*/  ISETP.GE.AND P1, PT, R3, R2, PT ;  /* 0x000000020300720c */ /* 0x000fe40003f26270 */
[----:B------:R-:W-:-:S02]  /*1ed0*/  ISETP.GE.AND.EX P0, PT, R10, R13, PT, P0 ;  /* 0x0000000d0a00720c */ /* 0x000fc40003f06300 */
[----:B------:R-:W-:-:S07]  /*1ee0*/  SEL R2, RZ, 0xffffffff, P1 ;  /* 0xffffffffff027807 */ /* 0x000fce0000800000 */
[----:B------:R-:W-:-:S04]  /*1ef0*/  @!P2 SEL R2, RZ, 0xffffffff, P0 ;  /* 0xffffffffff02a807 */ /* 0x000fc80000000000 */
[----:B------:R-:W-:-:S04]  /*1f00*/  LOP3.LUT R2, R2, 0x1, RZ, 0xc0, !PT ;  /* 0x0000000102027812 */ /* 0x000fc800078ec0ff */
[----:B------:R-:W-:Y:S02]  /*1f10*/  ISETP.NE.U32.AND P0, PT, R2, 0x1, PT ;  /* 0x000000010200780c */ /* 0x000fe40003f05070 */
[----:B------:R-:W-:Y:S02]  /*1f20*/  PRMT R2, R18, 0x9910, RZ ;  /* 0x0000991012027816 */ /* 0x000fe400000000ff */
[----:B------:R-:W-:Y:S02]  /*1f30*/  SEL R7, R7, R24, !P0 ;  /* 0x0000001807077207 */ /* 0x000fe40004000000 */
[----:B------:R-:W-:Y:S02]  /*1f40*/  SEL R22, R9, R22, !P0 ;  /* 0x0000001609167207 */ /* 0x000fe40004000000 */
[----:B------:R-:W-:Y:S02]  /*1f50*/  PRMT R3, R7, 0x9910, RZ ;  /* 0x0000991007037816 */ /* 0x000fe400000000ff */
[----:B------:R-:W-:-:S02]  /*1f60*/  SEL R13, R10, R13, !P0 ;  /* 0x0000000d0a0d7207 */ /* 0x000fc40004000000 */
[CC--:B------:R-:W-:Y:S02]  /*1f70*/  ISETP.NE.AND P1, PT, R3.reuse, R2.reuse, PT ;  /* 0x000000020300720c */ /* 0x0c0fe40003f25270 */
[----:B------:R-:W-:Y:S02]  /*1f80*/  ISETP.GE.U32.AND P0, PT, R22, R17, PT ;  /* 0x000000111600720c */ /* 0x000fe40003f06070 */
[----:B------:R-:W-:Y:S02]  /*1f90*/  ISETP.GE.AND P2, PT, R3, R2, PT ;  /* 0x000000020300720c */ /* 0x000fe40003f46270 */
[----:B------:R-:W-:Y:S02]  /*1fa0*/  ISETP.GE.AND.EX P0, PT, R13, R12, PT, P0 ;  /* 0x0000000c0d00720c */ /* 0x000fe40003f06300 */
[----:B------:R-:W-:-:S05]  /*1fb0*/  SEL R2, RZ, 0xffffffff, P2 ;  /* 0xffffffffff027807 */ /* 0x000fca0001000000 */
        /* <DEDUP_REMOVED lines=8> */
[----:B------:R-:W-:Y:S02]  /*2040*/  ISETP.NE.AND P1, PT, R3, R2, PT ;  /* 0x000000020300720c */ /* 0x000fe40003f25270 */
[----:B------:R-:W-:Y:S02]  /*2050*/  ISETP.GE.U32.AND P0, PT, R17, R16, PT ;  /* 0x000000101100720c */ /* 0x000fe40003f06070 */
[----:B------:R-:W-:Y:S02]  /*2060*/  ISETP.GE.AND P2, PT, R3, R2, PT ;  /* 0x000000020300720c */ /* 0x000fe40003f46270 */
[----:B------:R-:W-:Y:S02]  /*2070*/  ISETP.GE.AND.EX P0, PT, R6, R11, PT, P0 ;  /* 0x0000000b0600720c */ /* 0x000fe40003f06300 */
[----:B------:R-:W-:-:S05]  /*2080*/  SEL R2, RZ, 0xffffffff, P2 ;  /* 0xffffffffff027807 */ /* 0x000fca0001000000 */
[----:B------:R-:W-:-:S04]  /*2090*/  @!P1 SEL R2, RZ, 0xffffffff, P0 ;  /* 0xffffffffff029807 */ /* 0x000fc80000000000 */
[----:B------:R-:W-:-:S04]  /*20a0*/  LOP3.LUT R2, R2, 0x1, RZ, 0xc0, !PT ;  /* 0x0000000102027812 */ /* 0x000fc800078ec0ff */
[----:B------:R-:W-:-:S04]  /*20b0*/  ISETP.NE.U32.AND P0, PT, R2, 0x1, PT ;  /* 0x000000010200780c */ /* 0x000fc80003f05070 */
[----:B------:R-:W-:Y:S02]  /*20c0*/  SEL R3, R18, R15, !P0 ;  /* 0x0000000f12037207 */ /* 0x000fe40004000000 */
[----:B------:R-:W-:Y:S02]  /*20d0*/  SEL R12, R17, R16, !P0 ;  /* 0x00000010110c7207 */ /* 0x000fe40004000000 */
[----:B------:R-:W-:Y:S01]  /*20e0*/  SEL R6, R6, R11, !P0 ;  /* 0x0000000b06067207 */ /* 0x000fe20004000000 */
[----:B------:R-:W-:Y:S06]  /*20f0*/  BRA `(.L_x_2508) ;  /* 0x000000ac00bc7947 */ /* 0x000fec0003800000 */
.L_x_2509:
[----:B------:R-:W0:Y:S08]  /*2100*/  LDC R17, c[0x0][0x398] ;  /* 0x0000e600ff117b82 */ /* 0x000e300000000800 */
[----:B------:R-:W1:Y:S01]  /*2110*/  LDC R15, c[0x0][0x268] ;  /* 0x00009a00ff0f7b82 */ /* 0x000e620000000800 */
[----:B0-----:R-:W-:-:S04]  /*2120*/  SHF.R.U32.HI R17, RZ, 0x1, R17 ;  /* 0x00000001ff117819 */ /* 0x001fc80000011611 */
[----:B------:R-:W-:Y:S02]  /*2130*/  ISETP.NE.AND P0, PT, R17, 0x1, PT ;  /* 0x000000011100780c */ /* 0x000fe40003f05270 */
[----:B-1----:R-:W-:-:S13]  /*2140*/  ISETP.EQ.AND P1, PT, R15, 0x1, PT ;  /* 0x000000010f00780c */ /* 0x002fda0003f22270 */
[----:B------:R-:W-:Y:S05]  /*2150*/  @!P0 BRA P1, `(.L_x_2523) ;  /* 0x000000a000388947 */ /* 0x000fea0000800000 */
[----:B------:R-:W0:Y:S01]  /*2160*/  LDC.U16 R5, c[0x0][0x218] ;  /* 0x00008600ff057b82 */ /* 0x000e220000000400 */
[----:B------:R-:W-:Y:S01]  /*2170*/  ISETP.NE.AND P0, PT, R15, 0x1, PT ;  /* 0x000000010f00780c */ /* 0x000fe20003f05270 */
[----:B------:R-:W-:Y:S01]  /*2180*/  ULDC UR4, c[0x0][0x234] ;  /* 0x00008d0000047ab9 */ /* 0x000fe20000000800 */
[----:B------:R-:W-:Y:S02]  /*2190*/  IMAD.MOV.U32 R2, RZ, RZ, R8 ;  /* 0x000000ffff027224 */ /* 0x000fe400078e0008 */
[----:B------:R-:W-:-:S03]  /*21a0*/  IMAD.U32 R22, RZ, RZ, UR4 ;  /* 0x00000004ff167e24 */ /* 0x000fc6000f8e00ff */
[----:B------:R-:W1:Y:S01]  /*21b0*/  LDC R14, c[0x0][0x224] ;  /* 0x00008900ff0e7b82 */ /* 0x000e620000000800 */
[----:B------:R-:W-:-:S07]  /*21c0*/  IMAD R6, R22, 0x3, R8 ;  /* 0x0000000316067824 */ /* 0x000fce00078e0208 */
[----:B------:R-:W2:Y:S01]  /*21d0*/  LDC R3, c[0x0][0x220] ;  /* 0x00008800ff037b82 */ /* 0x000ea20000000800 */
[----:B0-----:R-:W-:Y:S01]  /*21e0*/  MOV R16, R5 ;  /* 0x0000000500107202 */ /* 0x001fe20000000f00 */
[----:B-1----:R-:W-:Y:S01]  /*21f0*/  IMAD.MOV.U32 R4, RZ, RZ, R14 ;  /* 0x000000ffff047224 */ /* 0x002fe200078e000e */
[----:B------:R-:W-:Y:S06]  /*2200*/  @!P0 BRA `(.L_x_2524) ;  /* 0x0000009000988947 */ /* 0x000fec0003800000 */
[----:B------:R-:W-:Y:S01]  /*2210*/  ISETP.GE.U32.AND P0, PT, R6, R23, PT ;  /* 0x000000170600720c */ /* 0x000fe20003f06070 */
[----:B------:R-:W-:Y:S01]  /*2220*/  BSSY B1, `(.L_x_2525) ;  /* 0x0000454000017945 */ /* 0x000fe20003800000 */
[--C-:B--2---:R-:W-:Y:S01]  /*2230*/  IMAD.MOV.U32 R6, RZ, RZ, R3.reuse ;  /* 0x000000ffff067224 */ /* 0x104fe200078e0003 */
[----:B------:R-:W-:Y:S01]  /*2240*/  MOV R9, R14 ;  /* 0x0000000e00097202 */ /* 0x000fe20000000f00 */
[----:B------:R-:W-:Y:S02]  /*2250*/  IMAD.MOV.U32 R7, RZ, RZ, R14 ;  /* 0x000000ffff077224 */ /* 0x000fe400078e000e */
[----:B------:R-:W-:Y:S02]  /*2260*/  IMAD.MOV.U32 R8, RZ, RZ, R3 ;  /* 0x000000ffff087224 */ /* 0x000fe400078e0003 */
[--C-:B------:R-:W-:Y:S02]  /*2270*/  IMAD.MOV.U32 R10, RZ, RZ, R5.reuse ;  /* 0x000000ffff0a7224 */ /* 0x100fe400078e0005 */
[----:B------:R-:W-:-:S02]  /*2280*/  IMAD.MOV.U32 R11, RZ, RZ, R5 ;  /* 0x000000ffff0b7224 */ /* 0x000fc400078e0005 */
[----:B------:R-:W-:Y:S02]  /*2290*/  IMAD.MOV.U32 R12, RZ, RZ, R3 ;  /* 0x000000ffff0c7224 */ /* 0x000fe400078e0003 */
[----:B------:R-:W-:Y:S01]  /*22a0*/  IMAD.MOV.U32 R13, RZ, RZ, R14 ;  /* 0x000000ffff0d7224 */ /* 0x000fe200078e000e */
[----:B------:R-:W-:Y:S06]  /*22b0*/  @P0 BRA `(.L_x_2526) ;  /* 0x0000004400280947 */ /* 0x000fec0003800000 */
[----:B------:R-:W-:Y:S01]  /*22c0*/  BSSY B2, `(.L_x_2527) ;  /* 0x0000448000027945 */ /* 0x000fe20003800000 */
[----:B------:R-:W-:Y:S01]  /*22d0*/  ISETP.NE.AND P2, PT, R15, RZ, PT ;  /* 0x000000ff0f00720c */ /* 0x000fe20003f45270 */
[--C-:B------:R-:W-:Y:S01]  /*22e0*/  IMAD.MOV.U32 R8, RZ, RZ, R3.reuse ;  /* 0x000000ffff087224 */ /* 0x100fe200078e0003 */
[----:B------:R-:W-:Y:S01]  /*22f0*/  MOV R6, R3 ;  /* 0x0000000300067202 */ /* 0x000fe20000000f00 */
[----:B------:R-:W-:Y:S01]  /*2300*/  IMAD.MOV.U32 R12, RZ, RZ, R3 ;  /* 0x000000ffff0c7224 */ /* 0x000fe200078e0003 */
[----:B------:R-:W-:Y:S01]  /*2310*/  MOV R13, R14 ;  /* 0x0000000e000d7202 */ /* 0x000fe20000000f00 */
[--C-:B------:R-:W-:Y:S02]  /*2320*/  IMAD.MOV.U32 R7, RZ, RZ, R14.reuse ;  /* 0x000000ffff077224 */ /* 0x100fe400078e000e */
[----:B------:R-:W-:Y:S02]  /*2330*/  IMAD.MOV.U32 R9, RZ, RZ, R14 ;  /* 0x000000ffff097224 */ /* 0x000fe400078e000e */
[----:B------:R-:W-:-:S02]  /*2340*/  IMAD.MOV.U32 R10, RZ, RZ, R5 ;  /* 0x000000ffff0a7224 */ /* 0x000fc400078e0005 */
[----:B------:R-:W-:-:S07]  /*2350*/  IMAD.MOV.U32 R11, RZ, RZ, R5 ;  /* 0x000000ffff0b7224 */ /* 0x000fce00078e0005 */
.L_x_2532:
        /* <DEDUP_REMOVED lines=53> */
[----:B------:R-:W-:Y:S01]  /*26b0*/  HFMA2.MMA R18, -RZ, RZ, 0, 0 ;  /* 0x00000000ff127435 */ /* 0x000fe200000001ff */
[----:B------:R-:W-:-:S09]  /*26c0*/  IMAD.MOV.U32 R19, RZ, RZ, R2 ;  /* 0x000000ffff137224 */ /* 0x000fd200078e0002 */
        /* <DEDUP_REMOVED lines=233> */
.L_x_2528:
[----:B------:R-:W-:-:S04]  /*3560*/  LOP3.LUT R15, R17, 0xfffffffe, RZ, 0xc0, !PT ;  /* 0xfffffffe110f7812 */ /* 0x000fc800078ec0ff */
[----:B------:R-:W-:-:S05]  /*3570*/  IADD3 R14, P0, R20, R15, RZ ;  /* 0x0000000f140e7210 */ /* 0x000fca0007f1e0ff */
[----:B------:R-:W-:-:S05]  /*3580*/  IMAD.X R15, RZ, RZ, R21, P0 ;  /* 0x000000ffff0f7224 */ /* 0x000fca00000e0615 */
[----:B------:R0:W5:Y:S01]  /*3590*/  LDG.E.U16 R17, desc[UR36][R14.64] ;  /* 0x000000240e117981 */ /* 0x000162000c1e1500 */
[----:B------:R-:W-:Y:S05]  /*35a0*/  @!P2 BRA `(.L_x_2529) ;  /* 0x0000000c00b4a947 */ /* 0x000fea0003800000 */
[----:B0-----:R-:W0:Y:S01]  /*35b0*/  LDC.64 R14, c[0x0][0x268] ;  /* 0x00009a00ff0e7b82 */ /* 0x001e220000000a00 */
[----:B------:R-:W-:Y:S01]  /*35c0*/  HFMA2.MMA R18, -RZ, RZ, 0, 0 ;  /* 0x00000000ff127435 */ /* 0x000fe200000001ff */
[----:B------:R-:W-:Y:S02]  /*35d0*/  ULDC UR38, c[0x0][0x234] ;  /* 0x00008d0000267ab9 */ /* 0x000fe40000000800 */
[----:B------:R-:W-:-:S07]  /*35e0*/  VIADD R19, R2, UR38 ;  /* 0x0000002602137c36 */ /* 0x000fce0008000000 */
        /* <DEDUP_REMOVED lines=16> */
[----:B------:R-:W-:Y:S02]  /*36f0*/  MOV R18, RZ ;  /* 0x000000ff00127202 */ /* 0x000fe40000000f00 */
        /* <DEDUP_REMOVED lines=205> */
[----:B------:R-:W-:Y:S01]  /*43d0*/  @P0 MOV R18, RZ ;  /* 0x000000ff00120202 */ /* 0x000fe20000000f00 */
[----:B------:R-:W-:-:S04]  /*43e0*/  IMAD.MOV R23, RZ, RZ, -R19 ;  /* 0x000000ffff177224 */ /* 0x000fc800078e0a13 */
[----:B------:R-:W-:Y:S02]  /*43f0*/  IMAD R23, R23, UR38, R24 ;  /* 0x0000002617177c24 */ /* 0x000fe4000f8e0218 */
[----:B------:R-:W1:Y:S02]  /*4400*/  @P0 LDC R25, c[0x0][0x3f8] ;  /* 0x0000fe00ff190b82 */ /* 0x000e640000000800 */
[----:B------:R-:W-:-:S06]  /*4410*/  IMAD R22, R23, UR25, R22 ;  /* 0x0000001917167c24 */ /* 0x000fcc000f8e0216 */
[----:B------:R-:W2:Y:S01]  /*4420*/  @P0 LDC R24, c[0x0][0x38c] ;  /* 0x0000e300ff180b82 */ /* 0x000ea20000000800 */
[----:B0-----:R-:W-:-:S05]  /*4430*/  @P0 IMAD.HI.U32 R14, R19, R14, R18 ;  /* 0x0000000e130e0227 */ /* 0x001fca00078e0012 */
[----:B------:R-:W-:-:S05]  /*4440*/  @P0 SHF.R.U32.HI R14, RZ, R15, R14 ;  /* 0x0000000fff0e0219 */ /* 0x000fca000001160e */
[----:B------:R-:W-:-:S04]  /*4450*/  @P0 IMAD.MOV R15, RZ, RZ, -R14 ;  /* 0x000000ffff0f0224 */ /* 0x000fc800078e0a0e */
[----:B--2---:R-:W-:-:S04]  /*4460*/  @P0 IMAD R19, R24, R15, R19 ;  /* 0x0000000f18130224 */ /* 0x004fc800078e0213 */
[----:B-1----:R-:W-:-:S07]  /*4470*/  @P0 IMAD R22, R19, R25, R22 ;  /* 0x0000001913160224 */ /* 0x002fce00078e0216 */
.L_x_2529:
[----:B------:R-:W-:-:S04]  /*4480*/  LOP3.LUT R19, R22, 0xfffffffe, RZ, 0xc0, !PT ;  /* 0xfffffffe16137812 */ /* 0x000fc800078ec0ff */
[----:B------:R-:W-:-:S05]  /*4490*/  IADD3 R18, P0, R20, R19, RZ ;  /* 0x0000001314127210 */ /* 0x000fca0007f1e0ff */
[----:B------:R-:W-:Y:S02]  /*44a0*/  IMAD.X R19, RZ, RZ, R21, P0 ;  /* 0x000000ffff137224 */ /* 0x000fe400000e0615 */
[----:B------:R-:W-:-:S03]  /*44b0*/  IMAD.MOV.U32 R24, RZ, RZ, RZ ;  /* 0x000000ffff187224 */ /* 0x000fc600078e00ff */
[----:B------:R1:W5:Y:S02]  /*44c0*/  LDG.E.U16 R18, desc[UR36][R18.64] ;  /* 0x0000002412127981 */ /* 0x000364000c1e1500 */
[----:B-1----:R-:W-:Y:S01]  /*44d0*/  IMAD.MOV.U32 R19, RZ, RZ, RZ ;  /* 0x000000ffff137224 */ /* 0x002fe200078e00ff */
[----:B------:R-:W-:Y:S06]  /*44e0*/  @!P2 BRA `(.L_x_2530) ;  /* 0x0000000c00b4a947 */ /* 0x000fec0003800000 */
[----:B------:R-:W1:Y:S01]  /*44f0*/  LDC R23, c[0x0][0x234] ;  /* 0x00008d00ff177b82 */ /* 0x000e620000000800 */
[----:B------:R-:W-:-:S07]  /*4500*/  IMAD.MOV.U32 R22, RZ, RZ, RZ ;  /* 0x000000ffff167224 */ /* 0x000fce00078e00ff */
[----:B0-----:R-:W0:Y:S01]  /*4510*/  LDC.64 R14, c[0x0][0x268] ;  /* 0x00009a00ff0e7b82 */ /* 0x001e220000000a00 */
[----:B-1----:R-:W-:-:S05]  /*4520*/  LEA R23, R23, R2, 0x1 ;  /* 0x0000000217177211 */ /* 0x002fca00078e08ff */
[----:B------:R-:W-:Y:S01]  /*4530*/  IMAD.HI.U32 R25, R23, UR30, R22 ;  /* 0x0000001e17197c27 */ /* 0x000fe2000f8e0016 */
[----:B0-----:R-:W-:-:S04]  /*4540*/  ISETP.NE.AND P0, PT, R14, 0x1, PT ;  /* 0x000000010e00780c */ /* 0x001fc80003f05270 */
        /* <DEDUP_REMOVED lines=220> */
[----:B------:R-:W-:Y:S01]  /*5310*/  @P0 IMAD.MOV.U32 R22, RZ, RZ, RZ ;  /* 0x000000ffff160224 */ /* 0x000fe200078e00ff */
[----:B------:R-:W0:Y:S01]  /*5320*/  @P0 LDC R25, c[0x0][0x38c] ;  /* 0x0000e300ff190b82 */ /* 0x000e220000000800 */
[----:B------:R-:W-:-:S04]  /*5330*/  IMAD R26, R26, UR38, R15 ;  /* 0x000000261a1a7c24 */ /* 0x000fc8000f8e020f */
[----:B------:R-:W-:-:S03]  /*5340*/  IMAD R19, R26, UR25, R19 ;  /* 0x000000191a137c24 */ /* 0x000fc6000f8e0213 */
[----:B------:R-:W1:Y:S02]  /*5350*/  @P0 LDC.64 R14, c[0x0][0x390] ;  /* 0x0000e400ff0e0b82 */ /* 0x000e640000000a00 */
[----:B-1----:R-:W-:-:S06]  /*5360*/  @P0 IMAD.HI.U32 R22, R23, R14, R22 ;  /* 0x0000000e17160227 */ /* 0x002fcc00078e0016 */
[----:B------:R-:W1:Y:S01]  /*5370*/  @P0 LDC R14, c[0x0][0x3f8] ;  /* 0x0000fe00ff0e0b82 */ /* 0x000e620000000800 */
[----:B------:R-:W-:-:S05]  /*5380*/  @P0 SHF.R.U32.HI R15, RZ, R15, R22 ;  /* 0x0000000fff0f0219 */ /* 0x000fca0000011616 */
[----:B------:R-:W-:-:S04]  /*5390*/  @P0 IMAD.MOV R15, RZ, RZ, -R15 ;  /* 0x000000ffff0f0224 */ /* 0x000fc800078e0a0f */
[----:B0-----:R-:W-:-:S04]  /*53a0*/  @P0 IMAD R22, R25, R15, R23 ;  /* 0x0000000f19160224 */ /* 0x001fc800078e0217 */
[----:B-1----:R-:W-:-:S07]  /*53b0*/  @P0 IMAD R19, R22, R14, R19 ;  /* 0x0000000e16130224 */ /* 0x002fce00078e0213 */
.L_x_2530:
[----:B0-----:R-:W-:-:S04]  /*53c0*/  LOP3.LUT R15, R19, 0xfffffffe, RZ, 0xc0, !PT ;  /* 0xfffffffe130f7812 */ /* 0x001fc800078ec0ff */
[----:B------:R-:W-:-:S05]  /*53d0*/  IADD3 R14, P0, R20, R15, RZ ;  /* 0x0000000f140e7210 */ /* 0x000fca0007f1e0ff */
[----:B------:R-:W-:-:S05]  /*53e0*/  IMAD.X R15, RZ, RZ, R21, P0 ;  /* 0x000000ffff0f7224 */ /* 0x000fca00000e0615 */
[----:B------:R0:W5:Y:S01]  /*53f0*/  LDG.E.U16 R19, desc[UR36][R14.64] ;  /* 0x000000240e137981 */ /* 0x000162000c1e1500 */
[----:B------:R-:W-:Y:S05]  /*5400*/  @!P2 BRA `(.L_x_2531) ;  /* 0x0000000c00c0a947 */ /* 0x000fea0003800000 */
[----:B------:R-:W1:Y:S08]  /*5410*/  LDC R23, c[0x0][0x234] ;  /* 0x00008d00ff177b82 */ /* 0x000e700000000800 */
[----:B0-----:R-:W0:Y:S01]  /*5420*/  LDC.64 R14, c[0x0][0x268] ;  /* 0x00009a00ff0e7b82 */ /* 0x001e220000000a00 */
[----:B-1----:R-:W-:-:S05]  /*5430*/  IMAD R22, R23, 0x2, R2 ;  /* 0x0000000217167824 */ /* 0x002fca00078e0202 */
[----:B------:R-:W-:Y:S01]  /*5440*/  IADD3 R23, R22, R23, RZ ;  /* 0x0000001716177210 */ /* 0x000fe20007ffe0ff */
[----:B------:R-:W-:Y:S01]  /*5450*/  IMAD.MOV.U32 R22, RZ, RZ, RZ ;  /* 0x000000ffff167224 */ /* 0x000fe200078e00ff */
[----:B0-----:R-:W-:-:S03]  /*5460*/  ISETP.NE.AND P0, PT, R14, 0x1, PT ;  /* 0x000000010e00780c */ /* 0x001fc60003f05270 */
        /* <DEDUP_REMOVED lines=102> */
[----:B------:R-:W-:Y:S01]  /*5ad0*/  ULDC UR4, c[0x0][0x2f8] ;  /* 0x0000be0000047ab9 */ /* 0x000fe20000000800 */
        /* <DEDUP_REMOVED lines=123> */
[----:B------:R-:W-:Y:S02]  /*6290*/  IMAD.MOV.U32 R15, RZ, RZ, R23 ;  /* 0x000000ffff0f7224 */ /* 0x000fe400078e0017 */
[----:B------:R-:W-:Y:S01]  /*62a0*/  IMAD.HI.U32 R14, R23, UR4, R14 ;  /* 0x00000004170e7c27 */ /* 0x000fe2000f8e000e */
[----:B------:R-:W-:-:S04]  /*62b0*/  ULDC UR4, c[0x0][0x38c] ;  /* 0x0000e30000047ab9 */ /* 0x000fc80000000800 */
[----:B------:R-:W-:-:S05]  /*62c0*/  SHF.R.U32.HI R14, RZ, UR5, R14 ;  /* 0x00000005ff0e7c19 */ /* 0x000fca000801160e */
[----:B------:R-:W-:-:S04]  /*62d0*/  IMAD.MOV R14, RZ, RZ, -R14 ;  /* 0x000000ffff0e7224 */ /* 0x000fc800078e0a0e */
[----:B------:R-:W-:Y:S01]  /*62e0*/  IMAD R23, R14, UR4, R23 ;  /* 0x000000040e177c24 */ /* 0x000fe2000f8e0217 */
[----:B------:R-:W-:-:S03]  /*62f0*/  ULDC UR4, c[0x0][0x3f8] ;  /* 0x0000fe0000047ab9 */ /* 0x000fc60000000800 */
[----:B------:R-:W-:-:S07]  /*6300*/  IMAD R24, R23, UR4, R24 ;  /* 0x0000000417187c24 */ /* 0x000fce000f8e0218 */
.L_x_2531:
[----:B0-----:R-:W-:Y:S01]  /*6310*/  LOP3.LUT R15, R24, 0xfffffffe, RZ, 0xc0, !PT ;  /* 0xfffffffe180f7812 */ /* 0x001fe200078ec0ff */
[----:B------:R-:W-:-:S03]  /*6320*/  ULDC UR4, c[0x0][0x234] ;  /* 0x00008d0000047ab9 */ /* 0x000fc60000000800 */
[----:B------:R-:W-:-:S05]  /*6330*/  IADD3 R14, P0, R20, R15, RZ ;  /* 0x0000000f140e7210 */ /* 0x000fca0007f1e0ff */
[----:B------:R-:W-:-:S05]  /*6340*/  IMAD.X R15, RZ, RZ, R21, P0 ;  /* 0x000000ffff0f7224 */ /* 0x000fca00000e0615 */
[----:B------:R0:W2:Y:S01]  /*6350*/  LDG.E.U16 R14, desc[UR36][R14.64] ;  /* 0x000000240e0e7981 */ /* 0x0000a2000c1e1500 */
[----:B-----5:R-:W-:Y:S02]  /*6360*/  PRMT R22, R17, 0x9910, RZ ;  /* 0x0000991011167816 */ /* 0x020fe400000000ff */
[----:B------:R-:W-:Y:S02]  /*6370*/  PRMT R23, R10, 0x9910, RZ ;  /* 0x000099100a177816 */ /* 0x000fe400000000ff */
[----:B------:R-:W-:Y:S02]  /*6380*/  PRMT R24, R5, 0x9910, RZ ;  /* 0x0000991005187816 */ /* 0x000fe400000000ff */
[CC--:B------:R-:W-:Y:S02]  /*6390*/  ISETP.NE.AND P3, PT, R23.reuse, R22.reuse, PT ;  /* 0x000000161700720c */ /* 0x0c0fe40003f65270 */
[----:B------:R-:W-:Y:S02]  /*63a0*/  ISETP.GE.AND P1, PT, R23, R22, PT ;  /* 0x000000161700720c */ /* 0x000fe40003f26270 */
[----:B0-----:R-:W-:-:S02]  /*63b0*/  PRMT R15, R18, 0x9910, RZ ;  /* 0x00009910120f7816 */ /* 0x001fc400000000ff */
[----:B------:R-:W-:Y:S01]  /*63c0*/  MOV R22, UR4 ;  /* 0x0000000400167c02 */ /* 0x000fe20008000f00 */
[----:B------:R-:W-:Y:S01]  /*63d0*/  ULDC UR4, c[0x0][0x22c] ;  /* 0x00008b0000047ab9 */ /* 0x000fe20000000800 */
[----:B------:R-:W-:Y:S02]  /*63e0*/  ISETP.GE.U32.AND P0, PT, R6, R2, PT ;  /* 0x000000020600720c */ /* 0x000fe40003f06070 */
[----:B------:R-:W-:Y:S02]  /*63f0*/  SEL R23, RZ, 0xffffffff, P1 ;  /* 0xffffffffff177807 */ /* 0x000fe40000800000 */
[CC--:B------:R-:W-:Y:S02]  /*6400*/  ISETP.GE.AND P1, PT, R24.reuse, R15.reuse, PT ;  /* 0x0000000f1800720c */ /* 0x0c0fe40003f26270 */
[----:B------:R-:W-:Y:S01]  /*6410*/  ISETP.NE.AND P4, PT, R24, R15, PT ;  /* 0x0000000f1800720c */ /* 0x000fe20003f85270 */
[----:B------:R-:W-:Y:S01]  /*6420*/  IMAD.IADD R24, R2, 0x1, R22 ;  /* 0x0000000102187824 */ /* 0x000fe200078e0216 */
[----:B------:R-:W-:-:S02]  /*6430*/  ISETP.GE.AND.EX P0, PT, R7, RZ, PT, P0 ;  /* 0x000000ff0700720c */ /* 0x000fc40003f06300 */
[----:B------:R-:W-:Y:S02]  /*6440*/  SEL R15, RZ, 0xffffffff, P1 ;  /* 0xffffffffff0f7807 */ /* 0x000fe40000800000 */
[----:B------:R-:W-:Y:S02]  /*6450*/  @!P3 SEL R23, RZ, 0xffffffff, P0 ;  /* 0xffffffffff17b807 */ /* 0x000fe40000000000 */
[----:B------:R-:W-:Y:S02]  /*6460*/  ISETP.GE.U32.AND P0, PT, R3, R24, PT ;  /* 0x000000180300720c */ /* 0x000fe40003f06070 */
[----:B------:R-:W-:Y:S02]  /*6470*/  LOP3.LUT R23, R23, 0x1, RZ, 0xc0, !PT ;  /* 0x0000000117177812 */ /* 0x000fe400078ec0ff */
[----:B------:R-:W-:Y:S02]  /*6480*/  ISETP.GE.AND.EX P0, PT, R4, RZ, PT, P0 ;  /* 0x000000ff0400720c */ /* 0x000fe40003f06300 */
[----:B------:R-:W-:-:S02]  /*6490*/  ISETP.NE.U32.AND P3, PT, R23, 0x1, PT ;  /* 0x000000011700780c */ /* 0x000fc40003f65070 */
[----:B------:R-:W-:Y:S02]  /*64a0*/  @!P4 SEL R15, RZ, 0xffffffff, P0 ;  /* 0xffffffffff0fc807 */ /* 0x000fe40000000000 */
[----:B------:R-:W-:Y:S02]  /*64b0*/  PRMT R23, R19, 0x9910, RZ ;  /* 0x0000991013177816 */ /* 0x000fe400000000ff */
[----:B------:R-:W-:Y:S02]  /*64c0*/  PRMT R26, R16, 0x9910, RZ ;  /* 0x00009910101a7816 */ /* 0x000fe400000000ff */
[----:B------:R-:W-:Y:S02]  /*64d0*/  LOP3.LUT R15, R15, 0x1, RZ, 0xc0, !PT ;  /* 0x000000010f0f7812 */ /* 0x000fe400078ec0ff */
[CC--:B------:R-:W-:Y:S02]  /*64e0*/  ISETP.GE.AND P1, PT, R26.reuse, R23.reuse, PT ;  /* 0x000000171a00720c */ /* 0x0c0fe40003f26270 */
[----:B------:R-:W-:-:S02]  /*64f0*/  ISETP.NE.AND P5, PT, R26, R23, PT ;  /* 0x000000171a00720c */ /* 0x000fc40003fa5270 */
[----:B------:R-:W-:Y:S02]  /*6500*/  SEL R6, R6, R2, !P3 ;  /* 0x0000000206067207 */ /* 0x000fe40005800000 */
[----:B------:R-:W-:Y:S02]  /*6510*/  PRMT R23, R11, 0x9910, RZ ;  /* 0x000099100b177816 */ /* 0x000fe400000000ff */
[----:B------:R-:W-:Y:S01]  /*6520*/  ISETP.NE.U32.AND P4, PT, R15, 0x1, PT ;  /* 0x000000010f00780c */ /* 0x000fe20003f85070 */
[--C-:B------:R-:W-:Y:S01]  /*6530*/  IMAD.IADD R15, R24, 0x1, R22.reuse ;  /* 0x00000001180f7824 */ /* 0x100fe200078e0216 */
[----:B------:R-:W-:Y:S02]  /*6540*/  SEL R10, R10, R17, !P3 ;  /* 0x000000110a0a7207 */ /* 0x000fe40005800000 */
[----:B------:R-:W-:Y:S01]  /*6550*/  SEL R3, R3, R24, !P4 ;  /* 0x0000001803037207 */ /* 0x000fe20006000000 */
[----:B------:R-:W-:Y:S01]  /*6560*/  IMAD.IADD R25, R15, 0x1, R22 ;  /* 0x000000010f197824 */ /* 0x000fe200078e0216 */
[----:B------:R-:W-:-:S02]  /*6570*/  SEL R7, R7, RZ, !P3 ;  /* 0x000000ff07077207 */ /* 0x000fc40005800000 */
[----:B------:R-:W-:Y:S02]  /*6580*/  SEL R5, R5, R18, !P4 ;  /* 0x0000001205057207 */ /* 0x000fe40006000000 */
[----:B------:R-:W-:Y:S02]  /*6590*/  SEL R4, R4, RZ, !P4 ;  /* 0x000000ff04047207 */ /* 0x000fe40006000000 */
[----:B--2---:R-:W-:-:S04]  /*65a0*/  PRMT R2, R14, 0x9910, RZ ;  /* 0x000099100e027816 */ /* 0x004fc800000000ff */
[CC--:B------:R-:W-:Y:S02]  /*65b0*/  ISETP.NE.AND P6, PT, R23.reuse, R2.reuse, PT ;  /* 0x000000021700720c */ /* 0x0c0fe40003fc5270 */
[----:B------:R-:W-:Y:S02]  /*65c0*/  ISETP.GE.AND P0, PT, R23, R2, PT ;  /* 0x000000021700720c */ /* 0x000fe40003f06270 */
[----:B------:R-:W-:Y:S02]  /*65d0*/  SEL R2, RZ, 0xffffffff, P1 ;  /* 0xffffffffff027807 */ /* 0x000fe40000800000 */
[----:B------:R-:W-:Y:S02]  /*65e0*/  ISETP.GE.U32.AND P1, PT, R8, R15, PT ;  /* 0x0000000f0800720c */ /* 0x000fe40003f26070 */
[----:B------:R-:W-:Y:S02]  /*65f0*/  SEL R26, RZ, 0xffffffff, P0 ;  /* 0xffffffffff1a7807 */ /* 0x000fe40000000000 */
[----:B------:R-:W-:-:S02]  /*6600*/  ISETP.GE.AND.EX P1, PT, R9, RZ, PT, P1 ;  /* 0x000000ff0900720c */ /* 0x000fc40003f26310 */
[----:B------:R-:W-:Y:S02]  /*6610*/  ISETP.GE.U32.AND P0, PT, R12, R25, PT ;  /* 0x000000190c00720c */ /* 0x000fe40003f06070 */
[----:B------:R-:W-:Y:S02]  /*6620*/  @!P5 SEL R2, RZ, 0xffffffff, P1 ;  /* 0xffffffffff02d807 */ /* 0x000fe40000800000 */
[----:B------:R-:W-:Y:S02]  /*6630*/  ISETP.GE.AND.EX P0, PT, R13, RZ, PT, P0 ;  /* 0x000000ff0d00720c */ /* 0x000fe40003f06300 */
[----:B------:R-:W-:Y:S01]  /*6640*/  LOP3.LUT R23, R2, 0x1, RZ, 0xc0, !PT ;  /* 0x0000000102177812 */ /* 0x000fe200078ec0ff */
[----:B------:R-:W-:Y:S01]  /*6650*/  IMAD.IADD R2, R25, 0x1, R22 ;  /* 0x0000000119027824 */ /* 0x000fe200078e0216 */
[----:B------:R-:W-:Y:S02]  /*6660*/  @!P6 SEL R26, RZ, 0xffffffff, P0 ;  /* 0xffffffffff1ae807 */ /* 0x000fe40000000000 */
[----:B------:R-:W-:Y:S01]  /*6670*/  ISETP.NE.U32.AND P0, PT, R23, 0x1, PT ;  /* 0x000000011700780c */ /* 0x000fe20003f05070 */
[----:B------:R-:W-:Y:S01]  /*6680*/  IMAD R24, R22, 0x3, R2 ;  /* 0x0000000316187824 */ /* 0x000fe200078e0202 */
[----:B------:R-:W-:-:S02]  /*6690*/  MOV R23, UR4 ;  /* 0x0000000400177c02 */ /* 0x000fc40008000f00 */
[----:B------:R-:W-:Y:S02]  /*66a0*/  LOP3.LUT R26, R26, 0x1, RZ, 0xc0, !PT ;  /* 0x000000011a1a7812 */ /* 0x000fe400078ec0ff */
[----:B------:R-:W-:Y:S02]  /*66b0*/  ISETP.GE.U32.AND P5, PT, R24, R23, PT ;  /* 0x000000171800720c */ /* 0x000fe40003fa6070 */
[----:B------:R-:W-:Y:S02]  /*66c0*/  ISETP.NE.U32.AND P1, PT, R26, 0x1, PT ;  /* 0x000000011a00780c */ /* 0x000fe40003f25070 */
[----:B------:R-:W-:Y:S02]  /*66d0*/  SEL R8, R8, R15, !P0 ;  /* 0x0000000f08087207 */ /* 0x000fe40004000000 */
[----:B------:R-:W-:Y:S02]  /*66e0*/  SEL R12, R12, R25, !P1 ;  /* 0x000000190c0c7207 */ /* 0x000fe40004800000 */
[----:B------:R-:W-:-:S02]  /*66f0*/  SEL R16, R16, R19, !P0 ;  /* 0x0000001310107207 */ /* 0x000fc40004000000 */
[----:B------:R-:W-:Y:S02]  /*6700*/  SEL R9, R9, RZ, !P0 ;  /* 0x000000ff09097207 */ /* 0x000fe40004000000 */
[----:B------:R-:W-:Y:S02]  /*6710*/  SEL R11, R11, R14, !P1 ;  /* 0x0000000e0b0b7207 */ /* 0x000fe40004800000 */
[----:B------:R-:W-:Y:S01]  /*6720*/  SEL R13, R13, RZ, !P1 ;  /* 0x000000ff0d0d7207 */ /* 0x000fe20004800000 */
[----:B------:R-:W-:Y:S06]  /*6730*/  @!P5 BRA `(.L_x_2532) ;  /* 0xffffffbc0008d947 */ /* 0x000fec000383ffff */
[----:B------:R-:W-:Y:S05]  /*6740*/  BSYNC B2 ;  /* 0x0000000000027941 */ /* 0x000fea0003800000 */
.L_x_2527:
[----:B------:R-:W-:-:S07]  /*6750*/  PRMT R25, R14, 0x7610, R25 ;  /* 0x000076100e197816 */ /* 0x000fce0000000019 */
.L_x_2526:
[----:B------:R-:W-:Y:S05]  /*6760*/  BSYNC B1 ;  /* 0x0000000000017941 */ /* 0x000fea0003800000 */
.L_x_2525:
        /* <DEDUP_REMOVED lines=280> */
.L_x_2535:
[----:B------:R-:W-:-:S04]  /*78f0*/  LOP3.LUT R15, R17, 0xfffffffe, RZ, 0xc0, !PT ;  /* 0xfffffffe110f7812 */ /* 0x000fc800078ec0ff */
[----:B------:R-:W-:-:S05]  /*7900*/  IADD3 R14, P2, R20, R15, RZ ;  /* 0x0000000f140e7210 */ /* 0x000fca0007f5e0ff */
[----:B------:R-:W-:-:S05]  /*7910*/  IMAD.X R15, RZ, RZ, R21, P2 ;  /* 0x000000ffff0f7224 */ /* 0x000fca00010e0615 */
[----:B------:R0:W5:Y:S01]  /*7920*/  LDG.E.U16 R17, desc[UR36][R14.64] ;  /* 0x000000240e117981 */ /* 0x000162000c1e1500 */
[----:B------:R-:W-:-:S05]  /*7930*/  IMAD.IADD R27, R2, 0x1, R22 ;  /* 0x00000001021b7824 */ /* 0x000fca00078e0216 */
[----:B------:R-:W-:-:S13]  /*7940*/  ISETP.GE.U32.AND P2, PT, R27, R23, PT ;  /* 0x000000171b00720c */ /* 0x000fda0003f46070 */
[----:B0-----:R-:W-:Y:S05]  /*7950*/  @P2 BRA `(.L_x_2534) ;  /* 0x0000003400202947 */ /* 0x001fea0003800000 */
[----:B------:R-:W-:Y:S01]  /*7960*/  MOV R18, RZ ;  /* 0x000000ff00127202 */ /* 0x000fe20000000f00 */
        /* <DEDUP_REMOVED lines=269> */
[----:B------:R-:W-:-:S06]  /*8a40*/  @P2 IADD3 R28, -R14, RZ, RZ ;  /* 0x000000ff0e1c2210 */ /* 0x000fcc0007ffe1ff */
[----:B------:R-:W1:Y:S01]  /*8a50*/  @P2 LDC R14, c[0x0][0x3f8] ;  /* 0x0000fe00ff0e2b82 */ /* 0x000e620000000800 */
[----:B0-----:R-:W-:-:S04]  /*8a60*/  @P2 IMAD R15, R15, R28, R29 ;  /* 0x0000001c0f0f2224 */ /* 0x001fc800078e021d */
[----:B-1----:R-:W-:-:S07]  /*8a70*/  @P2 IMAD R18, R15, R14, R18 ;  /* 0x0000000e0f122224 */ /* 0x002fce00078e0212 */
.L_x_2536:
[----:B------:R-:W-:-:S04]  /*8a80*/  LOP3.LUT R15, R18, 0xfffffffe, RZ, 0xc0, !PT ;  /* 0xfffffffe120f7812 */ /* 0x000fc800078ec0ff */
[----:B------:R-:W-:-:S05]  /*8a90*/  IADD3 R14, P2, R20, R15, RZ ;  /* 0x0000000f140e7210 */ /* 0x000fca0007f5e0ff */
[----:B------:R-:W-:-:S05]  /*8aa0*/  IMAD.X R15, RZ, RZ, R21, P2 ;  /* 0x000000ffff0f7224 */ /* 0x000fca00010e0615 */
[----:B------:R0:W5:Y:S01]  /*8ab0*/  LDG.E.U16 R18, desc[UR36][R14.64] ;  /* 0x000000240e127981 */ /* 0x000162000c1e1500 */
        /* <DEDUP_REMOVED lines=277> */
.L_x_2537:
[----:B------:R-:W-:-:S04]  /*9c10*/  LOP3.LUT R15, R19, 0xfffffffe, RZ, 0xc0, !PT ;  /* 0xfffffffe130f7812 */ /* 0x000fc800078ec0ff */
[----:B------:R-:W-:-:S05]  /*9c20*/  IADD3 R14, P2, R20, R15, RZ ;  /* 0x0000000f140e7210 */ /* 0x000fca0007f5e0ff */
[----:B------:R-:W-:-:S05]  /*9c30*/  IMAD.X R15, RZ, RZ, R21, P2 ;  /* 0x000000ffff0f7224 */ /* 0x000fca00010e0615 */
[----:B------:R0:W5:Y:S02]  /*9c40*/  LDG.E.U16 R19, desc[UR36][R14.64] ;  /* 0x000000240e137981 */ /* 0x000164000c1e1500 */
[----:B0-----:R-:W-:-:S04]  /*9c50*/  IADD3 R15, R27, R22, RZ ;  /* 0x000000161b0f7210 */ /* 0x001fc80007ffe0ff */
        /* <DEDUP_REMOVED lines=276> */
.L_x_2538:
[----:B------:R-:W-:-:S04]  /*ada0*/  LOP3.LUT R15, R26, 0xfffffffe, RZ, 0xc0, !PT ;  /* 0xfffffffe1a0f7812 */ /* 0x000fc800078ec0ff */
[----:B------:R-:W-:-:S05]  /*adb0*/  IADD3 R14, P1, R20, R15, RZ ;  /* 0x0000000f140e7210 */ /* 0x000fca0007f3e0ff */
[----:B------:R-:W-:-:S05]  /*adc0*/  IMAD.X R15, RZ, RZ, R21, P1 ;  /* 0x000000ffff0f7224 */ /* 0x000fca00008e0615 */
[----:B------:R0:W5:Y:S03]  /*add0*/  LDG.E.U16 R25, desc[UR36][R14.64] ;  /* 0x000000240e197981 */ /* 0x000166000c1e1500 */
.L_x_2534:
[----:B------:R-:W-:Y:S05]  /*ade0*/  BSYNC B1 ;  /* 0x0000000000017941 */ /* 0x000fea0003800000 */
.L_x_2533:
[----:B------:R-:W-:Y:S04]  /*adf0*/  BSSY B1, `(.L_x_2539) ;  /* 0x000003f000017945 */ /* 0x000fe80003800000 */
[----:B------:R-:W-:Y:S05]  /*ae00*/  @P0 BRA `(.L_x_2540) ;  /* 0x0000000000f40947 */ /* 0x000fea0003800000 */
[----:B0----5:R-:W-:Y:S02]  /*ae10*/  PRMT R14, R17, 0x9910, RZ ;  /* 0x00009910110e7816 */ /* 0x021fe400000000ff */
[----:B------:R-:W-:Y:S02]  /*ae20*/  PRMT R15, R10, 0x9910, RZ ;  /* 0x000099100a0f7816 */ /* 0x000fe400000000ff */
[----:B------:R-:W-:Y:S02]  /*ae30*/  ISETP.GE.U32.AND P0, PT, R6, R2, PT ;  /* 0x000000020600720c */ /* 0x000fe40003f06070 */
[CC--:B------:R-:W-:Y:S02]  /*ae40*/  ISETP.NE.AND P2, PT, R15.reuse, R14.reuse, PT ;  /* 0x0000000e0f00720c */ /* 0x0c0fe40003f45270 */
[----:B------:R-:W-:Y:S02]  /*ae50*/  ISETP.GE.AND P1, PT, R15, R14, PT ;  /* 0x0000000e0f00720c */ /* 0x000fe40003f26270 */
[----:B------:R-:W-:-:S02]  /*ae60*/  ISETP.GE.AND.EX P0, PT, R7, RZ, PT, P0 ;  /* 0x000000ff0700720c */ /* 0x000fc40003f06300 */
[----:B------:R-:W-:-:S07]  /*ae70*/  SEL R14, RZ, 0xffffffff, P1 ;  /* 0xffffffffff0e7807 */ /* 0x000fce0000800000 */
[----:B------:R-:W-:-:S04]  /*ae80*/  @!P2 SEL R14, RZ, 0xffffffff, P0 ;  /* 0xffffffffff0ea807 */ /* 0x000fc80000000000 */
[----:B------:R-:W-:Y:S01]  /*ae90*/  LOP3.LUT R15, R14, 0x1, RZ, 0xc0, !PT ;  /* 0x000000010e0f7812 */ /* 0x000fe200078ec0ff */
[----:B------:R-:W-:-:S03]  /*aea0*/  IMAD.IADD R14, R2, 0x1, R22 ;  /* 0x00000001020e7824 */ /* 0x000fc600078e0216 */
[----:B------:R-:W-:Y:S02]  /*aeb0*/  ISETP.NE.U32.AND P0, PT, R15, 0x1, PT ;  /* 0x000000010f00780c */ /* 0x000fe40003f05070 */
[----:B------:R-:W-:Y:S02]  /*aec0*/  ISETP.GE.U32.AND P1, PT, R14, R23, PT ;  /* 0x000000170e00720c */ /* 0x000fe40003f26070 */
[----:B------:R-:W-:Y:S02]  /*aed0*/  SEL R10, R10, R17, !P0 ;  /* 0x000000110a0a7207 */ /* 0x000fe40004000000 */
[----:B------:R-:W-:Y:S02]  /*aee0*/  SEL R6, R6, R2, !P0 ;  /* 0x0000000206067207 */ /* 0x000fe40004000000 */
[----:B------:R-:W-:-:S07]  /*aef0*/  SEL R7, R7, RZ, !P0 ;  /* 0x000000ff07077207 */ /* 0x000fce0004000000 */
[----:B------:R-:W-:Y:S05]  /*af00*/  @P1 BRA `(.L_x_2540) ;  /* 0x0000000000b41947 */ /* 0x000fea0003800000 */
[----:B------:R-:W-:Y:S02]  /*af10*/  PRMT R2, R18, 0x9910, RZ ;  /* 0x0000991012027816 */ /* 0x000fe400000000ff */
[----:B------:R-:W-:Y:S02]  /*af20*/  PRMT R15, R5, 0x9910, RZ ;  /* 0x00009910050f7816 */ /* 0x000fe400000000ff */
[----:B------:R-:W-:Y:S02]  /*af30*/  ISETP.GE.U32.AND P0, PT, R3, R14, PT ;  /* 0x0000000e0300720c */ /* 0x000fe40003f06070 */
[CC--:B------:R-:W-:Y:S02]  /*af40*/  ISETP.NE.AND P2, PT, R15.reuse, R2.reuse, PT ;  /* 0x000000020f00720c */ /* 0x0c0fe40003f45270 */
[----:B------:R-:W-:Y:S01]  /*af50*/  ISETP.GE.AND P1, PT, R15, R2, PT ;  /* 0x000000020f00720c */ /* 0x000fe20003f26270 */
[----:B------:R-:W-:Y:S01]  /*af60*/  IMAD.IADD R15, R14, 0x1, R22 ;  /* 0x000000010e0f7824 */ /* 0x000fe200078e0216 */
[----:B------:R-:W-:-:S02]  /*af70*/  ISETP.GE.AND.EX P0, PT, R4, RZ, PT, P0 ;  /* 0x000000ff0400720c */ /* 0x000fc40003f06300 */
[----:B------:R-:W-:Y:S02]  /*af80*/  SEL R2, RZ, 0xffffffff, P1 ;  /* 0xffffffffff027807 */ /* 0x000fe40000800000 */
[----:B------:R-:W-:-:S05]  /*af90*/  ISETP.GE.U32.AND P1, PT, R15, R23, PT ;  /* 0x000000170f00720c */ /* 0x000fca0003f26070 */
[----:B------:R-:W-:-:S04]  /*afa0*/  @!P2 SEL R2, RZ, 0xffffffff, P0 ;  /* 0xffffffffff02a807 */ /* 0x000fc80000000000 */
[----:B------:R-:W-:-:S04]  /*afb0*/  LOP3.LUT R2, R2, 0x1, RZ, 0xc0, !PT ;  /* 0x0000000102027812 */ /* 0x000fc800078ec0ff */
[----:B------:R-:W-:-:S04]  /*afc0*/  ISETP.NE.U32.AND P0, PT, R2, 0x1, PT ;  /* 0x000000010200780c */ /* 0x000fc80003f05070 */
[----:B------:R-:W-:Y:S02]  /*afd0*/  SEL R5, R5, R18, !P0 ;  /* 0x0000001205057207 */ /* 0x000fe40004000000 */
[----:B------:R-:W-:Y:S02]  /*afe0*/  SEL R3, R3, R14, !P0 ;  /* 0x0000000e03037207 */ /* 0x000fe40004000000 */
[----:B------:R-:W-:Y:S01]  /*aff0*/  SEL R4, R4, RZ, !P0 ;  /* 0x000000ff04047207 */ /* 0x000fe20004000000 */
[----:B------:R-:W-:Y:S06]  /*b000*/  @P1 BRA `(.L_x_2540) ;  /* 0x0000000000741947 */ /* 0x000fec0003800000 */
[----:B------:R-:W-:Y:S02]  /*b010*/  PRMT R2, R19, 0x9910, RZ ;  /* 0x0000991013027816 */ /* 0x000fe400000000ff */
[----:B------:R-:W-:Y:S02]  /*b020*/  PRMT R17, R16, 0x9910, RZ ;  /* 0x0000991010117816 */ /* 0x000fe400000000ff */
[----:B------:R-:W-:Y:S02]  /*b030*/  ISETP.GE.U32.AND P0, PT, R8, R15, PT ;  /* 0x0000000f0800720c */ /* 0x000fe40003f06070 */
[CC--:B------:R-:W-:Y:S02]  /*b040*/  ISETP.NE.AND P2, PT, R17.reuse, R2.reuse, PT ;  /* 0x000000021100720c */ /* 0x0c0fe40003f45270 */
[----:B------:R-:W-:Y:S02]  /*b050*/  ISETP.GE.AND P1, PT, R17, R2, PT ;  /* 0x000000021100720c */ /* 0x000fe40003f26270 */
[----:B------:R-:W-:-:S02]  /*b060*/  IADD3 R17, R15, R22, RZ ;  /* 0x000000160f117210 */ /* 0x000fc40007ffe0ff */
[----:B------:R-:W-:Y:S02]  /*b070*/  ISETP.GE.AND.EX P0, PT, R9, RZ, PT, P0 ;  /* 0x000000ff0900720c */ /* 0x000fe40003f06300 */
[----:B------:R-:W-:Y:S02]  /*b080*/  SEL R2, RZ, 0xffffffff, P1 ;  /* 0xffffffffff027807 */ /* 0x000fe40000800000 */
[----:B------:R-:W-:-:S03]  /*b090*/  ISETP.GE.U32.AND P1, PT, R17, R23, PT ;  /* 0x000000171100720c */ /* 0x000fc60003f26070 */
        /* <DEDUP_REMOVED lines=12> */
[----:B------:R-:W-:-:S02]  /*b160*/  ISETP.GE.AND.EX P0, PT, R13, RZ, PT, P0 ;  /* 0x000000ff0d00720c */ /* 0x000fc40003f06300 */
[----:B------:R-:W-:-:S07]  /*b170*/  SEL R2, RZ, 0xffffffff, P1 ;  /* 0xffffffffff027807 */ /* 0x000fce0000800000 */
[----:B------:R-:W-:-:S04]  /*b180*/  @!P2 SEL R2, RZ, 0xffffffff, P0 ;  /* 0xffffffffff02a807 */ /* 0x000fc80000000000 */
[----:B------:R-:W-:-:S04]  /*b190*/  LOP3.LUT R2, R2, 0x1, RZ, 0xc0, !PT ;  /* 0x0000000102027812 */ /* 0x000fc800078ec0ff */
[----:B------:R-:W-:-:S04]  /*b1a0*/  ISETP.NE.U32.AND P0, PT, R2, 0x1, PT ;  /* 0x000000010200780c */ /* 0x000fc80003f05070 */
[----:B------:R-:W-:Y:S02]  /*b1b0*/  SEL R11, R11, R25, !P0 ;  /* 0x000000190b0b7207 */ /* 0x000fe40004000000 */
[----:B------:R-:W-:Y:S02]  /*b1c0*/  SEL R12, R12, R17, !P0 ;  /* 0x000000110c0c7207 */ /* 0x000fe40004000000 */
[----:B------:R-:W-:-:S07]  /*b1d0*/  SEL R13, R13, RZ, !P0 ;  /* 0x000000ff0d0d7207 */ /* 0x000fce0004000000 */
.L_x_2540:
[----:B------:R-:W-:Y:S05]  /*b1e0*/  BSYNC B1 ;  /* 0x0000000000017941 */ /* 0x000fea0003800000 */
.L_x_2539:
[----:B------:R-:W-:Y:S02]  /*b1f0*/  PRMT R2, R5, 0x9910, RZ ;  /* 0x0000991005027816 */ /* 0x000fe400000000ff */
[----:B0-----:R-:W-:Y:S02]  /*b200*/  PRMT R15, R10, 0x9910, RZ ;  /* 0x000099100a0f7816 */ /* 0x001fe400000000ff */
        /* <DEDUP_REMOVED lines=10> */
[----:B-----5:R-:W-:Y:S02]  /*b2b0*/  SEL R17, R6, R3, !P0 ;  /* 0x0000000306117207 */ /* 0x020fe40004000000 */
        /* <DEDUP_REMOVED lines=27> */
.L_x_2524:
[----:B------:R-:W-:Y:S01]  /*b470*/  ISETP.GE.U32.AND P0, PT, R6, R23, PT ;  /* 0x000000170600720c */ /* 0x000fe20003f06070 */
[----:B------:R-:W-:Y:S01]  /*b480*/  BSSY B1, `(.L_x_2541) ;  /* 0x000005b000017945 */ /* 0x000fe20003800000 */
[----:B------:R-:W-:Y:S01]  /*b490*/  IMAD.MOV.U32 R12, RZ, RZ, R5 ;  /* 0x000000ffff0c7224 */ /* 0x000fe200078e0005 */
[----:B------:R-:W-:Y:S01]  /*b4a0*/  MOV R8, R5 ;  /* 0x0000000500087202 */ /* 0x000fe20000000f00 */
[--C-:B--2---:R-:W-:Y:S02]  /*b4b0*/  IMAD.MOV.U32 R7, RZ, RZ, R3.reuse ;  /* 0x000000ffff077224 */ /* 0x104fe400078e0003 */
[--C-:B------:R-:W-:Y:S02]  /*b4c0*/  IMAD.MOV.U32 R9, RZ, RZ, R3.reuse ;  /* 0x000000ffff097224 */ /* 0x100fe400078e0003 */
[----:B------:R-:W-:Y:S02]  /*b4d0*/  IMAD.MOV.U32 R15, RZ, RZ, R14 ;  /* 0x000000ffff0f7224 */ /* 0x000fe400078e000e */
[----:B------:R-:W-:-:S02]  /*b4e0*/  IMAD.MOV.U32 R13, RZ, RZ, R3 ;  /* 0x000000ffff0d7224 */ /* 0x000fc400078e0003 */
[----:B------:R-:W-:Y:S01]  /*b4f0*/  IMAD.MOV.U32 R6, RZ, RZ, R14 ;  /* 0x000000ffff067224 */ /* 0x000fe200078e000e */
[----:B------:R-:W-:Y:S06]  /*b500*/  @P0 BRA `(.L_x_2542) ;  /* 0x0000000400480947 */ /* 0x000fec0003800000 */
[----:B------:R-:W-:Y:S01]  /*b510*/  BSSY B2, `(.L_x_2543) ;  /* 0x000004f000027945 */ /* 0x000fe20003800000 */
[--C-:B------:R-:W-:Y:S01]  /*b520*/  IMAD.MOV.U32 R7, RZ, RZ, R3.reuse ;  /* 0x000000ffff077224 */ /* 0x100fe200078e0003 */
[----:B------:R-:W-:Y:S01]  /*b530*/  MOV R13, R3 ;  /* 0x00000003000d7202 */ /* 0x000fe20000000f00 */
[----:B------:R-:W-:Y:S02]  /*b540*/  IMAD.MOV.U32 R9, RZ, RZ, R3 ;  /* 0x000000ffff097224 */ /* 0x000fe400078e0003 */
[--C-:B------:R-:W-:Y:S02]  /*b550*/  IMAD.MOV.U32 R15, RZ, RZ, R14.reuse ;  /* 0x000000ffff0f7224 */ /* 0x100fe400078e000e */
[----:B------:R-:W-:Y:S02]  /*b560*/  IMAD.MOV.U32 R6, RZ, RZ, R14 ;  /* 0x000000ffff067224 */ /* 0x000fe400078e000e */
[--C-:B------:R-:W-:Y:S02]  /*b570*/  IMAD.MOV.U32 R12, RZ, RZ, R5.reuse ;  /* 0x000000ffff0c7224 */ /* 0x100fe400078e0005 */
[----:B------:R-:W-:-:S07]  /*b580*/  IMAD.MOV.U32 R8, RZ, RZ, R5 ;  /* 0x000000ffff087224 */ /* 0x000fce00078e0005 */
.L_x_2544:
[-C--:B------:R-:W-:Y:S01]  /*b590*/  IMAD R11, R17, R2.reuse, RZ ;  /* 0x00000002110b7224 */ /* 0x080fe200078e02ff */
[----:B------:R-:W-:-:S03]  /*b5a0*/  IADD3 R18, R22, R2, RZ ;  /* 0x0000000216127210 */ /* 0x000fc60007ffe0ff */
[----:B------:R-:W-:-:S05]  /*b5b0*/  IMAD.WIDE.U32 R10, R11, 0x2, R20 ;  /* 0x000000020b0a7825 */ /* 0x000fca00078e0014 */
[----:B------:R0:W2:Y:S01]  /*b5c0*/  LDG.E.U16 R24, desc[UR36][R10.64] ;  /* 0x000000240a187981 */ /* 0x0000a2000c1e1500 */
[----:B------:R-:W-:Y:S01]  /*b5d0*/  IMAD R19, R17, R18, RZ ;  /* 0x0000001211137224 */ /* 0x000fe200078e02ff */
[----:B------:R-:W-:-:S03]  /*b5e0*/  PRMT R26, R5, 0x9910, RZ ;  /* 0x00009910051a7816 */ /* 0x000fc600000000ff */
[----:B0-----:R-:W-:-:S05]  /*b5f0*/  IMAD.WIDE.U32 R10, R19, 0x2, R20 ;  /* 0x00000002130a7825 */ /* 0x001fca00078e0014 */
[----:B------:R0:W3:Y:S01]  /*b600*/  LDG.E.U16 R25, desc[UR36][R10.64] ;  /* 0x000000240a197981 */ /* 0x0000e2000c1e1500 */
[----:B------:R-:W-:Y:S02]  /*b610*/  PRMT R28, R12, 0x9910, RZ ;  /* 0x000099100c1c7816 */ /* 0x000fe400000000ff */
[----:B--2---:R-:W-:-:S04]  /*b620*/  PRMT R19, R24, 0x9910, RZ ;  /* 0x0000991018137816 */ /* 0x004fc800000000ff */
[CC--:B------:R-:W-:Y:S02]  /*b630*/  ISETP.NE.AND P1, PT, R26.reuse, R19.reuse, PT ;  /* 0x000000131a00720c */ /* 0x0c0fe40003f25270 */
[----:B------:R-:W-:Y:S01]  /*b640*/  ISETP.GE.AND P4, PT, R26, R19, PT ;  /* 0x000000131a00720c */ /* 0x000fe20003f86270 */
[----:B------:R-:W-:-:S04]  /*b650*/  IMAD.IADD R26, R18, 0x1, R22 ;  /* 0x00000001121a7824 */ /* 0x000fc800078e0216 */
[----:B0-----:R-:W-:-:S04]  /*b660*/  IMAD R11, R17, R26, RZ ;  /* 0x0000001a110b7224 */ /* 0x001fc800078e02ff */
[----:B------:R-:W-:Y:S01]  /*b670*/  IMAD.WIDE.U32 R10, R11, 0x2, R20 ;  /* 0x000000020b0a7825 */ /* 0x000fe200078e0014 */
[----:B------:R-:W-:Y:S02]  /*b680*/  ISETP.GE.U32.AND P0, PT, R7, R2, PT ;  /* 0x000000020700720c */ /* 0x000fe40003f06070 */
[----:B---3--:R-:W-:Y:S02]  /*b690*/  PRMT R19, R25, 0x9910, RZ ;  /* 0x0000991019137816 */ /* 0x008fe400000000ff */
[----:B------:R-:W2:Y:S01]  /*b6a0*/  LDG.E.U16 R27, desc[UR36][R10.64] ;  /* 0x000000240a1b7981 */ /* 0x000ea2000c1e1500 */
[----:B------:R-:W-:Y:S02]  /*b6b0*/  ISETP.GE.AND.EX P0, PT, R14, RZ, PT, P0 ;  /* 0x000000ff0e00720c */ /* 0x000fe40003f06300 */
[CC--:B------:R-:W-:Y:S02]  /*b6c0*/  ISETP.NE.AND P3, PT, R28.reuse, R19.reuse, PT ;  /* 0x000000131c00720c */ /* 0x0c0fe40003f65270 */
[----:B------:R-:W-:-:S02]  /*b6d0*/  ISETP.GE.AND P2, PT, R28, R19, PT ;  /* 0x000000131c00720c */ /* 0x000fc40003f46270 */
[----:B------:R-:W-:Y:S02]  /*b6e0*/  SEL R19, RZ, 0xffffffff, P0 ;  /* 0xffffffffff137807 */ /* 0x000fe40000000000 */
[----:B------:R-:W-:-:S04]  /*b6f0*/  @P1 SEL R19, RZ, 0xffffffff, P4 ;  /* 0xffffffffff131807 */ /* 0x000fc80002000000 */
[----:B------:R-:W-:Y:S02]  /*b700*/  LOP3.LUT R19, R19, 0x1, RZ, 0xc0, !PT ;  /* 0x0000000113137812 */ /* 0x000fe400078ec0ff */
[----:B------:R-:W-:Y:S02]  /*b710*/  PRMT R28, R16, 0x9910, RZ ;  /* 0x00009910101c7816 */ /* 0x000fe400000000ff */
[----:B------:R-:W-:Y:S02]  /*b720*/  ISETP.NE.U32.AND P1, PT, R19, 0x1, PT ;  /* 0x000000011300780c */ /* 0x000fe40003f25070 */
[----:B--2---:R-:W-:-:S04]  /*b730*/  PRMT R19, R27, 0x9910, RZ ;  /* 0x000099101b137816 */ /* 0x004fc800000000ff */
[CC--:B------:R-:W-:Y:S02]  /*b740*/  ISETP.NE.AND P4, PT, R28.reuse, R19.reuse, PT ;  /* 0x000000131c00720c */ /* 0x0c0fe40003f85270 */
[----:B------:R-:W-:Y:S01]  /*b750*/  ISETP.GE.AND P5, PT, R28, R19, PT ;  /* 0x000000131c00720c */ /* 0x000fe20003fa6270 */
[----:B------:R-:W-:-:S04]  /*b760*/  IMAD.IADD R28, R26, 0x1, R22 ;  /* 0x000000011a1c7824 */ /* 0x000fc800078e0216 */
[----:B------:R-:W-:-:S04]  /*b770*/  IMAD R11, R17, R28, RZ ;  /* 0x0000001c110b7224 */ /* 0x000fc800078e02ff */
[----:B------:R-:W-:-:S06]  /*b780*/  IMAD.WIDE.U32 R10, R11, 0x2, R20 ;  /* 0x000000020b0a7825 */ /* 0x000fcc00078e0014 */
[----:B------:R-:W2:Y:S01]  /*b790*/  LDG.E.U16 R11, desc[UR36][R10.64] ;  /* 0x000000240a0b7981 */ /* 0x000ea2000c1e1500 */
[----:B------:R-:W-:-:S04]  /*b7a0*/  ISETP.GE.U32.AND P0, PT, R3, R18, PT ;  /* 0x000000120300720c */ /* 0x000fc80003f06070 */
[----:B------:R-:W-:Y:S02]  /*b7b0*/  ISETP.GE.AND.EX P0, PT, R4, RZ, PT, P0 ;  /* 0x000000ff0400720c */ /* 0x000fe40003f06300 */
[----:B------:R-:W-:Y:S02]  /*b7c0*/  SEL R7, R7, R2, !P1 ;  /* 0x0000000207077207 */ /* 0x000fe40004800000 */
[----:B------:R-:W-:Y:S02]  /*b7d0*/  SEL R2, RZ, 0xffffffff, P0 ;  /* 0xffffffffff027807 */ /* 0x000fe40000000000 */
[----:B------:R-:W-:Y:S02]  /*b7e0*/  @P3 SEL R2, RZ, 0xffffffff, P2 ;  /* 0xffffffffff023807 */ /* 0x000fe40001000000 */
[----:B------:R-:W-:Y:S02]  /*b7f0*/  ISETP.GE.U32.AND P0, PT, R9, R26, PT ;  /* 0x0000001a0900720c */ /* 0x000fe40003f06070 */
[----:B------:R-:W-:-:S02]  /*b800*/  LOP3.LUT R2, R2, 0x1, RZ, 0xc0, !PT ;  /* 0x0000000102027812 */ /* 0x000fc400078ec0ff */
[----:B------:R-:W-:Y:S02]  /*b810*/  ISETP.GE.AND.EX P0, PT, R15, RZ, PT, P0 ;  /* 0x000000ff0f00720c */ /* 0x000fe40003f06300 */
[----:B------:R-:W-:Y:S02]  /*b820*/  ISETP.NE.U32.AND P2, PT, R2, 0x1, PT ;  /* 0x000000010200780c */ /* 0x000fe40003f45070 */
[----:B------:R-:W-:Y:S02]  /*b830*/  SEL R2, RZ, 0xffffffff, P0 ;  /* 0xffffffffff027807 */ /* 0x000fe40000000000 */
[----:B------:R-:W-:-:S04]  /*b840*/  @P4 SEL R2, RZ, 0xffffffff, P5 ;  /* 0xffffffffff024807 */ /* 0x000fc80002800000 */
[----:B------:R-:W-:Y:S02]  /*b850*/  LOP3.LUT R2, R2, 0x1, RZ, 0xc0, !PT ;  /* 0x0000000102027812 */ /* 0x000fe400078ec0ff */
[----:B------:R-:W-:Y:S02]  /*b860*/  PRMT R19, R8, 0x9910, RZ ;  /* 0x0000991008137816 */ /* 0x000fe400000000ff */
[----:B------:R-:W-:Y:S02]  /*b870*/  ISETP.NE.U32.AND P3, PT, R2, 0x1, PT ;  /* 0x000000010200780c */ /* 0x000fe40003f65070 */
[----:B------:R-:W-:-:S04]  /*b880*/  ISETP.GE.U32.AND P0, PT, R13, R28, PT ;  /* 0x0000001c0d00720c */ /* 0x000fc80003f06070 */
[----:B------:R-:W-:Y:S02]  /*b890*/  ISETP.GE.AND.EX P0, PT, R6, RZ, PT, P0 ;  /* 0x000000ff0600720c */ /* 0x000fe40003f06300 */
[----:B------:R-:W-:Y:S02]  /*b8a0*/  SEL R3, R3, R18, !P2 ;  /* 0x0000001203037207 */ /* 0x000fe40005000000 */
[----:B------:R-:W-:Y:S02]  /*b8b0*/  SEL R9, R9, R26, !P3 ;  /* 0x0000001a09097207 */ /* 0x000fe40005800000 */
[----:B------:R-:W-:Y:S02]  /*b8c0*/  SEL R5, R5, R24, !P1 ;  /* 0x0000001805057207 */ /* 0x000fe40004800000 */
[----:B------:R-:W-:Y:S02]  /*b8d0*/  SEL R14, R14, RZ, !P1 ;  /* 0x000000ff0e0e7207 */ /* 0x000fe40004800000 */
[----:B------:R-:W-:-:S02]  /*b8e0*/  SEL R12, R12, R25, !P2 ;  /* 0x000000190c0c7207 */ /* 0x000fc40005000000 */
[----:B------:R-:W-:Y:S02]  /*b8f0*/  SEL R4, R4, RZ, !P2 ;  /* 0x000000ff04047207 */ /* 0x000fe40005000000 */
[----:B------:R-:W-:Y:S02]  /*b900*/  SEL R16, R16, R27, !P3 ;  /* 0x0000001b10107207 */ /* 0x000fe40005800000 */
[----:B------:R-:W-:Y:S02]  /*b910*/  SEL R15, R15, RZ, !P3 ;  /* 0x000000ff0f0f7207 */ /* 0x000fe40005800000 */
[----:B--2---:R-:W-:-:S04]  /*b920*/  PRMT R2, R11, 0x9910, RZ ;  /* 0x000099100b027816 */ /* 0x004fc800000000ff */
[CC--:B------:R-:W-:Y:S02]  /*b930*/  ISETP.NE.AND P4, PT, R19.reuse, R2.reuse, PT ;  /* 0x000000021300720c */ /* 0x0c0fe40003f85270 */
[----:B------:R-:W-:Y:S02]  /*b940*/  ISETP.GE.AND P5, PT, R19, R2, PT ;  /* 0x000000021300720c */ /* 0x000fe40003fa6270 */
[----:B------:R-:W-:-:S09]  /*b950*/  SEL R2, RZ, 0xffffffff, P0 ;  /* 0xffffffffff027807 */ /* 0x000fd20000000000 */
[----:B------:R-:W-:-:S04]  /*b960*/  @P4 SEL R2, RZ, 0xffffffff, P5 ;  /* 0xffffffffff024807 */ /* 0x000fc80002800000 */
[----:B------:R-:W-:Y:S01]  /*b970*/  LOP3.LUT R10, R2, 0x1, RZ, 0xc0, !PT ;  /* 0x00000001020a7812 */ /* 0x000fe200078ec0ff */
[----:B------:R-:W-:-:S03]  /*b980*/  IMAD.IADD R2, R28, 0x1, R22 ;  /* 0x000000011c027824 */ /* 0x000fc600078e0216 */
[----:B------:R-:W-:Y:S01]  /*b990*/  ISETP.NE.U32.AND P0, PT, R10, 0x1, PT ;  /* 0x000000010a00780c */ /* 0x000fe20003f05070 */
[----:B------:R-:W-:-:S05]  /*b9a0*/  IMAD R10, R22, 0x3, R2 ;  /* 0x00000003160a7824 */ /* 0x000fca00078e0202 */
[----:B------:R-:W-:Y:S02]  /*b9b0*/  ISETP.GE.U32.AND P4, PT, R10, R23, PT ;  /* 0x000000170a00720c */ /* 0x000fe40003f86070 */
[----:B------:R-:W-:Y:S02]  /*b9c0*/  SEL R13, R13, R28, !P0 ;  /* 0x0000001c0d0d7207 */ /* 0x000fe40004000000 */
[----:B------:R-:W-:Y:S02]  /*b9d0*/  SEL R8, R8, R11, !P0 ;  /* 0x0000000b08087207 */ /* 0x000fe40004000000 */
[----:B------:R-:W-:-:S07]  /*b9e0*/  SEL R6, R6, RZ, !P0 ;  /* 0x000000ff06067207 */ /* 0x000fce0004000000 */
[----:B------:R-:W-:Y:S05]  /*b9f0*/  @!P4 BRA `(.L_x_2544) ;  /* 0xfffffff800e4c947 */ /* 0x000fea000383ffff */
[----:B------:R-:W-:Y:S05]  /*ba00*/  BSYNC B2 ;  /* 0x0000000000027941 */ /* 0x000fea0003800000 */
.L_x_2543:
[----:B------:R-:W-:Y:S02]  /*ba10*/  PRMT R18, R24, 0x7610, R18 ;  /* 0x0000761018127816 */ /* 0x000fe40000000012 */
[----:B------:R-:W-:-:S07]  /*ba20*/  PRMT R19, R11, 0x7610, R19 ;  /* 0x000076100b137816 */ /* 0x000fce0000000013 */
.L_x_2542:
[----:B------:R-:W-:Y:S05]  /*ba30*/  BSYNC B1 ;  /* 0x0000000000017941 */ /* 0x000fea0003800000 */
.L_x_2541:
[----:B------:R-:W-:Y:S01]  /*ba40*/  ISETP.GE.U32.AND P1, PT, R2, R23, PT ;  /* 0x000000170200720c */ /* 0x000fe20003f26070 */
[----:B------:R-:W-:-:S12]  /*ba50*/  BSSY B1, `(.L_x_2545) ;  /* 0x0000016000017945 */ /* 0x000fd80003800000 */
[----:B------:R-:W-:Y:S05]  /*ba60*/  @P1 BRA `(.L_x_2546) ;  /* 0x0000000000501947 */ /* 0x000fea0003800000 */
[----:B------:R-:W-:-:S04]  /*ba70*/  IMAD R11, R17, R2, RZ ;  /* 0x00000002110b7224 */ /* 0x000fc800078e02ff */
[----:B------:R-:W-:-:S05]  /*ba80*/  IMAD.WIDE.U32 R10, R11, 0x2, R20 ;  /* 0x000000020b0a7825 */ /* 0x000fca00078e0014 */
[----:B------:R0:W5:Y:S01]  /*ba90*/  LDG.E.U16 R18, desc[UR36][R10.64] ;  /* 0x000000240a127981 */ /* 0x000162000c1e1500 */
[----:B------:R-:W-:-:S05]  /*baa0*/  IMAD.IADD R24, R2, 0x1, R22 ;  /* 0x0000000102187824 */ /* 0x000fca00078e0216 */
[----:B------:R-:W-:-:S13]  /*bab0*/  ISETP.GE.U32.AND P0, PT, R24, R23, PT ;  /* 0x000000171800720c */ /* 0x000fda0003f06070 */
[----:B0-----:R-:W-:Y:S05]  /*bac0*/  @P0 BRA `(.L_x_2546) ;  /* 0x0000000000380947 */ /* 0x001fea0003800000 */
[----:B------:R-:W-:-:S04]  /*bad0*/  IMAD R11, R17, R24, RZ ;  /* 0x00000018110b7224 */ /* 0x000fc800078e02ff */
[----:B------:R-:W-:-:S05]  /*bae0*/  IMAD.WIDE.U32 R10, R11, 0x2, R20 ;  /* 0x000000020b0a7825 */ /* 0x000fca00078e0014 */
[----:B------:R0:W5:Y:S01]  /*baf0*/  LDG.E.U16 R25, desc[UR36][R10.64] ;  /* 0x000000240a197981 */ /* 0x000162000c1e1500 */
[----:B------:R-:W-:-:S04]  /*bb00*/  IADD3 R24, R24, R22, RZ ;  /* 0x0000001618187210 */ /* 0x000fc80007ffe0ff */
[----:B------:R-:W-:-:S13]  /*bb10*/  ISETP.GE.U32.AND P0, PT, R24, R23, PT ;  /* 0x000000171800720c */ /* 0x000fda0003f06070 */
[----:B0-----:R-:W-:Y:S05]  /*bb20*/  @P0 BRA `(.L_x_2546) ;  /* 0x0000000000200947 */ /* 0x001fea0003800000 */
[----:B------:R-:W-:Y:S02]  /*bb30*/  IMAD.IADD R10, R24, 0x1, R22 ;  /* 0x00000001180a7824 */ /* 0x000fe400078e0216 */
[----:B------:R-:W-:-:S03]  /*bb40*/  IMAD R11, R17, R24, RZ ;  /* 0x00000018110b7224 */ /* 0x000fc600078e02ff */
[----:B------:R-:W-:-:S13]  /*bb50*/  ISETP.GE.U32.AND P0, PT, R10, R23, PT ;  /* 0x000000170a00720c */ /* 0x000fda0003f06070 */
[----:B------:R-:W-:Y:S02]  /*bb60*/  @!P0 IMAD R17, R17, R10, RZ ;  /* 0x0000000a11118224 */ /* 0x000fe400078e02ff */
[----:B------:R-:W-:-:S04]  /*bb70*/  IMAD.WIDE.U32 R10, R11, 0x2, R20 ;  /* 0x000000020b0a7825 */ /* 0x000fc800078e0014 */
[----:B------:R-:W-:Y:S01]  /*bb80*/  @!P0 IMAD.WIDE.U32 R20, R17, 0x2, R20 ;  /* 0x0000000211148825 */ /* 0x000fe200078e0014 */
[----:B------:R0:W5:Y:S04]  /*bb90*/  LDG.E.U16 R27, desc[UR36][R10.64] ;  /* 0x000000240a1b7981 */ /* 0x000168000c1e1500 */
[----:B------:R0:W5:Y:S02]  /*bba0*/  @!P0 LDG.E.U16 R19, desc[UR36][R20.64] ;  /* 0x0000002414138981 */ /* 0x000164000c1e1500 */
.L_x_2546:
[----:B------:R-:W-:Y:S05]  /*bbb0*/  BSYNC B1 ;  /* 0x0000000000017941 */ /* 0x000fea0003800000 */
.L_x_2545:
        /* <DEDUP_REMOVED lines=34> */
[----:B------:R-:W-:Y:S01]  /*bde0*/  PRMT R10, R27, 0x9910, RZ ;  /* 0x000099101b0a7816 */ /* 0x000fe200000000ff */
[----:B------:R-:W-:Y:S01]  /*bdf0*/  IMAD.IADD R22, R2, 0x1, R22 ;  /* 0x0000000102167824 */ /* 0x000fe200078e0216 */
[----:B------:R-:W-:Y:S02]  /*be00*/  PRMT R11, R16, 0x9910, RZ ;  /* 0x00009910100b7816 */ /* 0x000fe400000000ff */
[----:B------:R-:W-:Y:S02]  /*be10*/  ISETP.GE.U32.AND P0, PT, R9, R2, PT ;  /* 0x000000020900720c */ /* 0x000fe40003f06070 */
[CC--:B------:R-:W-:Y:S02]  /*be20*/  ISETP.NE.AND P2, PT, R11.reuse, R10.reuse, PT ;  /* 0x0000000a0b00720c */ /* 0x0c0fe40003f45270 */
[----:B------:R-:W-:Y:S02]  /*be30*/  ISETP.GE.AND P1, PT, R11, R10, PT ;  /* 0x0000000a0b00720c */ /* 0x000fe40003f26270 */
        /* <DEDUP_REMOVED lines=23> */
.L_x_2548:
[----:B------:R-:W-:Y:S05]  /*bfb0*/  BSYNC B1 ;  /* 0x0000000000017941 */ /* 0x000fea0003800000 */
.L_x_2547:
[----:B------:R-:W-:Y:S02]  /*bfc0*/  PRMT R2, R12, 0x9910, RZ ;  /* 0x000099100c027816 */ /* 0x000fe400000000ff */
[----:B0-----:R-:W-:Y:S02]  /*bfd0*/  PRMT R11, R5, 0x9910, RZ ;  /* 0x00009910050b7816 */ /* 0x001fe400000000ff */
[----:B------:R-:W-:Y:S02]  /*bfe0*/  ISETP.GE.U32.AND P0, PT, R7, R3, PT ;  /* 0x000000030700720c */ /* 0x000fe40003f06070 */
[CC--:B------:R-:W-:Y:S02]  /*bff0*/  ISETP.NE.AND P2, PT, R11.reuse, R2.reuse, PT ;  /* 0x000000020b00720c */ /* 0x0c0fe40003f45270 */
[----:B------:R-:W-:Y:S02]  /*c000*/  ISETP.GE.AND P1, PT, R11, R2, PT ;  /* 0x000000020b00720c */ /* 0x000fe40003f26270 */
[----:B------:R-:W-:-:S02]  /*c010*/  ISETP.GE.AND.EX P0, PT, R14, R4, PT, P0 ;  /* 0x000000040e00720c */ /* 0x000fc40003f06300 */
[----:B------:R-:W-:Y:S02]  /*c020*/  SEL R2, RZ, 0xffffffff, P1 ;  /* 0xffffffffff027807 */ /* 0x000fe40000800000 */
[----:B------:R-:W-:-:S05]  /*c030*/  PRMT R11, R16, 0x9910, RZ ;  /* 0x00009910100b7816 */ /* 0x000fca00000000ff */
[----:B------:R-:W-:-:S04]  /*c040*/  @!P2 SEL R2, RZ, 0xffffffff, P0 ;  /* 0xffffffffff02a807 */ /* 0x000fc80000000000 */
[----:B------:R-:W-:-:S04]  /*c050*/  LOP3.LUT R2, R2, 0x1, RZ, 0xc0, !PT ;  /* 0x0000000102027812 */ /* 0x000fc800078ec0ff */
[----:B------:R-:W-:-:S04]  /*c060*/  ISETP.NE.U32.AND P0, PT, R2, 0x1, PT ;  /* 0x000000010200780c */ /* 0x000fc80003f05070 */
[----:B------:R-:W-:Y:S02]  /*c070*/  SEL R5, R5, R12, !P0 ;  /* 0x0000000c05057207 */ /* 0x000fe40004000000 */
[----:B------:R-:W-:Y:S02]  /*c080*/  SEL R12, R7, R3, !P0 ;  /* 0x00000003070c7207 */ /* 0x000fe40004000000 */
[----:B------:R-:W-:Y:S02]  /*c090*/  PRMT R2, R5, 0x9910, RZ ;  /* 0x0000991005027816 */ /* 0x000fe400000000ff */
[----:B------:R-:W-:Y:S02]  /*c0a0*/  SEL R4, R14, R4, !P0 ;  /* 0x000000040e047207 */ /* 0x000fe40004000000 */
[----:B------:R-:W-:Y:S02]  /*c0b0*/  ISETP.NE.AND P1, PT, R2, R11, PT ;  /* 0x0000000b0200720c */ /* 0x000fe40003f25270 */
[----:B------:R-:W-:-:S02]  /*c0c0*/  ISETP.GE.U32.AND P0, PT, R12, R9, PT ;  /* 0x000000090c00720c */ /* 0x000fc40003f06070 */
[----:B------:R-:W-:Y:S02]  /*c0d0*/  ISETP.GE.AND P2, PT, R2, R11, PT ;  /* 0x0000000b0200720c */ /* 0x000fe40003f46270 */
[----:B------:R-:W-:Y:S02]  /*c0e0*/  ISETP.GE.AND.EX P0, PT, R4, R15, PT, P0 ;  /* 0x0000000f0400720c */ /* 0x000fe40003f06300 */
[----:B------:R-:W-:Y:S02]  /*c0f0*/  SEL R2, RZ, 0xffffffff, P2 ;  /* 0xffffffffff027807 */ /* 0x000fe40001000000 */
[----:B------:R-:W-:-:S03]  /*c100*/  PRMT R3, R8, 0x9910, RZ ;  /* 0x0000991008037816 */ /* 0x000fc600000000ff */
        /* <DEDUP_REMOVED lines=19> */
.L_x_2523:
[----:B------:R-:W0:Y:S01]  /*c240*/  LDC R2, c[0x0][0x234] ;  /* 0x00008d00ff027b82 */ /* 0x000e220000000800 */
[----:B------:R-:W-:Y:S07]  /*c250*/  BSSY B1, `(.L_x_2549) ;  /* 0x000005d000017945 */ /* 0x000fee0003800000 */
[----:B------:R-:W1:Y:S08]  /*c260*/  LDC.U16 R9, c[0x0][0x218] ;  /* 0x00008600ff097b82 */ /* 0x000e700000000400 */
[----:B------:R-:W2:Y:S08]  /*c270*/  LDC R6, c[0x0][0x220] ;  /* 0x00008800ff067b82 */ /* 0x000eb00000000800 */
[----:B------:R-:W3:Y:S01]  /*c280*/  LDC R3, c[0x0][0x224] ;  /* 0x00008900ff037b82 */ /* 0x000ee20000000800 */
[----:B0-----:R-:W-:-:S05]  /*c290*/  IMAD R4, R2, 0x3, R8 ;  /* 0x0000000302047824 */ /* 0x001fca00078e0208 */
[----:B------:R-:W-:Y:S02]  /*c2a0*/  ISETP.GE.U32.AND P0, PT, R4, R23, PT ;  /* 0x000000170400720c */ /* 0x000fe40003f06070 */
[----:B-1----:R-:W-:Y:S01]  /*c2b0*/  MOV R11, R9 ;  /* 0x00000009000b7202 */ /* 0x002fe20000000f00 */
[--C-:B------:R-:W-:Y:S02]  /*c2c0*/  IMAD.MOV.U32 R14, RZ, RZ, R9.reuse ;  /* 0x000000ffff0e7224 */ /* 0x100fe400078e0009 */
[----:B------:R-:W-:Y:S02]  /*c2d0*/  IMAD.MOV.U32 R4, RZ, RZ, R9 ;  /* 0x000000ffff047224 */ /* 0x000fe400078e0009 */
[--C-:B--2---:R-:W-:Y:S01]  /*c2e0*/  IMAD.MOV.U32 R15, RZ, RZ, R6.reuse ;  /* 0x000000ffff0f7224 */ /* 0x104fe200078e0006 */
[----:B------:R-:W-:Y:S01]  /*c2f0*/  MOV R17, R6 ;  /* 0x0000000600117202 */ /* 0x000fe20000000f00 */
[----:B------:R-:W-:Y:S02]  /*c300*/  IMAD.MOV.U32 R7, RZ, RZ, R6 ;  /* 0x000000ffff077224 */ /* 0x000fe400078e0006 */
[----:B---3--:R-:W-:-:S02]  /*c310*/  IMAD.MOV.U32 R5, RZ, RZ, R3 ;  /* 0x000000ffff057224 */ /* 0x008fc400078e0003 */
[--C-:B------:R-:W-:Y:S02]  /*c320*/  IMAD.MOV.U32 R10, RZ, RZ, R3.reuse ;  /* 0x000000ffff0a7224 */ /* 0x100fe400078e0003 */
[----:B------:R-:W-:Y:S01]  /*c330*/  IMAD.MOV.U32 R16, RZ, RZ, R3 ;  /* 0x000000ffff107224 */ /* 0x000fe200078e0003 */
[----:B------:R-:W-:Y:S06]  /*c340*/  @P0 BRA `(.L_x_2550) ;  /* 0x0000000400340947 */ /* 0x000fec0003800000 */
[----:B------:R-:W-:Y:S01]  /*c350*/  BSSY B2, `(.L_x_2551) ;  /* 0x000004b000027945 */ /* 0x000fe20003800000 */
[----:B------:R-:W-:Y:S01]  /*c360*/  IMAD.MOV.U32 R7, RZ, RZ, R6 ;  /* 0x000000ffff077224 */ /* 0x000fe200078e0006 */
[----:B------:R-:W-:Y:S01]  /*c370*/  MOV R17, R6 ;  /* 0x0000000600117202 */ /* 0x000fe20000000f00 */
[--C-:B------:R-:W-:Y:S02]  /*c380*/  IMAD.MOV.U32 R10, RZ, RZ, R3.reuse ;  /* 0x000000ffff0a7224 */ /* 0x100fe400078e0003 */
[----:B------:R-:W-:Y:S02]  /*c390*/  IMAD.MOV.U32 R16, RZ, RZ, R3 ;  /* 0x000000ffff107224 */ /* 0x000fe400078e0003 */
[--C-:B------:R-:W-:Y:S02]  /*c3a0*/  IMAD.MOV.U32 R14, RZ, RZ, R9.reuse ;  /* 0x000000ffff0e7224 */ /* 0x100fe400078e0009 */
[----:B------:R-:W-:-:S07]  /*c3b0*/  IMAD.MOV.U32 R4, RZ, RZ, R9 ;  /* 0x000000ffff047224 */ /* 0x000fce00078e0009 */
.L_x_2552:
[C---:B------:R-:W-:Y:S01]  /*c3c0*/  IMAD.WIDE.U32 R12, R8.reuse, 0x2, R20 ;  /* 0x00000002080c7825 */ /* 0x040fe200078e0014 */
[----:B------:R-:W-:-:S04]  /*c3d0*/  IADD3 R19, R8, R2, RZ ;  /* 0x0000000208137210 */ /* 0x000fc80007ffe0ff */
[----:B------:R0:W2:Y:S02]  /*c3e0*/  LDG.E.U16 R18, desc[UR36][R12.64] ;  /* 0x000000240c127981 */ /* 0x0000a4000c1e1500 */
[----:B0-----:R-:W-:-:S04]  /*c3f0*/  IMAD.WIDE.U32 R12, R19, 0x2, R20 ;  /* 0x00000002130c7825 */ /* 0x001fc800078e0014 */
[----:B------:R-:W-:Y:S01]  /*c400*/  IMAD.IADD R19, R19, 0x1, R2 ;  /* 0x0000000113137824 */ /* 0x000fe200078e0202 */
[----:B------:R0:W3:Y:S03]  /*c410*/  LDG.E.U16 R25, desc[UR36][R12.64] ;  /* 0x000000240c197981 */ /* 0x0000e6000c1e1500 */
[----:B0-----:R-:W-:-:S05]  /*c420*/  IMAD.WIDE.U32 R12, R19, 0x2, R20 ;  /* 0x00000002130c7825 */ /* 0x001fca00078e0014 */
[----:B------:R0:W4:Y:S01]  /*c430*/  LDG.E.U16 R22, desc[UR36][R12.64] ;  /* 0x000000240c167981 */ /* 0x000122000c1e1500 */
[----:B------:R-:W-:Y:S02]  /*c440*/  PRMT R27, R9, 0x9910, RZ ;  /* 0x00009910091b7816 */ /* 0x000fe400000000ff */
[----:B0-----:R-:W-:Y:S02]  /*c450*/  PRMT R13, R11, 0x9910, RZ ;  /* 0x000099100b0d7816 */ /* 0x001fe400000000ff */
[----:B--2---:R-:W-:-:S04]  /*c460*/  PRMT R24, R18, 0x9910, RZ ;  /* 0x0000991012187816 */ /* 0x004fc800000000ff */
[CC--:B------:R-:W-:Y:S02]  /*c470*/  ISETP.NE.AND P6, PT, R27.reuse, R24.reuse, PT ;  /* 0x000000181b00720c */ /* 0x0c0fe40003fc5270 */
[----:B------:R-:W-:Y:S02]  /*c480*/  ISETP.GE.AND P3, PT, R27, R24, PT ;  /* 0x000000181b00720c */ /* 0x000fe40003f66270 */
[----:B------:R-:W-:Y:S02]  /*c490*/  PRMT R27, R14, 0x9910, RZ ;  /* 0x000099100e1b7816 */ /* 0x000fe400000000ff */
[----:B---3--:R-:W-:-:S04]  /*c4a0*/  PRMT R24, R25, 0x9910, RZ ;  /* 0x0000991019187816 */ /* 0x008fc800000000ff */
[CC--:B------:R-:W-:Y:S02]  /*c4b0*/  ISETP.NE.AND P4, PT, R27.reuse, R24.reuse, PT ;  /* 0x000000181b00720c */ /* 0x0c0fe40003f85270 */
[----:B------:R-:W-:Y:S01]  /*c4c0*/  ISETP.GE.AND P5, PT, R27, R24, PT ;  /* 0x000000181b00720c */ /* 0x000fe20003fa6270 */
[----:B------:R-:W-:Y:S01]  /*c4d0*/  IMAD.IADD R24, R19, 0x1, R2 ;  /* 0x0000000113187824 */ /* 0x000fe200078e0202 */
[----:B----4-:R-:W-:-:S04]  /*c4e0*/  PRMT R12, R22, 0x9910, RZ ;  /* 0x00009910160c7816 */ /* 0x010fc800000000ff */
[CC--:B------:R-:W-:Y:S02]  /*c4f0*/  ISETP.NE.AND P2, PT, R13.reuse, R12.reuse, PT ;  /* 0x0000000c0d00720c */ /* 0x0c0fe40003f45270 */
[----:B------:R-:W-:Y:S01]  /*c500*/  ISETP.GE.AND P1, PT, R13, R12, PT ;  /* 0x0000000c0d00720c */ /* 0x000fe20003f26270 */
[----:B------:R-:W-:-:S06]  /*c510*/  IMAD.WIDE.U32 R12, R24, 0x2, R20 ;  /* 0x00000002180c7825 */ /* 0x000fcc00078e0014 */
[----:B------:R-:W2:Y:S01]  /*c520*/  LDG.E.U16 R13, desc[UR36][R12.64] ;  /* 0x000000240c0d7981 */ /* 0x000ea2000c1e1500 */
[----:B------:R-:W-:Y:S02]  /*c530*/  ISETP.GE.U32.AND P0, PT, R6, R8, PT ;  /* 0x000000080600720c */ /* 0x000fe40003f06070 */
[----:B------:R-:W-:Y:S02]  /*c540*/  PRMT R27, R4, 0x9910, RZ ;  /* 0x00009910041b7816 */ /* 0x000fe400000000ff */
[----:B------:R-:W-:-:S04]  /*c550*/  ISETP.GE.AND.EX P0, PT, R10, RZ, PT, P0 ;  /* 0x000000ff0a00720c */ /* 0x000fc80003f06300 */
[----:B------:R-:W-:Y:S02]  /*c560*/  SEL R26, RZ, 0xffffffff, P0 ;  /* 0xffffffffff1a7807 */ /* 0x000fe40000000000 */
[----:B------:R-:W-:-:S04]  /*c570*/  @P6 SEL R26, RZ, 0xffffffff, P3 ;  /* 0xffffffffff1a6807 */ /* 0x000fc80001800000 */
[----:B------:R-:W-:-:S04]  /*c580*/  LOP3.LUT R26, R26, 0x1, RZ, 0xc0, !PT ;  /* 0x000000011a1a7812 */ /* 0x000fc800078ec0ff */
[----:B------:R-:W-:Y:S01]  /*c590*/  ISETP.NE.U32.AND P3, PT, R26, 0x1, PT ;  /* 0x000000011a00780c */ /* 0x000fe20003f65070 */
[----:B------:R-:W-:-:S03]  /*c5a0*/  IMAD.IADD R26, R8, 0x1, R2 ;  /* 0x00000001081a7824 */ /* 0x000fc600078e0202 */
[----:B------:R-:W-:Y:S02]  /*c5b0*/  SEL R6, R6, R8, !P3 ;  /* 0x0000000806067207 */ /* 0x000fe40005800000 */
[----:B------:R-:W-:Y:S02]  /*c5c0*/  ISETP.GE.U32.AND P0, PT, R15, R26, PT ;  /* 0x0000001a0f00720c */ /* 0x000fe40003f06070 */
[----:B------:R-:W-:Y:S02]  /*c5d0*/  SEL R9, R9, R18, !P3 ;  /* 0x0000001209097207 */ /* 0x000fe40005800000 */
[----:B------:R-:W-:Y:S02]  /*c5e0*/  ISETP.GE.AND.EX P0, PT, R5, RZ, PT, P0 ;  /* 0x000000ff0500720c */ /* 0x000fe40003f06300 */
[----:B------:R-:W-:Y:S02]  /*c5f0*/  SEL R10, R10, RZ, !P3 ;  /* 0x000000ff0a0a7207 */ /* 0x000fe40005800000 */
[----:B------:R-:W-:-:S02]  /*c600*/  SEL R8, RZ, 0xffffffff, P0 ;  /* 0xffffffffff087807 */ /* 0x000fc40000000000 */
[----:B------:R-:W-:Y:S02]  /*c610*/  @P4 SEL R8, RZ, 0xffffffff, P5 ;  /* 0xffffffffff084807 */ /* 0x000fe40002800000 */
[----:B------:R-:W-:Y:S02]  /*c620*/  ISETP.GE.U32.AND P0, PT, R7, R19, PT ;  /* 0x000000130700720c */ /* 0x000fe40003f06070 */
[----:B------:R-:W-:Y:S02]  /*c630*/  LOP3.LUT R8, R8, 0x1, RZ, 0xc0, !PT ;  /* 0x0000000108087812 */ /* 0x000fe400078ec0ff */
[----:B------:R-:W-:Y:S02]  /*c640*/  ISETP.GE.AND.EX P0, PT, R16, RZ, PT, P0 ;  /* 0x000000ff1000720c */ /* 0x000fe40003f06300 */
[----:B------:R-:W-:-:S04]  /*c650*/  ISETP.NE.U32.AND P4, PT, R8, 0x1, PT ;  /* 0x000000010800780c */ /* 0x000fc80003f85070 */
[----:B------:R-:W-:Y:S02]  /*c660*/  SEL R15, R15, R26, !P4 ;  /* 0x0000001a0f0f7207 */ /* 0x000fe40006000000 */
[----:B------:R-:W-:Y:S02]  /*c670*/  SEL R14, R14, R25, !P4 ;  /* 0x000000190e0e7207 */ /* 0x000fe40006000000 */
[----:B------:R-:W-:Y:S02]  /*c680*/  SEL R5, R5, RZ, !P4 ;  /* 0x000000ff05057207 */ /* 0x000fe40006000000 */
[----:B--2---:R-:W-:-:S04]  /*c690*/  PRMT R8, R13, 0x9910, RZ ;  /* 0x000099100d087816 */ /* 0x004fc800000000ff */
[CC--:B------:R-:W-:Y:S02]  /*c6a0*/  ISETP.NE.AND P6, PT, R27.reuse, R8.reuse, PT ;  /* 0x000000081b00720c */ /* 0x0c0fe40003fc5270 */
[----:B------:R-:W-:Y:S02]  /*c6b0*/  ISETP.GE.AND P5, PT, R27, R8, PT ;  /* 0x000000081b00720c */ /* 0x000fe40003fa6270 */
[----:B------:R-:W-:Y:S02]  /*c6c0*/  SEL R8, RZ, 0xffffffff, P0 ;  /* 0xffffffffff087807 */ /* 0x000fe40000000000 */
[----:B------:R-:W-:Y:S02]  /*c6d0*/  @P2 SEL R8, RZ, 0xffffffff, P1 ;  /* 0xffffffffff082807 */ /* 0x000fe40000800000 */
[----:B------:R-:W-:Y:S02]  /*c6e0*/  ISETP.GE.U32.AND P0, PT, R17, R24, PT ;  /* 0x000000181100720c */ /* 0x000fe40003f06070 */
[----:B------:R-:W-:-:S02]  /*c6f0*/  LOP3.LUT R8, R8, 0x1, RZ, 0xc0, !PT ;  /* 0x0000000108087812 */ /* 0x000fc400078ec0ff */
[----:B------:R-:W-:Y:S02]  /*c700*/  ISETP.GE.AND.EX P0, PT, R3, RZ, PT, P0 ;  /* 0x000000ff0300720c */ /* 0x000fe40003f06300 */
[----:B------:R-:W-:Y:S01]  /*c710*/  ISETP.NE.U32.AND P1, PT, R8, 0x1, PT ;  /* 0x000000010800780c */ /* 0x000fe20003f25070 */
[----:B------:R-:W-:Y:S01]  /*c720*/  IMAD.IADD R8, R24, 0x1, R2 ;  /* 0x0000000118087824 */ /* 0x000fe200078e0202 */
[----:B------:R-:W-:Y:S02]  /*c730*/  SEL R12, RZ, 0xffffffff, P0 ;  /* 0xffffffffff0c7807 */ /* 0x000fe40000000000 */
[----:B------:R-:W-:Y:S01]  /*c740*/  @P6 SEL R12, RZ, 0xffffffff, P5 ;  /* 0xffffffffff0c6807 */ /* 0x000fe20002800000 */
[----:B------:R-:W-:Y:S01]  /*c750*/  IMAD R26, R2, 0x3, R8 ;  /* 0x00000003021a7824 */ /* 0x000fe200078e0208 */
[----:B------:R-:W-:Y:S02]  /*c760*/  SEL R7, R7, R19, !P1 ;  /* 0x0000001307077207 */ /* 0x000fe40004800000 */
[----:B------:R-:W-:-:S02]  /*c770*/  LOP3.LUT R12, R12, 0x1, RZ, 0xc0, !PT ;  /* 0x000000010c0c7812 */ /* 0x000fc400078ec0ff */
[----:B------:R-:W-:Y:S02]  /*c780*/  ISETP.GE.U32.AND P2, PT, R26, R23, PT ;  /* 0x000000171a00720c */ /* 0x000fe40003f46070 */
[----:B------:R-:W-:Y:S02]  /*c790*/  ISETP.NE.U32.AND P0, PT, R12, 0x1, PT ;  /* 0x000000010c00780c */ /* 0x000fe40003f05070 */
[----:B------:R-:W-:Y:S02]  /*c7a0*/  SEL R11, R11, R22, !P1 ;  /* 0x000000160b0b7207 */ /* 0x000fe40004800000 */
[----:B------:R-:W-:Y:S02]  /*c7b0*/  SEL R17, R17, R24, !P0 ;  /* 0x0000001811117207 */ /* 0x000fe40004000000 */
[----:B------:R-:W-:Y:S02]  /*c7c0*/  SEL R4, R4, R13, !P0 ;  /* 0x0000000d04047207 */ /* 0x000fe40004000000 */
[----:B------:R-:W-:-:S02]  /*c7d0*/  SEL R16, R16, RZ, !P1 ;  /* 0x000000ff10107207 */ /* 0x000fc40004800000 */
[----:B------:R-:W-:Y:S01]  /*c7e0*/  SEL R3, R3, RZ, !P0 ;  /* 0x000000ff03037207 */ /* 0x000fe20004000000 */
[----:B------:R-:W-:Y:S06]  /*c7f0*/  @!P2 BRA `(.L_x_2552) ;  /* 0xfffffff800f0a947 */ /* 0x000fec000383ffff */
[----:B------:R-:W-:Y:S05]  /*c800*/  BSYNC B2 ;  /* 0x0000000000027941 */ /* 0x000fea0003800000 */
.L_x_2551:
[----:B------:R-:W-:-:S07]  /*c810*/  PRMT R19, R13, 0x7610, R19 ;  /* 0x000076100d137816 */ /* 0x000fce0000000013 */
.L_x_2550:
[----:B------:R-:W-:Y:S05]  /*c820*/  BSYNC B1 ;  /* 0x0000000000017941 */ /* 0x000fea0003800000 */
.L_x_2549:
[----:B------:R-:W-:Y:S01]  /*c830*/  ISETP.GE.U32.AND P1, PT, R8, R23, PT ;  /* 0x000000170800720c */ /* 0x000fe20003f26070 */
[----:B------:R-:W-:-:S12]  /*c840*/  BSSY B1, `(.L_x_2553) ;  /* 0x0000012000017945 */ /* 0x000fd80003800000 */
[----:B------:R-:W-:Y:S05]  /*c850*/  @P1 BRA `(.L_x_2554) ;  /* 0x0000000000401947 */ /* 0x000fea0003800000 */
[----:B------:R-:W-:-:S05]  /*c860*/  IMAD.WIDE.U32 R12, R8, 0x2, R20 ;  /* 0x00000002080c7825 */ /* 0x000fca00078e0014 */
[----:B------:R0:W5:Y:S01]  /*c870*/  LDG.E.U16 R18, desc[UR36][R12.64] ;  /* 0x000000240c127981 */ /* 0x000162000c1e1500 */
[----:B------:R-:W-:-:S04]  /*c880*/  IADD3 R27, R8, R2, RZ ;  /* 0x00000002081b7210 */ /* 0x000fc80007ffe0ff */
[----:B------:R-:W-:-:S13]  /*c890*/  ISETP.GE.U32.AND P0, PT, R27, R23, PT ;  /* 0x000000171b00720c */ /* 0x000fda0003f06070 */
[----:B0-----:R-:W-:Y:S05]  /*c8a0*/  @P0 BRA `(.L_x_2554) ;  /* 0x00000000002c0947 */ /* 0x001fea0003800000 */
[----:B------:R-:W-:-:S05]  /*c8b0*/  IMAD.WIDE.U32 R12, R27, 0x2, R20 ;  /* 0x000000021b0c7825 */ /* 0x000fca00078e0014 */
[----:B------:R0:W5:Y:S01]  /*c8c0*/  LDG.E.U16 R25, desc[UR36][R12.64] ;  /* 0x000000240c197981 */ /* 0x000162000c1e1500 */
[----:B------:R-:W-:-:S05]  /*c8d0*/  IMAD.IADD R27, R27, 0x1, R2 ;  /* 0x000000011b1b7824 */ /* 0x000fca00078e0202 */
[----:B------:R-:W-:-:S13]  /*c8e0*/  ISETP.GE.U32.AND P0, PT, R27, R23, PT ;  /* 0x000000171b00720c */ /* 0x000fda0003f06070 */
[----:B0-----:R-:W-:Y:S05]  /*c8f0*/  @P0 BRA `(.L_x_2554) ;  /* 0x0000000000180947 */ /* 0x001fea0003800000 */
[C---:B------:R-:W-:Y:S02]  /*c900*/  IMAD.IADD R22, R27.reuse, 0x1, R2 ;  /* 0x000000011b167824 */ /* 0x040fe400078e0202 */
[----:B------:R-:W-:-:S03]  /*c910*/  IMAD.WIDE.U32 R12, R27, 0x2, R20 ;  /* 0x000000021b0c7825 */ /* 0x000fc600078e0014 */
[----:B------:R-:W-:-:S13]  /*c920*/  ISETP.GE.U32.AND P0, PT, R22, R23, PT ;  /* 0x000000171600720c */ /* 0x000fda0003f06070 */
[----:B------:R-:W-:Y:S02]  /*c930*/  @!P0 IMAD.WIDE.U32 R20, R22, 0x2, R20 ;  /* 0x0000000216148825 */ /* 0x000fe400078e0014 */
[----:B------:R0:W5:Y:S04]  /*c940*/  LDG.E.U16 R22, desc[UR36][R12.64] ;  /* 0x000000240c167981 */ /* 0x000168000c1e1500 */
[----:B------:R0:W5:Y:S02]  /*c950*/  @!P0 LDG.E.U16 R19, desc[UR36][R20.64] ;  /* 0x0000002414138981 */ /* 0x000164000c1e1500 */
.L_x_2554:
[----:B------:R-:W-:Y:S05]  /*c960*/  BSYNC B1 ;  /* 0x0000000000017941 */ /* 0x000fea0003800000 */
.L_x_2553:
        /* <DEDUP_REMOVED lines=63> */
.L_x_2556:
[----:B------:R-:W-:Y:S05]  /*cd60*/  BSYNC B1 ;  /* 0x0000000000017941 */ /* 0x000fea0003800000 */
.L_x_2555:
        /* <DEDUP_REMOVED lines=9> */
[----:B------:R-:W-:-:S04]  /*ce00*/  ISETP.NE.U32.AND P0, PT, R2, 0x1, PT ;  /* 0x000000010200780c */ /* 0x000fc80003f05070 */
[----:B------:R-:W-:Y:S02]  /*ce10*/  SEL R14, R9, R14, !P0 ;  /* 0x0000000e090e7207 */ /* 0x000fe40004000000 */
[----:B------:R-:W-:Y:S02]  /*ce20*/  PRMT R9, R11, 0x9910, RZ ;  /* 0x000099100b097816 */ /* 0x000fe400000000ff */
[----:B------:R-:W-:Y:S02]  /*ce30*/  PRMT R2, R14, 0x9910, RZ ;  /* 0x000099100e027816 */ /* 0x000fe400000000ff */
[----:B------:R-:W-:Y:S02]  /*ce40*/  SEL R6, R6, R15, !P0 ;  /* 0x0000000f06067207 */ /* 0x000fe40004000000 */
[----:B------:R-:W-:Y:S02]  /*ce50*/  ISETP.NE.AND P1, PT, R2, R9, PT ;  /* 0x000000090200720c */ /* 0x000fe40003f25270 */
[----:B------:R-:W-:-:S02]  /*ce60*/  SEL R5, R10, R5, !P0 ;  /* 0x000000050a057207 */ /* 0x000fc40004000000 */
[----:B------:R-:W-:Y:S02]  /*ce70*/  ISETP.GE.U32.AND P0, PT, R6, R7, PT ;  /* 0x000000070600720c */ /* 0x000fe40003f06070 */
[----:B------:R-:W-:Y:S02]  /*ce80*/  ISETP.GE.AND P2, PT, R2, R9, PT ;  /* 0x000000090200720c */ /* 0x000fe40003f46270 */
[----:B------:R-:W-:Y:S02]  /*ce90*/  ISETP.GE.AND.EX P0, PT, R5, R16, PT, P0 ;  /* 0x000000100500720c */ /* 0x000fe40003f06300 */
[----:B------:R-:W-:Y:S02]  /*cea0*/  SEL R2, RZ, 0xffffffff, P2 ;  /* 0xffffffffff027807 */ /* 0x000fe40001000000 */
[----:B------:R-:W-:Y:S02]  /*ceb0*/  PRMT R9, R4, 0x9910, RZ ;  /* 0x0000991004097816 */ /* 0x000fe400000000ff */
        /* <DEDUP_REMOVED lines=17> */
[----:B------:R-:W-:Y:S02]  /*cfd0*/  SEL R12, R12, R17, !P0 ;  /* 0x000000110c0c7207 */ /* 0x000fe40004000000 */
[----:B------:R-:W-:-:S07]  /*cfe0*/  PRMT R3, R4, 0x7610, R3 ;  /* 0x0000761004037816 */ /* 0x000fce0000000003 */
.L_x_2508:
[----:B------:R-:W-:Y:S05]  /*cff0*/  BSYNC B0 ;  /* 0x0000000000007941 */ /* 0x000fea0003800000 */
.L_x_2507:
[----:B------:R-:W0:Y:S01]  /*d000*/  S2R R8, SR_TID.X ;  /* 0x0000000000087919 */ /* 0x000e220000002100 */
[----:B------:R-:W-:Y:S02]  /*d010*/  ULDC UR4, c[0x0][0x244] ;  /* 0x0000910000047ab9 */ /* 0x000fe40000000800 */
[----:B------:R-:W-:-:S13]  /*d020*/  ISETP.NE.AND P0, PT, RZ, UR4, PT ;  /* 0x00000004ff007c0c */ /* 0x000fda000bf05270 */
[----:B------:R-:W-:Y:S05]  /*d030*/  @!P0 BRA `(.L_x_2557) ;  /* 0x0000000000bc8947 */ /* 0x000fea0003800000 */
[----:B------:R-:W1:Y:S01]  /*d040*/  S2UR UR5, SR_CgaCtaId ;  /* 0x00000000000579c3 */ /* 0x000e620000008800 */
[----:B------:R-:W-:Y:S01]  /*d050*/  UMOV UR4, 0x400 ;  /* 0x0000040000047882 */ /* 0x000fe20000000000 */
[----:B------:R-:W-:Y:S01]  /*d060*/  ULDC UR6, c[0x0][0x0] ;  /* 0x0000000000067ab9 */ /* 0x000fe20000000800 */
[----:B------:R-:W-:Y:S01]  /*d070*/  UIADD3 UR4, UR4, 0x10, URZ ;  /* 0x0000001004047890 */ /* 0x000fe2000fffe03f */
[----:B0-----:R-:W-:Y:S01]  /*d080*/  IMAD R2, R0, UR6, R8 ;  /* 0x0000000600027c24 */ /* 0x001fe2000f8e0208 */
[----:B------:R-:W-:Y:S01]  /*d090*/  ULDC UR7, c[0x0][0x4] ;  /* 0x0000010000077ab9 */ /* 0x000fe20000000800 */
[----:B------:R-:W-:Y:S01]  /*d0a0*/  IMAD.MOV.U32 R13, RZ, RZ, R6 ;  /* 0x000000ffff0d7224 */ /* 0x000fe200078e0006 */
[----:B-1----:R-:W-:Y:S02]  /*d0b0*/  ULEA UR4, UR5, UR4, 0x18 ;  /* 0x0000000405047291 */ /* 0x002fe4000f8ec03f */
[----:B------:R-:W-:-:S04]  /*d0c0*/  USHF.R.U32.HI UR5, URZ, 0x1, UR7 ;  /* 0x000000013f057899 */ /* 0x000fc80008011607 */
[----:B------:R-:W-:Y:S02]  /*d0d0*/  LEA R7, R2, UR4, 0x4 ;  /* 0x0000000402077c11 */ /* 0x000fe4000f8e20ff */
[----:B------:R-:W-:-:S03]  /*d0e0*/  ISETP.NE.AND P0, PT, RZ, UR5, PT ;  /* 0x00000005ff007c0c */ /* 0x000fc6000bf05270 */
[----:B------:R1:W-:Y:S04]  /*d0f0*/  STS.64 [R7+0x8], R12 ;  /* 0x0000080c07007388 */ /* 0x0003e80000000a00 */
[----:B------:R1:W-:Y:S06]  /*d100*/  STS.U16 [R7], R3 ;  /* 0x0000000307007388 */ /* 0x0003ec0000000400 */
[----:B------:R-:W-:Y:S05]  /*d110*/  @!P0 BRA `(.L_x_2557) ;  /* 0x0000000000848947 */ /* 0x000fea0003800000 */
[----:B------:R-:W-:-:S07]  /*d120*/  IMAD.U32 R5, RZ, RZ, UR5 ;  /* 0x00000005ff057e24 */ /* 0x000fce000f8e00ff */
.L_x_2560:
[C-C-:B------:R-:W-:Y:S01]  /*d130*/  IMAD.IADD R9, R0.reuse, 0x1, R5.reuse ;  /* 0x0000000100097824 */ /* 0x140fe200078e0205 */
[----:B------:R-:W-:Y:S01]  /*d140*/  BAR.SYNC.DEFER_BLOCKING 0x0 ;  /* 0x0000000000007b1d */ /* 0x000fe20000010000 */
[----:B------:R-:W-:Y:S02]  /*d150*/  ISETP.GT.AND P3, PT, R5, 0x1, PT ;  /* 0x000000010500780c */ /* 0x000fe40003f64270 */
[----:B------:R-:W-:Y:S02]  /*d160*/  SHF.R.S32.HI R11, RZ, 0x1, R5 ;  /* 0x00000001ff0b7819 */ /* 0x000fe40000011405 */
[----:B------:R-:W-:Y:S01]  /*d170*/  ISETP.GE.U32.AND P0, PT, R9, UR7, PT ;  /* 0x0000000709007c0c */ /* 0x000fe2000bf06070 */
[----:B------:R-:W-:Y:S03]  /*d180*/  BSSY B0, `(.L_x_2558) ;  /* 0x0000018000007945 */ /* 0x000fe60003800000 */
[----:B------:R-:W-:-:S13]  /*d190*/  ISETP.GE.U32.OR P0, PT, R0, R5, P0 ;  /* 0x000000050000720c */ /* 0x000fda0000706470 */
[----:B0-----:R-:W-:Y:S05]  /*d1a0*/  @P0 BRA `(.L_x_2559) ;  /* 0x0000000000540947 */ /* 0x001fea0003800000 */
[----:B------:R-:W-:Y:S01]  /*d1b0*/  IMAD R2, R9, UR6, R8 ;  /* 0x0000000609027c24 */ /* 0x000fe2000f8e0208 */
[----:B------:R-:W-:-:S04]  /*d1c0*/  PRMT R14, R3, 0x9910, RZ ;  /* 0x00009910030e7816 */ /* 0x000fc800000000ff */
[----:B------:R-:W-:-:S05]  /*d1d0*/  LEA R2, R2, UR4, 0x4 ;  /* 0x0000000402027c11 */ /* 0x000fca000f8e20ff */
[----:B------:R-:W0:Y:S04]  /*d1e0*/  LDS.U16 R10, [R2] ;  /* 0x00000000020a7984 */ /* 0x000e280000000400 */
[----:B------:R-:W2:Y:S01]  /*d1f0*/  LDS.64 R4, [R2+0x8] ;  /* 0x0000080002047984 */ /* 0x000ea20000000a00 */
[----:B0-----:R-:W-:-:S04]  /*d200*/  PRMT R9, R10, 0x9910, RZ ;  /* 0x000099100a097816 */ /* 0x001fc800000000ff */
[-C--:B------:R-:W-:Y:S02]  /*d210*/  ISETP.NE.AND P1, PT, R14, R9.reuse, PT ;  /* 0x000000090e00720c */ /* 0x080fe40003f25270 */
[----:B--2---:R-:W-:Y:S02]  /*d220*/  ISETP.GE.U32.AND P0, PT, R12, R4, PT ;  /* 0x000000040c00720c */ /* 0x004fe40003f06070 */
        /* <DEDUP_REMOVED lines=8> */
[----:B-1----:R-:W-:Y:S01]  /*d2b0*/  SEL R12, R12, R4, !P0 ;  /* 0x000000040c0c7207 */ /* 0x002fe20004000000 */
[----:B------:R-:W-:Y:S01]  /*d2c0*/  IMAD.MOV.U32 R13, RZ, RZ, R6 ;  /* 0x000000ffff0d7224 */ /* 0x000fe200078e0006 */
[----:B------:R-:W-:Y:S01]  /*d2d0*/  PRMT R3, R10, 0x7610, R3 ;  /* 0x000076100a037816 */ /* 0x000fe20000000003 */
[----:B------:R0:W-:Y:S04]  /*d2e0*/  STS.U16 [R7], R10 ;  /* 0x0000000a07007388 */ /* 0x0001e80000000400 */
[----:B------:R0:W-:Y:S02]  /*d2f0*/  STS.64 [R7+0x8], R12 ;  /* 0x0000080c07007388 */ /* 0x0001e40000000a00 */
.L_x_2559:
[----:B------:R-:W-:Y:S05]  /*d300*/  BSYNC B0 ;  /* 0x0000000000007941 */ /* 0x000fea0003800000 */
.L_x_2558:
[----:B------:R-:W-:Y:S01]  /*d310*/  MOV R5, R11 ;  /* 0x0000000b00057202 */ /* 0x000fe20000000f00 */
[----:B------:R-:W-:Y:S06]  /*d320*/  @P3 BRA `(.L_x_2560) ;  /* 0xfffffffc00803947 */ /* 0x000fec000383ffff */
.L_x_2557:
        /* <DEDUP_REMOVED lines=9> */
[----:B0-----:R-:W-:Y:S01]  /*d3c0*/  IMAD R2, R0, R15, R8 ;  /* 0x0000000f00027224 */ /* 0x001fe200078e0208 */
[----:B------:R-:W-:Y:S01]  /*d3d0*/  UIADD3 UR4, UR4, 0x10, URZ ;  /* 0x0000001004047890 */ /* 0x000fe2000fffe03f */
[----:B-1----:R-:W-:-:S03]  /*d3e0*/  IMAD.MOV.U32 R13, RZ, RZ, R6 ;  /* 0x000000ffff0d7224 */ /* 0x002fc600078e0006 */
[----:B--2---:R-:W-:-:S06]  /*d3f0*/  ULEA UR4, UR5, UR4, 0x18 ;  /* 0x0000000405047291 */ /* 0x004fcc000f8ec03f */
[----:B------:R-:W-:Y:S02]  /*d400*/  LEA R7, R2, UR4, 0x4 ;  /* 0x0000000402077c11 */ /* 0x000fe4000f8e20ff */
[----:B------:R-:W-:-:S03]  /*d410*/  LEA.HI R2, R15, R15, RZ, 0x1 ;  /* 0x0000000f0f027211 */ /* 0x000fc600078f08ff */
[----:B------:R2:W-:Y:S01]  /*d420*/  STS.64 [R7+0x8], R12 ;  /* 0x0000080c07007388 */ /* 0x0005e20000000a00 */
[----:B------:R-:W-:Y:S01]  /*d430*/  SHF.R.S32.HI R4, RZ, 0x1, R2 ;  /* 0x00000001ff047819 */ /* 0x000fe20000011402 */
[----:B------:R-:W-:Y:S02]  /*d440*/  IMAD.MOV.U32 R2, RZ, RZ, 0x20 ;  /* 0x00000020ff027424 */ /* 0x000fe400078e00ff */
[----:B------:R2:W-:Y:S01]  /*d450*/  STS.U16 [R7], R3 ;  /* 0x0000000307007388 */ /* 0x0005e20000000400 */
[----:B------:R-:W-:-:S13]  /*d460*/  ISETP.GE.AND P0, PT, R4, 0x20, PT ;  /* 0x000000200400780c */ /* 0x000fda0003f06270 */
[----:B--2---:R-:W-:Y:S05]  /*d470*/  @!P0 BRA `(.L_x_2562) ;  /* 0x0000000000808947 */ /* 0x004fea0003800000 */
[----:B------:R-:W-:-:S07]  /*d480*/  IMAD.MOV.U32 R9, RZ, RZ, R4 ;  /* 0x000000ffff097224 */ /* 0x000fce00078e0004 */
.L_x_2565:
[----:B------:R-:W-:Y:S01]  /*d490*/  IADD3 R2, R8, R9, RZ ;  /* 0x0000000908027210 */ /* 0x000fe20007ffe0ff */
[----:B------:R-:W-:Y:S03]  /*d4a0*/  BAR.SYNC.DEFER_BLOCKING 0x0 ;  /* 0x0000000000007b1d */ /* 0x000fe60000010000 */
[----:B------:R-:W-:-:S03]  /*d4b0*/  ISETP.GE.U32.AND P0, PT, R2, R15, PT ;  /* 0x0000000f0200720c */ /* 0x000fc60003f06070 */
[----:B------:R-:W-:Y:S01]  /*d4c0*/  BSSY B0, `(.L_x_2563) ;  /* 0x0000017000007945 */ /* 0x000fe20003800000 */
[----:B------:R-:W-:-:S13]  /*d4d0*/  ISETP.GE.U32.OR P0, PT, R8, R9, P0 ;  /* 0x000000090800720c */ /* 0x000fda0000706470 */
[----:B0-----:R-:W-:Y:S05]  /*d4e0*/  @P0 BRA `(.L_x_2564) ;  /* 0x0000000000500947 */ /* 0x001fea0003800000 */
[----:B------:R-:W-:Y:S01]  /*d4f0*/  IMAD R2, R9, 0x10, R7 ;  /* 0x0000001009027824 */ /* 0x000fe200078e0207 */
[----:B------:R-:W-:-:S04]  /*d500*/  PRMT R14, R3, 0x9910, RZ ;  /* 0x00009910030e7816 */ /* 0x000fc800000000ff */
[----:B------:R-:W0:Y:S04]  /*d510*/  LDS.U16 R10, [R2] ;  /* 0x00000000020a7984 */ /* 0x000e280000000400 */
[----:B------:R-:W1:Y:S01]  /*d520*/  LDS.64 R4, [R2+0x8] ;  /* 0x0000080002047984 */ /* 0x000e620000000a00 */
[----:B0-----:R-:W-:-:S04]  /*d530*/  PRMT R11, R10, 0x9910, RZ ;  /* 0x000099100a0b7816 */ /* 0x001fc800000000ff */
[-C--:B------:R-:W-:Y:S02]  /*d540*/  ISETP.NE.AND P1, PT, R14, R11.reuse, PT ;  /* 0x0000000b0e00720c */ /* 0x080fe40003f25270 */
[----:B-1----:R-:W-:Y:S02]  /*d550*/  ISETP.GE.U32.AND P0, PT, R12, R4, PT ;  /* 0x000000040c00720c */ /* 0x002fe40003f06070 */
        /* <DEDUP_REMOVED lines=9> */
[----:B------:R-:W-:Y:S01]  /*d5f0*/  IMAD.MOV.U32 R13, RZ, RZ, R6 ;  /* 0x000000ffff0d7224 */ /* 0x000fe200078e0006 */
[----:B------:R-:W-:Y:S01]  /*d600*/  PRMT R3, R10, 0x7610, R3 ;  /* 0x000076100a037816 */ /* 0x000fe20000000003 */
[----:B------:R0:W-:Y:S04]  /*d610*/  STS.U16 [R7], R10 ;  /* 0x0000000a07007388 */ /* 0x0001e80000000400 */
[----:B------:R0:W-:Y:S02]  /*d620*/  STS.64 [R7+0x8], R12 ;  /* 0x0000080c07007388 */ /* 0x0001e40000000a00 */
.L_x_2564:
[----:B------:R-:W-:Y:S05]  /*d630*/  BSYNC B0 ;  /* 0x0000000000007941 */ /* 0x000fea0003800000 */
.L_x_2563:
[----:B------:R-:W-:-:S04]  /*d640*/  SHF.R.S32.HI R9, RZ, 0x1, R9 ;  /* 0x00000001ff097819 */ /* 0x000fc80000011409 */
[----:B------:R-:W-:-:S13]  /*d650*/  ISETP.GE.AND P0, PT, R9, 0x20, PT ;  /* 0x000000200900780c */ /* 0x000fda0003f06270 */
[----:B------:R-:W-:Y:S05]  /*d660*/  @P0 BRA `(.L_x_2565) ;  /* 0xfffffffc00880947 */ /* 0x000fea000383ffff */
[----:B------:R-:W-:-:S07]  /*d670*/  IMAD.MOV.U32 R2, RZ, RZ, 0x20 ;  /* 0x00000020ff027424 */ /* 0x000fce00078e00ff */
.L_x_2562:
[----:B------:R-:W-:Y:S01]  /*d680*/  BAR.SYNC.DEFER_BLOCKING 0x0 ;  /* 0x0000000000007b1d */ /* 0x000fe20000010000 */
[----:B------:R-:W-:-:S13]  /*d690*/  ISETP.GE.AND P0, PT, R2, 0x2, PT ;  /* 0x000000020200780c */ /* 0x000fda0003f06270 */
[----:B------:R-:W-:Y:S05]  /*d6a0*/  @!P0 BRA `(.L_x_2561) ;  /* 0x0000000000508947 */ /* 0x000fea0003800000 */
[----:B------:R-:W-:-:S07]  /*d6b0*/  IMAD.MOV.U32 R5, RZ, RZ, 0x1 ;  /* 0x00000001ff057424 */ /* 0x000fce00078e00ff */
.L_x_2566:
[----:B------:R-:W-:Y:S01]  /*d6c0*/  PRMT R4, R3, 0x9910, RZ ;  /* 0x0000991003047816 */ /* 0x000fe200000000ff */
[----:B------:R-:W2:Y:S04]  /*d6d0*/  SHFL.DOWN PT, R9, R12, R5, 0x1f ;  /* 0x08001f050c097589 */ /* 0x000ea800000e0000 */
[----:B0-----:R-:W0:Y:S04]  /*d6e0*/  SHFL.DOWN PT, R10, R4, R5, 0x1f ;  /* 0x08001f05040a7589 */ /* 0x001e2800000e0000 */
[----:B-1----:R1:W3:Y:S02]  /*d6f0*/  SHFL.DOWN PT, R7, R6, R5, 0x1f ;  /* 0x08001f0506077589 */ /* 0x0022e400000e0000 */
[----:B-1----:R-:W-:-:S02]  /*d700*/  SHF.L.U32 R5, R5, 0x1, RZ ;  /* 0x0000000105057819 */ /* 0x002fc400000006ff */
[----:B--2---:R-:W-:Y:S02]  /*d710*/  ISETP.GE.U32.AND P0, PT, R12, R9, PT ;  /* 0x000000090c00720c */ /* 0x004fe40003f06070 */
[----:B0-----:R-:W-:-:S04]  /*d720*/  PRMT R13, R10, 0x9910, RZ ;  /* 0x000099100a0d7816 */ /* 0x001fc800000000ff */
[----:B------:R-:W-:Y:S02]  /*d730*/  ISETP.NE.AND P1, PT, R4, R13, PT ;  /* 0x0000000d0400720c */ /* 0x000fe40003f25270 */
[----:B---3--:R-:W-:-:S04]  /*d740*/  ISETP.GE.AND.EX P0, PT, R6, R7, PT, P0 ;  /* 0x000000070600720c */ /* 0x008fc80003f06300 */
[----:B------:R-:W-:Y:S02]  /*d750*/  SEL R11, RZ, 0xffffffff, P0 ;  /* 0xffffffffff0b7807 */ /* 0x000fe40000000000 */
[----:B------:R-:W-:-:S05]  /*d760*/  ISETP.GE.AND P0, PT, R4, R13, PT ;  /* 0x0000000d0400720c */ /* 0x000fca0003f06270 */
[----:B------:R-:W-:Y:S02]  /*d770*/  @P1 SEL R11, RZ, 0xffffffff, P0 ;  /* 0xffffffffff0b1807 */ /* 0x000fe40000000000 */
[----:B------:R-:W-:Y:S02]  /*d780*/  ISETP.GE.AND P1, PT, R5, R2, PT ;  /* 0x000000020500720c */ /* 0x000fe40003f26270 */
[----:B------:R-:W-:-:S04]  /*d790*/  LOP3.LUT R11, R11, 0x1, RZ, 0xc0, !PT ;  /* 0x000000010b0b7812 */ /* 0x000fc800078ec0ff */
[----:B------:R-:W-:-:S04]  /*d7a0*/  ISETP.NE.U32.AND P0, PT, R11, 0x1, PT ;  /* 0x000000010b00780c */ /* 0x000fc80003f05070 */
[----:B------:R-:W-:Y:S02]  /*d7b0*/  SEL R3, R3, R10, !P0 ;  /* 0x0000000a03037207 */ /* 0x000fe40004000000 */
[----:B------:R-:W-:Y:S02]  /*d7c0*/  SEL R12, R12, R9, !P0 ;  /* 0x000000090c0c7207 */ /* 0x000fe40004000000 */
[----:B------:R-:W-:Y:S01]  /*d7d0*/  SEL R6, R6, R7, !P0 ;  /* 0x0000000706067207 */ /* 0x000fe20004000000 */
[----:B------:R-:W-:Y:S06]  /*d7e0*/  @!P1 BRA `(.L_x_2566) ;  /* 0xfffffffc00b49947 */ /* 0x000fec000383ffff */
.L_x_2561:
[----:B------:R-:W2:Y:S01]  /*d7f0*/  LDC R9, c[0x0][0x3fc] ;  /* 0x0000ff00ff097b82 */ /* 0x000ea20000000800 */
[----:B------:R-:W-:Y:S01]  /*d800*/  ULDC UR4, c[0x0][0x24c] ;  /* 0x0000930000047ab9 */ /* 0x000fe20000000800 */
[----:B------:R-:W-:Y:S02]  /*d810*/  IMAD.MOV.U32 R2, RZ, RZ, RZ ;  /* 0x000000ffff027224 */ /* 0x000fe400078e00ff */
[----:B01----:R-:W-:Y:S01]  /*d820*/  IMAD R7, R8, UR4, RZ ;  /* 0x0000000408077c24 */ /* 0x003fe2000f8e02ff */
[----:B--2---:R-:W-:-:S13]  /*d830*/  ISETP.NE.AND P0, PT, R9, RZ, PT ;  /* 0x000000ff0900720c */ /* 0x004fda0003f05270 */
        /* <DEDUP_REMOVED lines=280> */
.L_x_2567:
        /* <DEDUP_REMOVED lines=8> */
[----:B-----5:R-:W-:Y:S02]  /*ea40*/  IMAD.MOV.U32 R18, RZ, RZ, RZ ;  /* 0x000000ffff127224 */ /* 0x020fe400078e00ff */
[----:B------:R-:W-:-:S07]  /*ea50*/  IMAD.MOV.U32 R5, RZ, RZ, 0x0 ;  /* 0x00000000ff057424 */ /* 0x000fce00078e00ff */
.L_x_2571:
        /* <DEDUP_REMOVED lines=9> */
[----:B------:R-:W-:Y:S05]  /*eaf0*/  CALL.REL.NOINC `($__internal_13_$__cuda_sm20_rem_u64) ;  /* 0x0000003c008c7944 */ /* 0x000fea0003c00000 */
[----:B------:R-:W-:Y:S02]  /*eb00*/  IMAD.MOV.U32 R4, RZ, RZ, R9 ;  /* 0x000000ffff047224 */ /* 0x000fe400078e0009 */
[----:B------:R-:W-:Y:S01]  /*eb10*/  IMAD.MOV.U32 R5, RZ, RZ, R14 ;  /* 0x000000ffff057224 */ /* 0x000fe200078e000e */
[----:B------:R-:W-:Y:S06]  /*eb20*/  BRA `(.L_x_2570) ;  /* 0x00000000004c7947 */ /* 0x000fec0003800000 */
.L_x_2569:
[----:B------:R-:W0:Y:S01]  /*eb30*/  I2F.U32.RP R5, R4 ;  /* 0x0000000400057306 */ /* 0x000e220000209000 */
[----:B------:R-:W-:-:S07]  /*eb40*/  ISETP.NE.U32.AND P1, PT, R4, RZ, PT ;  /* 0x000000ff0400720c */ /* 0x000fce0003f25070 */
[----:B0-----:R-:W0:Y:S02]  /*eb50*/  MUFU.RCP R5, R5 ;  /* 0x0000000500057308 */ /* 0x001e240000001000 */
[----:B0-----:R-:W-:Y:S02]  /*eb60*/  VIADD R14, R5, 0xffffffe ;  /* 0x0ffffffe050e7836 */ /* 0x001fe40000000000 */
[----:B------:R-:W-:-:S04]  /*eb70*/  IMAD.MOV.U32 R5, RZ, RZ, RZ ;  /* 0x000000ffff057224 */ /* 0x000fc800078e00ff */
[----:B------:R0:W1:Y:S02]  /*eb80*/  F2I.FTZ.U32.TRUNC.NTZ R15, R14 ;  /* 0x0000000e000f7305 */ /* 0x000064000021f000 */
[----:B0-----:R-:W-:Y:S01]  /*eb90*/  IMAD.MOV.U32 R14, RZ, RZ, RZ ;  /* 0x000000ffff0e7224 */ /* 0x001fe200078e00ff */
[----:B-1----:R-:W-:-:S05]  /*eba0*/  IADD3 R9, RZ, -R15, RZ ;  /* 0x8000000fff097210 */ /* 0x002fca0007ffe0ff */
        /* <DEDUP_REMOVED lines=11> */
.L_x_2570:
[----:B------:R-:W-:Y:S01]  /*ec60*/  ISETP.NE.U32.AND P0, PT, R4, RZ, PT ;  /* 0x000000ff0400720c */ /* 0x000fe20003f05070 */
[----:B------:R-:W-:Y:S01]  /*ec70*/  IMAD.MOV.U32 R16, RZ, RZ, R10 ;  /* 0x000000ffff107224 */ /* 0x000fe200078e000a */
[----:B------:R-:W-:Y:S02]  /*ec80*/  MOV R18, R11 ;  /* 0x0000000b00127202 */ /* 0x000fe40000000f00 */
[----:B------:R-:W-:-:S13]  /*ec90*/  ISETP.NE.AND.EX P0, PT, R5, RZ, PT, P0 ;  /* 0x000000ff0500720c */ /* 0x000fda0003f05300 */
[----:B------:R-:W-:Y:S05]  /*eca0*/  @P0 BRA `(.L_x_2571) ;  /* 0xfffffffc006c0947 */ /* 0x000fea000383ffff */
[----:B------:R-:W-:-:S13]  /*ecb0*/  ISETP.NE.U32.AND P2, PT, R11, RZ, PT ;  /* 0x000000ff0b00720c */ /* 0x000fda0003f45070 */
[----:B------:R-:W-:Y:S05]  /*ecc0*/  @!P2 BRA `(.L_x_2572) ;  /* 0x00000000001ca947 */ /* 0x000fea0003800000 */
[----:B------:R-:W-:Y:S01]  /*ecd0*/  IMAD.MOV.U32 R5, RZ, RZ, 0x10 ;  /* 0x00000010ff057424 */ /* 0x000fe200078e00ff */
[----:B------:R-:W-:Y:S01]  /*ece0*/  MOV R9, 0xed10 ;  /* 0x0000ed1000097802 */ /* 0x000fe20000000f00 */
[----:B------:R-:W-:-:S07]  /*ecf0*/  IMAD.MOV.U32 R4, RZ, RZ, RZ ;  /* 0x000000ffff047224 */ /* 0x000fce00078e00ff */
[----:B------:R-:W-:Y:S05]  /*ed00*/  CALL.REL.NOINC `($__internal_12_$__cuda_sm20_div_u64) ;  /* 0x0000003400f07944 */ /* 0x000fea0003c00000 */
[----:B------:R-:W-:Y:S01]  /*ed10*/  IMAD.MOV.U32 R14, RZ, RZ, R13 ;  /* 0x000000ffff0e7224 */ /* 0x000fe200078e000d */
[----:B------:R-:W-:Y:S01]  /*ed20*/  MOV R15, R16 ;  /* 0x00000010000f7202 */ /* 0x000fe20000000f00 */
[----:B------:R-:W-:Y:S06]  /*ed30*/  BRA `(.L_x_2573) ;  /* 0x00000000004c7947 */ /* 0x000fec0003800000 */
.L_x_2572:
[----:B------:R-:W0:Y:S01]  /*ed40*/  I2F.U32.RP R9, R10 ;  /* 0x0000000a00097306 */ /* 0x000e220000209000 */
[----:B------:R-:W-:Y:S01]  /*ed50*/  ISETP.NE.U32.AND P3, PT, R10, RZ, PT ;  /* 0x000000ff0a00720c */ /* 0x000fe20003f65070 */
[----:B------:R-:W-:-:S06]  /*ed60*/  HFMA2.MMA R15, -RZ, RZ, 0, 0 ;  /* 0x00000000ff0f7435 */ /* 0x000fcc00000001ff */
[----:B0-----:R-:W0:Y:S02]  /*ed70*/  MUFU.RCP R9, R9 ;  /* 0x0000000900097308 */ /* 0x001e240000001000 */
[----:B0-----:R-:W-:-:S06]  /*ed80*/  VIADD R4, R9, 0xffffffe ;  /* 0x0ffffffe09047836 */ /* 0x001fcc0000000000 */
[----:B------:R0:W1:Y:S02]  /*ed90*/  F2I.FTZ.U32.TRUNC.NTZ R5, R4 ;  /* 0x0000000400057305 */ /* 0x000064000021f000 */
[----:B0-----:R-:W-:Y:S02]  /*eda0*/  IMAD.MOV.U32 R4, RZ, RZ, RZ ;  /* 0x000000ffff047224 */ /* 0x001fe400078e00ff */
[----:B-1----:R-:W-:-:S04]  /*edb0*/  IMAD.MOV R13, RZ, RZ, -R5 ;  /* 0x000000ffff0d7224 */ /* 0x002fc800078e0a05 */
        /* <DEDUP_REMOVED lines=11> */
.L_x_2573:
        /* <DEDUP_REMOVED lines=8> */
.L_x_2574:
[----:B------:R-:W0:Y:S01]  /*eef0*/  I2F.U32.RP R9, R10 ;  /* 0x0000000a00097306 */ /* 0x000e220000209000 */
[----:B------:R-:W-:Y:S01]  /*ef00*/  IMAD.MOV.U32 R4, RZ, RZ, RZ ;  /* 0x000000ffff047224 */ /* 0x000fe200078e00ff */
[----:B------:R-:W-:-:S06]  /*ef10*/  ISETP.NE.U32.AND P2, PT, R10, RZ, PT ;  /* 0x000000ff0a00720c */ /* 0x000fcc0003f45070 */
        /* <DEDUP_REMOVED lines=15> */
[----:B------:R-:W-:-:S04]  /*f010*/  @!P2 LOP3.LUT R4, RZ, R10, RZ, 0x33, !PT ;  /* 0x0000000aff04a212 */ /* 0x000fc800078e33ff */
[----:B------:R-:W-:-:S07]  /*f020*/  MOV R10, R4 ;  /* 0x00000004000a7202 */ /* 0x000fce0000000f00 */
.L_x_2575:
[-C--:B------:R-:W-:Y:S01]  /*f030*/  IMAD R5, R15, R2.reuse, RZ ;  /* 0x000000020f057224 */ /* 0x080fe200078e02ff */
[----:B------:R-:W-:Y:S01]  /*f040*/  BSSY B0, `(.L_x_2576) ;  /* 0x000001e000007945 */ /* 0x000fe20003800000 */
[----:B------:R-:W-:-:S04]  /*f050*/  IMAD.WIDE.U32 R14, R14, R2, RZ ;  /* 0x000000020e0e7225 */ /* 0x000fc800078e00ff */
[----:B------:R-:W-:-:S05]  /*f060*/  IMAD.IADD R4, R15, 0x1, R5 ;  /* 0x000000010f047824 */ /* 0x000fca00078e0205 */
[----:B------:R-:W-:-:S13]  /*f070*/  LOP3.LUT P0, RZ, R4, 0x1f, RZ, 0xc0, !PT ;  /* 0x0000001f04ff7812 */ /* 0x000fda000780c0ff */
[----:B------:R-:W-:Y:S05]  /*f080*/  @!P0 BRA `(.L_x_2577) ;  /* 0x0000000000188947 */ /* 0x000fea0003800000 */
[----:B------:R-:W-:Y:S01]  /*f090*/  IMAD.MOV.U32 R5, RZ, RZ, R14 ;  /* 0x000000ffff057224 */ /* 0x000fe200078e000e */
[----:B------:R-:W-:-:S07]  /*f0a0*/  MOV R9, 0xf0c0 ;  /* 0x0000f0c000097802 */ /* 0x000fce0000000f00 */
[----:B------:R-:W-:Y:S05]  /*f0b0*/  CALL.REL.NOINC `($__internal_12_$__cuda_sm20_div_u64) ;  /* 0x0000003400047944 */ /* 0x000fea0003c00000 */
[----:B------:R-:W-:Y:S01]  /*f0c0*/  MOV R4, R13 ;  /* 0x0000000d00047202 */ /* 0x000fe20000000f00 */
[----:B------:R-:W-:Y:S01]  /*f0d0*/  IMAD.MOV.U32 R5, RZ, RZ, R16 ;  /* 0x000000ffff057224 */ /* 0x000fe200078e0010 */
[----:B------:R-:W-:Y:S06]  /*f0e0*/  BRA `(.L_x_2578) ;  /* 0x00000000004c7947 */ /* 0x000fec0003800000 */
.L_x_2577:
[----:B------:R-:W0:Y:S01]  /*f0f0*/  I2F.U32.RP R9, R10 ;  /* 0x0000000a00097306 */ /* 0x000e220000209000 */
[----:B------:R-:W-:-:S07]  /*f100*/  ISETP.NE.U32.AND P2, PT, R10, RZ, PT ;  /* 0x000000ff0a00720c */ /* 0x000fce0003f45070 */
        /* <DEDUP_REMOVED lines=15> */
[----:B------:R-:W-:Y:S02]  /*f200*/  @P1 IADD3 R4, R4, 0x1, RZ ;  /* 0x0000000104041810 */ /* 0x000fe40007ffe0ff */
[----:B------:R-:W-:-:S07]  /*f210*/  @!P2 LOP3.LUT R4, RZ, R10, RZ, 0x33, !PT ;  /* 0x0000000aff04a212 */ /* 0x000fce00078e33ff */
.L_x_2578:
[----:B------:R-:W-:Y:S05]  /*f220*/  BSYNC B0 ;  /* 0x0000000000007941 */ /* 0x000fea0003800000 */
.L_x_2576:
[----:B------:R-:W-:Y:S02]  /*f230*/  ULDC.64 UR4, c[0x0][0x610] ;  /* 0x0001840000047ab9 */ /* 0x000fe40000000a00 */
[----:B------:R-:W-:-:S04]  /*f240*/  IADD3 R4, P0, R4, UR4, RZ ;  /* 0x0000000404047c10 */ /* 0x000fc8000ff1e0ff */
[----:B------:R-:W-:-:S05]  /*f250*/  IADD3.X R5, R5, UR5, RZ, P0, !PT ;  /* 0x0000000505057c10 */ /* 0x000fca00087fe4ff */
[----:B------:R-:W-:-:S07]  /*f260*/  IMAD.MOV.U32 R9, RZ, RZ, R5 ;  /* 0x000000ffff097224 */ /* 0x000fce00078e0005 */
.L_x_2568:
        /* <DEDUP_REMOVED lines=8> */
[----:B------:R-:W-:-:S03]  /*f2f0*/  ULDC UR4, c[0x0][0x250] ;  /* 0x0000940000047ab9 */ /* 0x000fc60000000800 */
[----:B------:R-:W-:Y:S01]  /*f300*/  IMAD R10, R0, UR4, R11 ;  /* 0x00000004000a7c24 */ /* 0x000fe2000f8e020b */
[----:B------:R-:W-:Y:S01]  /*f310*/  ULDC UR4, c[0x0][0x238] ;  /* 0x00008e0000047ab9 */ /* 0x000fe20000000800 */
[----:B0-----:R-:W-:Y:S02]  /*f320*/  ISETP.NE.AND P0, PT, R13, RZ, PT ;  /* 0x000000ff0d00720c */ /* 0x001fe40003f05270 */
[----:B-1----:R-:W-:-:S11]  /*f330*/  IMAD R11, R7, UR4, R10 ;  /* 0x00000004070b7c24 */ /* 0x002fd6000f8e020a */
[----:B------:R-:W-:Y:S05]  /*f340*/  @!P0 BRA `(.L_x_2580) ;  /* 0x0000001000448947 */ /* 0x000fea0003800000 */
        /* <DEDUP_REMOVED lines=266> */
[----:B------:R-:W-:-:S03]  /*103f0*/  ULDC UR4, c[0x0][0x528] ;  /* 0x00014a0000047ab9 */ /* 0x000fc60000000800 */
[----:B------:R-:W-:-:S05]  /*10400*/  IMAD.HI.U32 R13, R15, UR7, R14 ;  /* 0x000000070f0d7c27 */ /* 0x000fca000f8e000e */
[----:B------:R-:W-:Y:S01]  /*10410*/  SHF.R.U32.HI R13, RZ, UR4, R13 ;  /* 0x00000004ff0d7c19 */ /* 0x000fe2000801160d */
[----:B------:R-:W-:-:S04]  /*10420*/  ULDC UR4, c[0x0][0x5ec] ;  /* 0x00017b0000047ab9 */ /* 0x000fc80000000800 */
[----:B------:R-:W-:-:S04]  /*10430*/  IMAD.MOV R13, RZ, RZ, -R13 ;  /* 0x000000ffff0d7224 */ /* 0x000fc800078e0a0d */
[----:B------:R-:W-:-:S04]  /*10440*/  IMAD R13, R13, UR6, R15 ;  /* 0x000000060d0d7c24 */ /* 0x000fc8000f8e020f */
[----:B------:R-:W-:-:S07]  /*10450*/  IMAD R2, R13, UR4, R2 ;  /* 0x000000040d027c24 */ /* 0x000fce000f8e0202 */
.L_x_2580:
[----:B------:R-:W-:Y:S01]  /*10460*/  ULDC UR9, c[0x0][0x240] ;  /* 0x0000900000097ab9 */ /* 0x000fe20000000800 */
[----:B------:R-:W-:Y:S01]  /*10470*/  ULDC UR4, c[0x0][0x230] ;  /* 0x00008c0000047ab9 */ /* 0x000fe20000000800 */
[----:B------:R-:W-:Y:S01]  /*10480*/  ISETP.NE.AND P0, PT, RZ, UR9, PT ;  /* 0x00000009ff007c0c */ /* 0x000fe2000bf05270 */
[----:B------:R-:W0:Y:S01]  /*10490*/  S2UR UR8, SR_CgaCtaId ;  /* 0x00000000000879c3 */ /* 0x000e220000008800 */
        /* <DEDUP_REMOVED lines=11> */
.L_x_2582:
[----:B0-----:R-:W-:Y:S05]  /*10550*/  BSYNC B0 ;  /* 0x0000000000007941 */ /* 0x001fea0003800000 */
.L_x_2581:
[----:B------:R-:W-:Y:S01]  /*10560*/  PRMT R10, R10, 0x9910, RZ ;  /* 0x000099100a0a7816 */ /* 0x000fe200000000ff */
[----:B------:R-:W-:Y:S01]  /*10570*/  BSSY B0, `(.L_x_2583) ;  /* 0x000000f000007945 */ /* 0x000fe20003800000 */
[----:B------:R-:W-:Y:S02]  /*10580*/  LOP3.LUT P0, RZ, R8, R0, RZ, 0xfc, !PT ;  /* 0x0000000008ff7212 */ /* 0x000fe4000780fcff */
[----:B------:R-:W-:-:S13]  /*10590*/  ISETP.NE.AND P1, PT, R10, RZ, PT ;  /* 0x000000ff0a00720c */ /* 0x000fda0003f25270 */
[----:B------:R-:W-:Y:S05]  /*105a0*/  @!P1 BRA `(.L_x_2584) ;  /* 0x00000000002c9947 */ /* 0x000fea0003800000 */
[----:B------:R-:W0:Y:S01]  /*105b0*/  S2UR UR4, SR_CTAID.Y ;  /* 0x00000000000479c3 */ /* 0x000e220000002600 */
[----:B------:R-:W-:-:S07]  /*105c0*/  ISETP.NE.AND P2, PT, RZ, UR9, PT ;  /* 0x00000009ff007c0c */ /* 0x000fce000bf45270 */
[----:B------:R-:W0:Y:S08]  /*105d0*/  LDC R14, c[0x0][0x10] ;  /* 0x00000400ff0e7b82 */ /* 0x000e300000000800 */
[----:B------:R-:W1:Y:S01]  /*105e0*/  LDC.64 R10, c[0x0][0x618] ;  /* 0x00018600ff0a7b82 */ /* 0x000e620000000a00 */
[----:B0-----:R-:W-:Y:S01]  /*105f0*/  IMAD R13, R7, R14, UR4 ;  /* 0x00000004070d7e24 */ /* 0x001fe2000f8e020e */
[----:B------:R-:W-:-:S03]  /*10600*/  ULDC UR4, c[0x0][0x0] ;  /* 0x0000000000047ab9 */ /* 0x000fc60000000800 */
[----:B------:R-:W-:-:S04]  /*10610*/  @!P2 IMAD R13, R13, UR4, R8 ;  /* 0x000000040d0dac24 */ /* 0x000fc8000f8e0208 */
[----:B-1----:R-:W-:-:S04]  /*10620*/  IMAD.WIDE.U32 R10, R13, 0x10, R10 ;  /* 0x000000100d0a7825 */ /* 0x002fc800078e000a */
[----:B------:R-:W-:Y:S01]  /*10630*/  IMAD.MOV.U32 R13, RZ, RZ, R6 ;  /* 0x000000ffff0d7224 */ /* 0x000fe200078e0006 */
[----:B------:R0:W-:Y:S04]  /*10640*/  STG.E.U16 desc[UR36][R10.64], R3 ;  /* 0x000000030a007986 */ /* 0x0001e8000c101524 */
[----:B------:R0:W-:Y:S02]  /*10650*/  STG.E.64 desc[UR36][R10.64+0x8], R12 ;  /* 0x0000080c0a007986 */ /* 0x0001e4000c101b24 */
.L_x_2584:
[----:B------:R-:W-:Y:S05]  /*10660*/  BSYNC B0 ;  /* 0x0000000000007941 */ /* 0x000fea0003800000 */
.L_x_2583:
[----:B------:R-:W-:Y:S01]  /*10670*/  UMOV UR7, 0x400 ;  /* 0x0000040000077882 */ /* 0x000fe20000000000 */
        /* <DEDUP_REMOVED lines=34> */
.L_x_2586:
[----:B------:R-:W-:Y:S05]  /*108a0*/  BSYNC B0 ;  /* 0x0000000000007941 */ /* 0x000fea0003800000 */
.L_x_2585:
[----:B------:R-:W-:Y:S01]  /*108b0*/  BAR.SYNC.DEFER_BLOCKING 0x0 ;  /* 0x0000000000007b1d */ /* 0x000fe20000010000 */
[----:B------:R-:W-:-:S09]  /*108c0*/  ULEA UR4, UR8, UR7, 0x18 ;  /* 0x0000000708047291 */ /* 0x000fd2000f8ec03f */
[----:B01----:R-:W0:Y:S02]  /*108d0*/  LDS.U8 R3, [UR4] ;  /* 0x00000004ff037984 */ /* 0x003e240008000000 */
[----:B0-----:R-:W-:-:S13]  /*108e0*/  ISETP.NE.AND P0, PT, R3, RZ, PT ;  /* 0x000000ff0300720c */ /* 0x001fda0003f05270 */
[----:B------:R-:W-:Y:S05]  /*108f0*/  @!P0 EXIT ;  /* 0x000000000000894d */ /* 0x000fea0003800000 */
[----:B------:R-:W-:Y:S01]  /*10900*/  ISETP.NE.AND P0, PT, RZ, UR9, PT ;  /* 0x00000009ff007c0c */ /* 0x000fe2000bf05270 */
        /* <DEDUP_REMOVED lines=10> */
[----:B------:R-:W-:Y:S01]  /*109b0*/  ULDC.U16 UR4, c[0x0][0x218] ;  /* 0x0000860000047ab9 */ /* 0x000fe20000000400 */
[----:B------:R-:W-:Y:S01]  /*109c0*/  IMAD.U32 R10, RZ, RZ, UR10 ;  /* 0x0000000aff0a7e24 */ /* 0x000fe2000f8e00ff */
[----:B------:R-:W-:Y:S01]  /*109d0*/  BSSY B0, `(.L_x_2587) ;  /* 0x0000043000007945 */ /* 0x000fe20003800000 */
[----:B------:R-:W-:-:S02]  /*109e0*/  IMAD.U32 R11, RZ, RZ, UR11 ;  /* 0x0000000bff0b7e24 */ /* 0x000fc4000f8e00ff */
[----:B------:R-:W-:Y:S01]  /*109f0*/  IMAD.U32 R3, RZ, RZ, UR4 ;  /* 0x00000004ff037e24 */ /* 0x000fe2000f8e00ff */
[----:B------:R-:W-:Y:S06]  /*10a00*/  @!P0 BRA `(.L_x_2588) ;  /* 0x0000000000848947 */ /* 0x000fec0003800000 */
[----:B------:R-:W-:Y:S01]  /*10a10*/  ULDC UR4, c[0x0][0x0] ;  /* 0x0000000000047ab9 */ /* 0x000fe20000000800 */
[----:B------:R-:W-:Y:S01]  /*10a20*/  ULDC UR6, c[0x0][0x23c] ;  /* 0x00008f0000067ab9 */ /* 0x000fe20000000800 */
[----:B------:R-:W-:-:S05]  /*10a30*/  IMAD R16, R0, UR4, R8 ;  /* 0x0000000400107c24 */ /* 0x000fca000f8e0208 */
[----:B------:R-:W-:-:S13]  /*10a40*/  ISETP.GE.U32.AND P0, PT, R16, UR6, PT ;  /* 0x0000000610007c0c */ /* 0x000fda000bf06070 */
[----:B------:R-:W-:Y:S05]  /*10a50*/  @P0 BRA `(.L_x_2589) ;  /* 0x0000000000e80947 */ /* 0x000fea0003800000 */
[----:B------:R-:W-:Y:S01]  /*10a60*/  ULDC UR5, c[0x0][0x10] ;  /* 0x0000040000057ab9 */ /* 0x000fe20000000800 */
[----:B-----5:R-:W0:Y:S01]  /*10a70*/  LDC R19, c[0x0][0x4] ;  /* 0x00000100ff137b82 */ /* 0x020e220000000800 */
[----:B------:R-:W-:Y:S01]  /*10a80*/  BSSY B1, `(.L_x_2590) ;  /* 0x0000018000017945 */ /* 0x000fe20003800000 */
[----:B------:R-:W-:-:S06]  /*10a90*/  IMAD R17, R7, UR5, RZ ;  /* 0x0000000507117c24 */ /* 0x000fcc000f8e02ff */
[----:B------:R-:W1:Y:S01]  /*10aa0*/  LDC.64 R12, c[0x0][0x618] ;  /* 0x00018600ff0c7b82 */ /* 0x000e620000000a00 */
[----:B0-----:R-:W-:-:S07]  /*10ab0*/  IMAD R19, R19, UR4, RZ ;  /* 0x0000000413137c24 */ /* 0x001fce000f8e02ff */
.L_x_2591:
[----:B------:R-:W-:-:S05]  /*10ac0*/  IADD3 R7, R17, R16, RZ ;  /* 0x0000001011077210 */ /* 0x000fca0007ffe0ff */
[----:B-1----:R-:W-:-:S05]  /*10ad0*/  IMAD.WIDE.U32 R6, R7, 0x10, R12 ;  /* 0x0000001007067825 */ /* 0x002fca00078e000c */
[----:B------:R-:W2:Y:S04]  /*10ae0*/  LDG.E.U16 R18, desc[UR36][R6.64] ;  /* 0x0000002406127981 */ /* 0x000ea8000c1e1500 */
[----:B------:R-:W3:Y:S01]  /*10af0*/  LDG.E.64 R14, desc[UR36][R6.64+0x8] ;  /* 0x00000824060e7981 */ /* 0x000ee2000c1e1b00 */
[----:B------:R-:W-:Y:S01]  /*10b00*/  PRMT R21, R3, 0x9910, RZ ;  /* 0x0000991003157816 */ /* 0x000fe200000000ff */
[----:B------:R-:W-:Y:S01]  /*10b10*/  IMAD.IADD R16, R19, 0x1, R16 ;  /* 0x0000000113107824 */ /* 0x000fe200078e0210 */
[----:B--2---:R-:W-:-:S04]  /*10b20*/  PRMT R20, R18, 0x9910, RZ ;  /* 0x0000991012147816 */ /* 0x004fc800000000ff */
[C---:B------:R-:W-:Y:S02]  /*10b30*/  ISETP.NE.AND P2, PT, R21.reuse, R20, PT ;  /* 0x000000141500720c */ /* 0x040fe40003f45270 */
[----:B---3--:R-:W-:Y:S02]  /*10b40*/  ISETP.GE.U32.AND P0, PT, R10, R14, PT ;  /* 0x0000000e0a00720c */ /* 0x008fe40003f06070 */
[----:B------:R-:W-:Y:S02]  /*10b50*/  ISETP.GE.AND P3, PT, R21, R20, PT ;  /* 0x000000141500720c */ /* 0x000fe40003f66270 */
[----:B------:R-:W-:Y:S02]  /*10b60*/  ISETP.GE.AND.EX P0, PT, R11, R15, PT, P0 ;  /* 0x0000000f0b00720c */ /* 0x000fe40003f06300 */
[----:B------:R-:W-:-:S05]  /*10b70*/  SEL R20, RZ, 0xffffffff, P3 ;  /* 0xffffffffff147807 */ /* 0x000fca0001800000 */
[----:B------:R-:W-:Y:S02]  /*10b80*/  @!P2 SEL R20, RZ, 0xffffffff, P0 ;  /* 0xffffffffff14a807 */ /* 0x000fe40000000000 */
[----:B------:R-:W-:Y:S02]  /*10b90*/  ISETP.GE.U32.AND P2, PT, R16, UR6, PT ;  /* 0x0000000610007c0c */ /* 0x000fe4000bf46070 */
[----:B------:R-:W-:-:S04]  /*10ba0*/  LOP3.LUT R20, R20, 0x1, RZ, 0xc0, !PT ;  /* 0x0000000114147812 */ /* 0x000fc800078ec0ff */
[----:B------:R-:W-:-:S04]  /*10bb0*/  ISETP.NE.U32.AND P0, PT, R20, 0x1, PT ;  /* 0x000000011400780c */ /* 0x000fc80003f05070 */
[----:B------:R-:W-:Y:S02]  /*10bc0*/  SEL R3, R3, R18, !P0 ;  /* 0x0000001203037207 */ /* 0x000fe40004000000 */
[----:B------:R-:W-:Y:S02]  /*10bd0*/  SEL R10, R10, R14, !P0 ;  /* 0x0000000e0a0a7207 */ /* 0x000fe40004000000 */
[----:B------:R-:W-:Y:S01]  /*10be0*/  SEL R11, R11, R15, !P0 ;  /* 0x0000000f0b0b7207 */ /* 0x000fe20004000000 */
[----:B------:R-:W-:Y:S06]  /*10bf0*/  @!P2 BRA `(.L_x_2591) ;  /* 0xfffffffc00b0a947 */ /* 0x000fec000383ffff */
[----:B------:R-:W-:Y:S05]  /*10c00*/  BSYNC B1 ;  /* 0x0000000000017941 */ /* 0x000fea0003800000 */
.L_x_2590:
[----:B------:R-:W-:Y:S05]  /*10c10*/  BRA `(.L_x_2589) ;  /* 0x0000000000787947 */ /* 0x000fea0003800000 */
.L_x_2588:
[----:B------:R-:W-:Y:S02]  /*10c20*/  ULDC UR5, c[0x0][0x23c] ;  /* 0x00008f0000057ab9 */ /* 0x000fe40000000800 */
[----:B------:R-:W-:-:S13]  /*10c30*/  ISETP.GE.U32.AND P0, PT, R0, UR5, PT ;  /* 0x0000000500007c0c */ /* 0x000fda000bf06070 */
[----:B------:R-:W-:Y:S05]  /*10c40*/  @P0 BRA `(.L_x_2589) ;  /* 0x00000000006c0947 */ /* 0x000fea0003800000 */
[----:B------:R-:W-:Y:S01]  /*10c50*/  ULDC UR4, c[0x0][0x10] ;  /* 0x0000040000047ab9 */ /* 0x000fe20000000800 */
[----:B------:R-:W0:Y:S01]  /*10c60*/  LDC R17, c[0x0][RZ] ;  /* 0x00000000ff117b82 */ /* 0x000e220000000800 */
[----:B-----5:R-:W-:Y:S02]  /*10c70*/  IMAD.MOV.U32 R19, RZ, RZ, R0 ;  /* 0x000000ffff137224 */ /* 0x020fe400078e0000 */
[----:B------:R-:W-:-:S05]  /*10c80*/  IMAD R18, R7, UR4, RZ ;  /* 0x0000000407127c24 */ /* 0x000fca000f8e02ff */
[----:B------:R-:W1:Y:S08]  /*10c90*/  LDC.64 R12, c[0x0][0x618] ;  /* 0x00018600ff0c7b82 */ /* 0x000e700000000a00 */
[----:B------:R-:W2:Y:S02]  /*10ca0*/  LDC R16, c[0x0][0x4] ;  /* 0x00000100ff107b82 */ /* 0x000ea40000000800 */
.L_x_2592:
[----:B------:R-:W-:-:S04]  /*10cb0*/  IMAD.IADD R6, R18, 0x1, R19 ;  /* 0x0000000112067824 */ /* 0x000fc800078e0213 */
[----:B0-----:R-:W-:-:S04]  /*10cc0*/  IMAD R7, R6, R17, R8 ;  /* 0x0000001106077224 */ /* 0x001fc800078e0208 */
[----:B-1----:R-:W-:-:S05]  /*10cd0*/  IMAD.WIDE.U32 R6, R7, 0x10, R12 ;  /* 0x0000001007067825 */ /* 0x002fca00078e000c */
[----:B------:R-:W3:Y:S04]  /*10ce0*/  LDG.E.U16 R20, desc[UR36][R6.64] ;  /* 0x0000002406147981 */ /* 0x000ee8000c1e1500 */
[----:B------:R-:W4:Y:S01]  /*10cf0*/  LDG.E.64 R14, desc[UR36][R6.64+0x8] ;  /* 0x00000824060e7981 */ /* 0x000f22000c1e1b00 */
[----:B------:R-:W-:Y:S02]  /*10d00*/  PRMT R22, R3, 0x9910, RZ ;  /* 0x0000991003167816 */ /* 0x000fe400000000ff */
[----:B--2---:R-:W-:Y:S02]  /*10d10*/  IADD3 R19, R16, R19, RZ ;  /* 0x0000001310137210 */ /* 0x004fe40007ffe0ff */
[----:B---3--:R-:W-:-:S04]  /*10d20*/  PRMT R21, R20, 0x9910, RZ ;  /* 0x0000991014157816 */ /* 0x008fc800000000ff */
[-C--:B------:R-:W-:Y:S02]  /*10d30*/  ISETP.NE.AND P2, PT, R22, R21.reuse, PT ;  /* 0x000000151600720c */ /* 0x080fe40003f45270 */
[----:B----4-:R-:W-:Y:S02]  /*10d40*/  ISETP.GE.U32.AND P0, PT, R10, R14, PT ;  /* 0x0000000e0a00720c */ /* 0x010fe40003f06070 */
        /* <DEDUP_REMOVED lines=11> */
.L_x_2589:
[----:B------:R-:W-:Y:S05]  /*10e00*/  BSYNC B0 ;  /* 0x0000000000007941 */ /* 0x000fea0003800000 */
.L_x_2587:
[----:B------:R-:W0:Y:S01]  /*10e10*/  LDC R7, c[0x0][RZ] ;  /* 0x00000000ff077b82 */ /* 0x000e220000000800 */
[----:B------:R-:W-:Y:S01]  /*10e20*/  UIADD3 UR7, UR7, 0x10, URZ ;  /* 0x0000001007077890 */ /* 0x000fe2000fffe03f */
[----:B------:R-:W-:-:S03]  /*10e30*/  ULDC UR5, c[0x0][0x4] ;  /* 0x0000010000057ab9 */ /* 0x000fc60000000800 */
[----:B------:R-:W-:Y:S02]  /*10e40*/  ULEA UR7, UR8, UR7, 0x18 ;  /* 0x0000000708077291 */ /* 0x000fe4000f8ec03f */
[----:B------:R-:W-:-:S06]  /*10e50*/  USHF.R.U32.HI UR4, URZ, 0x1, UR5 ;  /* 0x000000013f047899 */ /* 0x000fcc0008011605 */
[----:B------:R-:W-:Y:S01]  /*10e60*/  ISETP.NE.AND P0, PT, RZ, UR4, PT ;  /* 0x00000004ff007c0c */ /* 0x000fe2000bf05270 */
[----:B0-----:R-:W-:-:S05]  /*10e70*/  IMAD R6, R0, R7, R8 ;  /* 0x0000000700067224 */ /* 0x001fca00078e0208 */
[----:B------:R-:W-:-:S05]  /*10e80*/  LEA R6, R6, UR7, 0x4 ;  /* 0x0000000706067c11 */ /* 0x000fca000f8e20ff */
[----:B------:R0:W-:Y:S04]  /*10e90*/  STS.64 [R6+0x8], R10 ;  /* 0x0000080a06007388 */ /* 0x0001e80000000a00 */
[----:B------:R0:W-:Y:S01]  /*10ea0*/  STS.U16 [R6], R3 ;  /* 0x0000000306007388 */ /* 0x0001e20000000400 */
[----:B------:R-:W-:Y:S05]  /*10eb0*/  @!P0 BRA `(.L_x_2593) ;  /* 0x0000000000808947 */ /* 0x000fea0003800000 */
[----:B------:R-:W-:-:S07]  /*10ec0*/  IMAD.U32 R13, RZ, RZ, UR4 ;  /* 0x00000004ff0d7e24 */ /* 0x000fce000f8e00ff */
.L_x_2596:
[--C-:B------:R-:W-:Y:S01]  /*10ed0*/  IMAD.IADD R12, R0, 0x1, R13.reuse ;  /* 0x00000001000c7824 */ /* 0x100fe200078e020d */
[----:B------:R-:W-:Y:S01]  /*10ee0*/  BAR.SYNC.DEFER_BLOCKING 0x0 ;  /* 0x0000000000007b1d */ /* 0x000fe20000010000 */
[----:B------:R-:W-:Y:S02]  /*10ef0*/  ISETP.GT.AND P2, PT, R13, 0x1, PT ;  /* 0x000000010d00780c */ /* 0x000fe40003f44270 */
[----:B------:R-:W-:Y:S02]  /*10f00*/  SHF.R.S32.HI R17, RZ, 0x1, R13 ;  /* 0x00000001ff117819 */ /* 0x000fe4000001140d */
[----:B------:R-:W-:Y:S01]  /*10f10*/  ISETP.GE.U32.AND P0, PT, R12, UR5, PT ;  /* 0x000000050c007c0c */ /* 0x000fe2000bf06070 */
[----:B------:R-:W-:Y:S03]  /*10f20*/  BSSY B0, `(.L_x_2594) ;  /* 0x0000017000007945 */ /* 0x000fe60003800000 */
[----:B------:R-:W-:-:S13]  /*10f30*/  ISETP.GE.U32.OR P0, PT, R0, R13, P0 ;  /* 0x0000000d0000720c */ /* 0x000fda0000706470 */
[----:B-1----:R-:W-:Y:S05]  /*10f40*/  @P0 BRA `(.L_x_2595) ;  /* 0x0000000000500947 */ /* 0x002fea0003800000 */
[----:B------:R-:W-:Y:S01]  /*10f50*/  IMAD R12, R12, R7, R8 ;  /* 0x000000070c0c7224 */ /* 0x000fe200078e0208 */
[----:B-----5:R-:W-:-:S04]  /*10f60*/  PRMT R18, R3, 0x9910, RZ ;  /* 0x0000991003127816 */ /* 0x020fc800000000ff */
[----:B------:R-:W-:-:S05]  /*10f70*/  LEA R14, R12, UR7, 0x4 ;  /* 0x000000070c0e7c11 */ /* 0x000fca000f8e20ff */
[----:B------:R-:W1:Y:S04]  /*10f80*/  LDS.U16 R16, [R14] ;  /* 0x000000000e107984 */ /* 0x000e680000000400 */
[----:B------:R-:W2:Y:S01]  /*10f90*/  LDS.64 R12, [R14+0x8] ;  /* 0x000008000e0c7984 */ /* 0x000ea20000000a00 */
[----:B-1----:R-:W-:-:S04]  /*10fa0*/  PRMT R15, R16, 0x9910, RZ ;  /* 0x00009910100f7816 */ /* 0x002fc800000000ff */
        /* <DEDUP_REMOVED lines=9> */
[----:B0-----:R-:W-:Y:S02]  /*11040*/  SEL R10, R10, R12, !P0 ;  /* 0x0000000c0a0a7207 */ /* 0x001fe40004000000 */
[----:B------:R-:W-:Y:S01]  /*11050*/  SEL R11, R11, R13, !P0 ;  /* 0x0000000d0b0b7207 */ /* 0x000fe20004000000 */
[----:B------:R1:W-:Y:S01]  /*11060*/  STS.U16 [R6], R15 ;  /* 0x0000000f06007388 */ /* 0x0003e20000000400 */
[----:B------:R-:W-:-:S03]  /*11070*/  PRMT R3, R15, 0x7610, R3 ;  /* 0x000076100f037816 */ /* 0x000fc60000000003 */
[----:B------:R1:W-:Y:S04]  /*11080*/  STS.64 [R6+0x8], R10 ;  /* 0x0000080a06007388 */ /* 0x0003e80000000a00 */
.L_x_2595:
[----:B------:R-:W-:Y:S05]  /*11090*/  BSYNC B0 ;  /* 0x0000000000007941 */ /* 0x000fea0003800000 */
.L_x_2594:
[----:B------:R-:W-:Y:S01]  /*110a0*/  IMAD.MOV.U32 R13, RZ, RZ, R17 ;  /* 0x000000ffff0d7224 */ /* 0x000fe200078e0011 */
[----:B------:R-:W-:Y:S06]  /*110b0*/  @P2 BRA `(.L_x_2596) ;  /* 0xfffffffc00842947 */ /* 0x000fec000383ffff */
.L_x_2593:
[----:B------:R-:W-:Y:S02]  /*110c0*/  ULDC UR4, c[0x0][0x240] ;  /* 0x0000900000047ab9 */ /* 0x000fe40000000800 */
[----:B------:R-:W-:-:S13]  /*110d0*/  ISETP.NE.AND P0, PT, RZ, UR4, PT ;  /* 0x00000004ff007c0c */ /* 0x000fda000bf05270 */
[----:B------:R-:W-:Y:S05]  /*110e0*/  @!P0 BRA `(.L_x_2597) ;  /* 0x0000000400008947 */ /* 0x000fea0003800000 */
[----:B------:R-:W-:Y:S02]  /*110f0*/  ISETP.GT.AND P0, PT, R7, 0x20, PT ;  /* 0x000000200700780c */ /* 0x000fe40003f04270 */
[----:B------:R-:W-:-:S11]  /*11100*/  MOV R0, R7 ;  /* 0x0000000700007202 */ /* 0x000fd60000000f00 */
[----:B------:R-:W-:Y:S05]  /*11110*/  @!P0 BRA `(.L_x_2598) ;  /* 0x0000000000988947 */ /* 0x000fea0003800000 */
[----:B------:R-:W-:Y:S01]  /*11120*/  LEA.HI R0, R7, R7, RZ, 0x1 ;  /* 0x0000000707007211 */ /* 0x000fe200078f08ff */
[----:B------:R2:W-:Y:S03]  /*11130*/  STS.U16 [R6], R3 ;  /* 0x0000000306007388 */ /* 0x0005e60000000400 */
[----:B------:R-:W-:Y:S01]  /*11140*/  SHF.R.S32.HI R12, RZ, 0x1, R0 ;  /* 0x00000001ff0c7819 */ /* 0x000fe20000011400 */
[----:B------:R2:W-:Y:S01]  /*11150*/  STS.64 [R6+0x8], R10 ;  /* 0x0000080a06007388 */ /* 0x0005e20000000a00 */
[----:B------:R-:W-:Y:S02]  /*11160*/  IMAD.MOV.U32 R0, RZ, RZ, 0x20 ;  /* 0x00000020ff007424 */ /* 0x000fe400078e00ff */
[----:B------:R-:W-:-:S13]  /*11170*/  ISETP.GE.AND P0, PT, R12, 0x20, PT ;  /* 0x000000200c00780c */ /* 0x000fda0003f06270 */
[----:B--2---:R-:W-:Y:S05]  /*11180*/  @!P0 BRA `(.L_x_2598) ;  /* 0x00000000007c8947 */ /* 0x004fea0003800000 */
[----:B-1----:R-:W-:-:S07]  /*11190*/  IMAD.MOV.U32 R15, RZ, RZ, R12 ;  /* 0x000000ffff0f7224 */ /* 0x002fce00078e000c */
.L_x_2601:
[----:B------:R-:W-:Y:S01]  /*111a0*/  IMAD.IADD R0, R8, 0x1, R15 ;  /* 0x0000000108007824 */ /* 0x000fe200078e020f */
[----:B------:R-:W-:Y:S04]  /*111b0*/  BAR.SYNC.DEFER_BLOCKING 0x0 ;  /* 0x0000000000007b1d */ /* 0x000fe80000010000 */
[----:B------:R-:W-:Y:S02]  /*111c0*/  ISETP.GE.U32.AND P0, PT, R0, R7, PT ;  /* 0x000000070000720c */ /* 0x000fe40003f06070 */
[----:B------:R-:W-:Y:S02]  /*111d0*/  BSSY B0, `(.L_x_2599) ;  /* 0x0000016000007945 */ /* 0x000fe40003800000 */
[----:B------:R-:W-:-:S13]  /*111e0*/  ISETP.GE.U32.OR P0, PT, R8, R15, P0 ;  /* 0x0000000f0800720c */ /* 0x000fda0000706470 */
[----:B-1----:R-:W-:Y:S05]  /*111f0*/  @P0 BRA `(.L_x_2600) ;  /* 0x00000000004c0947 */ /* 0x002fea0003800000 */
[----:B------:R-:W-:Y:S02]  /*11200*/  LEA R0, R15, R6, 0x4 ;  /* 0x000000060f007211 */ /* 0x000fe400078e20ff */
[----:B------:R-:W-:-:S03]  /*11210*/  PRMT R17, R3, 0x9910, RZ ;  /* 0x0000991003117816 */ /* 0x000fc600000000ff */
[----:B------:R-:W1:Y:S04]  /*11220*/  LDS.U16 R14, [R0] ;  /* 0x00000000000e7984 */ /* 0x000e680000000400 */
[----:B------:R-:W2:Y:S01]  /*11230*/  LDS.64 R12, [R0+0x8] ;  /* 0x00000800000c7984 */ /* 0x000ea20000000a00 */
[----:B-1----:R-:W-:-:S04]  /*11240*/  PRMT R16, R14, 0x9910, RZ ;  /* 0x000099100e107816 */ /* 0x002fc800000000ff */
[C---:B------:R-:W-:Y:S02]  /*11250*/  ISETP.NE.AND P2, PT, R17.reuse, R16, PT ;  /* 0x000000101100720c */ /* 0x040fe40003f45270 */
        /* <DEDUP_REMOVED lines=13> */
.L_x_2600:
[----:B------:R-:W-:Y:S05]  /*11330*/  BSYNC B0 ;  /* 0x0000000000007941 */ /* 0x000fea0003800000 */
.L_x_2599:
[----:B------:R-:W-:-:S04]  /*11340*/  SHF.R.S32.HI R15, RZ, 0x1, R15 ;  /* 0x00000001ff0f7819 */ /* 0x000fc8000001140f */
[----:B------:R-:W-:-:S13]  /*11350*/  ISETP.GE.AND P0, PT, R15, 0x20, PT ;  /* 0x000000200f00780c */ /* 0x000fda0003f06270 */
[----:B------:R-:W-:Y:S05]  /*11360*/  @P0 BRA `(.L_x_2601) ;  /* 0xfffffffc008c0947 */ /* 0x000fea000383ffff */
[----:B------:R-:W-:-:S07]  /*11370*/  IMAD.MOV.U32 R0, RZ, RZ, 0x20 ;  /* 0x00000020ff007424 */ /* 0x000fce00078e00ff */
.L_x_2598:
[----:B------:R-:W-:Y:S01]  /*11380*/  BAR.SYNC.DEFER_BLOCKING 0x0 ;  /* 0x0000000000007b1d */ /* 0x000fe20000010000 */
[----:B------:R-:W-:-:S13]  /*11390*/  ISETP.GE.AND P0, PT, R0, 0x2, PT ;  /* 0x000000020000780c */ /* 0x000fda0003f06270 */
[----:B------:R-:W-:Y:S05]  /*113a0*/  @!P0 BRA `(.L_x_2597) ;  /* 0x0000000000508947 */ /* 0x000fea0003800000 */
[----:B------:R-:W-:-:S07]  /*113b0*/  IMAD.MOV.U32 R7, RZ, RZ, 0x1 ;  /* 0x00000001ff077424 */ /* 0x000fce00078e00ff */
.L_x_2602:
[----:B-1----:R-:W-:Y:S01]  /*113c0*/  PRMT R15, R3, 0x9910, RZ ;  /* 0x00009910030f7816 */ /* 0x002fe200000000ff */
[----:B------:R-:W1:Y:S04]  /*113d0*/  SHFL.DOWN PT, R13, R10, R7, 0x1f ;  /* 0x08001f070a0d7589 */ /* 0x000e6800000e0000 */
[----:B0-----:R-:W0:Y:S04]  /*113e0*/  SHFL.DOWN PT, R6, R15, R7, 0x1f ;  /* 0x08001f070f067589 */ /* 0x001e2800000e0000 */
[----:B------:R2:W3:Y:S02]  /*113f0*/  SHFL.DOWN PT, R8, R11, R7, 0x1f ;  /* 0x08001f070b087589 */ /* 0x0004e400000e0000 */
[----:B--2---:R-:W-:Y:S01]  /*11400*/  IMAD.SHL.U32 R7, R7, 0x2, RZ ;  /* 0x0000000207077824 */ /* 0x004fe200078e00ff */
[----:B-1----:R-:W-:-:S02]  /*11410*/  ISETP.GE.U32.AND P0, PT, R10, R13, PT ;  /* 0x0000000d0a00720c */ /* 0x002fc40003f06070 */
        /* <DEDUP_REMOVED lines=13> */
.L_x_2597:
[----:B------:R-:W-:Y:S05]  /*114f0*/  @!P1 EXIT ;  /* 0x000000000000994d */ /* 0x000fea0003800000 */
[----:B------:R-:W2:Y:S01]  /*11500*/  LDC.64 R12, c[0x0][0x628] ;  /* 0x00018a00ff0c7b82 */ /* 0x000ea20000000a00 */
[----:B------:R-:W-:Y:S01]  /*11510*/  ISETP.NE.U32.AND P0, PT, R4, RZ, PT ;  /* 0x000000ff0400720c */ /* 0x000fe20003f05070 */
[----:B------:R-:W-:Y:S02]  /*11520*/  ULDC.U8 UR4, c[0x0][0x630] ;  /* 0x00018c0000047ab9 */ /* 0x000fe40000000000 */
[----:B------:R-:W-:Y:S02]  /*11530*/  ISETP.NE.AND P1, PT, RZ, UR4, PT ;  /* 0x00000004ff007c0c */ /* 0x000fe4000bf25270 */
[----:B------:R-:W-:Y:S02]  /*11540*/  ISETP.NE.AND.EX P0, PT, R9, RZ, PT, P0 ;  /* 0x000000ff0900720c */ /* 0x000fe40003f05300 */
[----:B--2---:R-:W-:Y:S02]  /*11550*/  SEL R7, R12, RZ, P1 ;  /* 0x000000ff0c077207 */ /* 0x004fe40000800000 */
[----:B------:R-:W-:-:S02]  /*11560*/  SEL R0, R13, RZ, P1 ;  /* 0x000000ff0d007207 */ /* 0x000fc40000800000 */
[----:B------:R-:W-:-:S04]  /*11570*/  IADD3 R16, P2, R10, R7, RZ ;  /* 0x000000070a107210 */ /* 0x000fc80007f5e0ff */
[----:B-1----:R-:W-:-:S03]  /*11580*/  IADD3.X R17, R11, R0, RZ, P2, !PT ;  /* 0x000000000b117210 */ /* 0x002fc600017fe4ff */
[----:B------:R-:W-:Y:S06]  /*11590*/  @!P0 BRA `(.L_x_2603) ;  /* 0x0000000000b88947 */ /* 0x000fec0003800000 */
[----:B------:R-:W-:Y:S02]  /*115a0*/  ULDC.U8 UR4, c[0x0][0x631] ;  /* 0x00018c4000047ab9 */ /* 0x000fe40000000000 */
[----:B------:R-:W-:Y:S01]  /*115b0*/  ISETP.NE.AND P3, PT, RZ, UR4, PT ;  /* 0x00000004ff007c0c */ /* 0x000fe2000bf65270 */
[----:B------:R-:W-:-:S12]  /*115c0*/  @!P1 BRA `(.L_x_2604) ;  /* 0x00000000003c9947 */ /* 0x000fd80003800000 */
[----:B------:R-:W2:Y:S04]  /*115d0*/  LDG.E.U16 R0, desc[UR36][R4.64] ;  /* 0x0000002404007981 */ /* 0x000ea8000c1e1500 */
[----:B0-----:R-:W3:Y:S01]  /*115e0*/  LDG.E.64 R6, desc[UR36][R4.64+0x8] ;  /* 0x0000082404067981 */ /* 0x001ee2000c1e1b00 */
[----:B------:R-:W-:Y:S02]  /*115f0*/  PRMT R9, R3, 0x9910, RZ ;  /* 0x0000991003097816 */ /* 0x000fe400000000ff */
[----:B--2---:R-:W-:-:S04]  /*11600*/  PRMT R8, R0, 0x9910, RZ ;  /* 0x0000991000087816 */ /* 0x004fc800000000ff */
[-C--:B------:R-:W-:Y:S02]  /*11610*/  ISETP.NE.AND P1, PT, R8, R9.reuse, PT ;  /* 0x000000090800720c */ /* 0x080fe40003f25270 */
[----:B---3--:R-:W-:Y:S02]  /*11620*/  ISETP.GE.U32.AND P0, PT, R6, R16, PT ;  /* 0x000000100600720c */ /* 0x008fe40003f06070 */
        /* <DEDUP_REMOVED lines=8> */
[----:B------:R-:W-:-:S07]  /*116b0*/  SEL R17, R7, R17, !P0 ;  /* 0x0000001107117207 */ /* 0x000fce0004000000 */
.L_x_2604:
[----:B------:R-:W-:Y:S05]  /*116c0*/  @!P3 BRA `(.L_x_2605) ;  /* 0x000000000060b947 */ /* 0x000fea0003800000 */
[----:B------:R-:W1:Y:S02]  /*116d0*/  LDC R0, c[0x0][0x634] ;  /* 0x00018d00ff007b82 */ /* 0x000e640000000800 */
[----:B-1----:R-:W-:-:S13]  /*116e0*/  ISETP.NE.AND P0, PT, R0, 0x1, PT ;  /* 0x000000010000780c */ /* 0x002fda0003f05270 */
[----:B------:R-:W-:Y:S05]  /*116f0*/  @!P0 BRA `(.L_x_2606) ;  /* 0x0000000000408947 */ /* 0x000fea0003800000 */
[----:B------:R-:W-:Y:S01]  /*11700*/  MOV R14, 0x0 ;  /* 0x00000000000e7802 */ /* 0x000fe20000000f00 */
[----:B------:R-:W-:Y:S01]  /*11710*/  ULDC.64 UR4, c[0x4][0x3d8] ;  /* 0x0100f60000047ab9 */ /* 0x000fe20000000a00 */
[----:B------:R-:W-:Y:S01]  /*11720*/  ULDC.64 UR6, c[0x4][0x200] ;  /* 0x0100800000067ab9 */ /* 0x000fe20000000a00 */
[----:B------:R-:W-:Y:S01]  /*11730*/  IMAD.U32 R4, RZ, RZ, UR4 ;  /* 0x00000004ff047e24 */ /* 0x000fe2000f8e00ff */
[----:B------:R-:W-:Y:S01]  /*11740*/  HFMA2.MMA R12, -RZ, RZ, 0, 5.9604644775390625e-08 ;  /* 0x00000001ff0c7435 */ /* 0x000fe200000001ff */
[----:B------:R-:W-:Y:S01]  /*11750*/  IMAD.U32 R5, RZ, RZ, UR5 ;  /* 0x00000005ff057e24 */ /* 0x000fe2000f8e00ff */
[----:B------:R-:W1:Y:S01]  /*11760*/  LDC.64 R14, c[0x4][R14] ;  /* 0x010000000e0e7b82 */ /* 0x000e620000000a00 */
[----:B------:R-:W-:Y:S01]  /*11770*/  ULDC.64 UR4, c[0x4][0x3c0] ;  /* 0x0100f00000047ab9 */ /* 0x000fe20000000a00 */
[----:B0-----:R-:W-:Y:S01]  /*11780*/  IMAD.U32 R10, RZ, RZ, UR6 ;  /* 0x00000006ff0a7e24 */ /* 0x001fe2000f8e00ff */
[----:B------:R-:W-:Y:S01]  /*11790*/  MOV R7, UR5 ;  /* 0x0000000500077c02 */ /* 0x000fe20008000f00 */
[----:B------:R-:W-:-:S02]  /*117a0*/  IMAD.U32 R6, RZ, RZ, UR4 ;  /* 0x00000004ff067e24 */ /* 0x000fc4000f8e00ff */
[----:B------:R-:W-:Y:S02]  /*117b0*/  IMAD.U32 R11, RZ, RZ, UR7 ;  /* 0x00000007ff0b7e24 */ /* 0x000fe4000f8e00ff */
[----:B------:R-:W-:Y:S02]  /*117c0*/  IMAD.MOV.U32 R8, RZ, RZ, 0x2ef ;  /* 0x000002efff087424 */ /* 0x000fe400078e00ff */
[----:B------:R-:W-:-:S07]  /*117d0*/  IMAD.MOV.U32 R13, RZ, RZ, RZ ;  /* 0x000000ffff0d7224 */ /* 0x000fce00078e00ff */
[----:B------:R-:W-:-:S07]  /*117e0*/  LEPC R20, `(.L_x_2606) ;  /* 0x000000001014794e */ /* 0x000fce0000000000 */
[----:B-1---5:R-:W-:Y:S05]  /*117f0*/  CALL.ABS.NOINC R14 ;  /* 0x000000000e007343 */ /* 0x022fea0003c00000 */
.L_x_2606:
[----:B------:R-:W-:Y:S02]  /*11800*/  ULDC.64 UR4, c[0x0][0x600] ;  /* 0x0001800000047ab9 */ /* 0x000fe40000000a00 */
[----:B------:R-:W-:-:S05]  /*11810*/  IADD3 R2, P0, R2, UR4, RZ ;  /* 0x0000000402027c10 */ /* 0x000fca000ff1e0ff */
[----:B0-----:R-:W-:-:S05]  /*11820*/  IMAD.X R3, RZ, RZ, UR5, P0 ;  /* 0x00000005ff037e24 */ /* 0x001fca00080e06ff */
[----:B------:R-:W-:Y:S01]  /*11830*/  STG.E.64 desc[UR36][R2.64], R16 ;  /* 0x0000001002007986 */ /* 0x000fe2000c101b24 */
[----:B------:R-:W-:Y:S05]  /*11840*/  EXIT ;  /* 0x000000000000794d */ /* 0x000fea0003800000 */
.L_x_2605:
[----:B------:R-:W-:Y:S04]  /*11850*/  STG.E.64 desc[UR36][R4.64+0x8], R16 ;  /* 0x0000081004007986 */ /* 0x000fe8000c101b24 */
[----:B------:R-:W-:Y:S01]  /*11860*/  STG.E.U16 desc[UR36][R4.64], R3 ;  /* 0x0000000304007986 */ /* 0x000fe2000c101524 */
[----:B------:R-:W-:Y:S05]  /*11870*/  EXIT ;  /* 0x000000000000794d */ /* 0x000fea0003800000 */
.L_x_2603:
        /* <DEDUP_REMOVED lines=8> */
[----:B0-----:R-:W-:Y:S01]  /*11900*/  IMAD.U32 R6, RZ, RZ, UR6 ;  /* 0x00000006ff067e24 */ /* 0x001fe2000f8e00ff */
[----:B------:R-:W-:Y:S01]  /*11910*/  MOV R11, UR5 ;  /* 0x00000005000b7c02 */ /* 0x000fe20008000f00 */
[----:B------:R-:W-:Y:S02]  /*11920*/  IMAD.U32 R7, RZ, RZ, UR7 ;  /* 0x00000007ff077e24 */ /* 0x000fe4000f8e00ff */
[----:B------:R-:W-:-:S02]  /*11930*/  IMAD.U32 R10, RZ, RZ, UR4 ;  /* 0x00000004ff0a7e24 */ /* 0x000fc4000f8e00ff */
[----:B------:R-:W-:Y:S02]  /*11940*/  IMAD.MOV.U32 R8, RZ, RZ, 0x2dd ;  /* 0x000002ddff087424 */ /* 0x000fe400078e00ff */
[----:B------:R-:W-:Y:S02]  /*11950*/  IMAD.MOV.U32 R12, RZ, RZ, 0x1 ;  /* 0x00000001ff0c7424 */ /* 0x000fe400078e00ff */
[----:B-1----:R-:W-:-:S07]  /*11960*/  IMAD.MOV.U32 R13, RZ, RZ, RZ ;  /* 0x000000ffff0d7224 */ /* 0x002fce00078e00ff */
[----:B------:R-:W-:-:S07]  /*11970*/  LEPC R20, `(.L_x_2608) ;  /* 0x000000001014794e */ /* 0x000fce0000000000 */
[----:B--2--5:R-:W-:Y:S05]  /*11980*/  CALL.ABS.NOINC R14 ;  /* 0x000000000e007343 */ /* 0x024fea0003c00000 */
.L_x_2608:
[----:B------:R-:W-:-:S07]  /*11990*/  CS2R R16, SRZ ;  /* 0x0000000000107805 */ /* 0x000fce000001ff00 */
.L_x_2607:
[----:B------:R-:W-:Y:S02]  /*119a0*/  ULDC.U8 UR4, c[0x0][0x631] ;  /* 0x00018c4000047ab9 */ /* 0x000fe40000000000 */
[----:B------:R-:W-:-:S13]  /*119b0*/  ISETP.NE.AND P0, PT, RZ, UR4, PT ;  /* 0x00000004ff007c0c */ /* 0x000fda000bf05270 */
[----:B------:R-:W-:Y:S05]  /*119c0*/  @!P0 BRA `(.L_x_2609) ;  /* 0x0000000000608947 */ /* 0x000fea0003800000 */
[----:B------:R-:W1:Y:S02]  /*119d0*/  LDC R0, c[0x0][0x634] ;  /* 0x00018d00ff007b82 */ /* 0x000e640000000800 */
[----:B-1----:R-:W-:-:S13]  /*119e0*/  ISETP.NE.AND P0, PT, R0, 0x1, PT ;  /* 0x000000010000780c */ /* 0x002fda0003f05270 */
[----:B------:R-:W-:Y:S05]  /*119f0*/  @!P0 BRA `(.L_x_2610) ;  /* 0x0000000000408947 */ /* 0x000fea0003800000 */
[----:B------:R-:W-:Y:S01]  /*11a00*/  MOV R14, 0x0 ;  /* 0x00000000000e7802 */ /* 0x000fe20000000f00 */
[----:B------:R-:W-:Y:S01]  /*11a10*/  ULDC.64 UR4, c[0x4][0x3d8] ;  /* 0x0100f60000047ab9 */ /* 0x000fe20000000a00 */
[----:B------:R-:W-:Y:S01]  /*11a20*/  ULDC.64 UR6, c[0x4][0x200] ;  /* 0x0100800000067ab9 */ /* 0x000fe20000000a00 */
[----:B------:R-:W-:Y:S01]  /*11a30*/  MOV R4, UR4 ;  /* 0x0000000400047c02 */ /* 0x000fe20008000f00 */
[----:B------:R-:W-:Y:S01]  /*11a40*/  IMAD.U32 R5, RZ, RZ, UR5 ;  /* 0x00000005ff057e24 */ /* 0x000fe2000f8e00ff */
[----:B------:R-:W-:Y:S01]  /*11a50*/  ULDC.64 UR4, c[0x4][0x3c0] ;  /* 0x0100f00000047ab9 */ /* 0x000fe20000000a00 */
[----:B------:R-:W1:Y:S01]  /*11a60*/  LDC.64 R14, c[0x4][R14] ;  /* 0x010000000e0e7b82 */ /* 0x000e620000000a00 */
[----:B------:R-:W-:Y:S01]  /*11a70*/  HFMA2.MMA R13, -RZ, RZ, 0, 0 ;  /* 0x00000000ff0d7435 */ /* 0x000fe200000001ff */
[----:B0-----:R-:W-:Y:S01]  /*11a80*/  IMAD.U32 R6, RZ, RZ, UR4 ;  /* 0x00000004ff067e24 */ /* 0x001fe2000f8e00ff */
[----:B------:R-:W-:Y:S01]  /*11a90*/  MOV R10, UR6 ;  /* 0x00000006000a7c02 */ /* 0x000fe20008000f00 */
[----:B------:R-:W-:-:S02]  /*11aa0*/  IMAD.U32 R7, RZ, RZ, UR5 ;  /* 0x00000005ff077e24 */ /* 0x000fc4000f8e00ff */
[----:B------:R-:W-:Y:S02]  /*11ab0*/  IMAD.U32 R11, RZ, RZ, UR7 ;  /* 0x00000007ff0b7e24 */ /* 0x000fe4000f8e00ff */
[----:B------:R-:W-:Y:S02]  /*11ac0*/  IMAD.MOV.U32 R8, RZ, RZ, 0x2ef ;  /* 0x000002efff087424 */ /* 0x000fe400078e00ff */
[----:B------:R-:W-:-:S07]  /*11ad0*/  IMAD.MOV.U32 R12, RZ, RZ, 0x1 ;  /* 0x00000001ff0c7424 */ /* 0x000fce00078e00ff */
[----:B------:R-:W-:-:S07]  /*11ae0*/  LEPC R20, `(.L_x_2610) ;  /* 0x000000001014794e */ /* 0x000fce0000000000 */
[----:B-1---5:R-:W-:Y:S05]  /*11af0*/  CALL.ABS.NOINC R14 ;  /* 0x000000000e007343 */ /* 0x022fea0003c00000 */
.L_x_2610:
[----:B------:R-:W-:Y:S02]  /*11b00*/  ULDC.64 UR4, c[0x0][0x600] ;  /* 0x0001800000047ab9 */ /* 0x000fe40000000a00 */
[----:B------:R-:W-:-:S05]  /*11b10*/  IADD3 R2, P0, R2, UR4, RZ ;  /* 0x0000000402027c10 */ /* 0x000fca000ff1e0ff */
[----:B0-----:R-:W-:-:S05]  /*11b20*/  IMAD.X R3, RZ, RZ, UR5, P0 ;  /* 0x00000005ff037e24 */ /* 0x001fca00080e06ff */
[----:B------:R-:W-:Y:S01]  /*11b30*/  STG.E.64 desc[UR36][R2.64], R16 ;  /* 0x0000001002007986 */ /* 0x000fe2000c101b24 */
[----:B------:R-:W-:Y:S05]  /*11b40*/  EXIT ;  /* 0x000000000000794d */ /* 0x000fea0003800000 */
.L_x_2609:
[----:B------:R-:W-:Y:S01]  /*11b50*/  MOV R0, 0x0 ;  /* 0x0000000000007802 */ /* 0x000fe20000000f00 */
[----:B------:R-:W-:Y:S01]  /*11b60*/  ULDC.64 UR4, c[0x4][0x3c8] ;  /* 0x0100f20000047ab9 */ /* 0x000fe20000000a00 */
[----:B------:R-:W-:Y:S01]  /*11b70*/  ULDC.64 UR6, c[0x4][0x3c0] ;  /* 0x0100f00000067ab9 */ /* 0x000fe20000000a00 */
[----:B------:R-:W-:Y:S01]  /*11b80*/  IMAD.U32 R4, RZ, RZ, UR4 ;  /* 0x00000004ff047e24 */ /* 0x000fe2000f8e00ff */
[----:B0-----:R0:W1:Y:S01]  /*11b90*/  LDC.64 R2, c[0x4][R0] ;  /* 0x0100000000027b82 */ /* 0x0010620000000a00 */
[----:B------:R-:W-:Y:S01]  /*11ba0*/  IMAD.U32 R5, RZ, RZ, UR5 ;  /* 0x00000005ff057e24 */ /* 0x000fe2000f8e00ff */
[----:B------:R-:W-:Y:S01]  /*11bb0*/  ULDC.64 UR4, c[0x4][0x208] ;  /* 0x0100820000047ab9 */ /* 0x000fe20000000a00 */
[----:B------:R-:W-:Y:S01]  /*11bc0*/  HFMA2.MMA R8, -RZ, RZ, 0, 4.4405460357666015625e-05 ;  /* 0x000002e9ff087435 */ /* 0x000fe200000001ff */
[----:B------:R-:W-:Y:S01]  /*11bd0*/  MOV R6, UR6 ;  /* 0x0000000600067c02 */ /* 0x000fe20008000f00 */
[----:B------:R-:W-:Y:S02]  /*11be0*/  IMAD.U32 R7, RZ, RZ, UR7 ;  /* 0x00000007ff077e24 */ /* 0x000fe4000f8e00ff */
[----:B------:R-:W-:-:S02]  /*11bf0*/  IMAD.U32 R10, RZ, RZ, UR4 ;  /* 0x00000004ff0a7e24 */ /* 0x000fc4000f8e00ff */
[----:B------:R-:W-:Y:S02]  /*11c00*/  IMAD.U32 R11, RZ, RZ, UR5 ;  /* 0x00000005ff0b7e24 */ /* 0x000fe4000f8e00ff */
[----:B------:R-:W-:Y:S02]  /*11c10*/  IMAD.MOV.U32 R12, RZ, RZ, 0x1 ;  /* 0x00000001ff0c7424 */ /* 0x000fe400078e00ff */
[----:B0-----:R-:W-:-:S07]  /*11c20*/  IMAD.MOV.U32 R13, RZ, RZ, RZ ;  /* 0x000000ffff0d7224 */ /* 0x001fce00078e00ff */
[----:B------:R-:W-:-:S07]  /*11c30*/  LEPC R20, `(.L_x_2611) ;  /* 0x000000001014794e */ /* 0x000fce0000000000 */
[----:B-1---5:R-:W-:Y:S05]  /*11c40*/  CALL.ABS.NOINC R2 ;  /* 0x0000000002007343 */ /* 0x022fea0003c00000 */
.L_x_2611:
[----:B------:R-:W-:Y:S05]  /*11c50*/  EXIT ;  /* 0x000000000000794d */ /* 0x000fea0003800000 */
.L_x_2579:
        /* <DEDUP_REMOVED lines=30> */
[----:B------:R-:W2:Y:S04]  /*11e40*/  LDG.E.U16 R0, desc[UR36][R4.64] ;  /* 0x0000002404007981 */ /* 0x000ea8000c1e1500 */
[----:B------:R-:W3:Y:S01]  /*11e50*/  LDG.E.64 R6, desc[UR36][R4.64+0x8] ;  /* 0x0000082404067981 */ /* 0x000ee2000c1e1b00 */
        /* <DEDUP_REMOVED lines=13> */
.L_x_2613:
        /* <DEDUP_REMOVED lines=11> */
[----:B------:R-:W-:Y:S01]  /*11fe0*/  HFMA2.MMA R13, -RZ, RZ, 0, 0 ;  /* 0x00000000ff0d7435 */ /* 0x000fe200000001ff */
[----:B------:R-:W-:Y:S01]  /*11ff0*/  IMAD.U32 R6, RZ, RZ, UR4 ;  /* 0x00000004ff067e24 */ /* 0x000fe2000f8e00ff */
[----:B------:R-:W-:Y:S01]  /*12000*/  MOV R10, UR6 ;  /* 0x00000006000a7c02 */ /* 0x000fe20008000f00 */
[----:B------:R-:W-:-:S02]  /*12010*/  IMAD.U32 R7, RZ, RZ, UR5 ;  /* 0x00000005ff077e24 */ /* 0x000fc4000f8e00ff */
[----:B------:R-:W-:Y:S02]  /*12020*/  IMAD.U32 R11, RZ, RZ, UR7 ;  /* 0x00000007ff0b7e24 */ /* 0x000fe4000f8e00ff */
[----:B------:R-:W-:Y:S02]  /*12030*/  IMAD.MOV.U32 R8, RZ, RZ, 0x2ef ;  /* 0x000002efff087424 */ /* 0x000fe400078e00ff */
[----:B------:R-:W-:-:S07]  /*12040*/  IMAD.MOV.U32 R12, RZ, RZ, 0x1 ;  /* 0x00000001ff0c7424 */ /* 0x000fce00078e00ff */
[----:B------:R-:W-:-:S07]  /*12050*/  LEPC R20, `(.L_x_2615) ;  /* 0x000000001014794e */ /* 0x000fce0000000000 */
[----:B0----5:R-:W-:Y:S05]  /*12060*/  CALL.ABS.NOINC R14 ;  /* 0x000000000e007343 */ /* 0x021fea0003c00000 */
.L_x_2615:
[----:B------:R-:W-:Y:S02]  /*12070*/  ULDC.64 UR4, c[0x0][0x600] ;  /* 0x0001800000047ab9 */ /* 0x000fe40000000a00 */
[----:B------:R-:W-:-:S05]  /*12080*/  IADD3 R2, P0, R2, UR4, RZ ;  /* 0x0000000402027c10 */ /* 0x000fca000ff1e0ff */
[----:B------:R-:W-:-:S05]  /*12090*/  IMAD.X R3, RZ, RZ, UR5, P0 ;  /* 0x00000005ff037e24 */ /* 0x000fca00080e06ff */
[----:B------:R-:W-:Y:S01]  /*120a0*/  STG.E.64 desc[UR36][R2.64], R16 ;  /* 0x0000001002007986 */ /* 0x000fe2000c101b24 */
[----:B------:R-:W-:Y:S05]  /*120b0*/  EXIT ;  /* 0x000000000000794d */ /* 0x000fea0003800000 */
.L_x_2614:
[----:B------:R-:W-:Y:S04]  /*120c0*/  STG.E.64 desc[UR36][R4.64+0x8], R16 ;  /* 0x0000081004007986 */ /* 0x000fe8000c101b24 */
[----:B------:R-:W-:Y:S01]  /*120d0*/  STG.E.U16 desc[UR36][R4.64], R3 ;  /* 0x0000000304007986 */ /* 0x000fe2000c101524 */
[----:B------:R-:W-:Y:S05]  /*120e0*/  EXIT ;  /* 0x000000000000794d */ /* 0x000fea0003800000 */
.L_x_2612:
        /* <DEDUP_REMOVED lines=8> */
[----:B------:R-:W-:Y:S01]  /*12170*/  HFMA2.MMA R8, -RZ, RZ, 0, 4.3690204620361328125e-05 ;  /* 0x000002ddff087435 */ /* 0x000fe200000001ff */
        /* <DEDUP_REMOVED lines=8> */
.L_x_2617:
[----:B------:R-:W-:-:S07]  /*12200*/  CS2R R16, SRZ ;  /* 0x0000000000107805 */ /* 0x000fce000001ff00 */
.L_x_2616:
        /* <DEDUP_REMOVED lines=21> */
[----:B0----5:R-:W-:Y:S05]  /*12360*/  CALL.ABS.NOINC R14 ;  /* 0x000000000e007343 */ /* 0x021fea0003c00000 */
.L_x_2619:
[----:B------:R-:W-:Y:S02]  /*12370*/  ULDC.64 UR4, c[0x0][0x600] ;  /* 0x0001800000047ab9 */ /* 0x000fe40000000a00 */
[----:B------:R-:W-:-:S04]  /*12380*/  IADD3 R2, P0, R2, UR4, RZ ;  /* 0x0000000402027c10 */ /* 0x000fc8000ff1e0ff */
[----:B------:R-:W-:-:S05]  /*12390*/  IADD3.X R3, RZ, UR5, RZ, P0, !PT ;  /* 0x00000005ff037c10 */ /* 0x000fca00087fe4ff */
[----:B------:R-:W-:Y:S01]  /*123a0*/  STG.E.64 desc[UR36][R2.64], R16 ;  /* 0x0000001002007986 */ /* 0x000fe2000c101b24 */
[----:B------:R-:W-:Y:S05]  /*123b0*/  EXIT ;  /* 0x000000000000794d */ /* 0x000fea0003800000 */
.L_x_2618:
        /* <DEDUP_REMOVED lines=15> */
[----:B-1---5:R-:W-:Y:S05]  /*124b0*/  CALL.ABS.NOINC R2 ;  /* 0x0000000002007343 */ /* 0x022fea0003c00000 */
.L_x_2620:
[----:B------:R-:W-:Y:S05]  /*124c0*/  EXIT ;  /* 0x000000000000794d */ /* 0x000fea0003800000 */
        .weak           $__internal_12_$__cuda_sm20_div_u64
        .type           $__internal_12_$__cuda_sm20_div_u64,@function
        .size           $__internal_12_$__cuda_sm20_div_u64,($__internal_13_$__cuda_sm20_rem_u64 - $__internal_12_$__cuda_sm20_div_u64)
$__internal_12_$__cuda_sm20_div_u64:
[----:B------:R-:W-:Y:S02]  /*124d0*/  IMAD.MOV.U32 R16, RZ, RZ, R10 ;  /* 0x000000ffff107224 */ /* 0x000fe400078e000a */
[----:B------:R-:W-:-:S04]  /*124e0*/  IMAD.MOV.U32 R17, RZ, RZ, R11 ;  /* 0x000000ffff117224 */ /* 0x000fc800078e000b */
[----:B------:R-:W0:Y:S08]  /*124f0*/  I2F.U64.RP R13, R16 ;  /* 0x00000010000d7312 */ /* 0x000e300000309000 */
[----:B0-----:R-:W0:Y:S02]  /*12500*/  MUFU.RCP R13, R13 ;  /* 0x0000000d000d7308 */ /* 0x001e240000001000 */
[----:B0-----:R-:W-:-:S06]  /*12510*/  IADD3 R20, R13, 0x1ffffffe, RZ ;  /* 0x1ffffffe0d147810 */ /* 0x001fcc0007ffe0ff */
        /* <DEDUP_REMOVED lines=43> */
[----:B------:R-:W-:Y:S02]  /*127d0*/  IADD3 R17, P1, -R10, R5, RZ ;  /* 0x000000050a117210 */ /* 0x000fe40007f3e1ff */
        /* <DEDUP_REMOVED lines=9> */
[----:B------:R-:W-:Y:S02]  /*12870*/  ISETP.GE.U32.AND P0, PT, R17, R10, PT ;  /* 0x0000000a1100720c */ /* 0x000fe40003f06070 */
[----:B------:R-:W-:Y:S02]  /*12880*/  IADD3 R13, P3, R4, 0x1, RZ ;  /* 0x00000001040d7810 */ /* 0x000fe40007f7e0ff */
[----:B------:R-:W-:Y:S02]  /*12890*/  ISETP.GE.U32.AND.EX P0, PT, R18, R11, PT, P0 ;  /* 0x0000000b1200720c */ /* 0x000fe40003f06100 */
[----:B------:R-:W-:-:S02]  /*128a0*/  IADD3.X R16, RZ, R5, RZ, P3, !PT ;  /* 0x00000005ff107210 */ /* 0x000fc40001ffe4ff */
[----:B------:R-:W-:Y:S01]  /*128b0*/  SEL R13, R13, R4, P0 ;  /* 0x000000040d0d7207 */ /* 0x000fe20000000000 */
[----:B------:R-:W-:Y:S01]  /*128c0*/  IMAD.MOV.U32 R4, RZ, RZ, R9 ;  /* 0x000000ffff047224 */ /* 0x000fe200078e0009 */
[----:B------:R-:W-:Y:S01]  /*128d0*/  SEL R16, R16, R5, P0 ;  /* 0x0000000510107207 */ /* 0x000fe20000000000 */
[----:B------:R-:W-:Y:S01]  /*128e0*/  IMAD.MOV.U32 R5, RZ, RZ, 0x0 ;  /* 0x00000000ff057424 */ /* 0x000fe200078e00ff */
[----:B------:R-:W-:-:S04]  /*128f0*/  ISETP.NE.AND.EX P1, PT, R11, RZ, PT, P1 ;  /* 0x000000ff0b00720c */ /* 0x000fc80003f25310 */
[----:B------:R-:W-:Y:S02]  /*12900*/  SEL R13, R13, 0xffffffff, P1 ;  /* 0xffffffff0d0d7807 */ /* 0x000fe40000800000 */
[----:B------:R-:W-:Y:S01]  /*12910*/  SEL R16, R16, 0xffffffff, P1 ;  /* 0xffffffff10107807 */ /* 0x000fe20000800000 */
[----:B------:R-:W-:Y:S06]  /*12920*/  RET.REL.NODEC R4 `(_ZN2at6native13reduce_kernelILi512ELi1ENS0_8ReduceOpIsNS0_9ArgMinOpsIsEEjlLi4ELi4EEEEEvT1_) ;  /* 0xfffffed404b47950 */ /* 0x000fec0003c3ffff */
        .weak           $__internal_13_$__cuda_sm20_rem_u64
        .type           $__internal_13_$__cuda_sm20_rem_u64,@function
        .size           $__internal_13_$__cuda_sm20_rem_u64,(.L_x_6970 - $__internal_13_$__cuda_sm20_rem_u64)
$__internal_13_$__cuda_sm20_rem_u64:
[----:B------:R-:W-:Y:S01]  /*12930*/  IMAD.MOV.U32 R14, RZ, RZ, R13 ;  /* 0x000000ffff0e7224 */ /* 0x000fe200078e000d */
[----:B------:R-:W-:-:S04]  /*12940*/  MOV R15, R9 ;  /* 0x00000009000f7202 */ /* 0x000fc80000000f00 */
        /* <DEDUP_REMOVED lines=37> */
[----:B------:R-:W-:-:S04]  /*12ba0*/  IADD3 R20, P1, R17, R14, RZ ;  /* 0x0000000e11147210 */ /* 0x000fc80007f3e0ff */
[----:B------:R-:W-:Y:S01]  /*12bb0*/  IADD3.X R16, R16, RZ, RZ, P0, !PT ;  /* 0x000000ff10107210 */ /* 0x000fe200007fe4ff */
        /* <DEDUP_REMOVED lines=10> */
[C---:B------:R-:W-:Y:S02]  /*12c60*/  ISETP.NE.U32.AND P1, PT, R13.reuse, RZ, PT ;  /* 0x000000ff0d00720c */ /* 0x040fe40003f25070 */
[----:B------:R-:W-:Y:S02]  /*12c70*/  SEL R16, R16, R4, P0 ;  /* 0x0000000410107207 */ /* 0x000fe40000000000 */
[----:B------:R-:W-:Y:S02]  /*12c80*/  SEL R18, R18, R14, P0 ;  /* 0x0000000e12127207 */ /* 0x000fe40000000000 */
[----:B------:R-:W-:Y:S02]  /*12c90*/  ISETP.GE.U32.AND P0, PT, R16, R13, PT ;  /* 0x0000000d1000720c */ /* 0x000fe40003f06070 */
[----:B------:R-:W-:-:S02]  /*12ca0*/  IADD3 R4, P2, -R13, R16, RZ ;  /* 0x000000100d047210 */ /* 0x000fc40007f5e1ff */
[----:B------:R-:W-:Y:S02]  /*12cb0*/  ISETP.GE.U32.AND.EX P0, PT, R18, R9, PT, P0 ;  /* 0x000000091200720c */ /* 0x000fe40003f06100 */
[C---:B------:R-:W-:Y:S02]  /*12cc0*/  IADD3.X R14, ~R9.reuse, R18, RZ, P2, !PT ;  /* 0x00000012090e7210 */ /* 0x040fe400017fe5ff */
[----:B------:R-:W-:Y:S02]  /*12cd0*/  ISETP.NE.AND.EX P1, PT, R9, RZ, PT, P1 ;  /* 0x000000ff0900720c */ /* 0x000fe40003f25310 */
[----:B------:R-:W-:Y:S01]  /*12ce0*/  SEL R9, R4, R16, P0 ;  /* 0x0000001004097207 */ /* 0x000fe20000000000 */
[----:B------:R-:W-:Y:S01]  /*12cf0*/  IMAD.MOV.U32 R4, RZ, RZ, R5 ;  /* 0x000000ffff047224 */ /* 0x000fe200078e0005 */
[----:B------:R-:W-:Y:S01]  /*12d00*/  SEL R14, R14, R18, P0 ;  /* 0x000000120e0e7207 */ /* 0x000fe20000000000 */
[----:B------:R-:W-:Y:S01]  /*12d10*/  IMAD.MOV.U32 R5, RZ, RZ, 0x0 ;  /* 0x00000000ff057424 */ /* 0x000fe200078e00ff */
[----:B------:R-:W-:-:S02]  /*12d20*/  SEL R9, R9, 0xffffffff, P1 ;  /* 0xffffffff09097807 */ /* 0x000fc40000800000 */
[----:B------:R-:W-:Y:S01]  /*12d30*/  SEL R14, R14, 0xffffffff, P1 ;  /* 0xffffffff0e0e7807 */ /* 0x000fe20000800000 */
[----:B------:R-:W-:Y:S06]  /*12d40*/  RET.REL.NODEC R4 `(_ZN2at6native13reduce_kernelILi512ELi1ENS0_8ReduceOpIsNS0_9ArgMinOpsIsEEjlLi4ELi4EEEEEvT1_) ;  /* 0xfffffed004ac7950 */ /* 0x000fec0003c3ffff */
.L_x_2621:
        /* <DEDUP_REMOVED lines=11> */
.L_x_6970:


//--------------------- .text._ZN2at6native13reduce_kernelILi256ELi2ENS0_8ReduceOpIsNS0_9ArgMinOpsIsEEjlLi4ELi4EEEEEvT1_ --------------------------
	.section	.text._ZN2at6native13reduce_kernelILi256ELi2ENS0_8ReduceOpIsNS0_9ArgMinOpsIsEEjlLi4ELi4EEEEEvT1_,"ax",@progbits
	.align	128
        .global         _ZN2at6native13reduce_kernelILi256ELi2ENS0_8ReduceOpIsNS0_9ArgMinOpsIsEEjlLi4ELi4EEEEEvT1_
        .type           _ZN2at6native13reduce_kernelILi256ELi2ENS0_8ReduceOpIsNS0_9ArgMinOpsIsEEjlLi4ELi4EEEEEvT1_,@function
        .size           _ZN2at6native13reduce_kernelILi256ELi2ENS0_8ReduceOpIsNS0_9ArgMinOpsIsEEjlLi4ELi4EEEEEvT1_,(.L_x_6972 - _ZN2at6native13reduce_kernelILi256ELi2ENS0_8ReduceOpIsNS0_9ArgMinOpsIsEEjlLi4ELi4EEEEEvT1_)
        .other          _ZN2at6native13reduce_kernelILi256ELi2ENS0_8ReduceOpIsNS0_9ArgMinOpsIsEEjlLi4ELi4EEEEEvT1_,@"STO_CUDA_ENTRY STV_DEFAULT"
_ZN2at6native13reduce_kernelILi256ELi2ENS0_8ReduceOpIsNS0_9ArgMinOpsIsEEjlLi4ELi4EEEEEvT1_:
.text._ZN2at6native13reduce_kernelILi256ELi2ENS0_8ReduceOpIsNS0_9ArgMinOpsIsEEjlLi4ELi4EEEEEvT1_:
[----:B------:R-:W0:Y:S01]  /*0000*/  LDC R1, c[0x0][0x28] ;  /* 0x00000a00ff017b82 */ /* 0x000e220000000800 */
[----:B------:R-:W1:Y:S07]  /*0010*/  S2R R17, SR_TID.X ;  /* 0x0000000000117919 */ /* 0x000e6e0000002100 */
[----:B------:R-:W2:Y:S01]  /*0020*/  LDC R3, c[0x0][0x3fc] ;  /* 0x0000ff00ff037b82 */ /* 0x000ea20000000800 */
[----:B------:R-:W-:Y:S01]  /*0030*/  ULDC UR5, c[0x0][0x24c] ;  /* 0x0000930000057ab9 */ /* 0x000fe20000000800 */
[----:B------:R-:W3:Y:S06]  /*0040*/  S2R R2, SR_TID.Y ;  /* 0x0000000000027919 */ /* 0x000eec0000002200 */
[----:B------:R-:W4:Y:S08]  /*0050*/  S2UR UR4, SR_CTAID.X ;  /* 0x00000000000479c3 */ /* 0x000f300000002500 */
[----:B------:R-:W4:Y:S01]  /*0060*/  LDC R0, c[0x0][0x238] ;  /* 0x00008e00ff007b82 */ /* 0x000f220000000800 */
[----:B--2---:R-:W-:Y:S01]  /*0070*/  ISETP.NE.AND P0, PT, R3, RZ, PT ;  /* 0x000000ff0300720c */ /* 0x004fe20003f05270 */
[----:B-1----:R-:W-:Y:S01]  /*0080*/  IMAD R5, R17, UR5, RZ ;  /* 0x0000000511057c24 */ /* 0x002fe2000f8e02ff */
[----:B------:R-:W-:-:S03]  /*0090*/  ULDC UR5, c[0x0][0x250] ;  /* 0x0000940000057ab9 */ /* 0x000fc60000000800 */
[----:B---3--:R-:W-:-:S04]  /*00a0*/  IMAD R5, R2, UR5, R5 ;  /* 0x0000000502057c24 */ /* 0x008fc8000f8e0205 */
[----:B----4-:R-:W-:Y:S02]  /*00b0*/  IMAD R5, R0, UR4, R5 ;  /* 0x0000000400057c24 */ /* 0x010fe4000f8e0205 */
[----:B------:R-:W-:Y:S02]  /*00c0*/  IMAD.MOV.U32 R0, RZ, RZ, RZ ;  /* 0x000000ffff007224 */ /* 0x000fe400078e00ff */
        /* <DEDUP_REMOVED lines=275> */
.L_x_2622:
[----:B------:R-:W0:Y:S01]  /*1200*/  S2UR UR36, SR_CTAID.Y ;  /* 0x00000000002479c3 */ /* 0x000e220000002600 */
[----:B------:R-:W-:Y:S01]  /*1210*/  ULDC.64 UR4, c[0x0][0x240] ;  /* 0x0000900000047ab9 */ /* 0x000fe20000000a00 */
[----:B------:R-:W-:Y:S01]  /*1220*/  ULDC.64 UR60, c[0x0][0x208] ;  /* 0x00008200003c7ab9 */ /* 0x000fe20000000a00 */
[----:B------:R-:W-:Y:S01]  /*1230*/  IMAD R3, R17, UR4, RZ ;  /* 0x0000000411037c24 */ /* 0x000fe2000f8e02ff */
[----:B------:R-:W-:Y:S01]  /*1240*/  ULDC UR4, c[0x0][0x22c] ;  /* 0x00008b0000047ab9 */ /* 0x000fe20000000800 */
[----:B------:R-:W-:Y:S01]  /*1250*/  BSSY B6, `(.L_x_2623) ;  /* 0x0000e28000067945 */ /* 0x000fe20003800000 */
[----:B------:R-:W-:Y:S01]  /*1260*/  IMAD.U32 R43, RZ, RZ, UR4 ;  /* 0x00000004ff2b7e24 */ /* 0x000fe2000f8e00ff */
[----:B------:R-:W-:Y:S01]  /*1270*/  ULDC UR4, c[0x0][0x230] ;  /* 0x00008c0000047ab9 */ /* 0x000fe20000000800 */
[----:B------:R-:W0:Y:S01]  /*1280*/  LDC R38, c[0x0][0x248] ;  /* 0x00009200ff267b82 */ /* 0x000e220000000800 */
[----:B------:R-:W-:Y:S01]  /*1290*/  IMAD R3, R2, UR5, R3 ;  /* 0x0000000502037c24 */ /* 0x000fe2000f8e0203 */
[----:B------:R-:W-:-:S02]  /*12a0*/  CS2R R28, SRZ ;  /* 0x00000000001c7805 */ /* 0x000fc4000001ff00 */
[----:B------:R-:W-:Y:S02]  /*12b0*/  CS2R R34, SRZ ;  /* 0x0000000000227805 */ /* 0x000fe4000001ff00 */
[----:B------:R-:W-:Y:S01]  /*12c0*/  PRMT R7, RZ, 0x7610, R7 ;  /* 0x00007610ff077816 */ /* 0x000fe20000000007 */
[--C-:B0-----:R-:W-:Y:S01]  /*12d0*/  IMAD R38, R38, UR36, R3.reuse ;  /* 0x0000002426267c24 */ /* 0x101fe2000f8e0203 */
[----:B------:R-:W-:-:S04]  /*12e0*/  PRMT R3, RZ, 0x7610, R3 ;  /* 0x00007610ff037816 */ /* 0x000fc80000000003 */
[----:B------:R-:W-:-:S04]  /*12f0*/  ISETP.GE.U32.AND P0, PT, R38, R43, PT ;  /* 0x0000002b2600720c */ /* 0x000fc80003f06070 */
[----:B------:R-:W-:-:S13]  /*1300*/  ISETP.GE.U32.OR P0, PT, R23, UR4, P0 ;  /* 0x0000000417007c0c */ /* 0x000fda0008706470 */
        /* <DEDUP_REMOVED lines=24> */
.L_x_2626:
[----:B------:R-:W0:Y:S01]  /*1490*/  LDC.U16 R8, c[0x0][0x218] ;  /* 0x00008600ff087b82 */ /* 0x000e220000000400 */
        /* <DEDUP_REMOVED lines=25> */
[----:B------:R-:W-:-:S04]  /*1630*/  @P0 ISETP.NE.AND P1, PT, RZ, UR36, PT ;  /* 0x00000024ff000c0c */ /* 0x000fc8000bf25270 */
[----:B------:R-:W-:-:S04]  /*1640*/  @P0 SEL R5, RZ, 0x1, P1 ;  /* 0x00000001ff050807 */ /* 0x000fc80000800000 */
[----:B------:R-:W-:-:S07]  /*1650*/  @P0 PRMT R4, R5, 0x7610, R4 ;  /* 0x0000761005040816 */ /* 0x000fce0000000004 */
.L_x_2632:
[----:B------:R-:W-:Y:S05]  /*1660*/  BSYNC B2 ;  /* 0x0000000000027941 */ /* 0x000fea0003800000 */
.L_x_2631:
[----:B------:R-:W-:-:S04]  /*1670*/  PRMT R4, R4, 0x9910, RZ ;  /* 0x0000991004047816 */ /* 0x000fc800000000ff */
[----:B------:R-:W-:-:S13]  /*1680*/  ISETP.NE.AND P0, PT, R4, RZ, PT ;  /* 0x000000ff0400720c */ /* 0x000fda0003f05270 */
[----:B------:R-:W-:Y:S05]  /*1690*/  @!P0 BRA `(.L_x_2630) ;  /* 0x0000000000548947 */ /* 0x000fea0003800000 */
[----:B------:R-:W-:Y:S01]  /*16a0*/  IADD3 R5, P0, R17, -R20, RZ ;  /* 0x8000001411057210 */ /* 0x000fe20007f1e0ff */
[----:B------:R-:W0:Y:S01]  /*16b0*/  LDC.64 R12, c[0x0][0x220] ;  /* 0x00008800ff0c7b82 */ /* 0x000e220000000a00 */
[----:B------:R-:W-:-:S03]  /*16c0*/  ULDC.U16 UR4, c[0x0][0x218] ;  /* 0x0000860000047ab9 */ /* 0x000fc60000000400 */
[----:B------:R-:W-:Y:S01]  /*16d0*/  IMAD.X R0, RZ, RZ, -0x1, P0 ;  /* 0xffffffffff007424 */ /* 0x000fe200000e06ff */
[----:B------:R-:W-:-:S04]  /*16e0*/  LEA R4, P0, R5, R18, 0x1 ;  /* 0x0000001205047211 */ /* 0x000fc800078008ff */
[----:B------:R-:W-:-:S05]  /*16f0*/  LEA.HI.X R5, R5, R19, R0, 0x1, P0 ;  /* 0x0000001305057211 */ /* 0x000fca00000f0c00 */
[----:B------:R-:W2:Y:S01]  /*1700*/  LDG.E.U16 R4, desc[UR60][R4.64] ;  /* 0x0000003c04047981 */ /* 0x000ea2000c1e1500 */
[----:B------:R-:W-:Y:S01]  /*1710*/  UPRMT UR4, UR4, 0x9910, URZ ;  /* 0x0000991004047896 */ /* 0x000fe2000800003f */
[----:B------:R-:W-:-:S04]  /*1720*/  IADD3 R7, R17, -R20, RZ ;  /* 0x8000001411077210 */ /* 0x000fc80007ffe0ff */
        /* <DEDUP_REMOVED lines=12> */
.L_x_2630:
[----:B------:R-:W-:Y:S05]  /*17f0*/  BSYNC B1 ;  /* 0x0000000000017941 */ /* 0x000fea0003800000 */
.L_x_2629:
[----:B------:R-:W0:Y:S01]  /*1800*/  LDC R7, c[0x0][0x22c] ;  /* 0x00008b00ff077b82 */ /* 0x000e220000000800 */
[C---:B------:R-:W-:Y:S02]  /*1810*/  IADD3 R5, P0, -R20.reuse, 0x4, RZ ;  /* 0x0000000414057810 */ /* 0x040fe40007f1e1ff */
[----:B------:R-:W-:Y:S02]  /*1820*/  IADD3 R16, -R20, 0x4, RZ ;  /* 0x0000000414107810 */ /* 0x000fe40007ffe1ff */
[----:B------:R-:W-:Y:S01]  /*1830*/  LEA R18, P1, R5, R18, 0x1 ;  /* 0x0000001205127211 */ /* 0x000fe200078208ff */
[----:B------:R-:W-:-:S05]  /*1840*/  IMAD.X R4, RZ, RZ, -0x1, P0 ;  /* 0xffffffffff047424 */ /* 0x000fca00000e06ff */
[----:B------:R-:W-:Y:S02]  /*1850*/  LEA.HI.X R19, R5, R19, R4, 0x1, P1 ;  /* 0x0000001305137211 */ /* 0x000fe400008f0c04 */
[----:B0-----:R-:W-:-:S07]  /*1860*/  IADD3 R14, R20, -0x4, R7 ;  /* 0xfffffffc140e7810 */ /* 0x001fce0007ffe007 */
.L_x_2628:
[----:B------:R-:W-:Y:S05]  /*1870*/  BSYNC B0 ;  /* 0x0000000000007941 */ /* 0x000fea0003800000 */
.L_x_2627:
[----:B------:R-:W0:Y:S01]  /*1880*/  LDC.64 R12, c[0x0][0x240] ;  /* 0x00009000ff0c7b82 */ /* 0x000e220000000a00 */
[----:B------:R-:W-:Y:S01]  /*1890*/  BSSY B0, `(.L_x_2633) ;  /* 0x0000055000007945 */ /* 0x000fe20003800000 */
[----:B------:R-:W-:Y:S01]  /*18a0*/  ISETP.NE.AND P1, PT, R2, RZ, PT ;  /* 0x000000ff0200720c */ /* 0x000fe20003f25270 */
[----:B------:R-:W-:Y:S02]  /*18b0*/  IMAD.MOV.U32 R7, RZ, RZ, R8 ;  /* 0x000000ffff077224 */ /* 0x000fe400078e0008 */
[--C-:B------:R-:W-:Y:S02]  /*18c0*/  IMAD.MOV.U32 R34, RZ, RZ, R9.reuse ;  /* 0x000000ffff227224 */ /* 0x100fe400078e0009 */
[----:B------:R-:W-:Y:S01]  /*18d0*/  IMAD.MOV.U32 R35, RZ, RZ, R10 ;  /* 0x000000ffff237224 */ /* 0x000fe200078e000a */
[----:B------:R-:W1:Y:S01]  /*18e0*/  LDC R15, c[0x0][0x248] ;  /* 0x00009200ff0f7b82 */ /* 0x000e620000000800 */
[----:B------:R-:W-:Y:S02]  /*18f0*/  IMAD.MOV.U32 R11, RZ, RZ, R9 ;  /* 0x000000ffff0b7224 */ /* 0x000fe400078e0009 */
[----:B0-----:R-:W-:Y:S01]  /*1900*/  IMAD R12, R17, R12, RZ ;  /* 0x0000000c110c7224 */ /* 0x001fe200078e02ff */
[----:B------:R-:W-:-:S03]  /*1910*/  ISETP.NE.AND P2, PT, R13, RZ, PT ;  /* 0x000000ff0d00720c */ /* 0x000fc60003f45270 */
[----:B------:R-:W-:Y:S02]  /*1920*/  IMAD R12, R2, R13, R12 ;  /* 0x0000000d020c7224 */ /* 0x000fe400078e020c */
[----:B------:R-:W-:Y:S02]  /*1930*/  IMAD.MOV.U32 R13, RZ, RZ, R10 ;  /* 0x000000ffff0d7224 */ /* 0x000fe400078e000a */
[----:B-1----:R-:W-:Y:S02]  /*1940*/  IMAD R21, R15, UR36, R12 ;  /* 0x000000240f157c24 */ /* 0x002fe4000f8e020c */
[----:B------:R-:W-:Y:S02]  /*1950*/  IMAD.MOV.U32 R12, RZ, RZ, R8 ;  /* 0x000000ffff0c7224 */ /* 0x000fe400078e0008 */
[----:B------:R-:W-:-:S04]  /*1960*/  IMAD.SHL.U32 R4, R21, 0x4, RZ ;  /* 0x0000000415047824 */ /* 0x000fc800078e00ff */
[----:B------:R-:W-:-:S05]  /*1970*/  VIADD R5, R4, 0x3 ;  /* 0x0000000304057836 */ /* 0x000fca0000000000 */
[----:B------:R-:W-:-:S13]  /*1980*/  ISETP.GE.U32.AND P0, PT, R5, R14, PT ;  /* 0x0000000e0500720c */ /* 0x000fda0003f06070 */
[----:B------:R-:W-:Y:S05]  /*1990*/  @P0 BRA `(.L_x_2634) ;  /* 0x0000000400100947 */ /* 0x000fea0003800000 */
[----:B------:R-:W-:Y:S02]  /*19a0*/  IMAD.MOV.U32 R29, RZ, RZ, R4 ;  /* 0x000000ffff1d7224 */ /* 0x000fe400078e0004 */
[----:B------:R-:W-:Y:S02]  /*19b0*/  IMAD.MOV.U32 R11, RZ, RZ, R9 ;  /* 0x000000ffff0b7224 */ /* 0x000fe400078e0009 */
[----:B------:R-:W-:Y:S02]  /*19c0*/  IMAD.MOV.U32 R13, RZ, RZ, R10 ;  /* 0x000000ffff0d7224 */ /* 0x000fe400078e000a */
[----:B------:R-:W-:-:S07]  /*19d0*/  IMAD.MOV.U32 R12, RZ, RZ, R8 ;  /* 0x000000ffff0c7224 */ /* 0x000fce00078e0008 */
.L_x_2635:
[----:B------:R-:W-:-:S04]  /*19e0*/  IMAD.WIDE.U32 R4, R21, 0x8, R18 ;  /* 0x0000000815047825 */ /* 0x000fc800078e0012 */
[----:B------:R-:W-:Y:S01]  /*19f0*/  IMAD.IADD R27, R29, 0x1, R16 ;  /* 0x000000011d1b7824 */ /* 0x000fe200078e0210 */
[----:B------:R-:W-:Y:S01]  /*1a00*/  PRMT R31, R7, 0x9910, RZ ;  /* 0x00009910071f7816 */ /* 0x000fe200000000ff */
[----:B------:R-:W2:Y:S01]  /*1a10*/  LDG.E.64 R4, desc[UR60][R4.64] ;  /* 0x0000003c04047981 */ /* 0x000ea2000c1e1b00 */
[----:B------:R-:W-:Y:S01]  /*1a20*/  PRMT R29, R8, 0x9910, RZ ;  /* 0x00009910081d7816 */ /* 0x000fe200000000ff */
[C---:B------:R-:W-:Y:S01]  /*1a30*/  VIADD R20, R27.reuse, 0x1 ;  /* 0x000000011b147836 */ /* 0x040fe20000000000 */
[----:B------:R-:W-:Y:S01]  /*1a40*/  PRMT R33, R12, 0x9910, RZ ;  /* 0x000099100c217816 */ /* 0x000fe200000000ff */
[----:B------:R-:W-:Y:S01]  /*1a50*/  VIADD R25, R27, 0x3 ;  /* 0x000000031b197836 */ /* 0x000fe20000000000 */
[----:B------:R-:W-:Y:S02]  /*1a60*/  ULDC UR4, c[0x0][0x234] ;  /* 0x00008d0000047ab9 */ /* 0x000fe40000000800 */
[----:B------:R-:W-:Y:S01]  /*1a70*/  ISETP.GE.U32.AND P5, PT, R11, R20, PT ;  /* 0x000000140b00720c */ /* 0x000fe20003fa6070 */
[----:B------:R-:W-:Y:S01]  /*1a80*/  VIADD R21, R21, UR4 ;  /* 0x0000000415157c36 */ /* 0x000fe20008000000 */
[----:B------:R-:W-:-:S02]  /*1a90*/  ISETP.GE.U32.AND P0, PT, R34, R25, PT ;  /* 0x000000192200720c */ /* 0x000fc40003f06070 */
[----:B------:R-:W-:Y:S02]  /*1aa0*/  ISETP.GE.AND.EX P5, PT, R13, RZ, PT, P5 ;  /* 0x000000ff0d00720c */ /* 0x000fe40003fa6350 */
[----:B------:R-:W-:Y:S02]  /*1ab0*/  ISETP.GE.AND.EX P0, PT, R35, RZ, PT, P0 ;  /* 0x000000ff2300720c */ /* 0x000fe40003f06300 */
[----:B------:R-:W-:Y:S02]  /*1ac0*/  SEL R26, RZ, 0xffffffff, P5 ;  /* 0xffffffffff1a7807 */ /* 0x000fe40002800000 */
[----:B--2---:R-:W-:Y:S02]  /*1ad0*/  PRMT R24, R4, 0xbb32, RZ ;  /* 0x0000bb3204187816 */ /* 0x004fe400000000ff */
[----:B------:R-:W-:Y:S02]  /*1ae0*/  PRMT R28, R5, 0xbb32, RZ ;  /* 0x0000bb32051c7816 */ /* 0x000fe400000000ff */
[----:B------:R-:W-:-:S02]  /*1af0*/  ISETP.NE.AND P3, PT, R29, R24, PT ;  /* 0x000000181d00720c */ /* 0x000fc40003f65270 */
[----:B------:R-:W-:Y:S02]  /*1b00*/  ISETP.NE.AND P5, PT, R31, R28, PT ;  /* 0x0000001c1f00720c */ /* 0x000fe40003fa5270 */
[----:B------:R-:W-:Y:S02]  /*1b10*/  ISETP.GE.AND P4, PT, R29, R24, PT ;  /* 0x000000181d00720c */ /* 0x000fe40003f86270 */
[----:B------:R-:W-:Y:S01]  /*1b20*/  ISETP.GE.AND P6, PT, R31, R28, PT ;  /* 0x0000001c1f00720c */ /* 0x000fe20003fc6270 */
[----:B------:R-:W-:Y:S01]  /*1b30*/  VIADD R28, R27, 0x2 ;  /* 0x000000021b1c7836 */ /* 0x000fe20000000000 */
[----:B------:R-:W-:Y:S02]  /*1b40*/  SEL R29, RZ, 0xffffffff, P0 ;  /* 0xffffffffff1d7807 */ /* 0x000fe40000000000 */
[----:B------:R-:W-:Y:S02]  /*1b50*/  ISETP.GE.U32.AND P0, PT, R6, R27, PT ;  /* 0x0000001b0600720c */ /* 0x000fe40003f06070 */
[----:B------:R-:W-:-:S02]  /*1b60*/  PRMT R31, R3, 0x9910, RZ ;  /* 0x00009910031f7816 */ /* 0x000fc400000000ff */
[----:B------:R-:W-:Y:S02]  /*1b70*/  @P3 SEL R26, RZ, 0xffffffff, P4 ;  /* 0xffffffffff1a3807 */ /* 0x000fe40002000000 */
[----:B------:R-:W-:Y:S02]  /*1b80*/  ISETP.GE.AND.EX P4, PT, R0, RZ, PT, P0 ;  /* 0x000000ff0000720c */ /* 0x000fe40003f86300 */
[----:B------:R-:W-:Y:S02]  /*1b90*/  ISETP.GE.U32.AND P0, PT, R9, R28, PT ;  /* 0x0000001c0900720c */ /* 0x000fe40003f06070 */
[----:B------:R-:W-:Y:S02]  /*1ba0*/  PRMT R24, R4, 0x9910, RZ ;  /* 0x0000991004187816 */ /* 0x000fe400000000ff */
[----:B------:R-:W-:Y:S02]  /*1bb0*/  PRMT R30, R5, 0x9910, RZ ;  /* 0x00009910051e7816 */ /* 0x000fe400000000ff */
[----:B------:R-:W-:-:S02]  /*1bc0*/  @P5 SEL R29, RZ, 0xffffffff, P6 ;  /* 0xffffffffff1d5807 */ /* 0x000fc40003000000 */
[----:B------:R-:W-:Y:S02]  /*1bd0*/  ISETP.GE.AND.EX P0, PT, R10, RZ, PT, P0 ;  /* 0x000000ff0a00720c */ /* 0x000fe40003f06300 */
[CC--:B------:R-:W-:Y:S02]  /*1be0*/  ISETP.NE.AND P3, PT, R31.reuse, R24.reuse, PT ;  /* 0x000000181f00720c */ /* 0x0c0fe40003f65270 */
[----:B------:R-:W-:Y:S02]  /*1bf0*/  ISETP.GE.AND P6, PT, R31, R24, PT ;  /* 0x000000181f00720c */ /* 0x000fe40003fc6270 */
[----:B------:R-:W-:Y:S02]  /*1c00*/  LOP3.LUT R26, R26, 0x1, RZ, 0xc0, !PT ;  /* 0x000000011a1a7812 */ /* 0x000fe400078ec0ff */
[----:B------:R-:W-:Y:S02]  /*1c10*/  SEL R24, RZ, 0xffffffff, P4 ;  /* 0xffffffffff187807 */ /* 0x000fe40002000000 */
[----:B------:R-:W-:-:S02]  /*1c20*/  ISETP.NE.AND P5, PT, R33, R30, PT ;  /* 0x0000001e2100720c */ /* 0x000fc40003fa5270 */
[----:B------:R-:W-:Y:S02]  /*1c30*/  ISETP.GE.AND P4, PT, R33, R30, PT ;  /* 0x0000001e2100720c */ /* 0x000fe40003f86270 */
[----:B------:R-:W-:Y:S02]  /*1c40*/  SEL R30, RZ, 0xffffffff, P0 ;  /* 0xffffffffff1e7807 */ /* 0x000fe40000000000 */
[----:B------:R-:W-:Y:S02]  /*1c50*/  ISETP.NE.U32.AND P0, PT, R26, 0x1, PT ;  /* 0x000000011a00780c */ /* 0x000fe40003f05070 */
[----:B------:R-:W-:Y:S01]  /*1c60*/  LOP3.LUT R26, R29, 0x1, RZ, 0xc0, !PT ;  /* 0x000000011d1a7812 */ /* 0x000fe200078ec0ff */
[----:B------:R-:W-:Y:S01]  /*1c70*/  IMAD.SHL.U32 R29, R21, 0x4, RZ ;  /* 0x00000004151d7824 */ /* 0x000fe200078e00ff */
[----:B------:R-:W-:Y:S02]  /*1c80*/  @P3 SEL R24, RZ, 0xffffffff, P6 ;  /* 0xffffffffff183807 */ /* 0x000fe40003000000 */
[----:B------:R-:W-:Y:S01]  /*1c90*/  SEL R11, R11, R20, !P0 ;  /* 0x000000140b0b7207 */ /* 0x000fe20004000000 */
[----:B------:R-:W-:Y:S01]  /*1ca0*/  VIADD R31, R29, 0x3 ;  /* 0x000000031d1f7836 */ /* 0x000fe20000000000 */
[----:B------:R-:W-:-:S02]  /*1cb0*/  @P5 SEL R30, RZ, 0xffffffff, P4 ;  /* 0xffffffffff1e5807 */ /* 0x000fc40002000000 */
[----:B------:R-:W-:Y:S02]  /*1cc0*/  ISETP.NE.U32.AND P5, PT, R26, 0x1, PT ;  /* 0x000000011a00780c */ /* 0x000fe40003fa5070 */
[----:B------:R-:W-:Y:S02]  /*1cd0*/  ISETP.GE.U32.AND P6, PT, R31, R14, PT ;  /* 0x0000000e1f00720c */ /* 0x000fe40003fc6070 */
[----:B------:R-:W-:Y:S02]  /*1ce0*/  LOP3.LUT R24, R24, 0x1, RZ, 0xc0, !PT ;  /* 0x0000000118187812 */ /* 0x000fe400078ec0ff */
[----:B------:R-:W-:Y:S02]  /*1cf0*/  LOP3.LUT R30, R30, 0x1, RZ, 0xc0, !PT ;  /* 0x000000011e1e7812 */ /* 0x000fe400078ec0ff */
[----:B------:R-:W-:Y:S02]  /*1d00*/  ISETP.NE.U32.AND P3, PT, R24, 0x1, PT ;  /* 0x000000011800780c */ /* 0x000fe40003f65070 */
[----:B------:R-:W-:-:S02]  /*1d10*/  ISETP.NE.U32.AND P4, PT, R30, 0x1, PT ;  /* 0x000000011e00780c */ /* 0x000fc40003f85070 */
[----:B------:R-:W-:Y:S02]  /*1d20*/  SEL R6, R6, R27, !P3 ;  /* 0x0000001b06067207 */ /* 0x000fe40005800000 */
[----:B------:R-:W-:Y:S02]  /*1d30*/  SEL R3, R3, R4, !P3 ;  /* 0x0000000403037207 */ /* 0x000fe40005800000 */
[----:B------:R-:W-:Y:S02]  /*1d40*/  @P0 PRMT R8, R4, 0x7632, R8 ;  /* 0x0000763204080816 */ /* 0x000fe40000000008 */
[----:B------:R-:W-:Y:S02]  /*1d50*/  SEL R9, R9, R28, !P4 ;  /* 0x0000001c09097207 */ /* 0x000fe40006000000 */
[----:B------:R-:W-:Y:S02]  /*1d60*/  SEL R12, R12, R5, !P4 ;  /* 0x000000050c0c7207 */ /* 0x000fe40006000000 */
[----:B------:R-:W-:-:S02]  /*1d70*/  @P5 PRMT R7, R5, 0x7632, R7 ;  /* 0x0000763205075816 */ /* 0x000fc40000000007 */
[----:B------:R-:W-:Y:S02]  /*1d80*/  SEL R34, R34, R25, !P5 ;  /* 0x0000001922227207 */ /* 0x000fe40006800000 */
[----:B------:R-:W-:Y:S02]  /*1d90*/  SEL R0, R0, RZ, !P3 ;  /* 0x000000ff00007207 */ /* 0x000fe40005800000 */
[----:B------:R-:W-:Y:S02]  /*1da0*/  SEL R13, R13, RZ, !P0 ;  /* 0x000000ff0d0d7207 */ /* 0x000fe40004000000 */
[----:B------:R-:W-:Y:S02]  /*1db0*/  SEL R10, R10, RZ, !P4 ;  /* 0x000000ff0a0a7207 */ /* 0x000fe40006000000 */
[----:B------:R-:W-:Y:S01]  /*1dc0*/  SEL R35, R35, RZ, !P5 ;  /* 0x000000ff23237207 */ /* 0x000fe20006800000 */
[----:B------:R-:W-:Y:S06]  /*1dd0*/  @!P6 BRA `(.L_x_2635) ;  /* 0xfffffffc0000e947 */ /* 0x000fec000383ffff */
.L_x_2634:
[----:B------:R-:W-:Y:S05]  /*1de0*/  BSYNC B0 ;  /* 0x0000000000007941 */ /* 0x000fea0003800000 */
.L_x_2633:
[----:B------:R-:W-:Y:S01]  /*1df0*/  BSSY B0, `(.L_x_2636) ;  /* 0x0000008000007945 */ /* 0x000fe20003800000 */
[----:B------:R-:W-:-:S03]  /*1e00*/  PRMT R4, RZ, 0x7610, R4 ;  /* 0x00007610ff047816 */ /* 0x000fc60000000004 */
[----:B------:R-:W-:Y:S05]  /*1e10*/  @P2 BRA P1, `(.L_x_2637) ;  /* 0x0000000000142947 */ /* 0x000fea0000800000 */
[----:B------:R-:W-:Y:S01]  /*1e20*/  ISETP.NE.AND P0, PT, R15, RZ, PT ;  /* 0x000000ff0f00720c */ /* 0x000fe20003f05270 */
[----:B------:R-:W-:-:S12]  /*1e30*/  IMAD.MOV.U32 R4, RZ, RZ, 0x1 ;  /* 0x00000001ff047424 */ /* 0x000fd800078e00ff */
[----:B------:R-:W-:-:S04]  /*1e40*/  @P0 ISETP.NE.AND P1, PT, RZ, UR36, PT ;  /* 0x00000024ff000c0c */ /* 0x000fc8000bf25270 */
[----:B------:R-:W-:-:S04]  /*1e50*/  @P0 SEL R5, RZ, 0x1, P1 ;  /* 0x00000001ff050807 */ /* 0x000fc80000800000 */
[----:B------:R-:W-:-:S07]  /*1e60*/  @P0 PRMT R4, R5, 0x7610, R4 ;  /* 0x0000761005040816 */ /* 0x000fce0000000004 */
.L_x_2637:
[----:B------:R-:W-:Y:S05]  /*1e70*/  BSYNC B0 ;  /* 0x0000000000007941 */ /* 0x000fea0003800000 */
.L_x_2636:
        /* <DEDUP_REMOVED lines=25> */
.L_x_2639:
[----:B------:R-:W-:Y:S05]  /*2010*/  BSYNC B0 ;  /* 0x0000000000007941 */ /* 0x000fea0003800000 */
.L_x_2638:
[----:B------:R-:W-:Y:S02]  /*2020*/  PRMT R4, R8, 0x9910, RZ ;  /* 0x0000991008047816 */ /* 0x000fe400000000ff */
[----:B------:R-:W-:Y:S02]  /*2030*/  CS2R R28, SRZ ;  /* 0x00000000001c7805 */ /* 0x000fe4000001ff00 */
[----:B------:R-:W-:Y:S02]  /*2040*/  PRMT R5, R3, 0x9910, RZ ;  /* 0x0000991003057816 */ /* 0x000fe400000000ff */
[----:B------:R-:W-:Y:S02]  /*2050*/  ISETP.GE.U32.AND P0, PT, R6, R11, PT ;  /* 0x0000000b0600720c */ /* 0x000fe40003f06070 */
[CC--:B------:R-:W-:Y:S02]  /*2060*/  ISETP.NE.AND P2, PT, R5.reuse, R4.reuse, PT ;  /* 0x000000040500720c */ /* 0x0c0fe40003f45270 */
[----:B------:R-:W-:-:S02]  /*2070*/  ISETP.GE.AND P1, PT, R5, R4, PT ;  /* 0x000000040500720c */ /* 0x000fc40003f26270 */
[----:B------:R-:W-:Y:S02]  /*2080*/  ISETP.GE.AND.EX P0, PT, R0, R13, PT, P0 ;  /* 0x0000000d0000720c */ /* 0x000fe40003f06300 */
        /* <DEDUP_REMOVED lines=26> */
[----:B------:R-:W-:Y:S02]  /*2230*/  SEL R0, RZ, 0xffffffff, P2 ;  /* 0xffffffffff007807 */ /* 0x000fe40001000000 */
[----:B------:R-:W-:-:S03]  /*2240*/  PRMT R3, RZ, 0x7610, R3 ;  /* 0x00007610ff037816 */ /* 0x000fc60000000003 */
[----:B------:R-:W-:-:S04]  /*2250*/  @!P1 SEL R0, RZ, 0xffffffff, P0 ;  /* 0xffffffffff009807 */ /* 0x000fc80000000000 */
[----:B------:R-:W-:-:S04]  /*2260*/  LOP3.LUT R0, R0, 0x1, RZ, 0xc0, !PT ;  /* 0x0000000100007812 */ /* 0x000fc800078ec0ff */
[----:B------:R-:W-:-:S04]  /*2270*/  ISETP.NE.U32.AND P0, PT, R0, 0x1, PT ;  /* 0x000000010000780c */ /* 0x000fc80003f05070 */
[----:B------:R-:W-:Y:S02]  /*2280*/  SEL R34, R9, R34, !P0 ;  /* 0x0000002209227207 */ /* 0x000fe40004000000 */
[----:B------:R-:W-:Y:S02]  /*2290*/  SEL R35, R10, R35, !P0 ;  /* 0x000000230a237207 */ /* 0x000fe40004000000 */
[----:B------:R-:W-:Y:S01]  /*22a0*/  SEL R7, R12, R7, !P0 ;  /* 0x000000070c077207 */ /* 0x000fe20004000000 */
[----:B------:R-:W-:Y:S06]  /*22b0*/  BRA `(.L_x_2624) ;  /* 0x000000d000847947 */ /* 0x000fec0003800000 */
.L_x_2625:
        /* <DEDUP_REMOVED lines=40> */
[----:B------:R-:W0:Y:S01]  /*2540*/  LDC R47, c[0x0][0x234] ;  /* 0x00008d00ff2f7b82 */ /* 0x000e220000000800 */
[----:B------:R-:W-:Y:S01]  /*2550*/  BSSY B1, `(.L_x_2644) ;  /* 0x0000483000017945 */ /* 0x000fe20003800000 */
[--C-:B------:R-:W-:Y:S02]  /*2560*/  IMAD.MOV.U32 R32, RZ, RZ, R11.reuse ;  /* 0x000000ffff207224 */ /* 0x100fe400078e000b */
[--C-:B------:R-:W-:Y:S02]  /*2570*/  IMAD.MOV.U32 R26, RZ, RZ, R11.reuse ;  /* 0x000000ffff1a7224 */ /* 0x100fe400078e000b */
[--C-:B------:R-:W-:Y:S02]  /*2580*/  IMAD.MOV.U32 R24, RZ, RZ, R11.reuse ;  /* 0x000000ffff187224 */ /* 0x100fe400078e000b */
[----:B------:R-:W1:Y:S01]  /*2590*/  LDC.64 R28, c[0x0][0x268] ;  /* 0x00009a00ff1c7b82 */ /* 0x000e620000000a00 */
        /* <DEDUP_REMOVED lines=14> */
[----:B------:R-:W-:-:S07]  /*2680*/  IMAD.MOV.U32 R8, RZ, RZ, R3 ;  /* 0x000000ffff087224 */ /* 0x000fce00078e0003 */
.L_x_2649:
        /* <DEDUP_REMOVED lines=53> */
[----:B------:R-:W-:Y:S01]  /*29e0*/  HFMA2.MMA R30, -RZ, RZ, 0, 0 ;  /* 0x00000000ff1e7435 */ /* 0x000fe200000001ff */
[----:B------:R-:W-:Y:S01]  /*29f0*/  IMAD.MOV.U32 R31, RZ, RZ, R36 ;  /* 0x000000ffff1f7224 */ /* 0x000fe200078e0024 */
[----:B-1----:R-:W-:-:S08]  /*2a00*/  ISETP.NE.AND P0, PT, R28, 0x1, PT ;  /* 0x000000011c00780c */ /* 0x002fd00003f05270 */
        /* <DEDUP_REMOVED lines=219> */
[----:B------:R-:W1:Y:S01]  /*37c0*/  @P0 LDC.64 R30, c[0x0][0x390] ;  /* 0x0000e400ff1e0b82 */ /* 0x000e620000000a00 */
[----:B------:R-:W-:-:S07]  /*37d0*/  @P0 IMAD.MOV.U32 R38, RZ, RZ, RZ ;  /* 0x000000ffff260224 */ /* 0x000fce00078e00ff */
[----:B------:R-:W2:Y:S08]  /*37e0*/  @P0 LDC R40, c[0x0][0x38c] ;  /* 0x0000e300ff280b82 */ /* 0x000eb00000000800 */
[----:B------:R-:W3:Y:S01]  /*37f0*/  @P0 LDC R41, c[0x0][0x3f8] ;  /* 0x0000fe00ff290b82 */ /* 0x000ee20000000800 */
[----:B-1----:R-:W-:-:S04]  /*3800*/  @P0 IMAD.HI.U32 R30, R39, R30, R38 ;  /* 0x0000001e271e0227 */ /* 0x002fc800078e0026 */
[----:B------:R-:W-:Y:S01]  /*3810*/  IMAD.MOV R38, RZ, RZ, -R39 ;  /* 0x000000ffff267224 */ /* 0x000fe200078e0a27 */
[----:B------:R-:W-:-:S03]  /*3820*/  @P0 SHF.R.U32.HI R31, RZ, R31, R30 ;  /* 0x0000001fff1f0219 */ /* 0x000fc6000001161e */
[----:B------:R-:W-:Y:S02]  /*3830*/  IMAD R30, R38, UR34, R43 ;  /* 0x00000022261e7c24 */ /* 0x000fe4000f8e022b */
[----:B------:R-:W-:Y:S02]  /*3840*/  @P0 IMAD.MOV R31, RZ, RZ, -R31 ;  /* 0x000000ffff1f0224 */ /* 0x000fe400078e0a1f */
[----:B------:R-:W-:Y:S02]  /*3850*/  IMAD R35, R30, UR27, R35 ;  /* 0x0000001b1e237c24 */ /* 0x000fe4000f8e0223 */
[----:B--2---:R-:W-:-:S04]  /*3860*/  @P0 IMAD R38, R31, R40, R39 ;  /* 0x000000281f260224 */ /* 0x004fc800078e0227 */
[----:B---3--:R-:W-:-:S07]  /*3870*/  @P0 IMAD R35, R38, R41, R35 ;  /* 0x0000002926230224 */ /* 0x008fce00078e0223 */
.L_x_2645:
[----:B------:R-:W-:-:S04]  /*3880*/  LOP3.LUT R31, R35, 0xfffffffc, RZ, 0xc0, !PT ;  /* 0xfffffffc231f7812 */ /* 0x000fc800078ec0ff */
[----:B------:R-:W-:-:S05]  /*3890*/  IADD3 R30, P0, R18, R31, RZ ;  /* 0x0000001f121e7210 */ /* 0x000fca0007f1e0ff */
[----:B------:R-:W-:-:S05]  /*38a0*/  IMAD.X R31, RZ, RZ, R19, P0 ;  /* 0x000000ffff1f7224 */ /* 0x000fca00000e0613 */
[----:B------:R-:W2:Y:S02]  /*38b0*/  LDG.E R30, desc[UR60][R30.64] ;  /* 0x0000003c1e1e7981 */ /* 0x000ea4000c1e1900 */
[C---:B--2---:R-:W-:Y:S02]  /*38c0*/  PRMT R35, R30.reuse, 0x7610, R35 ;  /* 0x000076101e237816 */ /* 0x044fe40000000023 */
[----:B------:R-:W-:Y:S01]  /*38d0*/  PRMT R38, R30, 0x7632, R38 ;  /* 0x000076321e267816 */ /* 0x000fe20000000026 */
[----:B------:R-:W-:Y:S06]  /*38e0*/  @!P2 BRA `(.L_x_2646) ;  /* 0x0000000c00aca947 */ /* 0x000fec0003800000 */
[----:B------:R-:W-:Y:S01]  /*38f0*/  ULDC UR34, c[0x0][0x234] ;  /* 0x00008d0000227ab9 */ /* 0x000fe20000000800 */
[----:B------:R-:W-:Y:S01]  /*3900*/  IMAD.MOV.U32 R30, RZ, RZ, RZ ;  /* 0x000000ffff1e7224 */ /* 0x000fe200078e00ff */
[----:B-1----:R-:W-:Y:S01]  /*3910*/  ISETP.NE.AND P0, PT, R28, 0x1, PT ;  /* 0x000000011c00780c */ /* 0x002fe20003f05270 */
[----:B------:R-:W-:-:S04]  /*3920*/  VIADD R31, R36, UR34 ;  /* 0x00000022241f7c36 */ /* 0x000fc80008000000 */
[----:B------:R-:W-:-:S05]  /*3930*/  IMAD.HI.U32 R30, R31, UR28, R30 ;  /* 0x0000001c1f1e7c27 */ /* 0x000fca000f8e001e */
[----:B------:R-:W-:-:S05]  /*3940*/  SHF.R.U32.HI R39, RZ, UR29, R30 ;  /* 0x0000001dff277c19 */ /* 0x000fca000801161e */
[----:B------:R-:W-:-:S04]  /*3950*/  IMAD.MOV R30, RZ, RZ, -R39 ;  /* 0x000000ffff1e7224 */ /* 0x000fc800078e0a27 */
[----:B------:R-:W-:-:S04]  /*3960*/  IMAD R30, R29, R30, R31 ;  /* 0x0000001e1d1e7224 */ /* 0x000fc800078e021f */
[----:B------:R-:W-:Y:S01]  /*3970*/  IMAD R37, R30, UR55, RZ ;  /* 0x000000371e257c24 */ /* 0x000fe2000f8e02ff */
        /* <DEDUP_REMOVED lines=215> */
[----:B------:R-:W-:Y:S02]  /*46f0*/  @P0 IMAD.MOV.U32 R40, RZ, RZ, RZ ;  /* 0x000000ffff280224 */ /* 0x000fe400078e00ff */
[----:B------:R-:W-:-:S05]  /*4700*/  IMAD.MOV R39, RZ, RZ, -R41 ;  /* 0x000000ffff277224 */ /* 0x000fca00078e0a29 */
[----:B------:R-:W2:Y:S08]  /*4710*/  @P0 LDC R43, c[0x0][0x38c] ;  /* 0x0000e300ff2b0b82 */ /* 0x000eb00000000800 */
[----:B------:R-:W3:Y:S01]  /*4720*/  @P0 LDC R44, c[0x0][0x3f8] ;  /* 0x0000fe00ff2c0b82 */ /* 0x000ee20000000800 */
[----:B-1----:R-:W-:-:S05]  /*4730*/  @P0 IMAD.HI.U32 R30, R41, R30, R40 ;  /* 0x0000001e291e0227 */ /* 0x002fca00078e0028 */
[----:B------:R-:W-:Y:S01]  /*4740*/  @P0 SHF.R.U32.HI R31, RZ, R31, R30 ;  /* 0x0000001fff1f0219 */ /* 0x000fe2000001161e */
[----:B------:R-:W-:-:S04]  /*4750*/  IMAD R30, R39, UR34, R42 ;  /* 0x00000022271e7c24 */ /* 0x000fc8000f8e022a */
[----:B------:R-:W-:Y:S02]  /*4760*/  @P0 IMAD.MOV R31, RZ, RZ, -R31 ;  /* 0x000000ffff1f0224 */ /* 0x000fe400078e0a1f */
[----:B------:R-:W-:Y:S02]  /*4770*/  IMAD R37, R30, UR27, R37 ;  /* 0x0000001b1e257c24 */ /* 0x000fe4000f8e0225 */
[----:B--2---:R-:W-:-:S04]  /*4780*/  @P0 IMAD R40, R43, R31, R41 ;  /* 0x0000001f2b280224 */ /* 0x004fc800078e0229 */
[----:B---3--:R-:W-:-:S07]  /*4790*/  @P0 IMAD R37, R40, R44, R37 ;  /* 0x0000002c28250224 */ /* 0x008fce00078e0225 */
.L_x_2646:
[----:B------:R-:W-:-:S04]  /*47a0*/  LOP3.LUT R31, R37, 0xfffffffc, RZ, 0xc0, !PT ;  /* 0xfffffffc251f7812 */ /* 0x000fc800078ec0ff */
[----:B------:R-:W-:-:S05]  /*47b0*/  IADD3 R30, P0, R18, R31, RZ ;  /* 0x0000001f121e7210 */ /* 0x000fca0007f1e0ff */
[----:B------:R-:W-:-:S05]  /*47c0*/  IMAD.X R31, RZ, RZ, R19, P0 ;  /* 0x000000ffff1f7224 */ /* 0x000fca00000e0613 */
[----:B------:R-:W2:Y:S01]  /*47d0*/  LDG.E R30, desc[UR60][R30.64] ;  /* 0x0000003c1e1e7981 */ /* 0x000ea2000c1e1900 */
[----:B------:R-:W-:Y:S02]  /*47e0*/  IMAD.MOV.U32 R41, RZ, RZ, RZ ;  /* 0x000000ffff297224 */ /* 0x000fe400078e00ff */
[----:B------:R-:W-:Y:S01]  /*47f0*/  IMAD.MOV.U32 R39, RZ, RZ, RZ ;  /* 0x000000ffff277224 */ /* 0x000fe200078e00ff */
[C---:B--2---:R-:W-:Y:S02]  /*4800*/  PRMT R40, R30.reuse, 0x7610, R40 ;  /* 0x000076101e287816 */ /* 0x044fe40000000028 */
[----:B------:R-:W-:Y:S01]  /*4810*/  PRMT R37, R30, 0x7632, R37 ;  /* 0x000076321e257816 */ /* 0x000fe20000000025 */
[----:B------:R-:W-:Y:S06]  /*4820*/  @!P2 BRA `(.L_x_2647) ;  /* 0x0000000c00a8a947 */ /* 0x000fec0003800000 */
[----:B0-----:R-:W-:Y:S01]  /*4830*/  IMAD R31, R47, 0x2, R36 ;  /* 0x000000022f1f7824 */ /* 0x001fe200078e0224 */
[----:B-1----:R-:W-:Y:S01]  /*4840*/  ISETP.NE.AND P0, PT, R28, 0x1, PT ;  /* 0x000000011c00780c */ /* 0x002fe20003f05270 */
[----:B------:R-:W-:-:S04]  /*4850*/  IMAD.MOV.U32 R30, RZ, RZ, RZ ;  /* 0x000000ffff1e7224 */ /* 0x000fc800078e00ff */
[----:B------:R-:W-:-:S05]  /*4860*/  IMAD.HI.U32 R30, R31, UR28, R30 ;  /* 0x0000001c1f1e7c27 */ /* 0x000fca000f8e001e */
[----:B------:R-:W-:-:S05]  /*4870*/  SHF.R.U32.HI R43, RZ, UR29, R30 ;  /* 0x0000001dff2b7c19 */ /* 0x000fca000801161e */
[----:B------:R-:W-:-:S04]  /*4880*/  IMAD.MOV R30, RZ, RZ, -R43 ;  /* 0x000000ffff1e7224 */ /* 0x000fc800078e0a2b */
[----:B------:R-:W-:-:S04]  /*4890*/  IMAD R30, R29, R30, R31 ;  /* 0x0000001e1d1e7224 */ /* 0x000fc800078e021f */
[----:B------:R-:W-:Y:S01]  /*48a0*/  IMAD R39, R30, UR55, RZ ;  /* 0x000000371e277c24 */ /* 0x000fe2000f8e02ff */
        /* <DEDUP_REMOVED lines=226> */
.L_x_2647:
[----:B------:R-:W-:-:S04]  /*56d0*/  LOP3.LUT R31, R39, 0xfffffffc, RZ, 0xc0, !PT ;  /* 0xfffffffc271f7812 */ /* 0x000fc800078ec0ff */
[----:B------:R-:W-:-:S05]  /*56e0*/  IADD3 R30, P0, R18, R31, RZ ;  /* 0x0000001f121e7210 */ /* 0x000fca0007f1e0ff */
[----:B------:R-:W-:-:S05]  /*56f0*/  IMAD.X R31, RZ, RZ, R19, P0 ;  /* 0x000000ffff1f7224 */ /* 0x000fca00000e0613 */
[----:B------:R-:W2:Y:S02]  /*5700*/  LDG.E R30, desc[UR60][R30.64] ;  /* 0x0000003c1e1e7981 */ /* 0x000ea4000c1e1900 */
[C---:B--2---:R-:W-:Y:S02]  /*5710*/  PRMT R42, R30.reuse, 0x7610, R42 ;  /* 0x000076101e2a7816 */ /* 0x044fe4000000002a */
[----:B------:R-:W-:Y:S01]  /*5720*/  PRMT R39, R30, 0x7632, R39 ;  /* 0x000076321e277816 */ /* 0x000fe20000000027 */
[----:B------:R-:W-:Y:S06]  /*5730*/  @!P2 BRA `(.L_x_2648) ;  /* 0x0000000c00aca947 */ /* 0x000fec0003800000 */
[----:B0-----:R-:W-:Y:S01]  /*5740*/  IMAD R30, R47, 0x2, R36 ;  /* 0x000000022f1e7824 */ /* 0x001fe200078e0224 */
[----:B-1----:R-:W-:-:S03]  /*5750*/  ISETP.NE.AND P0, PT, R28, 0x1, PT ;  /* 0x000000011c00780c */ /* 0x002fc60003f05270 */
[----:B------:R-:W-:Y:S02]  /*5760*/  IMAD.IADD R31, R30, 0x1, R47 ;  /* 0x000000011e1f7824 */ /* 0x000fe400078e022f */
        /* <DEDUP_REMOVED lines=16> */
[----:B------:R-:W-:Y:S01]  /*5870*/  HFMA2.MMA R30, -RZ, RZ, 0, 0 ;  /* 0x00000000ff1e7435 */ /* 0x000fe200000001ff */
[----:B------:R-:W-:-:S09]  /*5880*/  ISETP.NE.AND P0, PT, R28, 0x3, PT ;  /* 0x000000031c00780c */ /* 0x000fd20003f05270 */
        /* <DEDUP_REMOVED lines=214> */
.L_x_2648:
[----:B------:R-:W-:Y:S01]  /*65f0*/  LOP3.LUT R31, R41, 0xfffffffc, RZ, 0xc0, !PT ;  /* 0xfffffffc291f7812 */ /* 0x000fe200078ec0ff */
[----:B------:R-:W-:-:S03]  /*6600*/  ULDC UR4, c[0x0][0x234] ;  /* 0x00008d0000047ab9 */ /* 0x000fc60000000800 */
[----:B------:R-:W-:-:S05]  /*6610*/  IADD3 R30, P0, R18, R31, RZ ;  /* 0x0000001f121e7210 */ /* 0x000fca0007f1e0ff */
[----:B------:R-:W-:-:S05]  /*6620*/  IMAD.X R31, RZ, RZ, R19, P0 ;  /* 0x000000ffff1f7224 */ /* 0x000fca00000e0613 */
[----:B------:R2:W3:Y:S01]  /*6630*/  LDG.E R45, desc[UR60][R30.64] ;  /* 0x0000003c1e2d7981 */ /* 0x0004e2000c1e1900 */
[----:B------:R-:W-:Y:S02]  /*6640*/  PRMT R41, R35, 0x9910, RZ ;  /* 0x0000991023297816 */ /* 0x000fe400000000ff */
[----:B------:R-:W-:Y:S02]  /*6650*/  PRMT R44, R8, 0x9910, RZ ;  /* 0x00009910082c7816 */ /* 0x000fe400000000ff */
[----:B------:R-:W-:Y:S02]  /*6660*/  PRMT R43, R38, 0x9910, RZ ;  /* 0x00009910262b7816 */ /* 0x000fe400000000ff */
[----:B------:R-:W-:Y:S02]  /*6670*/  ISETP.NE.AND P6, PT, R44, R41, PT ;  /* 0x000000292c00720c */ /* 0x000fe40003fc5270 */
[----:B------:R-:W-:Y:S02]  /*6680*/  PRMT R46, R9, 0x9910, RZ ;  /* 0x00009910092e7816 */ /* 0x000fe400000000ff */
[----:B------:R-:W-:-:S02]  /*6690*/  ISETP.GE.U32.AND P5, PT, R11, R36, PT ;  /* 0x000000240b00720c */ /* 0x000fc40003fa6070 */
[----:B------:R-:W-:Y:S02]  /*66a0*/  ISETP.GE.AND P0, PT, R44, R41, PT ;  /* 0x000000292c00720c */ /* 0x000fe40003f06270 */
[CC--:B------:R-:W-:Y:S02]  /*66b0*/  ISETP.NE.AND P4, PT, R46.reuse, R43.reuse, PT ;  /* 0x0000002b2e00720c */ /* 0x0c0fe40003f85270 */
[----:B------:R-:W-:Y:S02]  /*66c0*/  ISETP.GE.AND P1, PT, R46, R43, PT ;  /* 0x0000002b2e00720c */ /* 0x000fe40003f26270 */
[----:B------:R-:W-:Y:S02]  /*66d0*/  ISETP.GE.AND.EX P5, PT, R10, RZ, PT, P5 ;  /* 0x000000ff0a00720c */ /* 0x000fe40003fa6350 */
[----:B------:R-:W-:Y:S02]  /*66e0*/  PRMT R41, R37, 0x9910, RZ ;  /* 0x0000991025297816 */ /* 0x000fe400000000ff */
[----:B------:R-:W-:-:S02]  /*66f0*/  PRMT R46, R6, 0x9910, RZ ;  /* 0x00009910062e7816 */ /* 0x000fc400000000ff */
[----:B--2---:R-:W-:Y:S02]  /*6700*/  SEL R30, RZ, 0xffffffff, P0 ;  /* 0xffffffffff1e7807 */ /* 0x004fe40000000000 */
[----:B------:R-:W-:Y:S02]  /*6710*/  @!P6 SEL R30, RZ, 0xffffffff, P5 ;  /* 0xffffffffff1ee807 */ /* 0x000fe40002800000 */
[CC--:B------:R-:W-:Y:S02]  /*6720*/  ISETP.NE.AND P5, PT, R46.reuse, R41.reuse, PT ;  /* 0x000000292e00720c */ /* 0x0c0fe40003fa5270 */
[----:B------:R-:W-:Y:S01]  /*6730*/  ISETP.GE.AND P6, PT, R46, R41, PT ;  /* 0x000000292e00720c */ /* 0x000fe20003fc6270 */
[----:B------:R-:W-:Y:S01]  /*6740*/  IMAD.U32 R41, RZ, RZ, UR4 ;  /* 0x00000004ff297e24 */ /* 0x000fe2000f8e00ff */
[----:B------:R-:W-:Y:S01]  /*6750*/  PRMT R31, R40, 0x9910, RZ ;  /* 0x00009910281f7816 */ /* 0x000fe200000000ff */
[----:B------:R-:W-:Y:S01]  /*6760*/  ULDC UR4, c[0x0][0x22c] ;  /* 0x00008b0000047ab9 */ /* 0x000fe20000000800 */
[----:B------:R-:W-:Y:S01]  /*6770*/  PRMT R44, R7, 0x9910, RZ ;  /* 0x00009910072c7816 */ /* 0x000fe200000000ff */
[----:B------:R-:W-:Y:S01]  /*6780*/  IMAD.IADD R49, R36, 0x1, R41 ;  /* 0x0000000124317824 */ /* 0x000fe200078e0229 */
[----:B------:R-:W-:-:S02]  /*6790*/  PRMT R51, R5, 0x9910, RZ ;  /* 0x0000991005337816 */ /* 0x000fc400000000ff */
[CC--:B------:R-:W-:Y:S02]  /*67a0*/  ISETP.NE.AND P3, PT, R44.reuse, R31.reuse, PT ;  /* 0x0000001f2c00720c */ /* 0x0c0fe40003f65270 */
[----:B------:R-:W-:Y:S02]  /*67b0*/  ISETP.GE.AND P0, PT, R44, R31, PT ;  /* 0x0000001f2c00720c */ /* 0x000fe40003f06270 */
[----:B------:R-:W-:Y:S02]  /*67c0*/  SEL R31, RZ, 0xffffffff, P1 ;  /* 0xffffffffff1f7807 */ /* 0x000fe40000800000 */
[----:B------:R-:W-:Y:S02]  /*67d0*/  ISETP.GE.U32.AND P1, PT, R13, R36, PT ;  /* 0x000000240d00720c */ /* 0x000fe40003f26070 */
[----:B------:R-:W-:Y:S02]  /*67e0*/  SEL R43, RZ, 0xffffffff, P0 ;  /* 0xffffffffff2b7807 */ /* 0x000fe40000000000 */
[----:B------:R-:W-:-:S02]  /*67f0*/  ISETP.GE.U32.AND P0, PT, R14, R49, PT ;  /* 0x000000310e00720c */ /* 0x000fc40003f06070 */
[----:B------:R-:W-:Y:S02]  /*6800*/  ISETP.GE.AND.EX P1, PT, R12, RZ, PT, P1 ;  /* 0x000000ff0c00720c */ /* 0x000fe40003f26310 */
[----:B------:R-:W-:Y:S02]  /*6810*/  ISETP.GE.AND.EX P0, PT, R15, RZ, PT, P0 ;  /* 0x000000ff0f00720c */ /* 0x000fe40003f06300 */
[----:B------:R-:W-:Y:S02]  /*6820*/  PRMT R44, R42, 0x9910, RZ ;  /* 0x000099102a2c7816 */ /* 0x000fe400000000ff */
[----:B------:R-:W-:Y:S02]  /*6830*/  @!P4 SEL R31, RZ, 0xffffffff, P1 ;  /* 0xffffffffff1fc807 */ /* 0x000fe40000800000 */
[----:B------:R-:W-:Y:S02]  /*6840*/  ISETP.GE.U32.AND P1, PT, R16, R49, PT ;  /* 0x000000311000720c */ /* 0x000fe40003f26070 */
[----:B------:R-:W-:-:S02]  /*6850*/  @!P3 SEL R43, RZ, 0xffffffff, P0 ;  /* 0xffffffffff2bb807 */ /* 0x000fc40000000000 */
[CC--:B------:R-:W-:Y:S02]  /*6860*/  ISETP.NE.AND P4, PT, R51.reuse, R44.reuse, PT ;  /* 0x0000002c3300720c */ /* 0x0c0fe40003f85270 */
[----:B------:R-:W-:Y:S01]  /*6870*/  ISETP.GE.AND P0, PT, R51, R44, PT ;  /* 0x0000002c3300720c */ /* 0x000fe20003f06270 */
[----:B------:R-:W-:Y:S01]  /*6880*/  IMAD.IADD R51, R49, 0x1, R41 ;  /* 0x0000000131337824 */ /* 0x000fe200078e0229 */
[----:B------:R-:W-:Y:S02]  /*6890*/  PRMT R48, R39, 0x9910, RZ ;  /* 0x0000991027307816 */ /* 0x000fe400000000ff */
[----:B------:R-:W-:Y:S02]  /*68a0*/  PRMT R53, R4, 0x9910, RZ ;  /* 0x0000991004357816 */ /* 0x000fe400000000ff */
[----:B------:R-:W-:Y:S02]  /*68b0*/  SEL R46, RZ, 0xffffffff, P6 ;  /* 0xffffffffff2e7807 */ /* 0x000fe40003000000 */
[----:B------:R-:W-:-:S02]  /*68c0*/  ISETP.GE.AND.EX P6, PT, R21, RZ, PT, P1 ;  /* 0x000000ff1500720c */ /* 0x000fc40003fc6310 */
[----:B------:R-:W-:Y:S02]  /*68d0*/  LOP3.LUT R30, R30, 0x1, RZ, 0xc0, !PT ;  /* 0x000000011e1e7812 */ /* 0x000fe400078ec0ff */
[CC--:B------:R-:W-:Y:S02]  /*68e0*/  ISETP.NE.AND P3, PT, R53.reuse, R48.reuse, PT ;  /* 0x000000303500720c */ /* 0x0c0fe40003f65270 */
[----:B------:R-:W-:Y:S02]  /*68f0*/  ISETP.GE.AND P1, PT, R53, R48, PT ;  /* 0x000000303500720c */ /* 0x000fe40003f26270 */
[----:B------:R-:W-:Y:S02]  /*6900*/  LOP3.LUT R31, R31, 0x1, RZ, 0xc0, !PT ;  /* 0x000000011f1f7812 */ /* 0x000fe400078ec0ff */
[----:B------:R-:W-:Y:S02]  /*6910*/  SEL R44, RZ, 0xffffffff, P0 ;  /* 0xffffffffff2c7807 */ /* 0x000fe40000000000 */
[----:B------:R-:W-:-:S02]  /*6920*/  ISETP.GE.U32.AND P0, PT, R26, R51, PT ;  /* 0x000000331a00720c */ /* 0x000fc40003f06070 */
[----:B------:R-:W-:Y:S02]  /*6930*/  @!P5 SEL R46, RZ, 0xffffffff, P6 ;  /* 0xffffffffff2ed807 */ /* 0x000fe40003000000 */
[----:B------:R-:W-:Y:S02]  /*6940*/  ISETP.NE.U32.AND P5, PT, R30, 0x1, PT ;  /* 0x000000011e00780c */ /* 0x000fe40003fa5070 */
[----:B------:R-:W-:Y:S01]  /*6950*/  ISETP.NE.U32.AND P6, PT, R31, 0x1, PT ;  /* 0x000000011f00780c */ /* 0x000fe20003fc5070 */
[----:B------:R-:W-:Y:S01]  /*6960*/  IMAD.IADD R31, R51, 0x1, R41 ;  /* 0x00000001331f7824 */ /* 0x000fe200078e0229 */
[----:B------:R-:W-:Y:S02]  /*6970*/  SEL R30, RZ, 0xffffffff, P1 ;  /* 0xffffffffff1e7807 */ /* 0x000fe40000800000 */
[----:B------:R-:W-:Y:S02]  /*6980*/  ISETP.GE.U32.AND P1, PT, R32, R51, PT ;  /* 0x000000332000720c */ /* 0x000fe40003f26070 */
[----:B------:R-:W-:-:S02]  /*6990*/  ISETP.GE.AND.EX P0, PT, R25, RZ, PT, P0 ;  /* 0x000000ff1900720c */ /* 0x000fc40003f06300 */
[----:B------:R-:W-:Y:S02]  /*69a0*/  ISETP.GE.AND.EX P1, PT, R27, RZ, PT, P1 ;  /* 0x000000ff1b00720c */ /* 0x000fe40003f26310 */
[----:B------:R-:W-:Y:S02]  /*69b0*/  @!P4 SEL R44, RZ, 0xffffffff, P0 ;  /* 0xffffffffff2cc807 */ /* 0x000fe40000000000 */
[----:B------:R-:W-:Y:S02]  /*69c0*/  PRMT R53, R0, 0x9910, RZ ;  /* 0x0000991000357816 */ /* 0x000fe400000000ff */
[----:B------:R-:W-:Y:S02]  /*69d0*/  ISETP.GE.U32.AND P0, PT, R34, R31, PT ;  /* 0x0000001f2200720c */ /* 0x000fe40003f06070 */
[----:B------:R-:W-:Y:S02]  /*69e0*/  @!P3 SEL R30, RZ, 0xffffffff, P1 ;  /* 0xffffffffff1eb807 */ /* 0x000fe40000800000 */
[----:B------:R-:W-:-:S02]  /*69f0*/  ISETP.GE.AND.EX P1, PT, R33, RZ, PT, P0 ;  /* 0x000000ff2100720c */ /* 0x000fc40003f26300 */
[----:B------:R-:W-:Y:S02]  /*6a00*/  PRMT R50, R3, 0x9910, RZ ;  /* 0x0000991003327816 */ /* 0x000fe400000000ff */
[----:B------:R-:W-:Y:S02]  /*6a10*/  ISETP.GE.U32.AND P0, PT, R24, R31, PT ;  /* 0x0000001f1800720c */ /* 0x000fe40003f06070 */
[-C--:B------:R-:W-:Y:S02]  /*6a20*/  SEL R11, R11, R36.reuse, !P5 ;  /* 0x000000240b0b7207 */ /* 0x080fe40006800000 */
[----:B------:R-:W-:Y:S02]  /*6a30*/  ISETP.GE.AND.EX P0, PT, R20, RZ, PT, P0 ;  /* 0x000000ff1400720c */ /* 0x000fe40003f06300 */
[----:B------:R-:W-:Y:S02]  /*6a40*/  SEL R13, R13, R36, !P6 ;  /* 0x000000240d0d7207 */ /* 0x000fe40007000000 */
[----:B------:R-:W-:-:S02]  /*6a50*/  LOP3.LUT R30, R30, 0x1, RZ, 0xc0, !PT ;  /* 0x000000011e1e7812 */ /* 0x000fc400078ec0ff */
[----:B------:R-:W-:Y:S02]  /*6a60*/  SEL R36, RZ, 0xffffffff, P0 ;  /* 0xffffffffff247807 */ /* 0x000fe40000000000 */
[----:B------:R-:W-:Y:S02]  /*6a70*/  LOP3.LUT R43, R43, 0x1, RZ, 0xc0, !PT ;  /* 0x000000012b2b7812 */ /* 0x000fe400078ec0ff */
[----:B------:R-:W-:Y:S02]  /*6a80*/  LOP3.LUT R44, R44, 0x1, RZ, 0xc0, !PT ;  /* 0x000000012c2c7812 */ /* 0x000fe400078ec0ff */
[----:B------:R-:W-:Y:S02]  /*6a90*/  LOP3.LUT R46, R46, 0x1, RZ, 0xc0, !PT ;  /* 0x000000012e2e7812 */ /* 0x000fe400078ec0ff */
[----:B------:R-:W-:Y:S02]  /*6aa0*/  SEL R9, R9, R38, !P6 ;  /* 0x0000002609097207 */ /* 0x000fe40007000000 */
[----:B------:R-:W-:-:S02]  /*6ab0*/  SEL R12, R12, RZ, !P6 ;  /* 0x000000ff0c0c7207 */ /* 0x000fc40007000000 */
[----:B------:R-:W-:Y:S02]  /*6ac0*/  SEL R10, R10, RZ, !P5 ;  /* 0x000000ff0a0a7207 */ /* 0x000fe40006800000 */
[----:B------:R-:W-:-:S04]  /*6ad0*/  ISETP.NE.U32.AND P0, PT, R46, 0x1, PT ;  /* 0x000000012e00780c */ /* 0x000fc80003f05070 */
[----:B------:R-:W-:Y:S02]  /*6ae0*/  SEL R16, R16, R49, !P0 ;  /* 0x0000003110107207 */ /* 0x000fe40004000000 */
[----:B------:R-:W-:Y:S02]  /*6af0*/  SEL R6, R6, R37, !P0 ;  /* 0x0000002506067207 */ /* 0x000fe40004000000 */
[----:B------:R-:W-:Y:S02]  /*6b00*/  SEL R21, R21, RZ, !P0 ;  /* 0x000000ff15157207 */ /* 0x000fe40004000000 */
[C---:B---3--:R-:W-:Y:S02]  /*6b10*/  PRMT R48, R45.reuse, 0x9910, RZ ;  /* 0x000099102d307816 */ /* 0x048fe400000000ff */
[----:B------:R-:W-:Y:S02]  /*6b20*/  PRMT R52, R45, 0xbb32, RZ ;  /* 0x0000bb322d347816 */ /* 0x000fe400000000ff */
[----:B------:R-:W-:-:S02]  /*6b30*/  ISETP.NE.AND P4, PT, R53, R48, PT ;  /* 0x000000303500720c */ /* 0x000fc40003f85270 */
[----:B------:R-:W-:Y:S02]  /*6b40*/  ISETP.GE.AND P3, PT, R53, R48, PT ;  /* 0x000000303500720c */ /* 0x000fe40003f66270 */
[----:B------:R-:W-:Y:S02]  /*6b50*/  SEL R48, RZ, 0xffffffff, P1 ;  /* 0xffffffffff307807 */ /* 0x000fe40000800000 */
[----:B------:R-:W-:-:S07]  /*6b60*/  ISETP.NE.AND P1, PT, R50, R52, PT ;  /* 0x000000343200720c */ /* 0x000fce0003f25270 */
[----:B------:R-:W-:Y:S02]  /*6b70*/  @P4 SEL R48, RZ, 0xffffffff, P3 ;  /* 0xffffffffff304807 */ /* 0x000fe40001800000 */
[----:B------:R-:W-:Y:S02]  /*6b80*/  ISETP.GE.AND P4, PT, R50, R52, PT ;  /* 0x000000343200720c */ /* 0x000fe40003f86270 */
[----:B------:R-:W-:Y:S01]  /*6b90*/  ISETP.NE.U32.AND P3, PT, R43, 0x1, PT ;  /* 0x000000012b00780c */ /* 0x000fe20003f65070 */
[----:B------:R-:W-:Y:S01]  /*6ba0*/  IMAD.U32 R43, RZ, RZ, UR4 ;  /* 0x00000004ff2b7e24 */ /* 0x000fe2000f8e00ff */
[----:B------:R-:W-:Y:S02]  /*6bb0*/  @P1 SEL R36, RZ, 0xffffffff, P4 ;  /* 0xffffffffff241807 */ /* 0x000fe40002000000 */
[----:B------:R-:W-:Y:S02]  /*6bc0*/  ISETP.NE.U32.AND P1, PT, R30, 0x1, PT ;  /* 0x000000011e00780c */ /* 0x000fe40003f25070 */
[----:B------:R-:W-:-:S02]  /*6bd0*/  SEL R30, R8, R35, !P5 ;  /* 0x00000023081e7207 */ /* 0x000fc40006800000 */
[----:B------:R-:W-:Y:S01]  /*6be0*/  LOP3.LUT R8, R36, 0x1, RZ, 0xc0, !PT ;  /* 0x0000000124087812 */ /* 0x000fe200078ec0ff */
[----:B------:R-:W-:Y:S01]  /*6bf0*/  IMAD.IADD R36, R31, 0x1, R41 ;  /* 0x000000011f247824 */ /* 0x000fe200078e0229 */
[----:B------:R-:W-:Y:S02]  /*6c00*/  ISETP.NE.U32.AND P4, PT, R44, 0x1, PT ;  /* 0x000000012c00780c */ /* 0x000fe40003f85070 */
[----:B------:R-:W-:Y:S01]  /*6c10*/  SEL R14, R14, R49, !P3 ;  /* 0x000000310e0e7207 */ /* 0x000fe20005800000 */
[----:B------:R-:W-:Y:S01]  /*6c20*/  IMAD R44, R41, 0x3, R36 ;  /* 0x00000003292c7824 */ /* 0x000fe200078e0224 */
[----:B------:R-:W-:Y:S02]  /*6c30*/  SEL R7, R7, R40, !P3 ;  /* 0x0000002807077207 */ /* 0x000fe40005800000 */
[----:B------:R-:W-:Y:S02]  /*6c40*/  SEL R15, R15, RZ, !P3 ;  /* 0x000000ff0f0f7207 */ /* 0x000fe40005800000 */
[----:B------:R-:W-:-:S02]  /*6c50*/  ISETP.GE.U32.AND P3, PT, R44, R43, PT ;  /* 0x0000002b2c00720c */ /* 0x000fc40003f66070 */
[----:B------:R-:W-:Y:S02]  /*6c60*/  LOP3.LUT R48, R48, 0x1, RZ, 0xc0, !PT ;  /* 0x0000000130307812 */ /* 0x000fe400078ec0ff */
[----:B------:R-:W-:Y:S02]  /*6c70*/  ISETP.NE.U32.AND P6, PT, R8, 0x1, PT ;  /* 0x000000010800780c */ /* 0x000fe40003fc5070 */
[----:B------:R-:W-:Y:S02]  /*6c80*/  PRMT R8, R45, 0x7632, R8 ;  /* 0x000076322d087816 */ /* 0x000fe40000000008 */
[----:B------:R-:W-:Y:S02]  /*6c90*/  ISETP.NE.U32.AND P5, PT, R48, 0x1, PT ;  /* 0x000000013000780c */ /* 0x000fe40003fa5070 */
[----:B------:R-:W-:Y:S02]  /*6ca0*/  SEL R3, R3, R8, !P6 ;  /* 0x0000000803037207 */ /* 0x000fe40007000000 */
[----:B------:R-:W-:-:S02]  /*6cb0*/  SEL R26, R26, R51, !P4 ;  /* 0x000000331a1a7207 */ /* 0x000fc40006000000 */
[----:B------:R-:W-:Y:S02]  /*6cc0*/  SEL R32, R32, R51, !P1 ;  /* 0x0000003320207207 */ /* 0x000fe40004800000 */
[-C--:B------:R-:W-:Y:S02]  /*6cd0*/  SEL R34, R34, R31.reuse, !P5 ;  /* 0x0000001f22227207 */ /* 0x080fe40006800000 */
[----:B------:R-:W-:Y:S02]  /*6ce0*/  SEL R24, R24, R31, !P6 ;  /* 0x0000001f18187207 */ /* 0x000fe40007000000 */
[----:B------:R-:W-:Y:S02]  /*6cf0*/  PRMT R8, R30, 0x7610, R8 ;  /* 0x000076101e087816 */ /* 0x000fe40000000008 */
[----:B------:R-:W-:Y:S02]  /*6d00*/  SEL R5, R5, R42, !P4 ;  /* 0x0000002a05057207 */ /* 0x000fe40006000000 */
[----:B------:R-:W-:-:S02]  /*6d10*/  SEL R25, R25, RZ, !P4 ;  /* 0x000000ff19197207 */ /* 0x000fc40006000000 */
[----:B------:R-:W-:Y:S02]  /*6d20*/  SEL R4, R4, R39, !P1 ;  /* 0x0000002704047207 */ /* 0x000fe40004800000 */
[----:B------:R-:W-:Y:S02]  /*6d30*/  SEL R27, R27, RZ, !P1 ;  /* 0x000000ff1b1b7207 */ /* 0x000fe40004800000 */
[----:B------:R-:W-:Y:S02]  /*6d40*/  SEL R0, R0, R45, !P5 ;  /* 0x0000002d00007207 */ /* 0x000fe40006800000 */
[----:B------:R-:W-:Y:S02]  /*6d50*/  SEL R33, R33, RZ, !P5 ;  /* 0x000000ff21217207 */ /* 0x000fe40006800000 */
[----:B------:R-:W-:Y:S01]  /*6d60*/  SEL R20, R20, RZ, !P6 ;  /* 0x000000ff14147207 */ /* 0x000fe20007000000 */
[----:B------:R-:W-:Y:S06]  /*6d70*/  @!P3 BRA `(.L_x_2649) ;  /* 0xffffffb80044b947 */ /* 0x000fec000383ffff */
[----:B------:R-:W-:Y:S05]  /*6d80*/  BSYNC B1 ;  /* 0x0000000000017941 */ /* 0x000fea0003800000 */
.L_x_2644:
[----:B------:R-:W-:-:S07]  /*6d90*/  PRMT R46, R45, 0x7632, R46 ;  /* 0x000076322d2e7816 */ /* 0x000fce000000002e */
.L_x_2643:
[----:B------:R-:W-:Y:S05]  /*6da0*/  BSYNC B0 ;  /* 0x0000000000007941 */ /* 0x000fea0003800000 */
.L_x_2642:
[----:B------:R-:W-:Y:S01]  /*6db0*/  ISETP.GE.U32.AND P0, PT, R36, R43, PT ;  /* 0x0000002b2400720c */ /* 0x000fe20003f06070 */
[----:B------:R-:W-:-:S12]  /*6dc0*/  BSSY B0, `(.L_x_2650) ;  /* 0x000046e000007945 */ /* 0x000fd80003800000 */
[----:B------:R-:W-:Y:S05]  /*6dd0*/  @P0 BRA `(.L_x_2651) ;  /* 0x0000004400b00947 */ /* 0x000fea0003800000 */
[----:B------:R-:W2:Y:S01]  /*6de0*/  LDC R44, c[0x0][0x268] ;  /* 0x00009a00ff2c7b82 */ /* 0x000ea20000000800 */
[----:B------:R-:W-:Y:S01]  /*6df0*/  IMAD.MOV.U32 R35, RZ, RZ, RZ ;  /* 0x000000ffff237224 */ /* 0x000fe200078e00ff */
[----:B--2---:R-:W-:-:S13]  /*6e00*/  ISETP.NE.AND P1, PT, R44, RZ, PT ;  /* 0x000000ff2c00720c */ /* 0x004fda0003f25270 */
[----:B------:R-:W-:Y:S05]  /*6e10*/  @!P1 BRA `(.L_x_2652) ;  /* 0x0000001000449947 */ /* 0x000fea0003800000 */
[----:B-1----:R-:W-:Y:S01]  /*6e20*/  IMAD.MOV.U32 R28, RZ, RZ, RZ ;  /* 0x000000ffff1c7224 */ /* 0x002fe200078e00ff */
        /* <DEDUP_REMOVED lines=260> */
[----:B------:R-:W1:Y:S01]  /*7e70*/  @P2 LDC.64 R28, c[0x0][0x390] ;  /* 0x0000e400ff1c2b82 */ /* 0x000e620000000a00 */
[----:B------:R-:W-:Y:S02]  /*7e80*/  @P2 IMAD.MOV.U32 R30, RZ, RZ, RZ ;  /* 0x000000ffff1e2224 */ /* 0x000fe400078e00ff */
[----:B------:R-:W-:-:S04]  /*7e90*/  IMAD.MOV R48, RZ, RZ, -R31 ;  /* 0x000000ffff307224 */ /* 0x000fc800078e0a1f */
[----:B------:R-:W-:Y:S01]  /*7ea0*/  IMAD R48, R48, UR6, R49 ;  /* 0x0000000630307c24 */ /* 0x000fe2000f8e0231 */
[----:B0-----:R-:W0:Y:S03]  /*7eb0*/  @P2 LDC R47, c[0x0][0x38c] ;  /* 0x0000e300ff2f2b82 */ /* 0x001e260000000800 */
[----:B------:R-:W-:-:S05]  /*7ec0*/  IMAD R35, R48, UR4, R35 ;  /* 0x0000000430237c24 */ /* 0x000fca000f8e0223 */
[----:B------:R-:W2:Y:S01]  /*7ed0*/  @P2 LDC R38, c[0x0][0x3f8] ;  /* 0x0000fe00ff262b82 */ /* 0x000ea20000000800 */
[----:B-1----:R-:W-:-:S05]  /*7ee0*/  @P2 IMAD.HI.U32 R28, R31, R28, R30 ;  /* 0x0000001c1f1c2227 */ /* 0x002fca00078e001e */
[----:B------:R-:W-:-:S05]  /*7ef0*/  @P2 SHF.R.U32.HI R28, RZ, R29, R28 ;  /* 0x0000001dff1c2219 */ /* 0x000fca000001161c */
[----:B------:R-:W-:-:S04]  /*7f00*/  @P2 IMAD.MOV R30, RZ, RZ, -R28 ;  /* 0x000000ffff1e2224 */ /* 0x000fc800078e0a1c */
[----:B0-----:R-:W-:-:S04]  /*7f10*/  @P2 IMAD R47, R47, R30, R31 ;  /* 0x0000001e2f2f2224 */ /* 0x001fc800078e021f */
[----:B--2---:R-:W-:-:S07]  /*7f20*/  @P2 IMAD R35, R47, R38, R35 ;  /* 0x000000262f232224 */ /* 0x004fce00078e0223 */
.L_x_2652:
[----:B-1----:R-:W-:-:S04]  /*7f30*/  LOP3.LUT R29, R35, 0xfffffffc, RZ, 0xc0, !PT ;  /* 0xfffffffc231d7812 */ /* 0x002fc800078ec0ff */
[----:B------:R-:W-:-:S05]  /*7f40*/  IADD3 R28, P2, R18, R29, RZ ;  /* 0x0000001d121c7210 */ /* 0x000fca0007f5e0ff */
[----:B------:R-:W-:-:S05]  /*7f50*/  IMAD.X R29, RZ, RZ, R19, P2 ;  /* 0x000000ffff1d7224 */ /* 0x000fca00010e0613 */
[----:B------:R-:W2:Y:S01]  /*7f60*/  LDG.E R28, desc[UR60][R28.64] ;  /* 0x0000003c1c1c7981 */ /* 0x000ea2000c1e1900 */
[----:B------:R-:W-:-:S05]  /*7f70*/  IMAD.IADD R31, R36, 0x1, R41 ;  /* 0x00000001241f7824 */ /* 0x000fca00078e0229 */
[----:B------:R-:W-:Y:S02]  /*7f80*/  ISETP.GE.U32.AND P2, PT, R31, R43, PT ;  /* 0x0000002b1f00720c */ /* 0x000fe40003f46070 */
[C---:B--2---:R-:W-:Y:S02]  /*7f90*/  PRMT R35, R28.reuse, 0x7610, R35 ;  /* 0x000076101c237816 */ /* 0x044fe40000000023 */
[----:B------:R-:W-:-:S09]  /*7fa0*/  PRMT R38, R28, 0x7632, R38 ;  /* 0x000076321c267816 */ /* 0x000fd20000000026 */
        /* <DEDUP_REMOVED lines=275> */
.L_x_2653:
[----:B------:R-:W-:-:S04]  /*90e0*/  LOP3.LUT R29, R37, 0xfffffffc, RZ, 0xc0, !PT ;  /* 0xfffffffc251d7812 */ /* 0x000fc800078ec0ff */
        /* <DEDUP_REMOVED lines=282> */
.L_x_2654:
        /* <DEDUP_REMOVED lines=269> */
[----:B0-----:R-:W-:Y:S01]  /*b360*/  SHF.R.U32.HI R47, RZ, UR4, R46 ;  /* 0x00000004ff2f7c19 */ /* 0x001fe2000801162e */
[----:B------:R-:W-:Y:S02]  /*b370*/  ULDC UR4, c[0x0][0x3f4] ;  /* 0x0000fd0000047ab9 */ /* 0x000fe40000000800 */
[----:B------:R-:W0:Y:S01]  /*b380*/  @P1 LDC.64 R30, c[0x0][0x390] ;  /* 0x0000e400ff1e1b82 */ /* 0x000e220000000a00 */
[----:B------:R-:W-:Y:S02]  /*b390*/  @P1 IMAD.MOV.U32 R46, RZ, RZ, RZ ;  /* 0x000000ffff2e1224 */ /* 0x000fe400078e00ff */
[----:B------:R-:W-:-:S05]  /*b3a0*/  IMAD.MOV R51, RZ, RZ, -R47 ;  /* 0x000000ffff337224 */ /* 0x000fca00078e0a2f */
[----:B------:R-:W1:Y:S08]  /*b3b0*/  @P1 LDC R49, c[0x0][0x38c] ;  /* 0x0000e300ff311b82 */ /* 0x000e700000000800 */
[----:B------:R-:W2:Y:S01]  /*b3c0*/  @P1 LDC R28, c[0x0][0x3f8] ;  /* 0x0000fe00ff1c1b82 */ /* 0x000ea20000000800 */
[----:B0-----:R-:W-:-:S05]  /*b3d0*/  @P1 IMAD.HI.U32 R30, R47, R30, R46 ;  /* 0x0000001e2f1e1227 */ /* 0x001fca00078e002e */
[----:B------:R-:W-:Y:S01]  /*b3e0*/  @P1 SHF.R.U32.HI R31, RZ, R31, R30 ;  /* 0x0000001fff1f1219 */ /* 0x000fe2000001161e */
[----:B------:R-:W-:-:S04]  /*b3f0*/  IMAD R30, R51, UR6, R29 ;  /* 0x00000006331e7c24 */ /* 0x000fc8000f8e021d */
[----:B------:R-:W-:Y:S02]  /*b400*/  @P1 IMAD.MOV R46, RZ, RZ, -R31 ;  /* 0x000000ffff2e1224 */ /* 0x000fe400078e0a1f */
[----:B------:R-:W-:Y:S02]  /*b410*/  IMAD R45, R30, UR4, R45 ;  /* 0x000000041e2d7c24 */ /* 0x000fe4000f8e022d */
[----:B-1----:R-:W-:-:S04]  /*b420*/  @P1 IMAD R49, R49, R46, R47 ;  /* 0x0000002e31311224 */ /* 0x002fc800078e022f */
[----:B--2---:R-:W-:-:S07]  /*b430*/  @P1 IMAD R45, R49, R28, R45 ;  /* 0x0000001c312d1224 */ /* 0x004fce00078e022d */
.L_x_2655:
[----:B------:R-:W-:-:S04]  /*b440*/  LOP3.LUT R45, R45, 0xfffffffc, RZ, 0xc0, !PT ;  /* 0xfffffffc2d2d7812 */ /* 0x000fc800078ec0ff */
[----:B------:R-:W-:-:S05]  /*b450*/  IADD3 R18, P1, R18, R45, RZ ;  /* 0x0000002d12127210 */ /* 0x000fca0007f3e0ff */
[----:B------:R-:W-:-:S05]  /*b460*/  IMAD.X R19, RZ, RZ, R19, P1 ;  /* 0x000000ffff137224 */ /* 0x000fca00008e0613 */
[----:B------:R-:W2:Y:S02]  /*b470*/  LDG.E R18, desc[UR60][R18.64] ;  /* 0x0000003c12127981 */ /* 0x000ea4000c1e1900 */
[C---:B--2---:R-:W-:Y:S02]  /*b480*/  PRMT R45, R18.reuse, 0x7610, R45 ;  /* 0x00007610122d7816 */ /* 0x044fe4000000002d */
[----:B------:R-:W-:-:S07]  /*b490*/  PRMT R46, R18, 0x7632, R46 ;  /* 0x00007632122e7816 */ /* 0x000fce000000002e */
.L_x_2651:
[----:B------:R-:W-:Y:S05]  /*b4a0*/  BSYNC B0 ;  /* 0x0000000000007941 */ /* 0x000fea0003800000 */
.L_x_2650:
[----:B------:R-:W-:Y:S04]  /*b4b0*/  BSSY B0, `(.L_x_2656) ;  /* 0x0000073000007945 */ /* 0x000fe80003800000 */
[----:B------:R-:W-:Y:S05]  /*b4c0*/  @P0 BRA `(.L_x_2657) ;  /* 0x0000000400c40947 */ /* 0x000fea0003800000 */
[----:B-1----:R-:W-:Y:S02]  /*b4d0*/  PRMT R28, R38, 0x9910, RZ ;  /* 0x00009910261c7816 */ /* 0x002fe400000000ff */
[----:B------:R-:W-:Y:S02]  /*b4e0*/  PRMT R29, R9, 0x9910, RZ ;  /* 0x00009910091d7816 */ /* 0x000fe400000000ff */
[----:B------:R-:W-:Y:S02]  /*b4f0*/  ISETP.GE.U32.AND P1, PT, R13, R36, PT ;  /* 0x000000240d00720c */ /* 0x000fe40003f26070 */
[----:B------:R-:W-:Y:S02]  /*b500*/  ISETP.NE.AND P2, PT, R29, R28, PT ;  /* 0x0000001c1d00720c */ /* 0x000fe40003f45270 */
[----:B------:R-:W-:Y:S02]  /*b510*/  PRMT R18, R35, 0x9910, RZ ;  /* 0x0000991023127816 */ /* 0x000fe400000000ff */
[----:B------:R-:W-:-:S02]  /*b520*/  PRMT R19, R8, 0x9910, RZ ;  /* 0x0000991008137816 */ /* 0x000fc400000000ff */
[----:B------:R-:W-:Y:S02]  /*b530*/  ISETP.GE.AND P5, PT, R29, R28, PT ;  /* 0x0000001c1d00720c */ /* 0x000fe40003fa6270 */
[----:B------:R-:W-:Y:S02]  /*b540*/  ISETP.GE.AND.EX P1, PT, R12, RZ, PT, P1 ;  /* 0x000000ff0c00720c */ /* 0x000fe40003f26310 */
[CC--:B------:R-:W-:Y:S02]  /*b550*/  ISETP.NE.AND P3, PT, R19.reuse, R18.reuse, PT ;  /* 0x000000121300720c */ /* 0x0c0fe40003f65270 */
[----:B------:R-:W-:Y:S02]  /*b560*/  ISETP.GE.AND P4, PT, R19, R18, PT ;  /* 0x000000121300720c */ /* 0x000fe40003f86270 */
[----:B------:R-:W-:Y:S02]  /*b570*/  SEL R19, RZ, 0xffffffff, P5 ;  /* 0xffffffffff137807 */ /* 0x000fe40002800000 */
[----:B------:R-:W-:-:S02]  /*b580*/  @!P2 SEL R19, RZ, 0xffffffff, P1 ;  /* 0xffffffffff13a807 */ /* 0x000fc40000800000 */
[----:B------:R-:W-:Y:S02]  /*b590*/  ISETP.GE.U32.AND P0, PT, R11, R36, PT ;  /* 0x000000240b00720c */ /* 0x000fe40003f06070 */
[----:B------:R-:W-:Y:S01]  /*b5a0*/  LOP3.LUT R28, R19, 0x1, RZ, 0xc0, !PT ;  /* 0x00000001131c7812 */ /* 0x000fe200078ec0ff */
[----:B------:R-:W-:Y:S01]  /*b5b0*/  IMAD.IADD R19, R36, 0x1, R41 ;  /* 0x0000000124137824 */ /* 0x000fe200078e0229 */
[----:B------:R-:W-:Y:S02]  /*b5c0*/  ISETP.GE.AND.EX P0, PT, R10, RZ, PT, P0 ;  /* 0x000000ff0a00720c */ /* 0x000fe40003f06300 */
[----:B------:R-:W-:Y:S02]  /*b5d0*/  SEL R18, RZ, 0xffffffff, P4 ;  /* 0xffffffffff127807 */ /* 0x000fe40002000000 */
[----:B------:R-:W-:Y:S02]  /*b5e0*/  ISETP.GE.U32.AND P2, PT, R19, R43, PT ;  /* 0x0000002b1300720c */ /* 0x000fe40003f46070 */
[----:B------:R-:W-:-:S02]  /*b5f0*/  @!P3 SEL R18, RZ, 0xffffffff, P0 ;  /* 0xffffffffff12b807 */ /* 0x000fc40000000000 */
[----:B------:R-:W-:Y:S02]  /*b600*/  ISETP.NE.U32.AND P1, PT, R28, 0x1, PT ;  /* 0x000000011c00780c */ /* 0x000fe40003f25070 */
[----:B------:R-:W-:Y:S02]  /*b610*/  LOP3.LUT R18, R18, 0x1, RZ, 0xc0, !PT ;  /* 0x0000000112127812 */ /* 0x000fe400078ec0ff */
[----:B------:R-:W-:Y:S02]  /*b620*/  SEL R9, R9, R38, !P1 ;  /* 0x0000002609097207 */ /* 0x000fe40004800000 */
[----:B------:R-:W-:Y:S02]  /*b630*/  ISETP.NE.U32.AND P0, PT, R18, 0x1, PT ;  /* 0x000000011200780c */ /* 0x000fe40003f05070 */
[----:B------:R-:W-:Y:S02]  /*b640*/  SEL R13, R13, R36, !P1 ;  /* 0x000000240d0d7207 */ /* 0x000fe40004800000 */
[----:B------:R-:W-:-:S02]  /*b650*/  SEL R8, R8, R35, !P0 ;  /* 0x0000002308087207 */ /* 0x000fc40004000000 */
[----:B------:R-:W-:Y:S02]  /*b660*/  SEL R11, R11, R36, !P0 ;  /* 0x000000240b0b7207 */ /* 0x000fe40004000000 */
[----:B------:R-:W-:Y:S02]  /*b670*/  SEL R10, R10, RZ, !P0 ;  /* 0x000000ff0a0a7207 */ /* 0x000fe40004000000 */
[----:B------:R-:W-:Y:S01]  /*b680*/  SEL R12, R12, RZ, !P1 ;  /* 0x000000ff0c0c7207 */ /* 0x000fe20004800000 */
[----:B------:R-:W-:Y:S06]  /*b690*/  @P2 BRA `(.L_x_2657) ;  /* 0x0000000400502947 */ /* 0x000fec0003800000 */
[----:B------:R-:W-:Y:S02]  /*b6a0*/  PRMT R28, R37, 0x9910, RZ ;  /* 0x00009910251c7816 */ /* 0x000fe400000000ff */
[----:B------:R-:W-:Y:S02]  /*b6b0*/  PRMT R31, R6, 0x9910, RZ ;  /* 0x00009910061f7816 */ /* 0x000fe400000000ff */
[----:B------:R-:W-:Y:S02]  /*b6c0*/  PRMT R18, R40, 0x9910, RZ ;  /* 0x0000991028127816 */ /* 0x000fe400000000ff */
[----:B------:R-:W-:Y:S02]  /*b6d0*/  PRMT R29, R7, 0x9910, RZ ;  /* 0x00009910071d7816 */ /* 0x000fe400000000ff */
[----:B------:R-:W-:Y:S02]  /*b6e0*/  ISETP.NE.AND P2, PT, R31, R28, PT ;  /* 0x0000001c1f00720c */ /* 0x000fe40003f45270 */
[----:B------:R-:W-:-:S02]  /*b6f0*/  ISETP.NE.AND P3, PT, R29, R18, PT ;  /* 0x000000121d00720c */ /* 0x000fc40003f65270 */
[-C--:B------:R-:W-:Y:S02]  /*b700*/  ISETP.GE.U32.AND P1, PT, R16, R19.reuse, PT ;  /* 0x000000131000720c */ /* 0x080fe40003f26070 */
[----:B------:R-:W-:Y:S01]  /*b710*/  ISETP.GE.AND P4, PT, R29, R18, PT ;  /* 0x000000121d00720c */ /* 0x000fe20003f86270 */
[----:B------:R-:W-:Y:S01]  /*b720*/  IMAD.IADD R29, R19, 0x1, R41 ;  /* 0x00000001131d7824 */ /* 0x000fe200078e0229 */
[----:B------:R-:W-:Y:S02]  /*b730*/  ISETP.GE.AND P5, PT, R31, R28, PT ;  /* 0x0000001c1f00720c */ /* 0x000fe40003fa6270 */
[----:B------:R-:W-:Y:S02]  /*b740*/  ISETP.GE.U32.AND P0, PT, R14, R19, PT ;  /* 0x000000130e00720c */ /* 0x000fe40003f06070 */
[----:B------:R-:W-:Y:S02]  /*b750*/  ISETP.GE.AND.EX P1, PT, R21, RZ, PT, P1 ;  /* 0x000000ff1500720c */ /* 0x000fe40003f26310 */
[----:B------:R-:W-:-:S02]  /*b760*/  SEL R28, RZ, 0xffffffff, P5 ;  /* 0xffffffffff1c7807 */ /* 0x000fc40002800000 */
[----:B------:R-:W-:Y:S02]  /*b770*/  ISETP.GE.AND.EX P0, PT, R15, RZ, PT, P0 ;  /* 0x000000ff0f00720c */ /* 0x000fe40003f06300 */
[----:B------:R-:W-:Y:S02]  /*b780*/  @!P2 SEL R28, RZ, 0xffffffff, P1 ;  /* 0xffffffffff1ca807 */ /* 0x000fe40000800000 */
[----:B------:R-:W-:Y:S02]  /*b790*/  ISETP.GE.U32.AND P2, PT, R29, R43, PT ;  /* 0x0000002b1d00720c */ /* 0x000fe40003f46070 */
[----:B------:R-:W-:Y:S02]  /*b7a0*/  SEL R18, RZ, 0xffffffff, P4 ;  /* 0xffffffffff127807 */ /* 0x000fe40002000000 */
[----:B------:R-:W-:Y:S02]  /*b7b0*/  @!P3 SEL R18, RZ, 0xffffffff, P0 ;  /* 0xffffffffff12b807 */ /* 0x000fe40000000000 */
[----:B------:R-:W-:-:S02]  /*b7c0*/  LOP3.LUT R28, R28, 0x1, RZ, 0xc0, !PT ;  /* 0x000000011c1c7812 */ /* 0x000fc400078ec0ff */
[----:B------:R-:W-:Y:S02]  /*b7d0*/  LOP3.LUT R18, R18, 0x1, RZ, 0xc0, !PT ;  /* 0x0000000112127812 */ /* 0x000fe400078ec0ff */
[----:B------:R-:W-:Y:S02]  /*b7e0*/  ISETP.NE.U32.AND P1, PT, R28, 0x1, PT ;  /* 0x000000011c00780c */ /* 0x000fe40003f25070 */
[----:B------:R-:W-:Y:S02]  /*b7f0*/  ISETP.NE.U32.AND P0, PT, R18, 0x1, PT ;  /* 0x000000011200780c */ /* 0x000fe40003f05070 */
[----:B------:R-:W-:Y:S02]  /*b800*/  SEL R6, R6, R37, !P1 ;  /* 0x0000002506067207 */ /* 0x000fe40004800000 */
[----:B------:R-:W-:Y:S02]  /*b810*/  SEL R7, R7, R40, !P0 ;  /* 0x0000002807077207 */ /* 0x000fe40004000000 */
[----:B------:R-:W-:-:S02]  /*b820*/  SEL R14, R14, R19, !P0 ;  /* 0x000000130e0e7207 */ /* 0x000fc40004000000 */
[----:B------:R-:W-:Y:S02]  /*b830*/  SEL R16, R16, R19, !P1 ;  /* 0x0000001310107207 */ /* 0x000fe40004800000 */
[----:B------:R-:W-:Y:S02]  /*b840*/  SEL R15, R15, RZ, !P0 ;  /* 0x000000ff0f0f7207 */ /* 0x000fe40004000000 */
[----:B------:R-:W-:Y:S01]  /*b850*/  SEL R21, R21, RZ, !P1 ;  /* 0x000000ff15157207 */ /* 0x000fe20004800000 */
[----:B------:R-:W-:Y:S06]  /*b860*/  @P2 BRA `(.L_x_2657) ;  /* 0x0000000000dc2947 */ /* 0x000fec0003800000 */
[----:B------:R-:W-:Y:S01]  /*b870*/  PRMT R28, R39, 0x9910, RZ ;  /* 0x00009910271c7816 */ /* 0x000fe200000000ff */
[----:B------:R-:W-:Y:S01]  /*b880*/  IMAD.IADD R41, R29, 0x1, R41 ;  /* 0x000000011d297824 */ /* 0x000fe200078e0229 */
[----:B------:R-:W-:Y:S02]  /*b890*/  PRMT R31, R4, 0x9910, RZ ;  /* 0x00009910041f7816 */ /* 0x000fe400000000ff */
[----:B------:R-:W-:Y:S02]  /*b8a0*/  PRMT R18, R42, 0x9910, RZ ;  /* 0x000099102a127816 */ /* 0x000fe400000000ff */
[----:B------:R-:W-:Y:S02]  /*b8b0*/  PRMT R19, R5, 0x9910, RZ ;  /* 0x0000991005137816 */ /* 0x000fe400000000ff */
[----:B------:R-:W-:Y:S02]  /*b8c0*/  ISETP.NE.AND P2, PT, R31, R28, PT ;  /* 0x0000001c1f00720c */ /* 0x000fe40003f45270 */
[----:B------:R-:W-:-:S02]  /*b8d0*/  ISETP.NE.AND P3, PT, R19, R18, PT ;  /* 0x000000121300720c */ /* 0x000fc40003f65270 */
[-C--:B------:R-:W-:Y:S02]  /*b8e0*/  ISETP.GE.U32.AND P1, PT, R32, R29.reuse, PT ;  /* 0x0000001d2000720c */ /* 0x080fe40003f26070 */
[----:B------:R-:W-:Y:S02]  /*b8f0*/  ISETP.GE.AND P5, PT, R31, R28, PT ;  /* 0x0000001c1f00720c */ /* 0x000fe40003fa6270 */
[----:B------:R-:W-:Y:S02]  /*b900*/  ISETP.GE.U32.AND P0, PT, R26, R29, PT ;  /* 0x0000001d1a00720c */ /* 0x000fe40003f06070 */
[----:B------:R-:W-:Y:S02]  /*b910*/  ISETP.GE.AND.EX P1, PT, R27, RZ, PT, P1 ;  /* 0x000000ff1b00720c */ /* 0x000fe40003f26310 */
[----:B------:R-:W-:Y:S02]  /*b920*/  ISETP.GE.AND P4, PT, R19, R18, PT ;  /* 0x000000121300720c */ /* 0x000fe40003f86270 */
        /* <DEDUP_REMOVED lines=24> */
[----:B------:R-:W-:Y:S02]  /*bab0*/  ISETP.GE.U32.AND P1, PT, R24, R41, PT ;  /* 0x000000291800720c */ /* 0x000fe40003f26070 */
[----:B------:R-:W-:Y:S02]  /*bac0*/  ISETP.GE.AND P4, PT, R19, R18, PT ;  /* 0x000000121300720c */ /* 0x000fe40003f86270 */
[----:B------:R-:W-:Y:S02]  /*bad0*/  ISETP.GE.AND P5, PT, R29, R28, PT ;  /* 0x0000001c1d00720c */ /* 0x000fe40003fa6270 */
[----:B------:R-:W-:Y:S02]  /*bae0*/  ISETP.GE.AND.EX P0, PT, R33, RZ, PT, P0 ;  /* 0x000000ff2100720c */ /* 0x000fe40003f06300 */
[----:B------:R-:W-:-:S02]  /*baf0*/  ISETP.GE.AND.EX P1, PT, R20, RZ, PT, P1 ;  /* 0x000000ff1400720c */ /* 0x000fc40003f26310 */
[----:B------:R-:W-:Y:S02]  /*bb00*/  SEL R18, RZ, 0xffffffff, P4 ;  /* 0xffffffffff127807 */ /* 0x000fe40002000000 */
[----:B------:R-:W-:Y:S02]  /*bb10*/  SEL R19, RZ, 0xffffffff, P5 ;  /* 0xffffffffff137807 */ /* 0x000fe40002800000 */
[----:B------:R-:W-:Y:S02]  /*bb20*/  @!P3 SEL R18, RZ, 0xffffffff, P0 ;  /* 0xffffffffff12b807 */ /* 0x000fe40000000000 */
[----:B------:R-:W-:Y:S02]  /*bb30*/  @!P2 SEL R19, RZ, 0xffffffff, P1 ;  /* 0xffffffffff13a807 */ /* 0x000fe40000800000 */
[----:B------:R-:W-:Y:S02]  /*bb40*/  LOP3.LUT R18, R18, 0x1, RZ, 0xc0, !PT ;  /* 0x0000000112127812 */ /* 0x000fe400078ec0ff */
[----:B------:R-:W-:-:S02]  /*bb50*/  LOP3.LUT R19, R19, 0x1, RZ, 0xc0, !PT ;  /* 0x0000000113137812 */ /* 0x000fc400078ec0ff */
[----:B------:R-:W-:Y:S02]  /*bb60*/  ISETP.NE.U32.AND P0, PT, R18, 0x1, PT ;  /* 0x000000011200780c */ /* 0x000fe40003f05070 */
[----:B------:R-:W-:Y:S02]  /*bb70*/  ISETP.NE.U32.AND P1, PT, R19, 0x1, PT ;  /* 0x000000011300780c */ /* 0x000fe40003f25070 */
[----:B------:R-:W-:Y:S02]  /*bb80*/  SEL R0, R0, R45, !P0 ;  /* 0x0000002d00007207 */ /* 0x000fe40004000000 */
[----:B------:R-:W-:Y:S02]  /*bb90*/  SEL R3, R3, R46, !P1 ;  /* 0x0000002e03037207 */ /* 0x000fe40004800000 */
[-C--:B------:R-:W-:Y:S02]  /*bba0*/  SEL R34, R34, R41.reuse, !P0 ;  /* 0x0000002922227207 */ /* 0x080fe40004000000 */
[----:B------:R-:W-:-:S02]  /*bbb0*/  SEL R24, R24, R41, !P1 ;  /* 0x0000002918187207 */ /* 0x000fc40004800000 */
[----:B------:R-:W-:Y:S02]  /*bbc0*/  SEL R33, R33, RZ, !P0 ;  /* 0x000000ff21217207 */ /* 0x000fe40004000000 */
[----:B------:R-:W-:-:S07]  /*bbd0*/  SEL R20, R20, RZ, !P1 ;  /* 0x000000ff14147207 */ /* 0x000fce0004800000 */
.L_x_2657:
[----:B------:R-:W-:Y:S05]  /*bbe0*/  BSYNC B0 ;  /* 0x0000000000007941 */ /* 0x000fea0003800000 */
.L_x_2656:
[----:B------:R-:W-:Y:S02]  /*bbf0*/  PRMT R18, R7, 0x9910, RZ ;  /* 0x0000991007127816 */ /* 0x000fe400000000ff */
[----:B------:R-:W-:Y:S02]  /*bc00*/  PRMT R19, R8, 0x9910, RZ ;  /* 0x0000991008137816 */ /* 0x000fe400000000ff */
[----:B-1----:R-:W-:Y:S02]  /*bc10*/  PRMT R28, R6, 0x9910, RZ ;  /* 0x00009910061c7816 */ /* 0x002fe400000000ff */
[----:B------:R-:W-:Y:S02]  /*bc20*/  PRMT R29, R9, 0x9910, RZ ;  /* 0x00009910091d7816 */ /* 0x000fe400000000ff */
[----:B------:R-:W-:Y:S02]  /*bc30*/  ISETP.NE.AND P2, PT, R19, R18, PT ;  /* 0x000000121300720c */ /* 0x000fe40003f45270 */
[----:B------:R-:W-:-:S02]  /*bc40*/  ISETP.NE.AND P3, PT, R29, R28, PT ;  /* 0x0000001c1d00720c */ /* 0x000fc40003f65270 */
[----:B------:R-:W-:Y:S02]  /*bc50*/  ISETP.GE.U32.AND P0, PT, R11, R14, PT ;  /* 0x0000000e0b00720c */ /* 0x000fe40003f06070 */
[----:B------:R-:W-:Y:S02]  /*bc60*/  ISETP.GE.U32.AND P1, PT, R13, R16, PT ;  /* 0x000000100d00720c */ /* 0x000fe40003f26070 */
[----:B------:R-:W-:Y:S02]  /*bc70*/  ISETP.GE.AND P5, PT, R19, R18, PT ;  /* 0x000000121300720c */ /* 0x000fe40003fa6270 */
[----:B------:R-:W-:Y:S02]  /*bc80*/  ISETP.GE.AND P4, PT, R29, R28, PT ;  /* 0x0000001c1d00720c */ /* 0x000fe40003f86270 */
[----:B------:R-:W-:Y:S02]  /*bc90*/  ISETP.GE.AND.EX P0, PT, R10, R15, PT, P0 ;  /* 0x0000000f0a00720c */ /* 0x000fe40003f06300 */
[----:B------:R-:W-:-:S02]  /*bca0*/  ISETP.GE.AND.EX P1, PT, R12, R21, PT, P1 ;  /* 0x000000150c00720c */ /* 0x000fc40003f26310 */
        /* <DEDUP_REMOVED lines=10> */
[----:B------:R-:W-:Y:S02]  /*bd50*/  SEL R29, R11, R14, !P0 ;  /* 0x0000000e0b1d7207 */ /* 0x000fe40004000000 */
[----:B------:R-:W-:-:S02]  /*bd60*/  PRMT R6, R5, 0x9910, RZ ;  /* 0x0000991005067816 */ /* 0x000fc400000000ff */
[----:B------:R-:W-:Y:S02]  /*bd70*/  PRMT R7, R8, 0x9910, RZ ;  /* 0x0000991008077816 */ /* 0x000fe400000000ff */
[----:B------:R-:W-:Y:S02]  /*bd80*/  PRMT R11, R4, 0x9910, RZ ;  /* 0x00009910040b7816 */ /* 0x000fe400000000ff */
[----:B------:R-:W-:Y:S02]  /*bd90*/  PRMT R14, R9, 0x9910, RZ ;  /* 0x00009910090e7816 */ /* 0x000fe400000000ff */
[----:B------:R-:W-:Y:S02]  /*bda0*/  ISETP.NE.AND P3, PT, R7, R6, PT ;  /* 0x000000060700720c */ /* 0x000fe40003f65270 */
[----:B------:R-:W-:Y:S02]  /*bdb0*/  ISETP.NE.AND P2, PT, R14, R11, PT ;  /* 0x0000000b0e00720c */ /* 0x000fe40003f45270 */
[----:B------:R-:W-:-:S02]  /*bdc0*/  SEL R19, R13, R16, !P1 ;  /* 0x000000100d137207 */ /* 0x000fc40004800000 */
[----:B------:R-:W-:Y:S02]  /*bdd0*/  SEL R10, R10, R15, !P0 ;  /* 0x0000000f0a0a7207 */ /* 0x000fe40004000000 */
[----:B------:R-:W-:Y:S02]  /*bde0*/  SEL R12, R12, R21, !P1 ;  /* 0x000000150c0c7207 */ /* 0x000fe40004800000 */
[----:B------:R-:W-:Y:S02]  /*bdf0*/  ISETP.GE.U32.AND P0, PT, R29, R26, PT ;  /* 0x0000001a1d00720c */ /* 0x000fe40003f06070 */
[----:B------:R-:W-:Y:S02]  /*be00*/  ISETP.GE.U32.AND P1, PT, R19, R32, PT ;  /* 0x000000201300720c */ /* 0x000fe40003f26070 */
[----:B------:R-:W-:Y:S02]  /*be10*/  ISETP.GE.AND P4, PT, R7, R6, PT ;  /* 0x000000060700720c */ /* 0x000fe40003f86270 */
[----:B------:R-:W-:-:S02]  /*be20*/  ISETP.GE.AND P5, PT, R14, R11, PT ;  /* 0x0000000b0e00720c */ /* 0x000fc40003fa6270 */
[----:B------:R-:W-:Y:S02]  /*be30*/  ISETP.GE.AND.EX P0, PT, R10, R25, PT, P0 ;  /* 0x000000190a00720c */ /* 0x000fe40003f06300 */
[----:B------:R-:W-:Y:S02]  /*be40*/  ISETP.GE.AND.EX P1, PT, R12, R27, PT, P1 ;  /* 0x0000001b0c00720c */ /* 0x000fe40003f26310 */
[----:B------:R-:W-:Y:S02]  /*be50*/  SEL R6, RZ, 0xffffffff, P4 ;  /* 0xffffffffff067807 */ /* 0x000fe40002000000 */
[----:B------:R-:W-:Y:S02]  /*be60*/  SEL R7, RZ, 0xffffffff, P5 ;  /* 0xffffffffff077807 */ /* 0x000fe40002800000 */
[----:B------:R-:W-:Y:S02]  /*be70*/  @!P3 SEL R6, RZ, 0xffffffff, P0 ;  /* 0xffffffffff06b807 */ /* 0x000fe40000000000 */
[----:B------:R-:W-:-:S02]  /*be80*/  @!P2 SEL R7, RZ, 0xffffffff, P1 ;  /* 0xffffffffff07a807 */ /* 0x000fc40000800000 */
[----:B------:R-:W-:Y:S02]  /*be90*/  LOP3.LUT R6, R6, 0x1, RZ, 0xc0, !PT ;  /* 0x0000000106067812 */ /* 0x000fe400078ec0ff */
[----:B------:R-:W-:Y:S02]  /*bea0*/  LOP3.LUT R7, R7, 0x1, RZ, 0xc0, !PT ;  /* 0x0000000107077812 */ /* 0x000fe400078ec0ff */
[----:B------:R-:W-:Y:S02]  /*beb0*/  ISETP.NE.U32.AND P0, PT, R6, 0x1, PT ;  /* 0x000000010600780c */ /* 0x000fe40003f05070 */
[----:B------:R-:W-:Y:S02]  /*bec0*/  ISETP.NE.U32.AND P1, PT, R7, 0x1, PT ;  /* 0x000000010700780c */ /* 0x000fe40003f25070 */
[----:B------:R-:W-:Y:S02]  /*bed0*/  PRMT R7, R3, 0x9910, RZ ;  /* 0x0000991003077816 */ /* 0x000fe400000000ff */
[----:B------:R-:W-:-:S02]  /*bee0*/  SEL R5, R8, R5, !P0 ;  /* 0x0000000508057207 */ /* 0x000fc40004000000 */
[----:B------:R-:W-:Y:S01]  /*bef0*/  SEL R6, R9, R4, !P1 ;  /* 0x0000000409067207 */ /* 0x000fe20004800000 */
[----:B------:R-:W-:Y:S01]  /*bf00*/  IMAD.MOV.U32 R8, RZ, RZ, R7 ;  /* 0x000000ffff087224 */ /* 0x000fe200078e0007 */
[----:B------:R-:W-:Y:S02]  /*bf10*/  PRMT R4, R0, 0x9910, RZ ;  /* 0x0000991000047816 */ /* 0x000fe400000000ff */
[----:B------:R-:W-:Y:S02]  /*bf20*/  PRMT R7, R5, 0x9910, RZ ;  /* 0x0000991005077816 */ /* 0x000fe400000000ff */
[----:B------:R-:W-:Y:S02]  /*bf30*/  PRMT R9, R6, 0x9910, RZ ;  /* 0x0000991006097816 */ /* 0x000fe400000000ff */
[----:B------:R-:W-:Y:S02]  /*bf40*/  ISETP.NE.AND P3, PT, R7, R4, PT ;  /* 0x000000040700720c */ /* 0x000fe40003f65270 */
[----:B------:R-:W-:-:S02]  /*bf50*/  SEL R13, R29, R26, !P0 ;  /* 0x0000001a1d0d7207 */ /* 0x000fc40004000000 */
[----:B------:R-:W-:Y:S02]  /*bf60*/  ISETP.NE.AND P2, PT, R9, R8, PT ;  /* 0x000000080900720c */ /* 0x000fe40003f45270 */
[----:B------:R-:W-:Y:S02]  /*bf70*/  SEL R10, R10, R25, !P0 ;  /* 0x000000190a0a7207 */ /* 0x000fe40004000000 */
[----:B------:R-:W-:Y:S02]  /*bf80*/  SEL R11, R19, R32, !P1 ;  /* 0x00000020130b7207 */ /* 0x000fe40004800000 */
[----:B------:R-:W-:Y:S02]  /*bf90*/  ISETP.GE.U32.AND P0, PT, R13, R34, PT ;  /* 0x000000220d00720c */ /* 0x000fe40003f06070 */
[----:B------:R-:W-:Y:S02]  /*bfa0*/  SEL R27, R12, R27, !P1 ;  /* 0x0000001b0c1b7207 */ /* 0x000fe40004800000 */
[----:B------:R-:W-:-:S02]  /*bfb0*/  ISETP.GE.AND P4, PT, R7, R4, PT ;  /* 0x000000040700720c */ /* 0x000fc40003f86270 */
[----:B------:R-:W-:Y:S02]  /*bfc0*/  ISETP.GE.U32.AND P1, PT, R11, R24, PT ;  /* 0x000000180b00720c */ /* 0x000fe40003f26070 */
[----:B------:R-:W-:Y:S02]  /*bfd0*/  ISETP.GE.AND.EX P0, PT, R10, R33, PT, P0 ;  /* 0x000000210a00720c */ /* 0x000fe40003f06300 */
[----:B------:R-:W-:Y:S02]  /*bfe0*/  ISETP.GE.AND P5, PT, R9, R8, PT ;  /* 0x000000080900720c */ /* 0x000fe40003fa6270 */
[----:B------:R-:W-:Y:S02]  /*bff0*/  SEL R4, RZ, 0xffffffff, P4 ;  /* 0xffffffffff047807 */ /* 0x000fe40002000000 */
[----:B------:R-:W-:Y:S02]  /*c000*/  ISETP.GE.AND.EX P1, PT, R27, R20, PT, P1 ;  /* 0x000000141b00720c */ /* 0x000fe40003f26310 */
[----:B------:R-:W-:-:S02]  /*c010*/  @!P3 SEL R4, RZ, 0xffffffff, P0 ;  /* 0xffffffffff04b807 */ /* 0x000fc40000000000 */
[----:B------:R-:W-:Y:S02]  /*c020*/  SEL R7, RZ, 0xffffffff, P5 ;  /* 0xffffffffff077807 */ /* 0x000fe40002800000 */
[----:B------:R-:W-:Y:S02]  /*c030*/  @!P2 SEL R7, RZ, 0xffffffff, P1 ;  /* 0xffffffffff07a807 */ /* 0x000fe40000800000 */
[----:B------:R-:W-:Y:S02]  /*c040*/  LOP3.LUT R4, R4, 0x1, RZ, 0xc0, !PT ;  /* 0x0000000104047812 */ /* 0x000fe400078ec0ff */
[----:B------:R-:W-:Y:S02]  /*c050*/  LOP3.LUT R7, R7, 0x1, RZ, 0xc0, !PT ;  /* 0x0000000107077812 */ /* 0x000fe400078ec0ff */
[----:B------:R-:W-:Y:S02]  /*c060*/  ISETP.NE.U32.AND P0, PT, R4, 0x1, PT ;  /* 0x000000010400780c */ /* 0x000fe40003f05070 */
[----:B------:R-:W-:-:S02]  /*c070*/  ISETP.NE.U32.AND P1, PT, R7, 0x1, PT ;  /* 0x000000010700780c */ /* 0x000fc40003f25070 */
[----:B------:R-:W-:Y:S02]  /*c080*/  SEL R0, R5, R0, !P0 ;  /* 0x0000000005007207 */ /* 0x000fe40004000000 */
[----:B------:R-:W-:Y:S02]  /*c090*/  SEL R28, R11, R24, !P1 ;  /* 0x000000180b1c7207 */ /* 0x000fe40004800000 */
[----:B------:R-:W-:Y:S02]  /*c0a0*/  SEL R29, R27, R20, !P1 ;  /* 0x000000141b1d7207 */ /* 0x000fe40004800000 */
[----:B------:R-:W-:Y:S02]  /*c0b0*/  SEL R3, R6, R3, !P1 ;  /* 0x0000000306037207 */ /* 0x000fe40004800000 */
[----:B------:R-:W-:Y:S02]  /*c0c0*/  SEL R34, R13, R34, !P0 ;  /* 0x000000220d227207 */ /* 0x000fe40004000000 */
[----:B------:R-:W-:-:S02]  /*c0d0*/  SEL R35, R10, R33, !P0 ;  /* 0x000000210a237207 */ /* 0x000fc40004000000 */
[----:B------:R-:W-:Y:S01]  /*c0e0*/  PRMT R7, R0, 0x7610, R7 ;  /* 0x0000761000077816 */ /* 0x000fe20000000007 */
[----:B------:R-:W-:Y:S06]  /*c0f0*/  BRA `(.L_x_2624) ;  /* 0x0000003000f47947 */ /* 0x000fec0003800000 */
.L_x_2641:
[----:B------:R-:W-:Y:S01]  /*c100*/  ISETP.GE.U32.AND P0, PT, R4, R43, PT ;  /* 0x0000002b0400720c */ /* 0x000fe20003f06070 */
[----:B------:R-:W-:Y:S01]  /*c110*/  BSSY B0, `(.L_x_2658) ;  /* 0x00000b5000007945 */ /* 0x000fe20003800000 */
[----:B------:R-:W-:Y:S02]  /*c120*/  IMAD.MOV.U32 R37, RZ, RZ, R11 ;  /* 0x000000ffff257224 */ /* 0x000fe400078e000b */
[----:B------:R-:W-:Y:S02]  /*c130*/  IMAD.MOV.U32 R35, RZ, RZ, R10 ;  /* 0x000000ffff237224 */ /* 0x000fe400078e000a */
[--C-:B------:R-:W-:Y:S02]  /*c140*/  IMAD.MOV.U32 R32, RZ, RZ, R3.reuse ;  /* 0x000000ffff207224 */ /* 0x100fe400078e0003 */
[----:B------:R-:W-:Y:S02]  /*c150*/  IMAD.MOV.U32 R31, RZ, RZ, R3 ;  /* 0x000000ffff1f7224 */ /* 0x000fe400078e0003 */
[----:B------:R-:W-:-:S02]  /*c160*/  IMAD.MOV.U32 R30, RZ, RZ, R11 ;  /* 0x000000ffff1e7224 */ /* 0x000fc400078e000b */
[--C-:B------:R-:W-:Y:S02]  /*c170*/  IMAD.MOV.U32 R29, RZ, RZ, R10.reuse ;  /* 0x000000ffff1d7224 */ /* 0x100fe400078e000a */
        /* <DEDUP_REMOVED lines=11> */
[----:B------:R-:W-:Y:S01]  /*c230*/  IMAD.MOV.U32 R12, RZ, RZ, R3 ;  /* 0x000000ffff0c7224 */ /* 0x000fe200078e0003 */
[----:B------:R-:W-:Y:S06]  /*c240*/  @P0 BRA `(.L_x_2659) ;  /* 0x0000000800840947 */ /* 0x000fec0003800000 */
[----:B------:R-:W-:Y:S01]  /*c250*/  BSSY B1, `(.L_x_2660) ;  /* 0x0000098000017945 */ /* 0x000fe20003800000 */
        /* <DEDUP_REMOVED lines=18> */
.L_x_2661:
[----:B------:R-:W-:-:S05]  /*c380*/  IMAD R4, R39, R36, RZ ;  /* 0x0000002427047224 */ /* 0x000fca00078e02ff */
[----:B------:R-:W-:-:S05]  /*c390*/  SHF.R.U32.HI R5, RZ, 0x1, R4 ;  /* 0x00000001ff057819 */ /* 0x000fca0000011604 */
[----:B------:R-:W-:-:S05]  /*c3a0*/  IMAD.WIDE.U32 R4, R5, 0x4, R18 ;  /* 0x0000000405047825 */ /* 0x000fca00078e0012 */
[----:B------:R0:W2:Y:S01]  /*c3b0*/  LDG.E R40, desc[UR60][R4.64] ;  /* 0x0000003c04287981 */ /* 0x0000a2000c1e1900 */
[----:B------:R-:W-:-:S04]  /*c3c0*/  IMAD.IADD R45, R41, 0x1, R36 ;  /* 0x00000001292d7824 */ /* 0x000fc800078e0224 */
[----:B------:R-:W-:Y:S02]  /*c3d0*/  IMAD R6, R39, R45, RZ ;  /* 0x0000002d27067224 */ /* 0x000fe400078e02ff */
[----:B------:R-:W-:-:S03]  /*c3e0*/  IMAD.IADD R38, R45, 0x1, R41 ;  /* 0x000000012d267824 */ /* 0x000fc600078e0229 */
[----:B------:R-:W-:-:S05]  /*c3f0*/  SHF.R.U32.HI R7, RZ, 0x1, R6 ;  /* 0x00000001ff077819 */ /* 0x000fca0000011606 */
[----:B------:R-:W-:-:S04]  /*c400*/  IMAD.WIDE.U32 R6, R7, 0x4, R18 ;  /* 0x0000000407067825 */ /* 0x000fc800078e0012 */
[----:B------:R-:W-:Y:S02]  /*c410*/  IMAD R8, R39, R38, RZ ;  /* 0x0000002627087224 */ /* 0x000fe400078e02ff */
[----:B------:R-:W3:Y:S03]  /*c420*/  LDG.E R7, desc[UR60][R6.64] ;  /* 0x0000003c06077981 */ /* 0x000ee6000c1e1900 */
[----:B------:R-:W-:Y:S01]  /*c430*/  SHF.R.U32.HI R9, RZ, 0x1, R8 ;  /* 0x00000001ff097819 */ /* 0x000fe20000011608 */
[----:B------:R-:W-:-:S04]  /*c440*/  IMAD.IADD R47, R38, 0x1, R41 ;  /* 0x00000001262f7824 */ /* 0x000fc800078e0229 */
[----:B------:R-:W-:-:S04]  /*c450*/  IMAD.WIDE.U32 R8, R9, 0x4, R18 ;  /* 0x0000000409087825 */ /* 0x000fc800078e0012 */
[----:B0-----:R-:W-:Y:S02]  /*c460*/  IMAD R4, R39, R47, RZ ;  /* 0x0000002f27047224 */ /* 0x001fe400078e02ff */
[----:B------:R-:W4:Y:S03]  /*c470*/  LDG.E R9, desc[UR60][R8.64] ;  /* 0x0000003c08097981 */ /* 0x000f26000c1e1900 */
[----:B------:R-:W-:-:S05]  /*c480*/  SHF.R.U32.HI R5, RZ, 0x1, R4 ;  /* 0x00000001ff057819 */ /* 0x000fca0000011604 */
[----:B------:R-:W-:-:S06]  /*c490*/  IMAD.WIDE.U32 R4, R5, 0x4, R18 ;  /* 0x0000000405047825 */ /* 0x000fcc00078e0012 */
[----:B------:R0:W5:Y:S01]  /*c4a0*/  LDG.E R5, desc[UR60][R4.64] ;  /* 0x0000003c04057981 */ /* 0x000162000c1e1900 */
[----:B------:R-:W-:Y:S02]  /*c4b0*/  PRMT R49, R3, 0x9910, RZ ;  /* 0x0000991003317816 */ /* 0x000fe400000000ff */
[----:B------:R-:W-:Y:S02]  /*c4c0*/  PRMT R51, R12, 0x9910, RZ ;  /* 0x000099100c337816 */ /* 0x000fe400000000ff */
[-C--:B------:R-:W-:Y:S02]  /*c4d0*/  ISETP.GE.U32.AND P0, PT, R11, R36.reuse, PT ;  /* 0x000000240b00720c */ /* 0x080fe40003f06070 */
[----:B------:R-:W-:Y:S02]  /*c4e0*/  ISETP.GE.U32.AND P1, PT, R15, R36, PT ;  /* 0x000000240f00720c */ /* 0x000fe40003f26070 */
[----:B------:R-:W-:Y:S02]  /*c4f0*/  ISETP.GE.AND.EX P0, PT, R10, RZ, PT, P0 ;  /* 0x000000ff0a00720c */ /* 0x000fe40003f06300 */
[----:B------:R-:W-:-:S02]  /*c500*/  ISETP.GE.AND.EX P1, PT, R13, RZ, PT, P1 ;  /* 0x000000ff0d00720c */ /* 0x000fc40003f26310 */
[----:B0-----:R-:W-:Y:S02]  /*c510*/  SEL R4, RZ, 0xffffffff, P0 ;  /* 0xffffffffff047807 */ /* 0x001fe40000000000 */
[----:B------:R-:W-:Y:S02]  /*c520*/  ISETP.GE.U32.AND P5, PT, R16, R45, PT ;  /* 0x0000002d1000720c */ /* 0x000fe40003fa6070 */
[----:B------:R-:W-:Y:S02]  /*c530*/  PRMT R48, R32, 0x9910, RZ ;  /* 0x0000991020307816 */ /* 0x000fe400000000ff */
[----:B------:R-:W-:-:S04]  /*c540*/  ISETP.GE.AND.EX P5, PT, R21, RZ, PT, P5 ;  /* 0x000000ff1500720c */ /* 0x000fc80003fa6350 */
[----:B------:R-:W-:Y:S02]  /*c550*/  SEL R42, RZ, 0xffffffff, P5 ;  /* 0xffffffffff2a7807 */ /* 0x000fe40002800000 */
[C---:B--2---:R-:W-:Y:S02]  /*c560*/  PRMT R6, R40.reuse, 0x9910, RZ ;  /* 0x0000991028067816 */ /* 0x044fe400000000ff */
[----:B------:R-:W-:Y:S02]  /*c570*/  PRMT R8, R40, 0xbb32, RZ ;  /* 0x0000bb3228087816 */ /* 0x000fe400000000ff */
[----:B------:R-:W-:Y:S02]  /*c580*/  ISETP.NE.AND P3, PT, R49, R6, PT ;  /* 0x000000063100720c */ /* 0x000fe40003f65270 */
[----:B------:R-:W-:Y:S02]  /*c590*/  ISETP.NE.AND P2, PT, R51, R8, PT ;  /* 0x000000083300720c */ /* 0x000fe40003f45270 */
[----:B------:R-:W-:-:S02]  /*c5a0*/  ISETP.GE.AND P4, PT, R49, R6, PT ;  /* 0x000000063100720c */ /* 0x000fc40003f86270 */
[----:B------:R-:W-:Y:S02]  /*c5b0*/  ISETP.GE.AND P0, PT, R51, R8, PT ;  /* 0x000000083300720c */ /* 0x000fe40003f06270 */
[----:B------:R-:W-:Y:S02]  /*c5c0*/  SEL R6, RZ, 0xffffffff, P1 ;  /* 0xffffffffff067807 */ /* 0x000fe40000800000 */
[----:B------:R-:W-:Y:S02]  /*c5d0*/  PRMT R51, R14, 0x9910, RZ ;  /* 0x000099100e337816 */ /* 0x000fe400000000ff */
[----:B------:R-:W-:Y:S02]  /*c5e0*/  PRMT R49, R40, 0x7632, R49 ;  /* 0x0000763228317816 */ /* 0x000fe40000000031 */
[----:B------:R-:W-:Y:S02]  /*c5f0*/  @P3 SEL R4, RZ, 0xffffffff, P4 ;  /* 0xffffffffff043807 */ /* 0x000fe40002000000 */
[----:B------:R-:W-:-:S02]  /*c600*/  @P2 SEL R6, RZ, 0xffffffff, P0 ;  /* 0xffffffffff062807 */ /* 0x000fc40000000000 */
[----:B------:R-:W-:Y:S02]  /*c610*/  LOP3.LUT R4, R4, 0x1, RZ, 0xc0, !PT ;  /* 0x0000000104047812 */ /* 0x000fe400078ec0ff */
[----:B------:R-:W-:Y:S02]  /*c620*/  LOP3.LUT R6, R6, 0x1, RZ, 0xc0, !PT ;  /* 0x0000000106067812 */ /* 0x000fe400078ec0ff */
[----:B------:R-:W-:Y:S02]  /*c630*/  ISETP.NE.U32.AND P4, PT, R4, 0x1, PT ;  /* 0x000000010400780c */ /* 0x000fe40003f85070 */
[----:B---3--:R-:W-:Y:S02]  /*c640*/  PRMT R4, R7, 0x9910, RZ ;  /* 0x0000991007047816 */ /* 0x008fe400000000ff */
[----:B------:R-:W-:Y:S02]  /*c650*/  ISETP.NE.U32.AND P2, PT, R6, 0x1, PT ;  /* 0x000000010600780c */ /* 0x000fe40003f45070 */
[----:B------:R-:W-:-:S02]  /*c660*/  ISETP.NE.AND P1, PT, R51, R4, PT ;  /* 0x000000043300720c */ /* 0x000fc40003f25270 */
[----:B------:R-:W-:Y:S02]  /*c670*/  SEL R12, R12, R49, !P2 ;  /* 0x000000310c0c7207 */ /* 0x000fe40005000000 */
[----:B------:R-:W-:Y:S02]  /*c680*/  ISETP.GE.AND P3, PT, R51, R4, PT ;  /* 0x000000043300720c */ /* 0x000fe40003f66270 */
[----:B------:R-:W-:Y:S02]  /*c690*/  PRMT R49, R25, 0x9910, RZ ;  /* 0x0000991019317816 */ /* 0x000fe400000000ff */
[----:B------:R-:W-:Y:S02]  /*c6a0*/  PRMT R4, R7, 0xbb32, RZ ;  /* 0x0000bb3207047816 */ /* 0x000fe400000000ff */
[----:B------:R-:W-:Y:S02]  /*c6b0*/  ISETP.GE.U32.AND P0, PT, R24, R45, PT ;  /* 0x0000002d1800720c */ /* 0x000fe40003f06070 */
[----:B------:R-:W-:-:S02]  /*c6c0*/  ISETP.NE.AND P5, PT, R49, R4, PT ;  /* 0x000000043100720c */ /* 0x000fc40003fa5270 */
[----:B------:R-:W-:Y:S02]  /*c6d0*/  ISETP.GE.AND.EX P0, PT, R20, RZ, PT, P0 ;  /* 0x000000ff1400720c */ /* 0x000fe40003f06300 */
[----:B------:R-:W-:Y:S02]  /*c6e0*/  PRMT R51, R26, 0x9910, RZ ;  /* 0x000099101a337816 */ /* 0x000fe400000000ff */
[----:B----4-:R-:W-:Y:S02]  /*c6f0*/  PRMT R6, R9, 0x9910, RZ ;  /* 0x0000991009067816 */ /* 0x010fe400000000ff */
[----:B------:R-:W-:Y:S02]  /*c700*/  SEL R44, RZ, 0xffffffff, P0 ;  /* 0xffffffffff2c7807 */ /* 0x000fe40000000000 */
[----:B------:R-:W-:Y:S02]  /*c710*/  ISETP.GE.AND P6, PT, R49, R4, PT ;  /* 0x000000043100720c */ /* 0x000fe40003fc6270 */
[----:B------:R-:W-:-:S02]  /*c720*/  ISETP.GE.U32.AND P0, PT, R30, R38, PT ;  /* 0x000000261e00720c */ /* 0x000fc40003f06070 */
[----:B------:R-:W-:Y:S02]  /*c730*/  PRMT R49, R31, 0x9910, RZ ;  /* 0x000099101f317816 */ /* 0x000fe400000000ff */
[----:B------:R-:W-:Y:S02]  /*c740*/  PRMT R4, R9, 0xbb32, RZ ;  /* 0x0000bb3209047816 */ /* 0x000fe400000000ff */
[----:B------:R-:W-:Y:S02]  /*c750*/  @P1 SEL R42, RZ, 0xffffffff, P3 ;  /* 0xffffffffff2a1807 */ /* 0x000fe40001800000 */
[----:B------:R-:W-:Y:S02]  /*c760*/  ISETP.NE.AND P3, PT, R51, R6, PT ;  /* 0x000000063300720c */ /* 0x000fe40003f65270 */
[----:B------:R-:W-:Y:S02]  /*c770*/  ISETP.GE.AND.EX P0, PT, R29, RZ, PT, P0 ;  /* 0x000000ff1d00720c */ /* 0x000fe40003f06300 */
[----:B------:R-:W-:-:S02]  /*c780*/  @P5 SEL R44, RZ, 0xffffffff, P6 ;  /* 0xffffffffff2c5807 */ /* 0x000fc40003000000 */
[----:B------:R-:W-:Y:S02]  /*c790*/  ISETP.NE.AND P5, PT, R49, R4, PT ;  /* 0x000000043100720c */ /* 0x000fe40003fa5270 */
[----:B------:R-:W-:Y:S02]  /*c7a0*/  SEL R8, RZ, 0xffffffff, P0 ;  /* 0xffffffffff087807 */ /* 0x000fe40000000000 */
[----:B------:R-:W-:Y:S02]  /*c7b0*/  ISETP.GE.AND P1, PT, R51, R6, PT ;  /* 0x000000063300720c */ /* 0x000fe40003f26270 */
[----:B------:R-:W-:Y:S02]  /*c7c0*/  ISETP.GE.U32.AND P0, PT, R37, R38, PT ;  /* 0x000000262500720c */ /* 0x000fe40003f06070 */
[----:B------:R-:W-:Y:S02]  /*c7d0*/  PRMT R6, R0, 0x9910, RZ ;  /* 0x0000991000067816 */ /* 0x000fe400000000ff */
[----:B------:R-:W-:-:S02]  /*c7e0*/  ISETP.GE.AND.EX P0, PT, R35, RZ, PT, P0 ;  /* 0x000000ff2300720c */ /* 0x000fc40003f06300 */
[-C--:B------:R-:W-:Y:S02]  /*c7f0*/  SEL R11, R11, R36.reuse, !P4 ;  /* 0x000000240b0b7207 */ /* 0x080fe40006000000 */
[----:B------:R-:W-:Y:S01]  /*c800*/  SEL R15, R15, R36, !P2 ;  /* 0x000000240f0f7207 */ /* 0x000fe20005000000 */
[----:B------:R-:W-:Y:S01]  /*c810*/  IMAD.IADD R36, R47, 0x1, R41 ;  /* 0x000000012f247824 */ /* 0x000fe200078e0229 */
[----:B------:R-:W-:Y:S01]  /*c820*/  ISETP.GE.AND P6, PT, R49, R4, PT ;  /* 0x000000043100720c */ /* 0x000fe20003fc6270 */
[----:B------:R-:W-:Y:S01]  /*c830*/  IMAD.MOV.U32 R4, RZ, RZ, R6 ;  /* 0x000000ffff047224 */ /* 0x000fe200078e0006 */
[----:B-----5:R-:W-:Y:S01]  /*c840*/  PRMT R51, R5, 0xbb32, RZ ;  /* 0x0000bb3205337816 */ /* 0x020fe200000000ff */
[----:B------:R-:W-:Y:S01]  /*c850*/  IMAD R6, R41, 0x3, R36 ;  /* 0x0000000329067824 */ /* 0x000fe200078e0224 */
[----:B------:R-:W-:Y:S02]  /*c860*/  PRMT R49, R5, 0x9910, RZ ;  /* 0x0000991005317816 */ /* 0x000fe400000000ff */
[----:B------:R-:W-:-:S02]  /*c870*/  @P3 SEL R8, RZ, 0xffffffff, P1 ;  /* 0xffffffffff083807 */ /* 0x000fc40000800000 */
[-C--:B------:R-:W-:Y:S02]  /*c880*/  ISETP.GE.U32.AND P3, PT, R34, R47.reuse, PT ;  /* 0x0000002f2200720c */ /* 0x080fe40003f66070 */
[----:B------:R-:W-:Y:S02]  /*c890*/  SEL R46, RZ, 0xffffffff, P0 ;  /* 0xffffffffff2e7807 */ /* 0x000fe40000000000 */
[----:B------:R-:W-:Y:S02]  /*c8a0*/  @P5 SEL R46, RZ, 0xffffffff, P6 ;  /* 0xffffffffff2e5807 */ /* 0x000fe40003000000 */
[----:B------:R-:W-:Y:S02]  /*c8b0*/  ISETP.GE.U32.AND P1, PT, R28, R47, PT ;  /* 0x0000002f1c00720c */ /* 0x000fe40003f26070 */
[----:B------:R-:W-:Y:S02]  /*c8c0*/  ISETP.NE.AND P5, PT, R48, R51, PT ;  /* 0x000000333000720c */ /* 0x000fe40003fa5270 */
[----:B------:R-:W-:-:S02]  /*c8d0*/  ISETP.NE.AND P0, PT, R4, R49, PT ;  /* 0x000000310400720c */ /* 0x000fc40003f05270 */
[----:B------:R-:W-:Y:S02]  /*c8e0*/  ISETP.GE.AND.EX P3, PT, R33, RZ, PT, P3 ;  /* 0x000000ff2100720c */ /* 0x000fe40003f66330 */
[----:B------:R-:W-:Y:S02]  /*c8f0*/  ISETP.GE.AND.EX P1, PT, R27, RZ, PT, P1 ;  /* 0x000000ff1b00720c */ /* 0x000fe40003f26310 */
[----:B------:R-:W-:Y:S02]  /*c900*/  ISETP.GE.U32.AND P6, PT, R6, R43, PT ;  /* 0x0000002b0600720c */ /* 0x000fe40003fc6070 */
[----:B------:R-:W-:Y:S02]  /*c910*/  SEL R6, RZ, 0xffffffff, P3 ;  /* 0xffffffffff067807 */ /* 0x000fe40001800000 */
[----:B------:R-:W-:Y:S02]  /*c920*/  ISETP.GE.AND P3, PT, R4, R49, PT ;  /* 0x000000310400720c */ /* 0x000fe40003f66270 */
[----:B------:R-:W-:-:S02]  /*c930*/  SEL R4, RZ, 0xffffffff, P1 ;  /* 0xffffffffff047807 */ /* 0x000fc40000800000 */
[----:B------:R-:W-:Y:S02]  /*c940*/  ISETP.GE.AND P1, PT, R48, R51, PT ;  /* 0x000000333000720c */ /* 0x000fe40003f26270 */
[----:B------:R-:W-:Y:S02]  /*c950*/  LOP3.LUT R8, R8, 0x1, RZ, 0xc0, !PT ;  /* 0x0000000108087812 */ /* 0x000fe400078ec0ff */
[----:B------:R-:W-:Y:S02]  /*c960*/  @P5 SEL R4, RZ, 0xffffffff, P1 ;  /* 0xffffffffff045807 */ /* 0x000fe40000800000 */
[----:B------:R-:W-:Y:S02]  /*c970*/  @P0 SEL R6, RZ, 0xffffffff, P3 ;  /* 0xffffffffff060807 */ /* 0x000fe40001800000 */
[----:B------:R-:W-:Y:S02]  /*c980*/  LOP3.LUT R42, R42, 0x1, RZ, 0xc0, !PT ;  /* 0x000000012a2a7812 */ /* 0x000fe400078ec0ff */
[----:B------:R-:W-:-:S02]  /*c990*/  LOP3.LUT R44, R44, 0x1, RZ, 0xc0, !PT ;  /* 0x000000012c2c7812 */ /* 0x000fc400078ec0ff */
[----:B------:R-:W-:Y:S02]  /*c9a0*/  ISETP.NE.U32.AND P5, PT, R8, 0x1, PT ;  /* 0x000000010800780c */ /* 0x000fe40003fa5070 */
[----:B------:R-:W-:Y:S02]  /*c9b0*/  LOP3.LUT R4, R4, 0x1, RZ, 0xc0, !PT ;  /* 0x0000000104047812 */ /* 0x000fe400078ec0ff */
[----:B------:R-:W-:Y:S02]  /*c9c0*/  LOP3.LUT R46, R46, 0x1, RZ, 0xc0, !PT ;  /* 0x000000012e2e7812 */ /* 0x000fe400078ec0ff */
[----:B------:R-:W-:Y:S02]  /*c9d0*/  LOP3.LUT R8, R6, 0x1, RZ, 0xc0, !PT ;  /* 0x0000000106087812 */ /* 0x000fe400078ec0ff */
[----:B------:R-:W-:Y:S02]  /*c9e0*/  SEL R6, R3, R40, !P4 ;  /* 0x0000002803067207 */ /* 0x000fe40006000000 */
[----:B------:R-:W-:-:S02]  /*c9f0*/  SEL R13, R13, RZ, !P2 ;  /* 0x000000ff0d0d7207 */ /* 0x000fc40005000000 */
[----:B------:R-:W-:Y:S02]  /*ca00*/  ISETP.NE.U32.AND P0, PT, R42, 0x1, PT ;  /* 0x000000012a00780c */ /* 0x000fe40003f05070 */
[----:B------:R-:W-:Y:S02]  /*ca10*/  ISETP.NE.U32.AND P3, PT, R44, 0x1, PT ;  /* 0x000000012c00780c */ /* 0x000fe40003f65070 */
[----:B------:R-:W-:Y:S02]  /*ca20*/  SEL R10, R10, RZ, !P4 ;  /* 0x000000ff0a0a7207 */ /* 0x000fe40006000000 */
[----:B------:R-:W-:Y:S02]  /*ca30*/  ISETP.NE.U32.AND P2, PT, R4, 0x1, PT ;  /* 0x000000010400780c */ /* 0x000fe40003f45070 */
[----:B------:R-:W-:Y:S02]  /*ca40*/  PRMT R3, R5, 0x7632, R3 ;  /* 0x0000763205037816 */ /* 0x000fe40000000003 */
[----:B------:R-:W-:-:S02]  /*ca50*/  ISETP.NE.U32.AND P1, PT, R46, 0x1, PT ;  /* 0x000000012e00780c */ /* 0x000fc40003f25070 */
[----:B------:R-:W-:Y:S02]  /*ca60*/  PRMT R42, R7, 0x7632, R42 ;  /* 0x00007632072a7816 */ /* 0x000fe4000000002a */
[----:B------:R-:W-:Y:S02]  /*ca70*/  PRMT R44, R9, 0x7632, R44 ;  /* 0x00007632092c7816 */ /* 0x000fe4000000002c */
[----:B------:R-:W-:Y:S02]  /*ca80*/  ISETP.NE.U32.AND P4, PT, R8, 0x1, PT ;  /* 0x000000010800780c */ /* 0x000fe40003f85070 */
[----:B------:R-:W-:Y:S02]  /*ca90*/  SEL R32, R32, R3, !P2 ;  /* 0x0000000320207207 */ /* 0x000fe40005000000 */
[-C--:B------:R-:W-:Y:S02]  /*caa0*/  SEL R16, R16, R45.reuse, !P0 ;  /* 0x0000002d10107207 */ /* 0x080fe40004000000 */
[----:B------:R-:W-:-:S02]  /*cab0*/  SEL R24, R24, R45, !P3 ;  /* 0x0000002d18187207 */ /* 0x000fc40005800000 */
[----:B------:R-:W-:Y:S02]  /*cac0*/  SEL R25, R25, R42, !P3 ;  /* 0x0000002a19197207 */ /* 0x000fe40005800000 */
[----:B------:R-:W-:Y:S02]  /*cad0*/  SEL R31, R31, R44, !P1 ;  /* 0x0000002c1f1f7207 */ /* 0x000fe40004800000 */
[-C--:B------:R-:W-:Y:S02]  /*cae0*/  SEL R30, R30, R38.reuse, !P5 ;  /* 0x000000261e1e7207 */ /* 0x080fe40006800000 */
[----:B------:R-:W-:Y:S02]  /*caf0*/  SEL R37, R37, R38, !P1 ;  /* 0x0000002625257207 */ /* 0x000fe40004800000 */
[-C--:B------:R-:W-:Y:S02]  /*cb00*/  SEL R34, R34, R47.reuse, !P4 ;  /* 0x0000002f22227207 */ /* 0x080fe40006000000 */
[----:B------:R-:W-:-:S02]  /*cb10*/  SEL R28, R28, R47, !P2 ;  /* 0x0000002f1c1c7207 */ /* 0x000fc40005000000 */
[----:B------:R-:W-:Y:S02]  /*cb20*/  PRMT R3, R6, 0x7610, R3 ;  /* 0x0000761006037816 */ /* 0x000fe40000000003 */
[----:B------:R-:W-:Y:S02]  /*cb30*/  SEL R14, R14, R7, !P0 ;  /* 0x000000070e0e7207 */ /* 0x000fe40004000000 */
[----:B------:R-:W-:Y:S02]  /*cb40*/  SEL R21, R21, RZ, !P0 ;  /* 0x000000ff15157207 */ /* 0x000fe40004000000 */
[----:B------:R-:W-:Y:S02]  /*cb50*/  SEL R20, R20, RZ, !P3 ;  /* 0x000000ff14147207 */ /* 0x000fe40005800000 */
[----:B------:R-:W-:Y:S02]  /*cb60*/  SEL R26, R26, R9, !P5 ;  /* 0x000000091a1a7207 */ /* 0x000fe40006800000 */
[----:B------:R-:W-:-:S02]  /*cb70*/  SEL R29, R29, RZ, !P5 ;  /* 0x000000ff1d1d7207 */ /* 0x000fc40006800000 */
[----:B------:R-:W-:Y:S02]  /*cb80*/  SEL R35, R35, RZ, !P1 ;  /* 0x000000ff23237207 */ /* 0x000fe40004800000 */
[----:B------:R-:W-:Y:S02]  /*cb90*/  SEL R0, R0, R5, !P4 ;  /* 0x0000000500007207 */ /* 0x000fe40006000000 */
[----:B------:R-:W-:Y:S02]  /*cba0*/  SEL R33, R33, RZ, !P4 ;  /* 0x000000ff21217207 */ /* 0x000fe40006000000 */
[----:B------:R-:W-:Y:S01]  /*cbb0*/  SEL R27, R27, RZ, !P2 ;  /* 0x000000ff1b1b7207 */ /* 0x000fe20005000000 */
[----:B------:R-:W-:Y:S06]  /*cbc0*/  @!P6 BRA `(.L_x_2661) ;  /* 0xfffffff400ece947 */ /* 0x000fec000383ffff */
[----:B------:R-:W-:Y:S05]  /*cbd0*/  BSYNC B1 ;  /* 0x0000000000017941 */ /* 0x000fea0003800000 */
.L_x_2660:
[C---:B------:R-:W-:Y:S02]  /*cbe0*/  PRMT R45, R7.reuse, 0x7610, R45 ;  /* 0x00007610072d7816 */ /* 0x040fe4000000002d */
[----:B------:R-:W-:Y:S02]  /*cbf0*/  PRMT R6, R7, 0x7632, R6 ;  /* 0x0000763207067816 */ /* 0x000fe40000000006 */
[C---:B------:R-:W-:Y:S02]  /*cc00*/  PRMT R49, R9.reuse, 0x7610, R49 ;  /* 0x0000761009317816 */ /* 0x040fe40000000031 */
[----:B------:R-:W-:Y:S02]  /*cc10*/  PRMT R38, R9, 0x7632, R38 ;  /* 0x0000763209267816 */ /* 0x000fe40000000026 */
[C---:B------:R-:W-:Y:S02]  /*cc20*/  PRMT R8, R40.reuse, 0x7610, R8 ;  /* 0x0000761028087816 */ /* 0x040fe40000000008 */
[----:B------:R-:W-:-:S02]  /*cc30*/  PRMT R47, R40, 0x7632, R47 ;  /* 0x00007632282f7816 */ /* 0x000fc4000000002f */
[C---:B------:R-:W-:Y:S02]  /*cc40*/  PRMT R7, R5.reuse, 0x7610, R7 ;  /* 0x0000761005077816 */ /* 0x040fe40000000007 */
[----:B------:R-:W-:-:S07]  /*cc50*/  PRMT R9, R5, 0x7632, R9 ;  /* 0x0000763205097816 */ /* 0x000fce0000000009 */
.L_x_2659:
[----:B------:R-:W-:Y:S05]  /*cc60*/  BSYNC B0 ;  /* 0x0000000000007941 */ /* 0x000fea0003800000 */
.L_x_2658:
[----:B------:R-:W-:Y:S01]  /*cc70*/  ISETP.GE.U32.AND P1, PT, R36, R43, PT ;  /* 0x0000002b2400720c */ /* 0x000fe20003f26070 */
[----:B------:R-:W-:-:S12]  /*cc80*/  BSSY B0, `(.L_x_2662) ;  /* 0x0000022000007945 */ /* 0x000fd80003800000 */
[----:B------:R-:W-:Y:S05]  /*cc90*/  @P1 BRA `(.L_x_2663) ;  /* 0x0000000000801947 */ /* 0x000fea0003800000 */
[----:B------:R-:W-:-:S05]  /*cca0*/  IMAD R4, R39, R36, RZ ;  /* 0x0000002427047224 */ /* 0x000fca00078e02ff */
[----:B------:R-:W-:-:S05]  /*ccb0*/  SHF.R.U32.HI R5, RZ, 0x1, R4 ;  /* 0x00000001ff057819 */ /* 0x000fca0000011604 */
[----:B------:R-:W-:-:S06]  /*ccc0*/  IMAD.WIDE.U32 R4, R5, 0x4, R18 ;  /* 0x0000000405047825 */ /* 0x000fcc00078e0012 */
[----:B------:R-:W2:Y:S01]  /*ccd0*/  LDG.E R4, desc[UR60][R4.64] ;  /* 0x0000003c04047981 */ /* 0x000ea2000c1e1900 */
[----:B------:R-:W-:-:S05]  /*cce0*/  IMAD.IADD R40, R36, 0x1, R41 ;  /* 0x0000000124287824 */ /* 0x000fca00078e0229 */
[----:B------:R-:W-:Y:S02]  /*ccf0*/  ISETP.GE.U32.AND P0, PT, R40, R43, PT ;  /* 0x0000002b2800720c */ /* 0x000fe40003f06070 */
[C---:B--2---:R-:W-:Y:S02]  /*cd00*/  PRMT R8, R4.reuse, 0x7610, R8 ;  /* 0x0000761004087816 */ /* 0x044fe40000000008 */
[----:B------:R-:W-:-:S09]  /*cd10*/  PRMT R47, R4, 0x7632, R47 ;  /* 0x00007632042f7816 */ /* 0x000fd2000000002f */
        /* <DEDUP_REMOVED lines=10> */
[----:B------:R-:W-:Y:S02]  /*cdc0*/  IMAD.IADD R38, R40, 0x1, R41 ;  /* 0x0000000128267824 */ /* 0x000fe400078e0229 */
[----:B------:R-:W-:-:S03]  /*cdd0*/  IMAD R4, R39, R40, RZ ;  /* 0x0000002827047224 */ /* 0x000fc600078e02ff */
[----:B------:R-:W-:Y:S02]  /*cde0*/  ISETP.GE.U32.AND P0, PT, R38, R43, PT ;  /* 0x0000002b2600720c */ /* 0x000fe40003f06070 */
[----:B------:R-:W-:-:S05]  /*cdf0*/  SHF.R.U32.HI R5, RZ, 0x1, R4 ;  /* 0x00000001ff057819 */ /* 0x000fca0000011604 */
[----:B------:R-:W-:-:S06]  /*ce00*/  IMAD.WIDE.U32 R4, R5, 0x4, R18 ;  /* 0x0000000405047825 */ /* 0x000fcc00078e0012 */
[----:B------:R-:W-:Y:S01]  /*ce10*/  @!P0 IMAD R39, R39, R38, RZ ;  /* 0x0000002627278224 */ /* 0x000fe200078e02ff */
[----:B------:R-:W2:Y:S04]  /*ce20*/  LDG.E R4, desc[UR60][R4.64] ;  /* 0x0000003c04047981 */ /* 0x000ea8000c1e1900 */
[----:B------:R-:W-:-:S05]  /*ce30*/  @!P0 SHF.R.U32.HI R39, RZ, 0x1, R39 ;  /* 0x00000001ff278819 */ /* 0x000fca0000011627 */
[----:B------:R-:W-:-:S06]  /*ce40*/  @!P0 IMAD.WIDE.U32 R18, R39, 0x4, R18 ;  /* 0x0000000427128825 */ /* 0x000fcc00078e0012 */
[----:B------:R-:W3:Y:S01]  /*ce50*/  @!P0 LDG.E R18, desc[UR60][R18.64] ;  /* 0x0000003c12128981 */ /* 0x000ee2000c1e1900 */
[C---:B--2---:R-:W-:Y:S02]  /*ce60*/  PRMT R49, R4.reuse, 0x7610, R49 ;  /* 0x0000761004317816 */ /* 0x044fe40000000031 */
[----:B------:R-:W-:Y:S02]  /*ce70*/  PRMT R38, R4, 0x7632, R38 ;  /* 0x0000763204267816 */ /* 0x000fe40000000026 */
[C---:B---3--:R-:W-:Y:S02]  /*ce80*/  @!P0 PRMT R7, R18.reuse, 0x7610, R7 ;  /* 0x0000761012078816 */ /* 0x048fe40000000007 */
[----:B------:R-:W-:-:S07]  /*ce90*/  @!P0 PRMT R9, R18, 0x7632, R9 ;  /* 0x0000763212098816 */ /* 0x000fce0000000009 */
.L_x_2663:
[----:B------:R-:W-:Y:S05]  /*cea0*/  BSYNC B0 ;  /* 0x0000000000007941 */ /* 0x000fea0003800000 */
.L_x_2662:
[----:B------:R-:W-:Y:S04]  /*ceb0*/  BSSY B0, `(.L_x_2664) ;  /* 0x0000073000007945 */ /* 0x000fe80003800000 */
[----:B------:R-:W-:Y:S05]  /*cec0*/  @P1 BRA `(.L_x_2665) ;  /* 0x0000000400c41947 */ /* 0x000fea0003800000 */
[----:B------:R-:W-:Y:S02]  /*ced0*/  PRMT R18, R47, 0x9910, RZ ;  /* 0x000099102f127816 */ /* 0x000fe400000000ff */
        /* <DEDUP_REMOVED lines=31> */
[----:B------:R-:W-:Y:S02]  /*d0d0*/  ISETP.NE.AND P3, PT, R19, R4, PT ;  /* 0x000000041300720c */ /* 0x000fe40003f65270 */
[----:B------:R-:W-:Y:S02]  /*d0e0*/  PRMT R39, R25, 0x9910, RZ ;  /* 0x0000991019277816 */ /* 0x000fe400000000ff */
[----:B------:R-:W-:-:S02]  /*d0f0*/  ISETP.GE.U32.AND P0, PT, R16, R5, PT ;  /* 0x000000051000720c */ /* 0x000fc40003f06070 */
[----:B------:R-:W-:Y:S02]  /*d100*/  ISETP.GE.AND P4, PT, R19, R4, PT ;  /* 0x000000041300720c */ /* 0x000fe40003f86270 */
[----:B------:R-:W-:Y:S02]  /*d110*/  ISETP.NE.AND P2, PT, R39, R8, PT ;  /* 0x000000082700720c */ /* 0x000fe40003f45270 */
[----:B------:R-:W-:Y:S02]  /*d120*/  ISETP.GE.AND.EX P0, PT, R21, RZ, PT, P0 ;  /* 0x000000ff1500720c */ /* 0x000fe40003f06300 */
[----:B------:R-:W-:Y:S02]  /*d130*/  SEL R4, RZ, 0xffffffff, P4 ;  /* 0xffffffffff047807 */ /* 0x000fe40002000000 */
[----:B------:R-:W-:Y:S02]  /*d140*/  @!P3 SEL R4, RZ, 0xffffffff, P0 ;  /* 0xffffffffff04b807 */ /* 0x000fe40000000000 */
[----:B------:R-:W-:-:S02]  /*d150*/  ISETP.GE.U32.AND P1, PT, R24, R5, PT ;  /* 0x000000051800720c */ /* 0x000fc40003f26070 */
[----:B------:R-:W-:Y:S02]  /*d160*/  ISETP.GE.AND P5, PT, R39, R8, PT ;  /* 0x000000082700720c */ /* 0x000fe40003fa6270 */
[----:B------:R-:W-:Y:S01]  /*d170*/  LOP3.LUT R8, R4, 0x1, RZ, 0xc0, !PT ;  /* 0x0000000104087812 */ /* 0x000fe200078ec0ff */
[----:B------:R-:W-:Y:S01]  /*d180*/  IMAD.IADD R4, R5, 0x1, R41 ;  /* 0x0000000105047824 */ /* 0x000fe200078e0229 */
[----:B------:R-:W-:Y:S02]  /*d190*/  ISETP.GE.AND.EX P1, PT, R20, RZ, PT, P1 ;  /* 0x000000ff1400720c */ /* 0x000fe40003f26310 */
[----:B------:R-:W-:Y:S02]  /*d1a0*/  SEL R18, RZ, 0xffffffff, P5 ;  /* 0xffffffffff127807 */ /* 0x000fe40002800000 */
[----:B------:R-:W-:Y:S02]  /*d1b0*/  @!P2 SEL R18, RZ, 0xffffffff, P1 ;  /* 0xffffffffff12a807 */ /* 0x000fe40000800000 */
[----:B------:R-:W-:-:S02]  /*d1c0*/  ISETP.GE.U32.AND P2, PT, R4, R43, PT ;  /* 0x0000002b0400720c */ /* 0x000fc40003f46070 */
        /* <DEDUP_REMOVED lines=17> */
[----:B------:R-:W-:Y:S02]  /*d2e0*/  ISETP.GE.U32.AND P1, PT, R37, R4, PT ;  /* 0x000000042500720c */ /* 0x000fe40003f26070 */
        /* <DEDUP_REMOVED lines=47> */
.L_x_2665:
[----:B------:R-:W-:Y:S05]  /*d5e0*/  BSYNC B0 ;  /* 0x0000000000007941 */ /* 0x000fea0003800000 */
.L_x_2664:
[----:B------:R-:W-:Y:S02]  /*d5f0*/  PRMT R4, R14, 0x9910, RZ ;  /* 0x000099100e047816 */ /* 0x000fe400000000ff */
[----:B------:R-:W-:Y:S02]  /*d600*/  PRMT R6, R25, 0x9910, RZ ;  /* 0x0000991019067816 */ /* 0x000fe400000000ff */
[----:B------:R-:W-:Y:S02]  /*d610*/  PRMT R7, R12, 0x9910, RZ ;  /* 0x000099100c077816 */ /* 0x000fe400000000ff */
        /* <DEDUP_REMOVED lines=19> */
[----:B------:R-:W-:Y:S02]  /*d750*/  PRMT R14, R31, 0x9910, RZ ;  /* 0x000099101f0e7816 */ /* 0x000fe400000000ff */
[----:B------:R-:W-:-:S02]  /*d760*/  PRMT R5, R12, 0x9910, RZ ;  /* 0x000099100c057816 */ /* 0x000fc400000000ff */
[----:B------:R-:W-:Y:S02]  /*d770*/  PRMT R9, R26, 0x9910, RZ ;  /* 0x000099101a097816 */ /* 0x000fe400000000ff */
[----:B------:R-:W-:Y:S02]  /*d780*/  PRMT R4, R3, 0x9910, RZ ;  /* 0x0000991003047816 */ /* 0x000fe400000000ff */
[----:B------:R-:W-:Y:S02]  /*d790*/  ISETP.NE.AND P2, PT, R5, R14, PT ;  /* 0x0000000e0500720c */ /* 0x000fe40003f45270 */
[----:B------:R-:W-:Y:S02]  /*d7a0*/  ISETP.NE.AND P3, PT, R4, R9, PT ;  /* 0x000000090400720c */ /* 0x000fe40003f65270 */
[----:B------:R-:W-:Y:S02]  /*d7b0*/  SEL R7, R11, R16, !P0 ;  /* 0x000000100b077207 */ /* 0x000fe40004000000 */
        /* <DEDUP_REMOVED lines=17> */
[----:B------:R-:W-:Y:S02]  /*d8d0*/  SEL R31, R12, R31, !P1 ;  /* 0x0000001f0c1f7207 */ /* 0x000fe40004800000 */
[----:B------:R-:W-:-:S02]  /*d8e0*/  SEL R3, R3, R26, !P0 ;  /* 0x0000001a03037207 */ /* 0x000fc40004000000 */
[----:B------:R-:W-:Y:S02]  /*d8f0*/  PRMT R10, R32, 0x9910, RZ ;  /* 0x00009910200a7816 */ /* 0x000fe400000000ff */
[----:B------:R-:W-:Y:S02]  /*d900*/  PRMT R5, R31, 0x9910, RZ ;  /* 0x000099101f057816 */ /* 0x000fe400000000ff */
[----:B------:R-:W-:Y:S02]  /*d910*/  PRMT R9, R0, 0x9910, RZ ;  /* 0x0000991000097816 */ /* 0x000fe400000000ff */
[----:B------:R-:W-:Y:S02]  /*d920*/  PRMT R4, R3, 0x9910, RZ ;  /* 0x0000991003047816 */ /* 0x000fe400000000ff */
[----:B------:R-:W-:Y:S02]  /*d930*/  ISETP.NE.AND P2, PT, R5, R10, PT ;  /* 0x0000000a0500720c */ /* 0x000fe40003f45270 */
[----:B------:R-:W-:-:S02]  /*d940*/  ISETP.NE.AND P3, PT, R4, R9, PT ;  /* 0x000000090400720c */ /* 0x000fc40003f65270 */
[----:B------:R-:W-:Y:S02]  /*d950*/  SEL R7, R7, R30, !P0 ;  /* 0x0000001e07077207 */ /* 0x000fe40004000000 */
[----:B------:R-:W-:Y:S02]  /*d960*/  SEL R37, R24, R37, !P1 ;  /* 0x0000002518257207 */ /* 0x000fe40004800000 */
[----:B------:R-:W-:Y:S02]  /*d970*/  SEL R8, R8, R29, !P0 ;  /* 0x0000001d08087207 */ /* 0x000fe40004000000 */
[----:B------:R-:W-:Y:S02]  /*d980*/  SEL R6, R6, R35, !P1 ;  /* 0x0000002306067207 */ /* 0x000fe40004800000 */
[----:B------:R-:W-:Y:S02]  /*d990*/  ISETP.GE.U32.AND P1, PT, R37, R28, PT ;  /* 0x0000001c2500720c */ /* 0x000fe40003f26070 */
[----:B------:R-:W-:-:S02]  /*d9a0*/  ISETP.GE.U32.AND P0, PT, R7, R34, PT ;  /* 0x000000220700720c */ /* 0x000fc40003f06070 */
[----:B------:R-:W-:Y:S02]  /*d9b0*/  ISETP.GE.AND P5, PT, R5, R10, PT ;  /* 0x0000000a0500720c */ /* 0x000fe40003fa6270 */
[----:B------:R-:W-:Y:S02]  /*d9c0*/  ISETP.GE.AND P4, PT, R4, R9, PT ;  /* 0x000000090400720c */ /* 0x000fe40003f86270 */
[----:B------:R-:W-:Y:S02]  /*d9d0*/  ISETP.GE.AND.EX P1, PT, R6, R27, PT, P1 ;  /* 0x0000001b0600720c */ /* 0x000fe40003f26310 */
[----:B------:R-:W-:Y:S02]  /*d9e0*/  ISETP.GE.AND.EX P0, PT, R8, R33, PT, P0 ;  /* 0x000000210800720c */ /* 0x000fe40003f06300 */
[----:B------:R-:W-:Y:S02]  /*d9f0*/  SEL R5, RZ, 0xffffffff, P5 ;  /* 0xffffffffff057807 */ /* 0x000fe40002800000 */
[----:B------:R-:W-:-:S02]  /*da00*/  SEL R4, RZ, 0xffffffff, P4 ;  /* 0xffffffffff047807 */ /* 0x000fc40002000000 */
[----:B------:R-:W-:Y:S02]  /*da10*/  @!P2 SEL R5, RZ, 0xffffffff, P1 ;  /* 0xffffffffff05a807 */ /* 0x000fe40000800000 */
        /* <DEDUP_REMOVED lines=11> */
[----:B------:R-:W-:Y:S02]  /*dad0*/  PRMT R3, R31, 0x7610, R3 ;  /* 0x000076101f037816 */ /* 0x000fe40000000003 */
[----:B------:R-:W-:Y:S01]  /*dae0*/  PRMT R7, R0, 0x7610, R7 ;  /* 0x0000761000077816 */ /* 0x000fe20000000007 */
[----:B------:R-:W-:Y:S06]  /*daf0*/  BRA `(.L_x_2624) ;  /* 0x0000001800747947 */ /* 0x000fec0003800000 */
.L_x_2640:
[----:B------:R-:W0:Y:S01]  /*db00*/  LDC R37, c[0x0][0x234] ;  /* 0x00008d00ff257b82 */ /* 0x000e220000000800 */
[----:B------:R-:W-:Y:S07]  /*db10*/  BSSY B0, `(.L_x_2666) ;  /* 0x00000b8000007945 */ /* 0x000fee0003800000 */
[----:B------:R-:W1:Y:S08]  /*db20*/  LDC.U16 R10, c[0x0][0x218] ;  /* 0x00008600ff0a7b82 */ /* 0x000e700000000400 */
[----:B------:R-:W2:Y:S08]  /*db30*/  LDC R24, c[0x0][0x220] ;  /* 0x00008800ff187b82 */ /* 0x000eb00000000800 */
[----:B------:R-:W3:Y:S01]  /*db40*/  LDC R12, c[0x0][0x224] ;  /* 0x00008900ff0c7b82 */ /* 0x000ee20000000800 */
[----:B0-----:R-:W-:-:S05]  /*db50*/  IMAD R0, R37, 0x3, R38 ;  /* 0x0000000325007824 */ /* 0x001fca00078e0226 */
[----:B------:R-:W-:Y:S01]  /*db60*/  ISETP.GE.U32.AND P0, PT, R0, R43, PT ;  /* 0x0000002b0000720c */ /* 0x000fe20003f06070 */
[--C-:B-1----:R-:W-:Y:S02]  /*db70*/  IMAD.MOV.U32 R11, RZ, RZ, R10.reuse ;  /* 0x000000ffff0b7224 */ /* 0x102fe400078e000a */
[--C-:B------:R-:W-:Y:S02]  /*db80*/  IMAD.MOV.U32 R36, RZ, RZ, R10.reuse ;  /* 0x000000ffff247224 */ /* 0x100fe400078e000a */
[--C-:B------:R-:W-:Y:S02]  /*db90*/  IMAD.MOV.U32 R35, RZ, RZ, R10.reuse ;  /* 0x000000ffff237224 */ /* 0x100fe400078e000a */
[--C-:B------:R-:W-:Y:S02]  /*dba0*/  IMAD.MOV.U32 R33, RZ, RZ, R10.reuse ;  /* 0x000000ffff217224 */ /* 0x100fe400078e000a */
[--C-:B------:R-:W-:Y:S01]  /*dbb0*/  IMAD.MOV.U32 R34, RZ, RZ, R10.reuse ;  /* 0x000000ffff227224 */ /* 0x100fe200078e000a */
[----:B--2---:R-:W-:Y:S01]  /*dbc0*/  MOV R30, R24 ;  /* 0x00000018001e7202 */ /* 0x004fe20000000f00 */
        /* <DEDUP_REMOVED lines=8> */
[--C-:B---3--:R-:W-:Y:S02]  /*dc50*/  IMAD.MOV.U32 R0, RZ, RZ, R12.reuse ;  /* 0x000000ffff007224 */ /* 0x108fe400078e000c */
[--C-:B------:R-:W-:Y:S02]  /*dc60*/  IMAD.MOV.U32 R21, RZ, RZ, R12.reuse ;  /* 0x000000ffff157224 */ /* 0x100fe400078e000c */
[--C-:B------:R-:W-:Y:S02]  /*dc70*/  IMAD.MOV.U32 R20, RZ, RZ, R12.reuse ;  /* 0x000000ffff147224 */ /* 0x100fe400078e000c */
[--C-:B------:R-:W-:Y:S02]  /*dc80*/  IMAD.MOV.U32 R15, RZ, RZ, R12.reuse ;  /* 0x000000ffff0f7224 */ /* 0x100fe400078e000c */
[----:B------:R-:W-:-:S02]  /*dc90*/  IMAD.MOV.U32 R16, RZ, RZ, R12 ;  /* 0x000000ffff107224 */ /* 0x000fc400078e000c */
[--C-:B------:R-:W-:Y:S02]  /*dca0*/  IMAD.MOV.U32 R14, RZ, RZ, R12.reuse ;  /* 0x000000ffff0e7224 */ /* 0x100fe400078e000c */
        /* <DEDUP_REMOVED lines=21> */
.L_x_2669:
[----:B------:R-:W-:-:S05]  /*de00*/  SHF.R.U32.HI R5, RZ, 0x1, R38 ;  /* 0x00000001ff057819 */ /* 0x000fca0000011626 */
[----:B------:R-:W-:-:S05]  /*de10*/  IMAD.WIDE.U32 R4, R5, 0x4, R18 ;  /* 0x0000000405047825 */ /* 0x000fca00078e0012 */
[----:B------:R0:W2:Y:S01]  /*de20*/  LDG.E R42, desc[UR60][R4.64] ;  /* 0x0000003c042a7981 */ /* 0x0000a2000c1e1900 */
[----:B------:R-:W-:-:S05]  /*de30*/  IMAD.IADD R40, R38, 0x1, R37 ;  /* 0x0000000126287824 */ /* 0x000fca00078e0225 */
[----:B------:R-:W-:-:S05]  /*de40*/  SHF.R.U32.HI R7, RZ, 0x1, R40 ;  /* 0x00000001ff077819 */ /* 0x000fca0000011628 */
[----:B------:R-:W-:-:S06]  /*de50*/  IMAD.WIDE.U32 R6, R7, 0x4, R18 ;  /* 0x0000000407067825 */ /* 0x000fcc00078e0012 */
[----:B------:R-:W3:Y:S01]  /*de60*/  LDG.E R7, desc[UR60][R6.64] ;  /* 0x0000003c06077981 */ /* 0x000ee2000c1e1900 */
[----:B------:R-:W-:-:S05]  /*de70*/  IMAD.IADD R44, R40, 0x1, R37 ;  /* 0x00000001282c7824 */ /* 0x000fca00078e0225 */
[----:B------:R-:W-:-:S05]  /*de80*/  SHF.R.U32.HI R9, RZ, 0x1, R44 ;  /* 0x00000001ff097819 */ /* 0x000fca000001162c */
[----:B------:R-:W-:-:S04]  /*de90*/  IMAD.WIDE.U32 R8, R9, 0x4, R18 ;  /* 0x0000000409087825 */ /* 0x000fc800078e0012 */
[----:B------:R-:W-:Y:S02]  /*dea0*/  IMAD.IADD R46, R44, 0x1, R37 ;  /* 0x000000012c2e7824 */ /* 0x000fe400078e0225 */
[----:B------:R-:W4:Y:S03]  /*deb0*/  LDG.E R8, desc[UR60][R8.64] ;  /* 0x0000003c08087981 */ /* 0x000f26000c1e1900 */
[----:B------:R-:W-:-:S05]  /*dec0*/  SHF.R.U32.HI R39, RZ, 0x1, R46 ;  /* 0x00000001ff277819 */ /* 0x000fca000001162e */
[----:B0-----:R-:W-:-:S06]  /*ded0*/  IMAD.WIDE.U32 R4, R39, 0x4, R18 ;  /* 0x0000000427047825 */ /* 0x001fcc00078e0012 */
        /* <DEDUP_REMOVED lines=10> */
[----:B------:R-:W-:Y:S02]  /*df80*/  ISETP.GE.AND.EX P5, PT, R16, RZ, PT, P5 ;  /* 0x000000ff1000720c */ /* 0x000fe40003fa6350 */
[C---:B--2---:R-:W-:Y:S02]  /*df90*/  PRMT R9, R42.reuse, 0xbb32, RZ ;  /* 0x0000bb322a097816 */ /* 0x044fe400000000ff */
[----:B------:R-:W-:-:S02]  /*dfa0*/  PRMT R6, R42, 0x9910, RZ ;  /* 0x000099102a067816 */ /* 0x000fc400000000ff */
[CC--:B------:R-:W-:Y:S02]  /*dfb0*/  ISETP.NE.AND P2, PT, R48.reuse, R9.reuse, PT ;  /* 0x000000093000720c */ /* 0x0c0fe40003f45270 */
[CC--:B------:R-:W-:Y:S02]  /*dfc0*/  ISETP.NE.AND P3, PT, R39.reuse, R6.reuse, PT ;  /* 0x000000062700720c */ /* 0x0c0fe40003f65270 */
[----:B------:R-:W-:Y:S02]  /*dfd0*/  ISETP.GE.AND P0, PT, R48, R9, PT ;  /* 0x000000093000720c */ /* 0x000fe40003f06270 */
[----:B------:R-:W-:Y:S02]  /*dfe0*/  ISETP.GE.AND P4, PT, R39, R6, PT ;  /* 0x000000062700720c */ /* 0x000fe40003f86270 */
[----:B------:R-:W-:Y:S02]  /*dff0*/  SEL R6, RZ, 0xffffffff, P1 ;  /* 0xffffffffff067807 */ /* 0x000fe40000800000 */
[----:B------:R-:W-:-:S02]  /*e000*/  PRMT R9, R34, 0x9910, RZ ;  /* 0x0000991022097816 */ /* 0x000fc400000000ff */
[----:B------:R-:W-:Y:S02]  /*e010*/  PRMT R48, R11, 0x9910, RZ ;  /* 0x000099100b307816 */ /* 0x000fe400000000ff */
[----:B------:R-:W-:Y:S02]  /*e020*/  @P2 SEL R6, RZ, 0xffffffff, P0 ;  /* 0xffffffffff062807 */ /* 0x000fe40000000000 */
[----:B------:R-:W-:Y:S02]  /*e030*/  @P3 SEL R5, RZ, 0xffffffff, P4 ;  /* 0xffffffffff053807 */ /* 0x000fe40002000000 */
[----:B------:R-:W-:Y:S02]  /*e040*/  LOP3.LUT R6, R6, 0x1, RZ, 0xc0, !PT ;  /* 0x0000000106067812 */ /* 0x000fe400078ec0ff */
[----:B---3--:R-:W-:Y:S02]  /*e050*/  PRMT R39, R7, 0x9910, RZ ;  /* 0x0000991007277816 */ /* 0x008fe400000000ff */
[----:B------:R-:W-:-:S02]  /*e060*/  LOP3.LUT R5, R5, 0x1, RZ, 0xc0, !PT ;  /* 0x0000000105057812 */ /* 0x000fc400078ec0ff */
[----:B------:R-:W-:Y:S01]  /*e070*/  ISETP.NE.U32.AND P2, PT, R6, 0x1, PT ;  /* 0x000000010600780c */ /* 0x000fe20003f45070 */
[----:B------:R-:W-:Y:S01]  /*e080*/  IMAD.MOV.U32 R6, RZ, RZ, R39 ;  /* 0x000000ffff067224 */ /* 0x000fe200078e0027 */
[----:B------:R-:W-:Y:S02]  /*e090*/  ISETP.NE.U32.AND P4, PT, R5, 0x1, PT ;  /* 0x000000010500780c */ /* 0x000fe40003f85070 */
[----:B------:R-:W-:Y:S02]  /*e0a0*/  PRMT R5, R42, 0x7632, R5 ;  /* 0x000076322a057816 */ /* 0x000fe40000000005 */
[CC--:B------:R-:W-:Y:S02]  /*e0b0*/  ISETP.NE.AND P1, PT, R9.reuse, R6.reuse, PT ;  /* 0x000000060900720c */ /* 0x0c0fe40003f25270 */
[----:B------:R-:W-:Y:S02]  /*e0c0*/  SEL R32, R32, R5, !P2 ;  /* 0x0000000520207207 */ /* 0x000fe40005000000 */
[----:B------:R-:W-:-:S02]  /*e0d0*/  ISETP.GE.AND P3, PT, R9, R6, PT ;  /* 0x000000060900720c */ /* 0x000fc40003f66270 */
[----:B------:R-:W-:Y:S02]  /*e0e0*/  PRMT R6, R33, 0x9910, RZ ;  /* 0x0000991021067816 */ /* 0x000fe400000000ff */
[----:B------:R-:W-:Y:S02]  /*e0f0*/  PRMT R5, R7, 0xbb32, RZ ;  /* 0x0000bb3207057816 */ /* 0x000fe400000000ff */
[----:B------:R-:W-:Y:S02]  /*e100*/  SEL R39, RZ, 0xffffffff, P5 ;  /* 0xffffffffff277807 */ /* 0x000fe40002800000 */
[----:B------:R-:W-:Y:S02]  /*e110*/  ISETP.GE.U32.AND P0, PT, R26, R40, PT ;  /* 0x000000281a00720c */ /* 0x000fe40003f06070 */
[----:B------:R-:W-:Y:S02]  /*e120*/  ISETP.NE.AND P5, PT, R6, R5, PT ;  /* 0x000000050600720c */ /* 0x000fe40003fa5270 */
[----:B------:R-:W-:-:S02]  /*e130*/  ISETP.GE.AND.EX P0, PT, R15, RZ, PT, P0 ;  /* 0x000000ff0f00720c */ /* 0x000fc40003f06300 */
[-C--:B------:R-:W-:Y:S02]  /*e140*/  SEL R24, R24, R38.reuse, !P4 ;  /* 0x0000002618187207 */ /* 0x080fe40006000000 */
[----:B------:R-:W-:Y:S02]  /*e150*/  SEL R25, R25, R38, !P2 ;  /* 0x0000002619197207 */ /* 0x000fe40005000000 */
[----:B------:R-:W-:Y:S02]  /*e160*/  PRMT R38, R35, 0x9910, RZ ;  /* 0x0000991023267816 */ /* 0x000fe400000000ff */
[----:B----4-:R-:W-:Y:S02]  /*e170*/  PRMT R9, R8, 0x9910, RZ ;  /* 0x0000991008097816 */ /* 0x010fe400000000ff */
[----:B------:R-:W-:Y:S02]  /*e180*/  SEL R41, RZ, 0xffffffff, P0 ;  /* 0xffffffffff297807 */ /* 0x000fe40000000000 */
[----:B------:R-:W-:-:S02]  /*e190*/  ISETP.GE.AND P6, PT, R6, R5, PT ;  /* 0x000000050600720c */ /* 0x000fc40003fc6270 */
[----:B------:R-:W-:Y:S02]  /*e1a0*/  ISETP.GE.U32.AND P0, PT, R29, R44, PT ;  /* 0x0000002c1d00720c */ /* 0x000fe40003f06070 */
[----:B------:R-:W-:Y:S02]  /*e1b0*/  PRMT R6, R36, 0x9910, RZ ;  /* 0x0000991024067816 */ /* 0x000fe400000000ff */
[----:B------:R-:W-:Y:S02]  /*e1c0*/  PRMT R5, R8, 0xbb32, RZ ;  /* 0x0000bb3208057816 */ /* 0x000fe400000000ff */
[----:B------:R-:W-:Y:S02]  /*e1d0*/  @P1 SEL R39, RZ, 0xffffffff, P3 ;  /* 0xffffffffff271807 */ /* 0x000fe40001800000 */
[----:B------:R-:W-:Y:S02]  /*e1e0*/  ISETP.NE.AND P3, PT, R38, R9, PT ;  /* 0x000000092600720c */ /* 0x000fe40003f65270 */
[----:B------:R-:W-:-:S02]  /*e1f0*/  ISETP.GE.AND.EX P0, PT, R20, RZ, PT, P0 ;  /* 0x000000ff1400720c */ /* 0x000fc40003f06300 */
[----:B------:R-:W-:Y:S02]  /*e200*/  @P5 SEL R41, RZ, 0xffffffff, P6 ;  /* 0xffffffffff295807 */ /* 0x000fe40003000000 */
[----:B------:R-:W-:Y:S02]  /*e210*/  ISETP.NE.AND P5, PT, R6, R5, PT ;  /* 0x000000050600720c */ /* 0x000fe40003fa5270 */
[----:B------:R-:W-:Y:S01]  /*e220*/  ISETP.GE.AND P1, PT, R38, R9, PT ;  /* 0x000000092600720c */ /* 0x000fe20003f26270 */
[----:B------:R-:W-:Y:S01]  /*e230*/  IMAD.IADD R38, R46, 0x1, R37 ;  /* 0x000000012e267824 */ /* 0x000fe200078e0225 */
[----:B------:R-:W-:Y:S02]  /*e240*/  SEL R9, RZ, 0xffffffff, P0 ;  /* 0xffffffffff097807 */ /* 0x000fe40000000000 */
[----:B------:R-:W-:Y:S02]  /*e250*/  ISETP.GE.U32.AND P0, PT, R30, R44, PT ;  /* 0x0000002c1e00720c */ /* 0x000fe40003f06070 */
[----:B------:R-:W-:Y:S01]  /*e260*/  ISETP.GE.AND P6, PT, R6, R5, PT ;  /* 0x000000050600720c */ /* 0x000fe20003fc6270 */
[----:B------:R-:W-:Y:S01]  /*e270*/  IMAD R6, R37, 0x3, R38 ;  /* 0x0000000325067824 */ /* 0x000fe200078e0226 */
[----:B------:R-:W-:-:S02]  /*e280*/  ISETP.GE.AND.EX P0, PT, R21, RZ, PT, P0 ;  /* 0x000000ff1500720c */ /* 0x000fc40003f06300 */
[----:B-----5:R-:W-:Y:S02]  /*e290*/  PRMT R47, R4, 0xbb32, RZ ;  /* 0x0000bb32042f7816 */ /* 0x020fe400000000ff */
[----:B------:R-:W-:Y:S02]  /*e2a0*/  @P3 SEL R9, RZ, 0xffffffff, P1 ;  /* 0xffffffffff093807 */ /* 0x000fe40000800000 */
[-C--:B------:R-:W-:Y:S02]  /*e2b0*/  ISETP.GE.U32.AND P3, PT, R3, R46.reuse, PT ;  /* 0x0000002e0300720c */ /* 0x080fe40003f66070 */
[----:B------:R-:W-:Y:S02]  /*e2c0*/  SEL R45, RZ, 0xffffffff, P0 ;  /* 0xffffffffff2d7807 */ /* 0x000fe40000000000 */
[----:B------:R-:W-:Y:S02]  /*e2d0*/  @P5 SEL R45, RZ, 0xffffffff, P6 ;  /* 0xffffffffff2d5807 */ /* 0x000fe40003000000 */
[----:B------:R-:W-:-:S02]  /*e2e0*/  ISETP.GE.U32.AND P1, PT, R28, R46, PT ;  /* 0x0000002e1c00720c */ /* 0x000fc40003f26070 */
[----:B------:R-:W-:Y:S02]  /*e2f0*/  ISETP.NE.AND P5, PT, R50, R47, PT ;  /* 0x0000002f3200720c */ /* 0x000fe40003fa5270 */
[----:B------:R-:W-:Y:S02]  /*e300*/  PRMT R5, R4, 0x9910, RZ ;  /* 0x0000991004057816 */ /* 0x000fe400000000ff */
[----:B------:R-:W-:Y:S02]  /*e310*/  ISETP.GE.AND.EX P3, PT, R0, RZ, PT, P3 ;  /* 0x000000ff0000720c */ /* 0x000fe40003f66330 */
[----:B------:R-:W-:Y:S02]  /*e320*/  ISETP.GE.AND.EX P1, PT, R12, RZ, PT, P1 ;  /* 0x000000ff0c00720c */ /* 0x000fe40003f26310 */
[----:B------:R-:W-:Y:S02]  /*e330*/  ISETP.NE.AND P0, PT, R48, R5, PT ;  /* 0x000000053000720c */ /* 0x000fe40003f05270 */
[----:B------:R-:W-:-:S02]  /*e340*/  ISETP.GE.U32.AND P6, PT, R6, R43, PT ;  /* 0x0000002b0600720c */ /* 0x000fc40003fc6070 */
[----:B------:R-:W-:Y:S02]  /*e350*/  SEL R6, RZ, 0xffffffff, P3 ;  /* 0xffffffffff067807 */ /* 0x000fe40001800000 */
[----:B------:R-:W-:Y:S02]  /*e360*/  ISETP.GE.AND P3, PT, R48, R5, PT ;  /* 0x000000053000720c */ /* 0x000fe40003f66270 */
[----:B------:R-:W-:Y:S02]  /*e370*/  SEL R5, RZ, 0xffffffff, P1 ;  /* 0xffffffffff057807 */ /* 0x000fe40000800000 */
[----:B------:R-:W-:Y:S02]  /*e380*/  ISETP.GE.AND P1, PT, R50, R47, PT ;  /* 0x0000002f3200720c */ /* 0x000fe40003f26270 */
[----:B------:R-:W-:Y:S02]  /*e390*/  SEL R14, R14, RZ, !P2 ;  /* 0x000000ff0e0e7207 */ /* 0x000fe40005000000 */
[----:B------:R-:W-:-:S02]  /*e3a0*/  @P5 SEL R5, RZ, 0xffffffff, P1 ;  /* 0xffffffffff055807 */ /* 0x000fc40000800000 */
[----:B------:R-:W-:Y:S02]  /*e3b0*/  @P0 SEL R6, RZ, 0xffffffff, P3 ;  /* 0xffffffffff060807 */ /* 0x000fe40001800000 */
[----:B------:R-:W-:Y:S02]  /*e3c0*/  LOP3.LUT R5, R5, 0x1, RZ, 0xc0, !PT ;  /* 0x0000000105057812 */ /* 0x000fe400078ec0ff */
[----:B------:R-:W-:Y:S02]  /*e3d0*/  LOP3.LUT R39, R39, 0x1, RZ, 0xc0, !PT ;  /* 0x0000000127277812 */ /* 0x000fe400078ec0ff */
[----:B------:R-:W-:Y:S02]  /*e3e0*/  ISETP.NE.U32.AND P2, PT, R5, 0x1, PT ;  /* 0x000000010500780c */ /* 0x000fe40003f45070 */
[----:B------:R-:W-:Y:S02]  /*e3f0*/  LOP3.LUT R41, R41, 0x1, RZ, 0xc0, !PT ;  /* 0x0000000129297812 */ /* 0x000fe400078ec0ff */
[----:B------:R-:W-:-:S02]  /*e400*/  LOP3.LUT R45, R45, 0x1, RZ, 0xc0, !PT ;  /* 0x000000012d2d7812 */ /* 0x000fc400078ec0ff */
[----:B------:R-:W-:Y:S02]  /*e410*/  LOP3.LUT R9, R9, 0x1, RZ, 0xc0, !PT ;  /* 0x0000000109097812 */ /* 0x000fe400078ec0ff */
[----:B------:R-:W-:Y:S02]  /*e420*/  LOP3.LUT R6, R6, 0x1, RZ, 0xc0, !PT ;  /* 0x0000000106067812 */ /* 0x000fe400078ec0ff */
[----:B------:R-:W-:Y:S02]  /*e430*/  PRMT R5, R4, 0x7632, R5 ;  /* 0x0000763204057816 */ /* 0x000fe40000000005 */
[----:B------:R-:W-:Y:S02]  /*e440*/  ISETP.NE.U32.AND P0, PT, R39, 0x1, PT ;  /* 0x000000012700780c */ /* 0x000fe40003f05070 */
[----:B------:R-:W-:Y:S02]  /*e450*/  SEL R31, R31, R42, !P4 ;  /* 0x0000002a1f1f7207 */ /* 0x000fe40006000000 */
[----:B------:R-:W-:-:S02]  /*e460*/  SEL R13, R13, RZ, !P4 ;  /* 0x000000ff0d0d7207 */ /* 0x000fc40006000000 */
[----:B------:R-:W-:Y:S02]  /*e470*/  ISETP.NE.U32.AND P3, PT, R41, 0x1, PT ;  /* 0x000000012900780c */ /* 0x000fe40003f65070 */
[----:B------:R-:W-:Y:S02]  /*e480*/  ISETP.NE.U32.AND P1, PT, R45, 0x1, PT ;  /* 0x000000012d00780c */ /* 0x000fe40003f25070 */
[----:B------:R-:W-:Y:S02]  /*e490*/  PRMT R48, R7, 0x7632, R48 ;  /* 0x0000763207307816 */ /* 0x000fe40000000030 */
[----:B------:R-:W-:Y:S02]  /*e4a0*/  PRMT R39, R8, 0x7632, R39 ;  /* 0x0000763208277816 */ /* 0x000fe40000000027 */
[----:B------:R-:W-:Y:S02]  /*e4b0*/  ISETP.NE.U32.AND P5, PT, R9, 0x1, PT ;  /* 0x000000010900780c */ /* 0x000fe40003fa5070 */
[----:B------:R-:W-:-:S02]  /*e4c0*/  ISETP.NE.U32.AND P4, PT, R6, 0x1, PT ;  /* 0x000000010600780c */ /* 0x000fc40003f85070 */
[----:B------:R-:W-:Y:S02]  /*e4d0*/  SEL R5, R10, R5, !P2 ;  /* 0x000000050a057207 */ /* 0x000fe40005000000 */
[-C--:B------:R-:W-:Y:S02]  /*e4e0*/  SEL R27, R27, R40.reuse, !P0 ;  /* 0x000000281b1b7207 */ /* 0x080fe40004000000 */
[----:B------:R-:W-:Y:S02]  /*e4f0*/  SEL R26, R26, R40, !P3 ;  /* 0x000000281a1a7207 */ /* 0x000fe40005800000 */
[----:B------:R-:W-:Y:S02]  /*e500*/  SEL R33, R33, R48, !P3 ;  /* 0x0000003021217207 */ /* 0x000fe40005800000 */
[----:B------:R-:W-:Y:S02]  /*e510*/  SEL R36, R36, R39, !P1 ;  /* 0x0000002724247207 */ /* 0x000fe40004800000 */
[----:B------:R-:W-:-:S02]  /*e520*/  SEL R29, R29, R44, !P5 ;  /* 0x0000002c1d1d7207 */ /* 0x000fc40006800000 */
[----:B------:R-:W-:Y:S02]  /*e530*/  SEL R30, R30, R44, !P1 ;  /* 0x0000002c1e1e7207 */ /* 0x000fe40004800000 */
[-C--:B------:R-:W-:Y:S02]  /*e540*/  SEL R3, R3, R46.reuse, !P4 ;  /* 0x0000002e03037207 */ /* 0x080fe40006000000 */
[----:B------:R-:W-:Y:S02]  /*e550*/  SEL R28, R28, R46, !P2 ;  /* 0x0000002e1c1c7207 */ /* 0x000fe40005000000 */
[----:B------:R-:W-:Y:S02]  /*e560*/  SEL R34, R34, R7, !P0 ;  /* 0x0000000722227207 */ /* 0x000fe40004000000 */
[----:B------:R-:W-:Y:S02]  /*e570*/  SEL R16, R16, RZ, !P0 ;  /* 0x000000ff10107207 */ /* 0x000fe40004000000 */
[----:B------:R-:W-:-:S02]  /*e580*/  SEL R15, R15, RZ, !P3 ;  /* 0x000000ff0f0f7207 */ /* 0x000fc40005800000 */
[----:B------:R-:W-:Y:S02]  /*e590*/  SEL R35, R35, R8, !P5 ;  /* 0x0000000823237207 */ /* 0x000fe40006800000 */
[----:B------:R-:W-:Y:S02]  /*e5a0*/  SEL R20, R20, RZ, !P5 ;  /* 0x000000ff14147207 */ /* 0x000fe40006800000 */
[----:B------:R-:W-:Y:S02]  /*e5b0*/  SEL R21, R21, RZ, !P1 ;  /* 0x000000ff15157207 */ /* 0x000fe40004800000 */
[----:B------:R-:W-:Y:S02]  /*e5c0*/  SEL R11, R11, R4, !P4 ;  /* 0x000000040b0b7207 */ /* 0x000fe40006000000 */
[----:B------:R-:W-:Y:S02]  /*e5d0*/  SEL R0, R0, RZ, !P4 ;  /* 0x000000ff00007207 */ /* 0x000fe40006000000 */
[----:B------:R-:W-:-:S02]  /*e5e0*/  SEL R12, R12, RZ, !P2 ;  /* 0x000000ff0c0c7207 */ /* 0x000fc40005000000 */
[----:B------:R-:W-:Y:S01]  /*e5f0*/  PRMT R10, R5, 0x7610, R10 ;  /* 0x00007610050a7816 */ /* 0x000fe2000000000a */
[----:B------:R-:W-:Y:S06]  /*e600*/  @!P6 BRA `(.L_x_2669) ;  /* 0xfffffff400fce947 */ /* 0x000fec000383ffff */
[----:B------:R-:W-:Y:S05]  /*e610*/  BSYNC B1 ;  /* 0x0000000000017941 */ /* 0x000fea0003800000 */
.L_x_2668:
[C---:B------:R-:W-:Y:S02]  /*e620*/  PRMT R40, R42.reuse, 0x7610, R40 ;  /* 0x000076102a287816 */ /* 0x040fe40000000028 */
[----:B------:R-:W-:Y:S02]  /*e630*/  PRMT R9, R42, 0x7632, R9 ;  /* 0x000076322a097816 */ /* 0x000fe40000000009 */
[C---:B------:R-:W-:Y:S02]  /*e640*/  PRMT R39, R7.reuse, 0x7610, R39 ;  /* 0x0000761007277816 */ /* 0x040fe40000000027 */
[----:B------:R-:W-:Y:S02]  /*e650*/  PRMT R42, R7, 0x7632, R42 ;  /* 0x00007632072a7816 */ /* 0x000fe4000000002a */
[----:B------:R-:W-:Y:S02]  /*e660*/  PRMT R41, R8, 0x7632, R41 ;  /* 0x0000763208297816 */ /* 0x000fe40000000029 */
[----:B------:R-:W-:-:S02]  /*e670*/  PRMT R6, R4, 0x7610, R6 ;  /* 0x0000761004067816 */ /* 0x000fc40000000006 */
[----:B------:R-:W-:-:S07]  /*e680*/  PRMT R7, R4, 0x7632, R7 ;  /* 0x0000763204077816 */ /* 0x000fce0000000007 */
.L_x_2667:
[----:B------:R-:W-:Y:S05]  /*e690*/  BSYNC B0 ;  /* 0x0000000000007941 */ /* 0x000fea0003800000 */
.L_x_2666:
[----:B------:R-:W-:Y:S01]  /*e6a0*/  ISETP.GE.U32.AND P1, PT, R38, R43, PT ;  /* 0x0000002b2600720c */ /* 0x000fe20003f26070 */
[----:B------:R-:W-:-:S12]  /*e6b0*/  BSSY B0, `(.L_x_2670) ;  /* 0x000001e000007945 */ /* 0x000fd80003800000 */
[----:B------:R-:W-:Y:S05]  /*e6c0*/  @P1 BRA `(.L_x_2671) ;  /* 0x0000000000701947 */ /* 0x000fea0003800000 */
        /* <DEDUP_REMOVED lines=16> */
[----:B------:R-:W-:Y:S01]  /*e7d0*/  IMAD.IADD R4, R44, 0x1, R37 ;  /* 0x000000012c047824 */ /* 0x000fe200078e0225 */
[----:B------:R-:W-:-:S04]  /*e7e0*/  SHF.R.U32.HI R5, RZ, 0x1, R44 ;  /* 0x00000001ff057819 */ /* 0x000fc8000001162c */
[----:B------:R-:W-:-:S13]  /*e7f0*/  ISETP.GE.U32.AND P0, PT, R4, R43, PT ;  /* 0x0000002b0400720c */ /* 0x000fda0003f06070 */
[----:B------:R-:W-:Y:S01]  /*e800*/  @!P0 SHF.R.U32.HI R41, RZ, 0x1, R4 ;  /* 0x00000001ff298819 */ /* 0x000fe20000011604 */
[----:B------:R-:W-:-:S04]  /*e810*/  IMAD.WIDE.U32 R4, R5, 0x4, R18 ;  /* 0x0000000405047825 */ /* 0x000fc800078e0012 */
[----:B------:R-:W-:Y:S02]  /*e820*/  @!P0 IMAD.WIDE.U32 R18, R41, 0x4, R18 ;  /* 0x0000000429128825 */ /* 0x000fe400078e0012 */
[----:B------:R-:W2:Y:S04]  /*e830*/  LDG.E R4, desc[UR60][R4.64] ;  /* 0x0000003c04047981 */ /* 0x000ea8000c1e1900 */
[----:B------:R-:W3:Y:S01]  /*e840*/  @!P0 LDG.E R18, desc[UR60][R18.64] ;  /* 0x0000003c12128981 */ /* 0x000ee2000c1e1900 */
[C---:B--2---:R-:W-:Y:S02]  /*e850*/  PRMT R8, R4.reuse, 0x7610, R8 ;  /* 0x0000761004087816 */ /* 0x044fe40000000008 */
[----:B------:R-:W-:Y:S02]  /*e860*/  PRMT R41, R4, 0x7632, R41 ;  /* 0x0000763204297816 */ /* 0x000fe40000000029 */
[----:B---3--:R-:W-:-:S02]  /*e870*/  @!P0 PRMT R6, R18, 0x7610, R6 ;  /* 0x0000761012068816 */ /* 0x008fc40000000006 */
[----:B------:R-:W-:-:S07]  /*e880*/  @!P0 PRMT R7, R18, 0x7632, R7 ;  /* 0x0000763212078816 */ /* 0x000fce0000000007 */
.L_x_2671:
[----:B------:R-:W-:Y:S05]  /*e890*/  BSYNC B0 ;  /* 0x0000000000007941 */ /* 0x000fea0003800000 */
.L_x_2670:
[----:B------:R-:W-:Y:S04]  /*e8a0*/  BSSY B0, `(.L_x_2672) ;  /* 0x0000073000007945 */ /* 0x000fe80003800000 */
[----:B------:R-:W-:Y:S05]  /*e8b0*/  @P1 BRA `(.L_x_2673) ;  /* 0x0000000400c41947 */ /* 0x000fea0003800000 */
        /* <DEDUP_REMOVED lines=113> */
.L_x_2673:
[----:B------:R-:W-:Y:S05]  /*efd0*/  BSYNC B0 ;  /* 0x0000000000007941 */ /* 0x000fea0003800000 */
.L_x_2672:
        /* <DEDUP_REMOVED lines=9> */
[----:B------:R-:W-:Y:S02]  /*f070*/  ISETP.GE.AND.EX P1, PT, R14, R15, PT, P1 ;  /* 0x0000000f0e00720c */ /* 0x000fe40003f26310 */
[----:B------:R-:W-:Y:S02]  /*f080*/  ISETP.GE.AND P5, PT, R5, R4, PT ;  /* 0x000000040500720c */ /* 0x000fe40003fa6270 */
[----:B------:R-:W-:-:S02]  /*f090*/  ISETP.GE.AND.EX P0, PT, R13, R16, PT, P0 ;  /* 0x000000100d00720c */ /* 0x000fc40003f06300 */
[----:B------:R-:W-:Y:S02]  /*f0a0*/  SEL R5, RZ, 0xffffffff, P4 ;  /* 0xffffffffff057807 */ /* 0x000fe40002000000 */
[----:B------:R-:W-:Y:S02]  /*f0b0*/  @!P3 SEL R5, RZ, 0xffffffff, P1 ;  /* 0xffffffffff05b807 */ /* 0x000fe40000800000 */
[----:B------:R-:W-:Y:S02]  /*f0c0*/  SEL R4, RZ, 0xffffffff, P5 ;  /* 0xffffffffff047807 */ /* 0x000fe40002800000 */
        /* <DEDUP_REMOVED lines=12> */
[----:B------:R-:W-:Y:S02]  /*f190*/  SEL R7, R25, R26, !P1 ;  /* 0x0000001a19077207 */ /* 0x000fe40004800000 */
[----:B------:R-:W-:Y:S02]  /*f1a0*/  ISETP.NE.AND P3, PT, R4, R9, PT ;  /* 0x000000090400720c */ /* 0x000fe40003f65270 */
[----:B------:R-:W-:-:S02]  /*f1b0*/  SEL R6, R24, R27, !P0 ;  /* 0x0000001b18067207 */ /* 0x000fc40004000000 */
[----:B------:R-:W-:Y:S02]  /*f1c0*/  SEL R14, R14, R15, !P1 ;  /* 0x0000000f0e0e7207 */ /* 0x000fe40004800000 */
[----:B------:R-:W-:Y:S02]  /*f1d0*/  ISETP.GE.U32.AND P1, PT, R7, R30, PT ;  /* 0x0000001e0700720c */ /* 0x000fe40003f26070 */
[----:B------:R-:W-:Y:S02]  /*f1e0*/  SEL R13, R13, R16, !P0 ;  /* 0x000000100d0d7207 */ /* 0x000fe40004000000 */
[----:B------:R-:W-:Y:S02]  /*f1f0*/  ISETP.GE.U32.AND P0, PT, R6, R29, PT ;  /* 0x0000001d0600720c */ /* 0x000fe40003f06070 */
[----:B------:R-:W-:Y:S02]  /*f200*/  ISETP.GE.AND P5, PT, R5, R8, PT ;  /* 0x000000080500720c */ /* 0x000fe40003fa6270 */
[----:B------:R-:W-:-:S02]  /*f210*/  ISETP.GE.AND.EX P1, PT, R14, R21, PT, P1 ;  /* 0x000000150e00720c */ /* 0x000fc40003f26310 */
[----:B------:R-:W-:Y:S02]  /*f220*/  ISETP.GE.AND P4, PT, R4, R9, PT ;  /* 0x000000090400720c */ /* 0x000fe40003f86270 */
[----:B------:R-:W-:Y:S02]  /*f230*/  ISETP.GE.AND.EX P0, PT, R13, R20, PT, P0 ;  /* 0x000000140d00720c */ /* 0x000fe40003f06300 */
[----:B------:R-:W-:Y:S02]  /*f240*/  SEL R5, RZ, 0xffffffff, P5 ;  /* 0xffffffffff057807 */ /* 0x000fe40002800000 */
[----:B------:R-:W-:Y:S02]  /*f250*/  @!P2 SEL R5, RZ, 0xffffffff, P1 ;  /* 0xffffffffff05a807 */ /* 0x000fe40000800000 */
[----:B------:R-:W-:Y:S02]  /*f260*/  SEL R4, RZ, 0xffffffff, P4 ;  /* 0xffffffffff047807 */ /* 0x000fe40002000000 */
        /* <DEDUP_REMOVED lines=18> */
[----:B------:R-:W-:-:S02]  /*f390*/  ISETP.GE.U32.AND P0, PT, R6, R3, PT ;  /* 0x000000030600720c */ /* 0x000fc40003f06070 */
[----:B------:R-:W-:Y:S02]  /*f3a0*/  ISETP.GE.AND P5, PT, R5, R8, PT ;  /* 0x000000080500720c */ /* 0x000fe40003fa6270 */
[----:B------:R-:W-:Y:S02]  /*f3b0*/  ISETP.GE.AND.EX P1, PT, R21, R12, PT, P1 ;  /* 0x0000000c1500720c */ /* 0x000fe40003f26310 */
[----:B------:R-:W-:Y:S02]  /*f3c0*/  ISETP.GE.AND P4, PT, R4, R9, PT ;  /* 0x000000090400720c */ /* 0x000fe40003f86270 */
[----:B------:R-:W-:Y:S02]  /*f3d0*/  ISETP.GE.AND.EX P0, PT, R35, R0, PT, P0 ;  /* 0x000000002300720c */ /* 0x000fe40003f06300 */
[----:B------:R-:W-:Y:S02]  /*f3e0*/  SEL R5, RZ, 0xffffffff, P5 ;  /* 0xffffffffff057807 */ /* 0x000fe40002800000 */
        /* <DEDUP_REMOVED lines=13> */
[----:B------:R-:W-:-:S07]  /*f4c0*/  PRMT R3, R10, 0x7610, R3 ;  /* 0x000076100a037816 */ /* 0x000fce0000000003 */
.L_x_2624:
[----:B------:R-:W-:Y:S05]  /*f4d0*/  BSYNC B6 ;  /* 0x0000000000067941 */ /* 0x000fea0003800000 */
.L_x_2623:
        /* <DEDUP_REMOVED lines=10> */
[----:B------:R-:W-:Y:S01]  /*f580*/  IMAD R13, R0, 0x20, R11 ;  /* 0x00000020000d7824 */ /* 0x000fe200078e020b */
[----:B---3--:R-:W-:-:S04]  /*f590*/  SHF.R.U32.HI R0, RZ, 0x1, R20 ;  /* 0x00000001ff007819 */ /* 0x008fc80000011614 */
[----:B------:R1:W-:Y:S01]  /*f5a0*/  STS.64 [R13+0x8], R34 ;  /* 0x000008220d007388 */ /* 0x0003e20000000a00 */
[----:B------:R-:W-:-:S03]  /*f5b0*/  ISETP.NE.AND P0, PT, R0, RZ, PT ;  /* 0x000000ff0000720c */ /* 0x000fc60003f05270 */
[----:B------:R1:W-:Y:S04]  /*f5c0*/  STS.64 [R13+0x18], R28 ;  /* 0x0000181c0d007388 */ /* 0x0003e80000000a00 */
[----:B------:R1:W-:Y:S04]  /*f5d0*/  STS.U16 [R13], R7 ;  /* 0x000000070d007388 */ /* 0x0003e80000000400 */
[----:B------:R1:W-:Y:S02]  /*f5e0*/  STS.U16 [R13+0x10], R3 ;  /* 0x000010030d007388 */ /* 0x0003e40000000400 */
[----:B------:R-:W-:Y:S05]  /*f5f0*/  @!P0 BRA `(.L_x_2674) ;  /* 0x0000000000c88947 */ /* 0x000fea0003800000 */
.L_x_2677:
[--C-:B------:R-:W-:Y:S01]  /*f600*/  IMAD.IADD R5, R2, 0x1, R0.reuse ;  /* 0x0000000102057824 */ /* 0x100fe200078e0200 */
[----:B------:R-:W-:Y:S05]  /*f610*/  WARPSYNC.ALL ;  /* 0x0000000000007948 */ /* 0x000fea0003800000 */
[----:B------:R-:W-:Y:S01]  /*f620*/  BAR.SYNC.DEFER_BLOCKING 0x0 ;  /* 0x0000000000007b1d */ /* 0x000fe20000010000 */
[----:B------:R-:W-:Y:S02]  /*f630*/  ISETP.GE.U32.AND P0, PT, R5, R20, PT ;  /* 0x000000140500720c */ /* 0x000fe40003f06070 */
[----:B------:R-:W-:Y:S02]  /*f640*/  ISETP.GT.AND P2, PT, R0, 0x1, PT ;  /* 0x000000010000780c */ /* 0x000fe40003f44270 */
[----:B------:R-:W-:Y:S01]  /*f650*/  ISETP.GE.U32.OR P0, PT, R2, R0, P0 ;  /* 0x000000000200720c */ /* 0x000fe20000706470 */
[----:B------:R-:W-:Y:S01]  /*f660*/  BSSY B0, `(.L_x_2675) ;  /* 0x0000029000007945 */ /* 0x000fe20003800000 */
[----:B------:R-:W-:-:S11]  /*f670*/  SHF.R.S32.HI R14, RZ, 0x1, R0 ;  /* 0x00000001ff0e7819 */ /* 0x000fd60000011400 */
[----:B--2---:R-:W-:Y:S05]  /*f680*/  @P0 BRA `(.L_x_2676) ;  /* 0x0000000000980947 */ /* 0x004fea0003800000 */
[----:B------:R-:W-:Y:S01]  /*f690*/  IMAD R0, R5, R18, R17 ;  /* 0x0000001205007224 */ /* 0x000fe200078e0211 */
[----:B------:R-:W-:Y:S02]  /*f6a0*/  PRMT R15, R7, 0x9910, RZ ;  /* 0x00009910070f7816 */ /* 0x000fe400000000ff */
[----:B------:R-:W-:Y:S01]  /*f6b0*/  PRMT R19, R3, 0x9910, RZ ;  /* 0x0000991003137816 */ /* 0x000fe200000000ff */
[----:B------:R-:W-:-:S05]  /*f6c0*/  IMAD R0, R0, 0x20, R11 ;  /* 0x0000002000007824 */ /* 0x000fca00078e020b */
[----:B------:R-:W2:Y:S04]  /*f6d0*/  LDS.U16 R6, [R0] ;  /* 0x0000000000067984 */ /* 0x000ea80000000400 */
[----:B------:R-:W3:Y:S04]  /*f6e0*/  LDS.U16 R10, [R0+0x10] ;  /* 0x00001000000a7984 */ /* 0x000ee80000000400 */
[----:B------:R-:W4:Y:S04]  /*f6f0*/  LDS.64 R4, [R0+0x8] ;  /* 0x0000080000047984 */ /* 0x000f280000000a00 */
[----:B------:R-:W5:Y:S01]  /*f700*/  LDS.64 R8, [R0+0x18] ;  /* 0x0000180000087984 */ /* 0x000f620000000a00 */
[----:B--2---:R-:W-:-:S02]  /*f710*/  PRMT R12, R6, 0x9910, RZ ;  /* 0x00009910060c7816 */ /* 0x004fc400000000ff */
[----:B---3--:R-:W-:Y:S02]  /*f720*/  PRMT R16, R10, 0x9910, RZ ;  /* 0x000099100a107816 */ /* 0x008fe400000000ff */
[----:B------:R-:W-:Y:S02]  /*f730*/  ISETP.NE.AND P4, PT, R15, R12, PT ;  /* 0x0000000c0f00720c */ /* 0x000fe40003f85270 */
[----:B------:R-:W-:Y:S02]  /*f740*/  ISETP.NE.AND P3, PT, R19, R16, PT ;  /* 0x000000101300720c */ /* 0x000fe40003f65270 */
[----:B----4-:R-:W-:Y:S02]  /*f750*/  ISETP.GE.U32.AND P0, PT, R34, R4, PT ;  /* 0x000000042200720c */ /* 0x010fe40003f06070 */
[----:B-----5:R-:W-:Y:S02]  /*f760*/  ISETP.GE.U32.AND P1, PT, R28, R8, PT ;  /* 0x000000081c00720c */ /* 0x020fe40003f26070 */
[----:B------:R-:W-:-:S02]  /*f770*/  ISETP.GE.AND P6, PT, R15, R12, PT ;  /* 0x0000000c0f00720c */ /* 0x000fc40003fc6270 */
[----:B------:R-:W-:Y:S02]  /*f780*/  ISETP.GE.AND P5, PT, R19, R16, PT ;  /* 0x000000101300720c */ /* 0x000fe40003fa6270 */
[----:B------:R-:W-:Y:S02]  /*f790*/  ISETP.GE.AND.EX P0, PT, R35, R5, PT, P0 ;  /* 0x000000052300720c */ /* 0x000fe40003f06300 */
[----:B------:R-:W-:Y:S02]  /*f7a0*/  ISETP.GE.AND.EX P1, PT, R29, R9, PT, P1 ;  /* 0x000000091d00720c */ /* 0x000fe40003f26310 */
[----:B------:R-:W-:Y:S02]  /*f7b0*/  SEL R0, RZ, 0xffffffff, P6 ;  /* 0xffffffffff007807 */ /* 0x000fe40003000000 */
[----:B------:R-:W-:Y:S02]  /*f7c0*/  SEL R12, RZ, 0xffffffff, P5 ;  /* 0xffffffffff0c7807 */ /* 0x000fe40002800000 */
[----:B------:R-:W-:-:S02]  /*f7d0*/  @!P4 SEL R0, RZ, 0xffffffff, P0 ;  /* 0xffffffffff00c807 */ /* 0x000fc40000000000 */
[----:B------:R-:W-:Y:S02]  /*f7e0*/  @!P3 SEL R12, RZ, 0xffffffff, P1 ;  /* 0xffffffffff0cb807 */ /* 0x000fe40000800000 */
[----:B------:R-:W-:Y:S02]  /*f7f0*/  LOP3.LUT R0, R0, 0x1, RZ, 0xc0, !PT ;  /* 0x0000000100007812 */ /* 0x000fe400078ec0ff */
[----:B------:R-:W-:Y:S02]  /*f800*/  LOP3.LUT R12, R12, 0x1, RZ, 0xc0, !PT ;  /* 0x000000010c0c7812 */ /* 0x000fe400078ec0ff */
[----:B------:R-:W-:Y:S02]  /*f810*/  ISETP.NE.U32.AND P0, PT, R0, 0x1, PT ;  /* 0x000000010000780c */ /* 0x000fe40003f05070 */
[----:B------:R-:W-:Y:S02]  /*f820*/  ISETP.NE.U32.AND P1, PT, R12, 0x1, PT ;  /* 0x000000010c00780c */ /* 0x000fe40003f25070 */
[----:B-1----:R-:W-:-:S02]  /*f830*/  SEL R34, R34, R4, !P0 ;  /* 0x0000000422227207 */ /* 0x002fc40004000000 */
[----:B------:R-:W-:Y:S02]  /*f840*/  SEL R35, R35, R5, !P0 ;  /* 0x0000000523237207 */ /* 0x000fe40004000000 */
[----:B------:R-:W-:Y:S02]  /*f850*/  SEL R28, R28, R8, !P1 ;  /* 0x000000081c1c7207 */ /* 0x000fe40004800000 */
[----:B------:R-:W-:Y:S01]  /*f860*/  SEL R29, R29, R9, !P1 ;  /* 0x000000091d1d7207 */ /* 0x000fe20004800000 */
[----:B------:R2:W-:Y:S01]  /*f870*/  STS.64 [R13+0x8], R34 ;  /* 0x000008220d007388 */ /* 0x0005e20000000a00 */
[----:B------:R-:W-:Y:S02]  /*f880*/  SEL R6, R7, R6, !P0 ;  /* 0x0000000607067207 */ /* 0x000fe40004000000 */
[----:B------:R-:W-:Y:S01]  /*f890*/  SEL R10, R3, R10, !P1 ;  /* 0x0000000a030a7207 */ /* 0x000fe20004800000 */
[----:B------:R2:W-:Y:S01]  /*f8a0*/  STS.64 [R13+0x18], R28 ;  /* 0x0000181c0d007388 */ /* 0x0005e20000000a00 */
[----:B------:R-:W-:-:S02]  /*f8b0*/  PRMT R7, R6, 0x7610, R7 ;  /* 0x0000761006077816 */ /* 0x000fc40000000007 */
[----:B------:R-:W-:Y:S01]  /*f8c0*/  PRMT R3, R10, 0x7610, R3 ;  /* 0x000076100a037816 */ /* 0x000fe20000000003 */
[----:B------:R2:W-:Y:S04]  /*f8d0*/  STS.U16 [R13], R6 ;  /* 0x000000060d007388 */ /* 0x0005e80000000400 */
[----:B------:R2:W-:Y:S02]  /*f8e0*/  STS.U16 [R13+0x10], R10 ;  /* 0x0000100a0d007388 */ /* 0x0005e40000000400 */
.L_x_2676:
[----:B------:R-:W-:Y:S05]  /*f8f0*/  BSYNC B0 ;  /* 0x0000000000007941 */ /* 0x000fea0003800000 */
.L_x_2675:
[----:B------:R-:W-:Y:S01]  /*f900*/  IMAD.MOV.U32 R0, RZ, RZ, R14 ;  /* 0x000000ffff007224 */ /* 0x000fe200078e000e */
[----:B------:R-:W-:Y:S06]  /*f910*/  @P2 BRA `(.L_x_2677) ;  /* 0xfffffffc00382947 */ /* 0x000fec000383ffff */
.L_x_2674:
[----:B------:R-:W-:Y:S02]  /*f920*/  ULDC UR4, c[0x0][0x240] ;  /* 0x0000900000047ab9 */ /* 0x000fe40000000800 */
[----:B------:R-:W-:-:S13]  /*f930*/  ISETP.NE.AND P0, PT, RZ, UR4, PT ;  /* 0x00000004ff007c0c */ /* 0x000fda000bf05270 */
[----:B------:R-:W-:Y:S05]  /*f940*/  @!P0 BRA `(.L_x_2678) ;  /* 0x0000000400b48947 */ /* 0x000fea0003800000 */
[----:B------:R-:W3:Y:S02]  /*f950*/  LDC R15, c[0x0][RZ] ;  /* 0x00000000ff0f7b82 */ /* 0x000ee40000000800 */
[----:B---3--:R-:W-:Y:S01]  /*f960*/  ISETP.GT.AND P0, PT, R15, 0x20, PT ;  /* 0x000000200f00780c */ /* 0x008fe20003f04270 */
[----:B------:R-:W-:-:S12]  /*f970*/  IMAD.MOV.U32 R0, RZ, RZ, R15 ;  /* 0x000000ffff007224 */ /* 0x000fd800078e000f */
[----:B------:R-:W-:Y:S05]  /*f980*/  @!P0 BRA `(.L_x_2679) ;  /* 0x0000000400048947 */ /* 0x000fea0003800000 */
[----:B------:R-:W3:Y:S01]  /*f990*/  S2UR UR5, SR_CgaCtaId ;  /* 0x00000000000579c3 */ /* 0x000ee20000008800 */
[----:B------:R-:W-:Y:S01]  /*f9a0*/  UMOV UR4, 0x400 ;  /* 0x0000040000047882 */ /* 0x000fe20000000000 */
[----:B------:R-:W-:Y:S01]  /*f9b0*/  IMAD R0, R2, R15, R17 ;  /* 0x0000000f02007224 */ /* 0x000fe200078e0211 */
[----:B------:R-:W-:-:S04]  /*f9c0*/  UIADD3 UR4, UR4, 0x10, URZ ;  /* 0x0000001004047890 */ /* 0x000fc8000fffe03f */
[----:B---3--:R-:W-:-:S06]  /*f9d0*/  ULEA UR4, UR5, UR4, 0x18 ;  /* 0x0000000405047291 */ /* 0x008fcc000f8ec03f */
[----:B------:R-:W-:Y:S02]  /*f9e0*/  LEA R11, R0, UR4, 0x5 ;  /* 0x00000004000b7c11 */ /* 0x000fe4000f8e28ff */
[----:B------:R-:W-:-:S03]  /*f9f0*/  LEA.HI R0, R15, R15, RZ, 0x1 ;  /* 0x0000000f0f007211 */ /* 0x000fc600078f08ff */
[----:B------:R3:W-:Y:S01]  /*fa00*/  STS.64 [R11+0x8], R34 ;  /* 0x000008220b007388 */ /* 0x0007e20000000a00 */
[----:B------:R-:W-:Y:S01]  /*fa10*/  SHF.R.S32.HI R4, RZ, 0x1, R0 ;  /* 0x00000001ff047819 */ /* 0x000fe20000011400 */
[----:B------:R-:W-:Y:S02]  /*fa20*/  IMAD.MOV.U32 R0, RZ, RZ, 0x20 ;  /* 0x00000020ff007424 */ /* 0x000fe400078e00ff */
[----:B------:R3:W-:Y:S01]  /*fa30*/  STS.64 [R11+0x18], R28 ;  /* 0x0000181c0b007388 */ /* 0x0007e20000000a00 */
[----:B------:R-:W-:-:S03]  /*fa40*/  ISETP.GE.AND P0, PT, R4, 0x20, PT ;  /* 0x000000200400780c */ /* 0x000fc60003f06270 */
[----:B------:R3:W-:Y:S04]  /*fa50*/  STS.U16 [R11], R7 ;  /* 0x000000070b007388 */ /* 0x0007e80000000400 */
[----:B------:R3:W-:Y:S06]  /*fa60*/  STS.U16 [R11+0x10], R3 ;  /* 0x000010030b007388 */ /* 0x0007ec0000000400 */
[----:B------:R-:W-:Y:S05]  /*fa70*/  @!P0 BRA `(.L_x_2679) ;  /* 0x0000000000c88947 */ /* 0x000fea0003800000 */
[----:B------:R-:W-:-:S07]  /*fa80*/  IMAD.MOV.U32 R0, RZ, RZ, R4 ;  /* 0x000000ffff007224 */ /* 0x000fce00078e0004 */
.L_x_2682:
[----:B------:R-:W-:Y:S01]  /*fa90*/  IMAD.IADD R4, R17, 0x1, R0 ;  /* 0x0000000111047824 */ /* 0x000fe200078e0200 */
[----:B------:R-:W-:Y:S05]  /*faa0*/  WARPSYNC.ALL ;  /* 0x0000000000007948 */ /* 0x000fea0003800000 */
[----:B------:R-:W-:Y:S01]  /*fab0*/  BAR.SYNC.DEFER_BLOCKING 0x0 ;  /* 0x0000000000007b1d */ /* 0x000fe20000010000 */
[----:B------:R-:W-:-:S04]  /*fac0*/  ISETP.GE.U32.AND P0, PT, R4, R15, PT ;  /* 0x0000000f0400720c */ /* 0x000fc80003f06070 */
[----:B------:R-:W-:Y:S01]  /*fad0*/  ISETP.GE.U32.OR P0, PT, R17, R0, P0 ;  /* 0x000000001100720c */ /* 0x000fe20000706470 */
[----:B------:R-:W-:-:S12]  /*fae0*/  BSSY B0, `(.L_x_2680) ;  /* 0x0000027000007945 */ /* 0x000fd80003800000 */
[----:B----4-:R-:W-:Y:S05]  /*faf0*/  @P0 BRA `(.L_x_2681) ;  /* 0x0000000000940947 */ /* 0x010fea0003800000 */
[----:B--2---:R-:W-:Y:S01]  /*fb00*/  IMAD R6, R0, 0x20, R11 ;  /* 0x0000002000067824 */ /* 0x004fe200078e020b */
[----:B------:R-:W-:Y:S02]  /*fb10*/  PRMT R16, R7, 0x9910, RZ ;  /* 0x0000991007107816 */ /* 0x000fe400000000ff */
[----:B------:R-:W-:Y:S02]  /*fb20*/  PRMT R19, R3, 0x9910, RZ ;  /* 0x0000991003137816 */ /* 0x000fe400000000ff */
[----:B------:R-:W1:Y:S04]  /*fb30*/  LDS.U16 R10, [R6] ;  /* 0x00000000060a7984 */ /* 0x000e680000000400 */
[----:B------:R-:W2:Y:S04]  /*fb40*/  LDS.U16 R12, [R6+0x10] ;  /* 0x00001000060c7984 */ /* 0x000ea80000000400 */
[----:B------:R-:W4:Y:S04]  /*fb50*/  LDS.64 R4, [R6+0x8] ;  /* 0x0000080006047984 */ /* 0x000f280000000a00 */
[----:B------:R-:W5:Y:S01]  /*fb60*/  LDS.64 R8, [R6+0x18] ;  /* 0x0000180006087984 */ /* 0x000f620000000a00 */
[----:B-1----:R-:W-:-:S02]  /*fb70*/  PRMT R13, R10, 0x9910, RZ ;  /* 0x000099100a0d7816 */ /* 0x002fc400000000ff */
[----:B--2---:R-:W-:Y:S02]  /*fb80*/  PRMT R14, R12, 0x9910, RZ ;  /* 0x000099100c0e7816 */ /* 0x004fe400000000ff */
[-C--:B------:R-:W-:Y:S02]  /*fb90*/  ISETP.NE.AND P3, PT, R16, R13.reuse, PT ;  /* 0x0000000d1000720c */ /* 0x080fe40003f65270 */
        /* <DEDUP_REMOVED lines=15> */
[----:B---3--:R-:W-:-:S02]  /*fc90*/  SEL R34, R34, R4, !P0 ;  /* 0x0000000422227207 */ /* 0x008fc40004000000 */
        /* <DEDUP_REMOVED lines=11> */
.L_x_2681:
[----:B------:R-:W-:Y:S05]  /*fd50*/  BSYNC B0 ;  /* 0x0000000000007941 */ /* 0x000fea0003800000 */
.L_x_2680:
[----:B------:R-:W-:-:S04]  /*fd60*/  SHF.R.S32.HI R0, RZ, 0x1, R0 ;  /* 0x00000001ff007819 */ /* 0x000fc80000011400 */
[----:B------:R-:W-:-:S13]  /*fd70*/  ISETP.GE.AND P0, PT, R0, 0x20, PT ;  /* 0x000000200000780c */ /* 0x000fda0003f06270 */
[----:B------:R-:W-:Y:S05]  /*fd80*/  @P0 BRA `(.L_x_2682) ;  /* 0xfffffffc00400947 */ /* 0x000fea000383ffff */
[----:B------:R-:W-:-:S07]  /*fd90*/  IMAD.MOV.U32 R0, RZ, RZ, 0x20 ;  /* 0x00000020ff007424 */ /* 0x000fce00078e00ff */
.L_x_2679:
[----:B------:R-:W-:Y:S01]  /*fda0*/  ISETP.GE.AND P0, PT, R0, 0x2, PT ;  /* 0x000000020000780c */ /* 0x000fe20003f06270 */
[----:B------:R-:W-:Y:S05]  /*fdb0*/  WARPSYNC.ALL ;  /* 0x0000000000007948 */ /* 0x000fea0003800000 */
[----:B------:R-:W-:Y:S07]  /*fdc0*/  BAR.SYNC.DEFER_BLOCKING 0x0 ;  /* 0x0000000000007b1d */ /* 0x000fee0000010000 */
[----:B------:R-:W-:Y:S05]  /*fdd0*/  @!P0 BRA `(.L_x_2678) ;  /* 0x0000000000908947 */ /* 0x000fea0003800000 */
[----:B------:R-:W-:-:S07]  /*fde0*/  IMAD.MOV.U32 R5, RZ, RZ, 0x1 ;  /* 0x00000001ff057424 */ /* 0x000fce00078e00ff */
.L_x_2683:
[----:B--2-4-:R-:W-:Y:S01]  /*fdf0*/  PRMT R10, R3, 0x9910, RZ ;  /* 0x00009910030a7816 */ /* 0x014fe200000000ff */
[----:B------:R-:W2:Y:S01]  /*fe00*/  SHFL.DOWN PT, R9, R34, R5, 0x1f ;  /* 0x08001f0522097589 */ /* 0x000ea200000e0000 */
[----:B------:R-:W-:-:S03]  /*fe10*/  PRMT R4, R7, 0x9910, RZ ;  /* 0x0000991007047816 */ /* 0x000fc600000000ff */
[----:B------:R-:W4:Y:S04]  /*fe20*/  SHFL.DOWN PT, R12, R10, R5, 0x1f ;  /* 0x08001f050a0c7589 */ /* 0x000f2800000e0000 */
[----:B------:R-:W1:Y:S04]  /*fe30*/  SHFL.DOWN PT, R6, R4, R5, 0x1f ;  /* 0x08001f0504067589 */ /* 0x000e6800000e0000 */
[----:B---3--:R-:W3:Y:S04]  /*fe40*/  SHFL.DOWN PT, R11, R28, R5, 0x1f ;  /* 0x08001f051c0b7589 */ /* 0x008ee800000e0000 */
[----:B------:R-:W5:Y:S04]  /*fe50*/  SHFL.DOWN PT, R8, R35, R5, 0x1f ;  /* 0x08001f0523087589 */ /* 0x000f6800000e0000 */
[----:B------:R0:W5:Y:S01]  /*fe60*/  SHFL.DOWN PT, R14, R29, R5, 0x1f ;  /* 0x08001f051d0e7589 */ /* 0x00016200000e0000 */
[----:B--2---:R-:W-:-:S02]  /*fe70*/  ISETP.GE.U32.AND P0, PT, R34, R9, PT ;  /* 0x000000092200720c */ /* 0x004fc40003f06070 */
[----:B----4-:R-:W-:Y:S01]  /*fe80*/  PRMT R15, R12, 0x9910, RZ ;  /* 0x000099100c0f7816 */ /* 0x010fe200000000ff */
[----:B0-----:R-:W-:Y:S01]  /*fe90*/  IMAD.SHL.U32 R5, R5, 0x2, RZ ;  /* 0x0000000205057824 */ /* 0x001fe200078e00ff */
[----:B-1----:R-:W-:Y:S02]  /*fea0*/  PRMT R13, R6, 0x9910, RZ ;  /* 0x00009910060d7816 */ /* 0x002fe400000000ff */
[----:B------:R-:W-:Y:S02]  /*feb0*/  ISETP.NE.AND P2, PT, R10, R15, PT ;  /* 0x0000000f0a00720c */ /* 0x000fe40003f45270 */
[----:B------:R-:W-:Y:S02]  /*fec0*/  ISETP.NE.AND P3, PT, R4, R13, PT ;  /* 0x0000000d0400720c */ /* 0x000fe40003f65270 */
[----:B---3--:R-:W-:Y:S02]  /*fed0*/  ISETP.GE.U32.AND P1, PT, R28, R11, PT ;  /* 0x0000000b1c00720c */ /* 0x008fe40003f26070 */
[----:B-----5:R-:W-:-:S02]  /*fee0*/  ISETP.GE.AND.EX P0, PT, R35, R8, PT, P0 ;  /* 0x000000082300720c */ /* 0x020fc40003f06300 */
[----:B------:R-:W-:Y:S02]  /*fef0*/  ISETP.GE.AND P4, PT, R4, R13, PT ;  /* 0x0000000d0400720c */ /* 0x000fe40003f86270 */
[----:B------:R-:W-:Y:S02]  /*ff00*/  ISETP.GE.AND.EX P1, PT, R29, R14, PT, P1 ;  /* 0x0000000e1d00720c */ /* 0x000fe40003f26310 */
[----:B------:R-:W-:Y:S02]  /*ff10*/  SEL R4, RZ, 0xffffffff, P0 ;  /* 0xffffffffff047807 */ /* 0x000fe40000000000 */
[----:B------:R-:W-:Y:S02]  /*ff20*/  ISETP.GE.AND P0, PT, R10, R15, PT ;  /* 0x0000000f0a00720c */ /* 0x000fe40003f06270 */
[----:B------:R-:W-:Y:S02]  /*ff30*/  SEL R10, RZ, 0xffffffff, P1 ;  /* 0xffffffffff0a7807 */ /* 0x000fe40000800000 */
[----:B------:R-:W-:-:S02]  /*ff40*/  @P2 SEL R10, RZ, 0xffffffff, P0 ;  /* 0xffffffffff0a2807 */ /* 0x000fc40000000000 */
[----:B------:R-:W-:Y:S02]  /*ff50*/  ISETP.GE.AND P2, PT, R5, R0, PT ;  /* 0x000000000500720c */ /* 0x000fe40003f46270 */
[----:B------:R-:W-:Y:S02]  /*ff60*/  @P3 SEL R4, RZ, 0xffffffff, P4 ;  /* 0xffffffffff043807 */ /* 0x000fe40002000000 */
        /* <DEDUP_REMOVED lines=9> */
[----:B------:R-:W-:Y:S01]  /*10000*/  SEL R29, R29, R14, !P1 ;  /* 0x0000000e1d1d7207 */ /* 0x000fe20004800000 */
[----:B------:R-:W-:Y:S06]  /*10010*/  @!P2 BRA `(.L_x_2683) ;  /* 0xfffffffc0074a947 */ /* 0x000fec000383ffff */
.L_x_2678:
[----:B------:R-:W5:Y:S01]  /*10020*/  LDC R0, c[0x0][0x3fc] ;  /* 0x0000ff00ff007b82 */ /* 0x000f620000000800 */
[----:B------:R-:W-:Y:S02]  /*10030*/  CS2R R18, SRZ ;  /* 0x0000000000127805 */ /* 0x000fe4000001ff00 */
[----:B-----5:R-:W-:-:S13]  /*10040*/  ISETP.NE.AND P0, PT, R0, RZ, PT ;  /* 0x000000ff0000720c */ /* 0x020fda0003f05270 */
[----:B------:R-:W-:Y:S05]  /*10050*/  @!P0 BRA `(.L_x_2684) ;  /* 0x0000001000488947 */ /* 0x000fea0003800000 */
[----:B------:R-:W-:Y:S01]  /*10060*/  IMAD.MOV.U32 R4, RZ, RZ, RZ ;  /* 0x000000ffff047224 */ /* 0x000fe200078e00ff */
[----:B------:R-:W-:Y:S01]  /*10070*/  ULDC.64 UR6, c[0x0][0x400] ;  /* 0x0001000000067ab9 */ /* 0x000fe20000000a00 */
[----:B------:R-:W-:Y:S01]  /*10080*/  IMAD.MOV.U32 R5, RZ, RZ, R23 ;  /* 0x000000ffff057224 */ /* 0x000fe200078e0017 */
        /* <DEDUP_REMOVED lines=271> */
.L_x_2684:
        /* <DEDUP_REMOVED lines=275> */
.L_x_2685:
[----:B------:R-:W-:Y:S01]  /*122b0*/  ULDC.64 UR4, c[0x0][0x610] ;  /* 0x0001840000047ab9 */ /* 0x000fe20000000a00 */
[----:B------:R-:W-:Y:S02]  /*122c0*/  CS2R R4, SRZ ;  /* 0x0000000000047805 */ /* 0x000fe4000001ff00 */
[----:B------:R-:W-:Y:S01]  /*122d0*/  ISETP.NE.U32.AND P0, PT, RZ, UR4, PT ;  /* 0x00000004ff007c0c */ /* 0x000fe2000bf05070 */
[----:B------:R-:W-:-:S03]  /*122e0*/  IMAD.MOV.U32 R0, RZ, RZ, RZ ;  /* 0x000000ffff007224 */ /* 0x000fc600078e00ff */
[----:B------:R-:W-:-:S13]  /*122f0*/  ISETP.NE.AND.EX P0, PT, RZ, UR5, PT, P0 ;  /* 0x00000005ff007c0c */ /* 0x000fda000bf05300 */
[----:B------:R-:W-:Y:S05]  /*12300*/  @!P0 BRA `(.L_x_2686) ;  /* 0x0000000800348947 */ /* 0x000fea0003800000 */
[----:B------:R-:W-:Y:S01]  /*12310*/  BSSY B0, `(.L_x_2687) ;  /* 0x000002b000007945 */ /* 0x000fe20003800000 */
[----:B--2---:R-:W-:Y:S02]  /*12320*/  IMAD.MOV.U32 R6, RZ, RZ, 0x8 ;  /* 0x00000008ff067424 */ /* 0x004fe400078e00ff */
[----:B------:R-:W-:Y:S02]  /*12330*/  IMAD.MOV.U32 R8, RZ, RZ, RZ ;  /* 0x000000ffff087224 */ /* 0x000fe400078e00ff */
[----:B------:R-:W-:Y:S02]  /*12340*/  IMAD.MOV.U32 R4, RZ, RZ, 0x10 ;  /* 0x00000010ff047424 */ /* 0x000fe400078e00ff */
[----:B------:R-:W-:-:S07]  /*12350*/  IMAD.MOV.U32 R5, RZ, RZ, 0x0 ;  /* 0x00000000ff057424 */ /* 0x000fce00078e00ff */
.L_x_2691:
[----:B------:R-:W-:Y:S01]  /*12360*/  LOP3.LUT R0, R8, R5, RZ, 0xfc, !PT ;  /* 0x0000000508007212 */ /* 0x000fe200078efcff */
[----:B------:R-:W-:Y:S01]  /*12370*/  BSSY B1, `(.L_x_2688) ;  /* 0x000001f000017945 */ /* 0x000fe20003800000 */
[----:B------:R-:W-:Y:S02]  /*12380*/  IMAD.MOV.U32 R9, RZ, RZ, R5 ;  /* 0x000000ffff097224 */ /* 0x000fe400078e0005 */
[----:B------:R-:W-:Y:S01]  /*12390*/  ISETP.NE.U32.AND P0, PT, R0, RZ, PT ;  /* 0x000000ff0000720c */ /* 0x000fe20003f05070 */
[----:B------:R-:W-:-:S12]  /*123a0*/  IMAD.MOV.U32 R0, RZ, RZ, R4 ;  /* 0x000000ffff007224 */ /* 0x000fd800078e0004 */
[----:B------:R-:W-:Y:S05]  /*123b0*/  @!P0 BRA `(.L_x_2689) ;  /* 0x00000000001c8947 */ /* 0x000fea0003800000 */
[----:B---34-:R-:W-:Y:S02]  /*123c0*/  IMAD.MOV.U32 R11, RZ, RZ, R5 ;  /* 0x000000ffff0b7224 */ /* 0x018fe400078e0005 */
[----:B------:R-:W-:Y:S01]  /*123d0*/  IMAD.MOV.U32 R5, RZ, RZ, R6 ;  /* 0x000000ffff057224 */ /* 0x000fe200078e0006 */
[----:B------:R-:W-:-:S07]  /*123e0*/  MOV R6, 0x12400 ;  /* 0x0001240000067802 */ /* 0x000fce0000000f00 */
[----:B01----:R-:W-:Y:S05]  /*123f0*/  CALL.REL.NOINC `($__internal_15_$__cuda_sm20_rem_u64) ;  /* 0x0000006000187944 */ /* 0x003fea0003c00000 */
[----:B------:R-:W-:Y:S02]  /*12400*/  IMAD.MOV.U32 R4, RZ, RZ, R8 ;  /* 0x000000ffff047224 */ /* 0x000fe400078e0008 */
[----:B------:R-:W-:Y:S01]  /*12410*/  IMAD.MOV.U32 R5, RZ, RZ, R11 ;  /* 0x000000ffff057224 */ /* 0x000fe200078e000b */
[----:B------:R-:W-:Y:S06]  /*12420*/  BRA `(.L_x_2690) ;  /* 0x00000000004c7947 */ /* 0x000fec0003800000 */
.L_x_2689:
[----:B------:R-:W2:Y:S01]  /*12430*/  I2F.U32.RP R5, R4 ;  /* 0x0000000400057306 */ /* 0x000ea20000209000 */
[----:B------:R-:W-:-:S07]  /*12440*/  ISETP.NE.U32.AND P1, PT, R4, RZ, PT ;  /* 0x000000ff0400720c */ /* 0x000fce0003f25070 */
[----:B--2---:R-:W4:Y:S02]  /*12450*/  MUFU.RCP R5, R5 ;  /* 0x0000000500057308 */ /* 0x004f240000001000 */
[----:B----4-:R-:W-:Y:S02]  /*12460*/  VIADD R10, R5, 0xffffffe ;  /* 0x0ffffffe050a7836 */ /* 0x010fe40000000000 */
[----:B------:R-:W-:-:S04]  /*12470*/  IMAD.MOV.U32 R5, RZ, RZ, RZ ;  /* 0x000000ffff057224 */ /* 0x000fc800078e00ff */
[----:B---3--:R2:W1:Y:S02]  /*12480*/  F2I.FTZ.U32.TRUNC.NTZ R11, R10 ;  /* 0x0000000a000b7305 */ /* 0x008464000021f000 */
[----:B--2---:R-:W-:Y:S02]  /*12490*/  IMAD.MOV.U32 R10, RZ, RZ, RZ ;  /* 0x000000ffff0a7224 */ /* 0x004fe400078e00ff */
        /* <DEDUP_REMOVED lines=12> */
.L_x_2690:
[----:B------:R-:W-:Y:S05]  /*12560*/  BSYNC B1 ;  /* 0x0000000000017941 */ /* 0x000fea0003800000 */
.L_x_2688:
[----:B------:R-:W-:Y:S01]  /*12570*/  ISETP.NE.U32.AND P0, PT, R4, RZ, PT ;  /* 0x000000ff0400720c */ /* 0x000fe20003f05070 */
[----:B------:R-:W-:Y:S02]  /*12580*/  IMAD.MOV.U32 R6, RZ, RZ, R0 ;  /* 0x000000ffff067224 */ /* 0x000fe400078e0000 */
[----:B------:R-:W-:Y:S01]  /*12590*/  IMAD.MOV.U32 R8, RZ, RZ, R9 ;  /* 0x000000ffff087224 */ /* 0x000fe200078e0009 */
[----:B------:R-:W-:-:S13]  /*125a0*/  ISETP.NE.AND.EX P0, PT, R5, RZ, PT, P0 ;  /* 0x000000ff0500720c */ /* 0x000fda0003f05300 */
[----:B------:R-:W-:Y:S05]  /*125b0*/  @P0 BRA `(.L_x_2691) ;  /* 0xfffffffc00680947 */ /* 0x000fea000383ffff */
[----:B------:R-:W-:Y:S05]  /*125c0*/  BSYNC B0 ;  /* 0x0000000000007941 */ /* 0x000fea0003800000 */
.L_x_2687:
[----:B------:R-:W-:Y:S01]  /*125d0*/  ISETP.NE.U32.AND P2, PT, R9, RZ, PT ;  /* 0x000000ff0900720c */ /* 0x000fe20003f45070 */
[----:B------:R-:W-:-:S12]  /*125e0*/  BSSY B0, `(.L_x_2692) ;  /* 0x000001c000007945 */ /* 0x000fd80003800000 */
[----:B------:R-:W-:Y:S05]  /*125f0*/  @!P2 BRA `(.L_x_2693) ;  /* 0x00000000001ca947 */ /* 0x000fea0003800000 */
[----:B------:R-:W-:Y:S01]  /*12600*/  IMAD.MOV.U32 R6, RZ, RZ, 0x10 ;  /* 0x00000010ff067424 */ /* 0x000fe200078e00ff */
[----:B------:R-:W-:Y:S01]  /*12610*/  MOV R8, 0x12640 ;  /* 0x0001264000087802 */ /* 0x000fe20000000f00 */
[----:B------:R-:W-:-:S07]  /*12620*/  IMAD.MOV.U32 R10, RZ, RZ, RZ ;  /* 0x000000ffff0a7224 */ /* 0x000fce00078e00ff */
[----:B0-----:R-:W-:Y:S05]  /*12630*/  CALL.REL.NOINC `($__internal_14_$__cuda_sm20_div_u64) ;  /* 0x0000005800707944 */ /* 0x001fea0003c00000 */
[----:B------:R-:W-:Y:S02]  /*12640*/  IMAD.MOV.U32 R4, RZ, RZ, R6 ;  /* 0x000000ffff047224 */ /* 0x000fe400078e0006 */
[----:B------:R-:W-:Y:S01]  /*12650*/  IMAD.MOV.U32 R5, RZ, RZ, R13 ;  /* 0x000000ffff057224 */ /* 0x000fe200078e000d */
[----:B------:R-:W-:Y:S06]  /*12660*/  BRA `(.L_x_2694) ;  /* 0x00000000004c7947 */ /* 0x000fec0003800000 */
.L_x_2693:
[----:B------:R-:W1:Y:S01]  /*12670*/  I2F.U32.RP R6, R0 ;  /* 0x0000000000067306 */ /* 0x000e620000209000 */
[----:B------:R-:W-:Y:S01]  /*12680*/  IMAD.MOV.U32 R4, RZ, RZ, RZ ;  /* 0x000000ffff047224 */ /* 0x000fe200078e00ff */
[----:B------:R-:W-:-:S06]  /*12690*/  ISETP.NE.U32.AND P3, PT, R0, RZ, PT ;  /* 0x000000ff0000720c */ /* 0x000fcc0003f65070 */
[----:B-1----:R-:W1:Y:S02]  /*126a0*/  MUFU.RCP R6, R6 ;  /* 0x0000000600067308 */ /* 0x002e640000001000 */
[----:B-1----:R-:W-:-:S06]  /*126b0*/  VIADD R8, R6, 0xffffffe ;  /* 0x0ffffffe06087836 */ /* 0x002fcc0000000000 */
[----:B------:R-:W1:Y:S02]  /*126c0*/  F2I.FTZ.U32.TRUNC.NTZ R5, R8 ;  /* 0x0000000800057305 */ /* 0x000e64000021f000 */
        /* <DEDUP_REMOVED lines=13> */
.L_x_2694:
[----:B------:R-:W-:Y:S05]  /*127a0*/  BSYNC B0 ;  /* 0x0000000000007941 */ /* 0x000fea0003800000 */
.L_x_2692:
[----:B------:R-:W-:Y:S04]  /*127b0*/  BSSY B0, `(.L_x_2695) ;  /* 0x000001c000007945 */ /* 0x000fe80003800000 */
        /* <DEDUP_REMOVED lines=8> */
.L_x_2696:
        /* <DEDUP_REMOVED lines=16> */
[----:B------:R-:W-:-:S12]  /*12940*/  HFMA2.MMA R9, -RZ, RZ, 0, 0 ;  /* 0x00000000ff097435 */ /* 0x000fd800000001ff */
[----:B------:R-:W-:Y:S01]  /*12950*/  @P1 VIADD R8, R8, 0x1 ;  /* 0x0000000108081836 */ /* 0x000fe20000000000 */
[----:B------:R-:W-:-:S07]  /*12960*/  @!P2 LOP3.LUT R8, RZ, R0, RZ, 0x33, !PT ;  /* 0x00000000ff08a212 */ /* 0x000fce00078e33ff */
.L_x_2697:
[----:B------:R-:W-:Y:S05]  /*12970*/  BSYNC B0 ;  /* 0x0000000000007941 */ /* 0x000fea0003800000 */
.L_x_2695:
        /* <DEDUP_REMOVED lines=9> */
[----:B0-----:R-:W-:Y:S05]  /*12a10*/  CALL.REL.NOINC `($__internal_14_$__cuda_sm20_div_u64) ;  /* 0x0000005400787944 */ /* 0x001fea0003c00000 */
[----:B------:R-:W-:Y:S02]  /*12a20*/  IMAD.MOV.U32 R4, RZ, RZ, R6 ;  /* 0x000000ffff047224 */ /* 0x000fe400078e0006 */
[----:B------:R-:W-:Y:S01]  /*12a30*/  IMAD.MOV.U32 R5, RZ, RZ, R13 ;  /* 0x000000ffff057224 */ /* 0x000fe200078e000d */
[----:B------:R-:W-:Y:S06]  /*12a40*/  BRA `(.L_x_2700) ;  /* 0x0000000000507947 */ /* 0x000fec0003800000 */
.L_x_2699:
[----:B------:R-:W1:Y:S01]  /*12a50*/  I2F.U32.RP R0, R8 ;  /* 0x0000000800007306 */ /* 0x000e620000209000 */
[----:B------:R-:W-:-:S07]  /*12a60*/  ISETP.NE.U32.AND P2, PT, R8, RZ, PT ;  /* 0x000000ff0800720c */ /* 0x000fce0003f45070 */
[----:B-1----:R-:W1:Y:S02]  /*12a70*/  MUFU.RCP R0, R0 ;  /* 0x0000000000007308 */ /* 0x002e640000001000 */
[----:B-1----:R-:W-:-:S06]  /*12a80*/  VIADD R10, R0, 0xffffffe ;  /* 0x0ffffffe000a7836 */ /* 0x002fcc0000000000 */
[----:B------:R1:W2:Y:S02]  /*12a90*/  F2I.FTZ.U32.TRUNC.NTZ R11, R10 ;  /* 0x0000000a000b7305 */ /* 0x0002a4000021f000 */
[----:B-1----:R-:W-:Y:S02]  /*12aa0*/  IMAD.MOV.U32 R10, RZ, RZ, RZ ;  /* 0x000000ffff0a7224 */ /* 0x002fe400078e00ff */
[----:B--2---:R-:W-:-:S04]  /*12ab0*/  IMAD.MOV R5, RZ, RZ, -R11 ;  /* 0x000000ffff057224 */ /* 0x004fc800078e0a0b */
        /* <DEDUP_REMOVED lines=9> */
[----:B------:R-:W-:-:S12]  /*12b50*/  IMAD.MOV.U32 R5, RZ, RZ, RZ ;  /* 0x000000ffff057224 */ /* 0x000fd800078e00ff */
[----:B------:R-:W-:Y:S01]  /*12b60*/  @P1 VIADD R11, R11, 0x1 ;  /* 0x000000010b0b1836 */ /* 0x000fe20000000000 */
[----:B------:R-:W-:-:S05]  /*12b70*/  @!P2 LOP3.LUT R11, RZ, R8, RZ, 0x33, !PT ;  /* 0x00000008ff0ba212 */ /* 0x000fca00078e33ff */
[----:B------:R-:W-:-:S07]  /*12b80*/  IMAD.MOV.U32 R4, RZ, RZ, R11 ;  /* 0x000000ffff047224 */ /* 0x000fce00078e000b */
.L_x_2700:
[----:B------:R-:W-:Y:S05]  /*12b90*/  BSYNC B0 ;  /* 0x0000000000007941 */ /* 0x000fea0003800000 */
.L_x_2698:
[----:B------:R-:W-:Y:S02]  /*12ba0*/  ULDC.64 UR4, c[0x0][0x610] ;  /* 0x0001840000047ab9 */ /* 0x000fe40000000a00 */
[----:B------:R-:W-:-:S04]  /*12bb0*/  IADD3 R4, P0, R4, UR4, RZ ;  /* 0x0000000404047c10 */ /* 0x000fc8000ff1e0ff */
[----:B------:R-:W-:-:S05]  /*12bc0*/  IADD3.X R5, R5, UR5, RZ, P0, !PT ;  /* 0x0000000505057c10 */ /* 0x000fca00087fe4ff */
[----:B------:R-:W-:-:S07]  /*12bd0*/  IMAD.MOV.U32 R0, RZ, RZ, R5 ;  /* 0x000000ffff007224 */ /* 0x000fce00078e0005 */
.L_x_2686:
[----:B------:R-:W-:Y:S02]  /*12be0*/  ULDC UR4, c[0x0][0x248] ;  /* 0x0000920000047ab9 */ /* 0x000fe40000000800 */
[----:B------:R-:W-:-:S13]  /*12bf0*/  ISETP.NE.AND P0, PT, RZ, UR4, PT ;  /* 0x00000004ff007c0c */ /* 0x000fda000bf05270 */
[----:B------:R-:W-:Y:S05]  /*12c00*/  @!P0 BRA `(.L_x_2701) ;  /* 0x0000004400b48947 */ /* 0x000fea0003800000 */
[----:B--2---:R-:W2:Y:S01]  /*12c10*/  LDC R6, c[0x0][0x3fc] ;  /* 0x0000ff00ff067b82 */ /* 0x004ea20000000800 */
[----:B----4-:R-:W4:Y:S01]  /*12c20*/  S2R R10, SR_CTAID.X ;  /* 0x00000000000a7919 */ /* 0x010f220000002500 */
[----:B------:R-:W-:Y:S01]  /*12c30*/  ULDC UR4, c[0x0][0x24c] ;  /* 0x0000930000047ab9 */ /* 0x000fe20000000800 */
[----:B------:R-:W-:Y:S01]  /*12c40*/  CS2R R18, SRZ ;  /* 0x0000000000127805 */ /* 0x000fe2000001ff00 */
[----:B------:R-:W-:Y:S01]  /*12c50*/  IMAD R9, R17, UR4, RZ ;  /* 0x0000000411097c24 */ /* 0x000fe2000f8e02ff */
[----:B------:R-:W-:-:S03]  /*12c60*/  ULDC UR4, c[0x0][0x250] ;  /* 0x0000940000047ab9 */ /* 0x000fc60000000800 */
[----:B------:R-:W-:Y:S01]  /*12c70*/  IMAD R9, R2, UR4, R9 ;  /* 0x0000000402097c24 */ /* 0x000fe2000f8e0209 */
[----:B------:R-:W-:Y:S01]  /*12c80*/  ULDC UR4, c[0x0][0x238] ;  /* 0x00008e0000047ab9 */ /* 0x000fe20000000800 */
[----:B--2---:R-:W-:Y:S02]  /*12c90*/  ISETP.NE.AND P0, PT, R6, RZ, PT ;  /* 0x000000ff0600720c */ /* 0x004fe40003f05270 */
[----:B----4-:R-:W-:-:S04]  /*12ca0*/  IMAD R9, R10, UR4, R9 ;  /* 0x000000040a097c24 */ /* 0x010fc8000f8e0209 */
[----:B------:R-:W-:-:S07]  /*12cb0*/  IMAD.SHL.U32 R9, R9, 0x2, RZ ;  /* 0x0000000209097824 */ /* 0x000fce00078e00ff */
[----:B------:R-:W-:Y:S05]  /*12cc0*/  @!P0 BRA `(.L_x_2702) ;  /* 0x0000001000448947 */ /* 0x000fea0003800000 */
[----:B------:R-:W-:Y:S01]  /*12cd0*/  IMAD.MOV.U32 R8, RZ, RZ, RZ ;  /* 0x000000ffff087224 */ /* 0x000fe200078e00ff */
[----:B------:R-:W-:Y:S01]  /*12ce0*/  ULDC.64 UR6, c[0x0][0x400] ;  /* 0x0001000000067ab9 */ /* 0x000fe20000000a00 */
[----:B------:R-:W-:Y:S01]  /*12cf0*/  ULDC UR4, c[0x0][0x408] ;  /* 0x0001020000047ab9 */ /* 0x000fe20000000800 */
[----:B------:R-:W-:Y:S01]  /*12d00*/  ISETP.NE.AND P1, PT, R6, 0x1, PT ;  /* 0x000000010600780c */ /* 0x000fe20003f25270 */
[----:B------:R-:W-:-:S05]  /*12d10*/  IMAD.HI.U32 R12, R9, UR7, R8 ;  /* 0x00000007090c7c27 */ /* 0x000fca000f8e0008 */
[----:B-1----:R-:W-:Y:S01]  /*12d20*/  SHF.R.U32.HI R13, RZ, UR4, R12 ;  /* 0x00000004ff0d7c19 */ /* 0x002fe2000801160c */
[----:B------:R-:W-:-:S04]  /*12d30*/  ULDC UR4, c[0x0][0x52c] ;  /* 0x00014b0000047ab9 */ /* 0x000fc80000000800 */
[----:B---3--:R-:W-:-:S04]  /*12d40*/  IMAD.MOV R11, RZ, RZ, -R13 ;  /* 0x000000ffff0b7224 */ /* 0x008fc800078e0a0d */
        /* <DEDUP_REMOVED lines=265> */
.L_x_2702:
[----:B------:R-:W-:Y:S05]  /*13de0*/  @!P0 BRA `(.L_x_2703) ;  /* 0x0000001000488947 */ /* 0x000fea0003800000 */
[----:B-1----:R-:W-:Y:S01]  /*13df0*/  VIADD R13, R9, 0x1 ;  /* 0x00000001090d7836 */ /* 0x002fe20000000000 */
[----:B------:R-:W-:Y:S01]  /*13e00*/  ULDC.64 UR6, c[0x0][0x400] ;  /* 0x0001000000067ab9 */ /* 0x000fe20000000a00 */
[----:B------:R-:W-:Y:S01]  /*13e10*/  IMAD.MOV.U32 R12, RZ, RZ, RZ ;  /* 0x000000ffff0c7224 */ /* 0x000fe200078e00ff */
[----:B------:R-:W-:Y:S01]  /*13e20*/  ULDC UR4, c[0x0][0x408] ;  /* 0x0001020000047ab9 */ /* 0x000fe20000000800 */
[----:B------:R-:W-:Y:S02]  /*13e30*/  ISETP.NE.AND P0, PT, R6, 0x1, PT ;  /* 0x000000010600780c */ /* 0x000fe40003f05270 */
[----:B------:R-:W-:-:S05]  /*13e40*/  IMAD.HI.U32 R14, R13, UR7, R12 ;  /* 0x000000070d0e7c27 */ /* 0x000fca000f8e000c */
[----:B------:R-:W-:Y:S01]  /*13e50*/  SHF.R.U32.HI R15, RZ, UR4, R14 ;  /* 0x00000004ff0f7c19 */ /* 0x000fe2000801160e */
        /* <DEDUP_REMOVED lines=267> */
.L_x_2703:
[----:B-1----:R-:W1:Y:S01]  /*14f10*/  LDC R13, c[0x0][0x240] ;  /* 0x00009000ff0d7b82 */ /* 0x002e620000000800 */
[----:B------:R-:W-:Y:S01]  /*14f20*/  ULDC UR4, c[0x0][0x230] ;  /* 0x00008c0000047ab9 */ /* 0x000fe20000000800 */
[----:B------:R-:W-:Y:S01]  /*14f30*/  BSSY B0, `(.L_x_2704) ;  /* 0x000000c000007945 */ /* 0x000fe20003800000 */
[----:B------:R-:W-:Y:S02]  /*14f40*/  PRMT R6, RZ, 0x7610, R6 ;  /* 0x00007610ff067816 */ /* 0x000fe40000000006 */
[----:B-1----:R-:W-:-:S04]  /*14f50*/  ISETP.NE.AND P0, PT, R13, RZ, PT ;  /* 0x000000ff0d00720c */ /* 0x002fc80003f05270 */
        /* <DEDUP_REMOVED lines=9> */
.L_x_2705:
[----:B------:R-:W-:Y:S05]  /*14ff0*/  BSYNC B0 ;  /* 0x0000000000007941 */ /* 0x000fea0003800000 */
.L_x_2704:
[----:B------:R-:W-:Y:S01]  /*15000*/  PRMT R6, R6, 0x9910, RZ ;  /* 0x0000991006067816 */ /* 0x000fe200000000ff */
[----:B------:R-:W-:Y:S01]  /*15010*/  BSSY B0, `(.L_x_2706) ;  /* 0x0000010000007945 */ /* 0x000fe20003800000 */
[----:B------:R-:W-:Y:S02]  /*15020*/  LOP3.LUT P0, RZ, R17, R2, RZ, 0xfc, !PT ;  /* 0x0000000211ff7212 */ /* 0x000fe4000780fcff */
[----:B------:R-:W-:-:S13]  /*15030*/  ISETP.NE.AND P2, PT, R6, RZ, PT ;  /* 0x000000ff0600720c */ /* 0x000fda0003f45270 */
[----:B------:R-:W-:Y:S05]  /*15040*/  @!P2 BRA `(.L_x_2707) ;  /* 0x000000000030a947 */ /* 0x000fea0003800000 */
[----:B------:R-:W1:Y:S01]  /*15050*/  S2UR UR4, SR_CTAID.Y ;  /* 0x00000000000479c3 */ /* 0x000e620000002600 */
[----:B------:R-:W-:-:S07]  /*15060*/  ISETP.NE.AND P1, PT, R13, RZ, PT ;  /* 0x000000ff0d00720c */ /* 0x000fce0003f25270 */
[----:B---3--:R-:W1:Y:S08]  /*15070*/  LDC R11, c[0x0][0x10] ;  /* 0x00000400ff0b7b82 */ /* 0x008e700000000800 */
[----:B------:R-:W2:Y:S01]  /*15080*/  LDC.64 R8, c[0x0][0x618] ;  /* 0x00018600ff087b82 */ /* 0x000ea20000000a00 */
[----:B-1----:R-:W-:Y:S01]  /*15090*/  IMAD R6, R10, R11, UR4 ;  /* 0x000000040a067e24 */ /* 0x002fe2000f8e020b */
[----:B------:R-:W-:-:S03]  /*150a0*/  ULDC UR4, c[0x0][0x0] ;  /* 0x0000000000047ab9 */ /* 0x000fc60000000800 */
[----:B------:R-:W-:-:S04]  /*150b0*/  @!P1 IMAD R6, R6, UR4, R17 ;  /* 0x0000000406069c24 */ /* 0x000fc8000f8e0211 */
[----:B--2---:R-:W-:-:S05]  /*150c0*/  IMAD.WIDE.U32 R8, R6, 0x20, R8 ;  /* 0x0000002006087825 */ /* 0x004fca00078e0008 */
[----:B------:R1:W-:Y:S04]  /*150d0*/  STG.E.64 desc[UR60][R8.64+0x8], R34 ;  /* 0x0000082208007986 */ /* 0x0003e8000c101b3c */
[----:B------:R1:W-:Y:S04]  /*150e0*/  STG.E.64 desc[UR60][R8.64+0x18], R28 ;  /* 0x0000181c08007986 */ /* 0x0003e8000c101b3c */
[----:B------:R1:W-:Y:S04]  /*150f0*/  STG.E.U16 desc[UR60][R8.64], R7 ;  /* 0x0000000708007986 */ /* 0x0003e8000c10153c */
[----:B------:R1:W-:Y:S02]  /*15100*/  STG.E.U16 desc[UR60][R8.64+0x10], R3 ;  /* 0x0000100308007986 */ /* 0x0003e4000c10153c */
.L_x_2707:
[----:B------:R-:W-:Y:S05]  /*15110*/  BSYNC B0 ;  /* 0x0000000000007941 */ /* 0x000fea0003800000 */
.L_x_2706:
        /* <DEDUP_REMOVED lines=14> */
[----:B-1-3--:R-:W1:Y:S01]  /*15200*/  S2R R3, SR_LANEID ;  /* 0x0000000000037919 */ /* 0x00ae620000000000 */
[----:B------:R-:W-:Y:S01]  /*15210*/  VOTEU.ANY UR4, UPT, PT ;  /* 0x0000000000047886 */ /* 0x000fe200038e0100 */
[----:B------:R-:W2:Y:S01]  /*15220*/  LDC.64 R6, c[0x0][0x620] ;  /* 0x00018800ff067b82 */ /* 0x000ea20000000a00 */
[----:B------:R-:W1:Y:S08]  /*15230*/  FLO.U32 R8, UR4 ;  /* 0x0000000400087d00 */ /* 0x000e7000080e0000 */
[----:B------:R-:W3:Y:S01]  /*15240*/  POPC R9, UR4 ;  /* 0x0000000400097d09 */ /* 0x000ee20008000000 */
[----:B--2---:R-:W-:Y:S01]  /*15250*/  IMAD.WIDE.U32 R6, R10, 0x4, R6 ;  /* 0x000000040a067825 */ /* 0x004fe200078e0006 */
[----:B-1----:R-:W-:-:S13]  /*15260*/  ISETP.EQ.U32.AND P0, PT, R8, R3, PT ;  /* 0x000000030800720c */ /* 0x002fda0003f02070 */
[----:B---3--:R-:W2:Y:S01]  /*15270*/  @P0 ATOMG.E.ADD.STRONG.GPU PT, R7, desc[UR60][R6.64], R9 ;  /* 0x00000009060709a8 */ /* 0x008ea200081ee1fc */
[----:B------:R-:W1:Y:S01]  /*15280*/  S2UR UR6, SR_CgaCtaId ;  /* 0x00000000000679c3 */ /* 0x000e620000008800 */
[----:B------:R-:W-:Y:S01]  /*15290*/  UMOV UR5, 0x400 ;  /* 0x0000040000057882 */ /* 0x000fe20000000000 */
[----:B------:R-:W3:Y:S01]  /*152a0*/  S2R R11, SR_LTMASK ;  /* 0x00000000000b7919 */ /* 0x000ee20000003900 */
[----:B-1----:R-:W-:Y:S01]  /*152b0*/  ULEA UR5, UR6, UR5, 0x18 ;  /* 0x0000000506057291 */ /* 0x002fe2000f8ec03f */
[----:B---3--:R-:W-:Y:S01]  /*152c0*/  LOP3.LUT R11, R11, UR4, RZ, 0xc0, !PT ;  /* 0x000000040b0b7c12 */ /* 0x008fe2000f8ec0ff */
[----:B------:R-:W-:Y:S02]  /*152d0*/  ULDC UR4, c[0x0][0x10] ;  /* 0x0000040000047ab9 */ /* 0x000fe40000000800 */
[----:B------:R-:W-:Y:S01]  /*152e0*/  UIADD3 UR4, UR4, -0x1, URZ ;  /* 0xffffffff04047890 */ /* 0x000fe2000fffe03f */
[----:B------:R-:W1:Y:S01]  /*152f0*/  POPC R12, R11 ;  /* 0x0000000b000c7309 */ /* 0x000e620000000000 */
[----:B--2---:R-:W1:Y:S02]  /*15300*/  SHFL.IDX PT, R3, R7, R8, 0x1f ;  /* 0x00001f0807037589 */ /* 0x004e6400000e0000 */
[----:B-1----:R-:W-:-:S05]  /*15310*/  IMAD.IADD R3, R3, 0x1, R12 ;  /* 0x0000000103037824 */ /* 0x002fca00078e020c */
[----:B------:R-:W-:-:S04]  /*15320*/  ISETP.NE.AND P0, PT, R3, UR4, PT ;  /* 0x0000000403007c0c */ /* 0x000fc8000bf05270 */
[----:B------:R-:W-:-:S05]  /*15330*/  SEL R3, RZ, 0x1, P0 ;  /* 0x00000001ff037807 */ /* 0x000fca0000000000 */
[----:B------:R2:W-:Y:S04]  /*15340*/  STS.U8 [UR5], R3 ;  /* 0x00000003ff007988 */ /* 0x0005e80008000005 */
.L_x_2709:
[----:B------:R-:W-:Y:S05]  /*15350*/  BSYNC B0 ;  /* 0x0000000000007941 */ /* 0x000fea0003800000 */
.L_x_2708:
[----:B------:R-:W4:Y:S08]  /*15360*/  S2UR UR5, SR_CgaCtaId ;  /* 0x00000000000579c3 */ /* 0x000f300000008800 */
[----:B------:R-:W-:Y:S06]  /*15370*/  BAR.SYNC.DEFER_BLOCKING 0x0 ;  /* 0x0000000000007b1d */ /* 0x000fec0000010000 */
[----:B------:R-:W-:-:S02]  /*15380*/  UMOV UR4, 0x400 ;  /* 0x0000040000047882 */ /* 0x000fc40000000000 */
[----:B----4-:R-:W-:-:S09]  /*15390*/  ULEA UR6, UR5, UR4, 0x18 ;  /* 0x0000000405067291 */ /* 0x010fd2000f8ec03f */
[----:B-123--:R-:W1:Y:S02]  /*153a0*/  LDS.U8 R3, [UR6] ;  /* 0x00000006ff037984 */ /* 0x00ee640008000000 */
        /* <DEDUP_REMOVED lines=12> */
[----:B------:R-:W-:Y:S01]  /*15470*/  ULDC.U16 UR9, c[0x0][0x218] ;  /* 0x0000860000097ab9 */ /* 0x000fe20000000400 */
[----:B------:R-:W-:Y:S01]  /*15480*/  ULDC.64 UR10, c[0x0][0x220] ;  /* 0x00008800000a7ab9 */ /* 0x000fe20000000a00 */
[----:B------:R-:W-:Y:S01]  /*15490*/  BSSY B0, `(.L_x_2710) ;  /* 0x000006f000007945 */ /* 0x000fe20003800000 */
[----:B------:R-:W-:-:S02]  /*154a0*/  IMAD.U32 R3, RZ, RZ, UR9 ;  /* 0x00000009ff037e24 */ /* 0x000fc4000f8e00ff */
[----:B------:R-:W-:Y:S02]  /*154b0*/  IMAD.U32 R6, RZ, RZ, UR10 ;  /* 0x0000000aff067e24 */ /* 0x000fe4000f8e00ff */
[----:B------:R-:W-:Y:S01]  /*154c0*/  IMAD.U32 R7, RZ, RZ, UR11 ;  /* 0x0000000bff077e24 */ /* 0x000fe2000f8e00ff */
[----:B------:R-:W-:Y:S06]  /*154d0*/  @!P0 BRA `(.L_x_2711) ;  /* 0x0000000000dc8947 */ /* 0x000fec0003800000 */
[----:B------:R-:W-:Y:S01]  /*154e0*/  ULDC UR6, c[0x0][0x0] ;  /* 0x0000000000067ab9 */ /* 0x000fe20000000800 */
[----:B------:R-:W-:Y:S01]  /*154f0*/  ULDC UR8, c[0x0][0x23c] ;  /* 0x00008f0000087ab9 */ /* 0x000fe20000000800 */
[----:B------:R-:W-:Y:S02]  /*15500*/  IMAD R14, R2, UR6, R17 ;  /* 0x00000006020e7c24 */ /* 0x000fe4000f8e0211 */
[----:B------:R-:W-:Y:S02]  /*15510*/  IMAD.U32 R9, RZ, RZ, UR9 ;  /* 0x00000009ff097e24 */ /* 0x000fe4000f8e00ff */
[----:B------:R-:W-:Y:S01]  /*15520*/  IMAD.U32 R8, RZ, RZ, UR10 ;  /* 0x0000000aff087e24 */ /* 0x000fe2000f8e00ff */
[----:B------:R-:W-:Y:S01]  /*15530*/  ISETP.GE.U32.AND P0, PT, R14, UR8, PT ;  /* 0x000000080e007c0c */ /* 0x000fe2000bf06070 */
[----:B------:R-:W-:-:S12]  /*15540*/  IMAD.U32 R11, RZ, RZ, UR11 ;  /* 0x0000000bff0b7e24 */ /* 0x000fd8000f8e00ff */
[----:B------:R-:W-:Y:S05]  /*15550*/  @P0 BRA `(.L_x_2712) ;  /* 0x0000000400880947 */ /* 0x000fea0003800000 */
[----:B------:R-:W-:Y:S01]  /*15560*/  ULDC UR7, c[0x0][0x10] ;  /* 0x0000040000077ab9 */ /* 0x000fe20000000800 */
[----:B------:R-:W1:Y:S01]  /*15570*/  LDC R27, c[0x0][0x4] ;  /* 0x00000100ff1b7b82 */ /* 0x000e620000000800 */
[----:B------:R-:W-:Y:S01]  /*15580*/  BSSY B1, `(.L_x_2713) ;  /* 0x000002b000017945 */ /* 0x000fe20003800000 */
[----:B------:R-:W-:Y:S02]  /*15590*/  IMAD.MOV.U32 R16, RZ, RZ, R14 ;  /* 0x000000ffff107224 */ /* 0x000fe400078e000e */
[----:B------:R-:W-:Y:S02]  /*155a0*/  IMAD.U32 R9, RZ, RZ, UR9 ;  /* 0x00000009ff097e24 */ /* 0x000fe4000f8e00ff */
[----:B------:R-:W-:Y:S02]  /*155b0*/  IMAD.U32 R8, RZ, RZ, UR10 ;  /* 0x0000000aff087e24 */ /* 0x000fe4000f8e00ff */
[----:B------:R-:W2:Y:S01]  /*155c0*/  LDC.64 R12, c[0x0][0x618] ;  /* 0x00018600ff0c7b82 */ /* 0x000ea20000000a00 */
[----:B------:R-:W-:-:S02]  /*155d0*/  IMAD.U32 R11, RZ, RZ, UR11 ;  /* 0x0000000bff0b7e24 */ /* 0x000fc4000f8e00ff */
[----:B------:R-:W-:Y:S02]  /*155e0*/  IMAD R25, R10, UR7, RZ ;  /* 0x000000070a197c24 */ /* 0x000fe4000f8e02ff */
[----:B-1----:R-:W-:-:S07]  /*155f0*/  IMAD R27, R27, UR6, RZ ;  /* 0x000000061b1b7c24 */ /* 0x002fce000f8e02ff */
.L_x_2714:
[----:B------:R-:W-:-:S04]  /*15600*/  IMAD.IADD R23, R25, 0x1, R16 ;  /* 0x0000000119177824 */ /* 0x000fc800078e0210 */
[----:B--2---:R-:W-:-:S05]  /*15610*/  IMAD.WIDE.U32 R22, R23, 0x20, R12 ;  /* 0x0000002017167825 */ /* 0x004fca00078e000c */
[----:B------:R-:W2:Y:S04]  /*15620*/  LDG.E.U16 R24, desc[UR60][R22.64+0x10] ;  /* 0x0000103c16187981 */ /* 0x000ea8000c1e1500 */
[----:B------:R-:W3:Y:S04]  /*15630*/  LDG.E.U16 R10, desc[UR60][R22.64] ;  /* 0x0000003c160a7981 */ /* 0x000ee8000c1e1500 */
[----:B------:R-:W4:Y:S04]  /*15640*/  LDG.E.64 R14, desc[UR60][R22.64+0x18] ;  /* 0x0000183c160e7981 */ /* 0x000f28000c1e1b00 */
[----:B------:R-:W5:Y:S01]  /*15650*/  LDG.E.64 R20, desc[UR60][R22.64+0x8] ;  /* 0x0000083c16147981 */ /* 0x000f62000c1e1b00 */
[----:B------:R-:W-:-:S02]  /*15660*/  PRMT R31, R9, 0x9910, RZ ;  /* 0x00009910091f7816 */ /* 0x000fc400000000ff */
[----:B------:R-:W-:Y:S01]  /*15670*/  PRMT R29, R3, 0x9910, RZ ;  /* 0x00009910031d7816 */ /* 0x000fe200000000ff */
[----:B------:R-:W-:Y:S01]  /*15680*/  IMAD.IADD R16, R27, 0x1, R16 ;  /* 0x000000011b107824 */ /* 0x000fe200078e0210 */
[----:B--2---:R-:W-:Y:S02]  /*15690*/  PRMT R28, R24, 0x9910, RZ ;  /* 0x00009910181c7816 */ /* 0x004fe400000000ff */
[----:B---3--:R-:W-:Y:S02]  /*156a0*/  PRMT R26, R10, 0x9910, RZ ;  /* 0x000099100a1a7816 */ /* 0x008fe400000000ff */
[----:B------:R-:W-:Y:S02]  /*156b0*/  ISETP.NE.AND P3, PT, R31, R28, PT ;  /* 0x0000001c1f00720c */ /* 0x000fe40003f65270 */
[----:B------:R-:W-:Y:S02]  /*156c0*/  ISETP.NE.AND P4, PT, R29, R26, PT ;  /* 0x0000001a1d00720c */ /* 0x000fe40003f85270 */
[----:B----4-:R-:W-:-:S02]  /*156d0*/  ISETP.GE.U32.AND P1, PT, R8, R14, PT ;  /* 0x0000000e0800720c */ /* 0x010fc40003f26070 */
[----:B------:R-:W-:Y:S02]  /*156e0*/  ISETP.GE.AND P5, PT, R31, R28, PT ;  /* 0x0000001c1f00720c */ /* 0x000fe40003fa6270 */
[----:B-----5:R-:W-:Y:S02]  /*156f0*/  ISETP.GE.U32.AND P0, PT, R6, R20, PT ;  /* 0x000000140600720c */ /* 0x020fe40003f06070 */
[----:B------:R-:W-:Y:S02]  /*15700*/  ISETP.GE.AND.EX P1, PT, R11, R15, PT, P1 ;  /* 0x0000000f0b00720c */ /* 0x000fe40003f26310 */
[----:B------:R-:W-:Y:S02]  /*15710*/  ISETP.GE.AND P6, PT, R29, R26, PT ;  /* 0x0000001a1d00720c */ /* 0x000fe40003fc6270 */
[----:B------:R-:W-:Y:S02]  /*15720*/  SEL R23, RZ, 0xffffffff, P5 ;  /* 0xffffffffff177807 */ /* 0x000fe40002800000 */
[----:B------:R-:W-:-:S02]  /*15730*/  ISETP.GE.AND.EX P0, PT, R7, R21, PT, P0 ;  /* 0x000000150700720c */ /* 0x000fc40003f06300 */
[----:B------:R-:W-:Y:S02]  /*15740*/  @!P3 SEL R23, RZ, 0xffffffff, P1 ;  /* 0xffffffffff17b807 */ /* 0x000fe40000800000 */
[----:B------:R-:W-:Y:S02]  /*15750*/  ISETP.GE.U32.AND P3, PT, R16, UR8, PT ;  /* 0x0000000810007c0c */ /* 0x000fe4000bf66070 */
        /* <DEDUP_REMOVED lines=9> */
[----:B------:R-:W-:-:S02]  /*157f0*/  SEL R3, R3, R10, !P0 ;  /* 0x0000000a03037207 */ /* 0x000fc40004000000 */
[----:B------:R-:W-:Y:S02]  /*15800*/  SEL R8, R8, R14, !P1 ;  /* 0x0000000e08087207 */ /* 0x000fe40004800000 */
[----:B------:R-:W-:Y:S01]  /*15810*/  SEL R11, R11, R15, !P1 ;  /* 0x0000000f0b0b7207 */ /* 0x000fe20004800000 */
[----:B------:R-:W-:Y:S06]  /*15820*/  @!P3 BRA `(.L_x_2714) ;  /* 0xfffffffc0074b947 */ /* 0x000fec000383ffff */
[----:B------:R-:W-:Y:S05]  /*15830*/  BSYNC B1 ;  /* 0x0000000000017941 */ /* 0x000fea0003800000 */
.L_x_2713:
[----:B------:R-:W-:Y:S05]  /*15840*/  BRA `(.L_x_2712) ;  /* 0x0000000000cc7947 */ /* 0x000fea0003800000 */
.L_x_2711:
[----:B------:R-:W-:Y:S01]  /*15850*/  ULDC UR7, c[0x0][0x23c] ;  /* 0x00008f0000077ab9 */ /* 0x000fe20000000800 */
[----:B------:R-:W-:Y:S01]  /*15860*/  MOV R9, UR9 ;  /* 0x0000000900097c02 */ /* 0x000fe20008000f00 */
[----:B------:R-:W-:Y:S01]  /*15870*/  IMAD.U32 R8, RZ, RZ, UR10 ;  /* 0x0000000aff087e24 */ /* 0x000fe2000f8e00ff */
[----:B------:R-:W-:Y:S01]  /*15880*/  ISETP.GE.U32.AND P0, PT, R2, UR7, PT ;  /* 0x0000000702007c0c */ /* 0x000fe2000bf06070 */
[----:B------:R-:W-:-:S12]  /*15890*/  IMAD.U32 R11, RZ, RZ, UR11 ;  /* 0x0000000bff0b7e24 */ /* 0x000fd8000f8e00ff */
[----:B------:R-:W-:Y:S05]  /*158a0*/  @P0 BRA `(.L_x_2712) ;  /* 0x0000000000b40947 */ /* 0x000fea0003800000 */
[----:B------:R-:W-:Y:S01]  /*158b0*/  ULDC UR6, c[0x0][0x10] ;  /* 0x0000040000067ab9 */ /* 0x000fe20000000800 */
[----:B------:R-:W1:Y:S01]  /*158c0*/  LDC R28, c[0x0][RZ] ;  /* 0x00000000ff1c7b82 */ /* 0x000e620000000800 */
[----:B------:R-:W-:Y:S02]  /*158d0*/  IMAD.U32 R9, RZ, RZ, UR9 ;  /* 0x00000009ff097e24 */ /* 0x000fe4000f8e00ff */
[----:B------:R-:W-:Y:S02]  /*158e0*/  IMAD.U32 R8, RZ, RZ, UR10 ;  /* 0x0000000aff087e24 */ /* 0x000fe4000f8e00ff */
[----:B------:R-:W-:Y:S02]  /*158f0*/  IMAD.U32 R11, RZ, RZ, UR11 ;  /* 0x0000000bff0b7e24 */ /* 0x000fe4000f8e00ff */
[----:B------:R-:W-:Y:S01]  /*15900*/  IMAD.MOV.U32 R25, RZ, RZ, R2 ;  /* 0x000000ffff197224 */ /* 0x000fe200078e0002 */
[----:B------:R-:W2:Y:S01]  /*15910*/  LDC.64 R12, c[0x0][0x618] ;  /* 0x00018600ff0c7b82 */ /* 0x000ea20000000a00 */
[----:B------:R-:W-:-:S07]  /*15920*/  IMAD R10, R10, UR6, RZ ;  /* 0x000000060a0a7c24 */ /* 0x000fce000f8e02ff */
[----:B------:R-:W3:Y:S02]  /*15930*/  LDC R30, c[0x0][0x4] ;  /* 0x00000100ff1e7b82 */ /* 0x000ee40000000800 */
.L_x_2715:
[----:B------:R-:W-:-:S04]  /*15940*/  IMAD.IADD R14, R10, 0x1, R25 ;  /* 0x000000010a0e7824 */ /* 0x000fc800078e0219 */
[----:B-1----:R-:W-:-:S04]  /*15950*/  IMAD R23, R14, R28, R17 ;  /* 0x0000001c0e177224 */ /* 0x002fc800078e0211 */
[----:B--2---:R-:W-:-:S05]  /*15960*/  IMAD.WIDE.U32 R22, R23, 0x20, R12 ;  /* 0x0000002017167825 */ /* 0x004fca00078e000c */
[----:B------:R-:W2:Y:S04]  /*15970*/  LDG.E.U16 R16, desc[UR60][R22.64] ;  /* 0x0000003c16107981 */ /* 0x000ea8000c1e1500 */
[----:B------:R-:W4:Y:S04]  /*15980*/  LDG.E.64 R20, desc[UR60][R22.64+0x8] ;  /* 0x0000083c16147981 */ /* 0x000f28000c1e1b00 */
[----:B------:R-:W5:Y:S04]  /*15990*/  LDG.E.U16 R24, desc[UR60][R22.64+0x10] ;  /* 0x0000103c16187981 */ /* 0x000f68000c1e1500 */
[----:B------:R1:W5:Y:S01]  /*159a0*/  LDG.E.64 R14, desc[UR60][R22.64+0x18] ;  /* 0x0000183c160e7981 */ /* 0x000362000c1e1b00 */
[----:B------:R-:W-:-:S02]  /*159b0*/  PRMT R29, R3, 0x9910, RZ ;  /* 0x00009910031d7816 */ /* 0x000fc400000000ff */
[----:B------:R-:W-:Y:S01]  /*159c0*/  PRMT R32, R9, 0x9910, RZ ;  /* 0x0000991009207816 */ /* 0x000fe200000000ff */
[----:B---3--:R-:W-:Y:S01]  /*159d0*/  IMAD.IADD R25, R30, 0x1, R25 ;  /* 0x000000011e197824 */ /* 0x008fe200078e0219 */
[----:B--2---:R-:W-:-:S04]  /*159e0*/  PRMT R26, R16, 0x9910, RZ ;  /* 0x00009910101a7816 */ /* 0x004fc800000000ff */
[C---:B------:R-:W-:Y:S02]  /*159f0*/  ISETP.NE.AND P4, PT, R29.reuse, R26, PT ;  /* 0x0000001a1d00720c */ /* 0x040fe40003f85270 */
[----:B----4-:R-:W-:Y:S02]  /*15a00*/  ISETP.GE.U32.AND P0, PT, R6, R20, PT ;  /* 0x000000140600720c */ /* 0x010fe40003f06070 */
[----:B------:R-:W-:Y:S02]  /*15a10*/  ISETP.GE.AND P6, PT, R29, R26, PT ;  /* 0x0000001a1d00720c */ /* 0x000fe40003fc6270 */
[----:B------:R-:W-:Y:S02]  /*15a20*/  ISETP.GE.AND.EX P0, PT, R7, R21, PT, P0 ;  /* 0x000000150700720c */ /* 0x000fe40003f06300 */
[----:B-----5:R-:W-:Y:S02]  /*15a30*/  PRMT R27, R24, 0x9910, RZ ;  /* 0x00009910181b7816 */ /* 0x020fe400000000ff */
[----:B-1----:R-:W-:-:S03]  /*15a40*/  SEL R22, RZ, 0xffffffff, P6 ;  /* 0xffffffffff167807 */ /* 0x002fc60003000000 */
[----:B------:R-:W-:Y:S02]  /*15a50*/  @!P4 SEL R22, RZ, 0xffffffff, P0 ;  /* 0xffffffffff16c807 */ /* 0x000fe40000000000 */
[-C--:B------:R-:W-:Y:S02]  /*15a60*/  ISETP.NE.AND P3, PT, R32, R27.reuse, PT ;  /* 0x0000001b2000720c */ /* 0x080fe40003f65270 */
[----:B------:R-:W-:Y:S02]  /*15a70*/  LOP3.LUT R22, R22, 0x1, RZ, 0xc0, !PT ;  /* 0x0000000116167812 */ /* 0x000fe400078ec0ff */
[----:B------:R-:W-:Y:S02]  /*15a80*/  ISETP.GE.U32.AND P1, PT, R8, R14, PT ;  /* 0x0000000e0800720c */ /* 0x000fe40003f26070 */
[----:B------:R-:W-:Y:S02]  /*15a90*/  ISETP.NE.U32.AND P0, PT, R22, 0x1, PT ;  /* 0x000000011600780c */ /* 0x000fe40003f05070 */
[----:B------:R-:W-:-:S02]  /*15aa0*/  ISETP.GE.AND P5, PT, R32, R27, PT ;  /* 0x0000001b2000720c */ /* 0x000fc40003fa6270 */
[----:B------:R-:W-:Y:S02]  /*15ab0*/  ISETP.GE.AND.EX P1, PT, R11, R15, PT, P1 ;  /* 0x0000000f0b00720c */ /* 0x000fe40003f26310 */
[----:B------:R-:W-:Y:S02]  /*15ac0*/  SEL R6, R6, R20, !P0 ;  /* 0x0000001406067207 */ /* 0x000fe40004000000 */
[----:B------:R-:W-:Y:S02]  /*15ad0*/  SEL R7, R7, R21, !P0 ;  /* 0x0000001507077207 */ /* 0x000fe40004000000 */
[----:B------:R-:W-:Y:S02]  /*15ae0*/  SEL R3, R3, R16, !P0 ;  /* 0x0000001003037207 */ /* 0x000fe40004000000 */
[----:B------:R-:W-:Y:S02]  /*15af0*/  ISETP.GE.U32.AND P0, PT, R25, UR7, PT ;  /* 0x0000000719007c0c */ /* 0x000fe4000bf06070 */
[----:B------:R-:W-:-:S02]  /*15b00*/  SEL R23, RZ, 0xffffffff, P5 ;  /* 0xffffffffff177807 */ /* 0x000fc40002800000 */
[----:B------:R-:W-:-:S04]  /*15b10*/  @!P3 SEL R23, RZ, 0xffffffff, P1 ;  /* 0xffffffffff17b807 */ /* 0x000fc80000800000 */
[----:B------:R-:W-:-:S04]  /*15b20*/  LOP3.LUT R23, R23, 0x1, RZ, 0xc0, !PT ;  /* 0x0000000117177812 */ /* 0x000fc800078ec0ff */
[----:B------:R-:W-:-:S04]  /*15b30*/  ISETP.NE.U32.AND P1, PT, R23, 0x1, PT ;  /* 0x000000011700780c */ /* 0x000fc80003f25070 */
[----:B------:R-:W-:Y:S02]  /*15b40*/  SEL R9, R9, R24, !P1 ;  /* 0x0000001809097207 */ /* 0x000fe40004800000 */
[----:B------:R-:W-:Y:S02]  /*15b50*/  SEL R8, R8, R14, !P1 ;  /* 0x0000000e08087207 */ /* 0x000fe40004800000 */
[----:B------:R-:W-:Y:S01]  /*15b60*/  SEL R11, R11, R15, !P1 ;  /* 0x0000000f0b0b7207 */ /* 0x000fe20004800000 */
[----:B------:R-:W-:Y:S06]  /*15b70*/  @!P0 BRA `(.L_x_2715) ;  /* 0xfffffffc00708947 */ /* 0x000fec000383ffff */
.L_x_2712:
[----:B------:R-:W-:Y:S05]  /*15b80*/  BSYNC B0 ;  /* 0x0000000000007941 */ /* 0x000fea0003800000 */
.L_x_2710:
[----:B------:R-:W1:Y:S01]  /*15b90*/  LDC R10, c[0x0][RZ] ;  /* 0x00000000ff0a7b82 */ /* 0x000e620000000800 */
[----:B------:R-:W-:Y:S01]  /*15ba0*/  UIADD3 UR4, UR4, 0x10, URZ ;  /* 0x0000001004047890 */ /* 0x000fe2000fffe03f */
[----:B------:R-:W-:Y:S01]  /*15bb0*/  IMAD.MOV.U32 R14, RZ, RZ, R8 ;  /* 0x000000ffff0e7224 */ /* 0x000fe200078e0008 */
[----:B------:R-:W-:Y:S01]  /*15bc0*/  ULDC UR6, c[0x0][0x4] ;  /* 0x0000010000067ab9 */ /* 0x000fe20000000800 */
[----:B------:R-:W-:Y:S01]  /*15bd0*/  IMAD.MOV.U32 R15, RZ, RZ, R11 ;  /* 0x000000ffff0f7224 */ /* 0x000fe200078e000b */
[----:B------:R-:W-:Y:S02]  /*15be0*/  ULEA UR4, UR5, UR4, 0x18 ;  /* 0x0000000405047291 */ /* 0x000fe4000f8ec03f */
[----:B------:R-:W-:-:S06]  /*15bf0*/  USHF.R.U32.HI UR5, URZ, 0x1, UR6 ;  /* 0x000000013f057899 */ /* 0x000fcc0008011606 */
[----:B------:R-:W-:Y:S01]  /*15c00*/  ISETP.NE.AND P0, PT, RZ, UR5, PT ;  /* 0x00000005ff007c0c */ /* 0x000fe2000bf05270 */
[----:B-1----:R-:W-:-:S05]  /*15c10*/  IMAD R12, R2, R10, R17 ;  /* 0x0000000a020c7224 */ /* 0x002fca00078e0211 */
[----:B------:R-:W-:-:S05]  /*15c20*/  LEA R12, R12, UR4, 0x5 ;  /* 0x000000040c0c7c11 */ /* 0x000fca000f8e28ff */
[----:B------:R1:W-:Y:S04]  /*15c30*/  STS.64 [R12+0x8], R6 ;  /* 0x000008060c007388 */ /* 0x0003e80000000a00 */
[----:B------:R1:W-:Y:S04]  /*15c40*/  STS.64 [R12+0x18], R14 ;  /* 0x0000180e0c007388 */ /* 0x0003e80000000a00 */
[----:B------:R1:W-:Y:S04]  /*15c50*/  STS.U16 [R12], R3 ;  /* 0x000000030c007388 */ /* 0x0003e80000000400 */
[----:B------:R1:W-:Y:S01]  /*15c60*/  STS.U16 [R12+0x10], R9 ;  /* 0x000010090c007388 */ /* 0x0003e20000000400 */
[----:B------:R-:W-:Y:S05]  /*15c70*/  @!P0 BRA `(.L_x_2716) ;  /* 0x0000000000d08947 */ /* 0x000fea0003800000 */
[----:B------:R-:W-:-:S07]  /*15c80*/  IMAD.U32 R13, RZ, RZ, UR5 ;  /* 0x00000005ff0d7e24 */ /* 0x000fce000f8e00ff */
.L_x_2719:
[--C-:B-1----:R-:W-:Y:S01]  /*15c90*/  IMAD.IADD R14, R2, 0x1, R13.reuse ;  /* 0x00000001020e7824 */ /* 0x102fe200078e020d */
[----:B------:R-:W-:Y:S01]  /*15ca0*/  BAR.SYNC.DEFER_BLOCKING 0x0 ;  /* 0x0000000000007b1d */ /* 0x000fe20000010000 */
[----:B------:R-:W-:Y:S02]  /*15cb0*/  ISETP.GT.AND P3, PT, R13, 0x1, PT ;  /* 0x000000010d00780c */ /* 0x000fe40003f64270 */
[----:B------:R-:W-:Y:S02]  /*15cc0*/  SHF.R.S32.HI R24, RZ, 0x1, R13 ;  /* 0x00000001ff187819 */ /* 0x000fe4000001140d */
[----:B------:R-:W-:Y:S01]  /*15cd0*/  ISETP.GE.U32.AND P0, PT, R14, UR6, PT ;  /* 0x000000060e007c0c */ /* 0x000fe2000bf06070 */
[----:B------:R-:W-:Y:S03]  /*15ce0*/  BSSY B0, `(.L_x_2717) ;  /* 0x000002b000007945 */ /* 0x000fe60003800000 */
[----:B------:R-:W-:-:S13]  /*15cf0*/  ISETP.GE.U32.OR P0, PT, R2, R13, P0 ;  /* 0x0000000d0200720c */ /* 0x000fda0000706470 */
[----:B------:R-:W-:Y:S05]  /*15d00*/  @P0 BRA `(.L_x_2718) ;  /* 0x0000000000a00947 */ /* 0x000fea0003800000 */
[----:B------:R-:W-:Y:S01]  /*15d10*/  IMAD R13, R14, R10, R17 ;  /* 0x0000000a0e0d7224 */ /* 0x000fe200078e0211 */
[----:B------:R-:W-:Y:S02]  /*15d20*/  PRMT R28, R9, 0x9910, RZ ;  /* 0x00009910091c7816 */ /* 0x000fe400000000ff */
[----:B------:R-:W-:Y:S02]  /*15d30*/  PRMT R26, R3, 0x9910, RZ ;  /* 0x00009910031a7816 */ /* 0x000fe400000000ff */
[----:B------:R-:W-:-:S05]  /*15d40*/  LEA R13, R13, UR4, 0x5 ;  /* 0x000000040d0d7c11 */ /* 0x000fca000f8e28ff */
[----:B------:R-:W1:Y:S04]  /*15d50*/  LDS.U16 R22, [R13+0x10] ;  /* 0x000010000d167984 */ /* 0x000e680000000400 */
[----:B------:R-:W2:Y:S04]  /*15d60*/  LDS.U16 R16, [R13] ;  /* 0x000000000d107984 */ /* 0x000ea80000000400 */
[----:B------:R-:W3:Y:S04]  /*15d70*/  LDS.64 R20, [R13+0x18] ;  /* 0x000018000d147984 */ /* 0x000ee80000000a00 */
[----:B------:R4:W5:Y:S01]  /*15d80*/  LDS.64 R14, [R13+0x8] ;  /* 0x000008000d0e7984 */ /* 0x0009620000000a00 */
[----:B-1----:R-:W-:-:S02]  /*15d90*/  PRMT R25, R22, 0x9910, RZ ;  /* 0x0000991016197816 */ /* 0x002fc400000000ff */
[----:B--2---:R-:W-:Y:S02]  /*15da0*/  PRMT R23, R16, 0x9910, RZ ;  /* 0x0000991010177816 */ /* 0x004fe400000000ff */
[----:B------:R-:W-:Y:S02]  /*15db0*/  ISETP.NE.AND P4, PT, R28, R25, PT ;  /* 0x000000191c00720c */ /* 0x000fe40003f85270 */
[CC--:B------:R-:W-:Y:S02]  /*15dc0*/  ISETP.GE.AND P6, PT, R26.reuse, R23.reuse, PT ;  /* 0x000000171a00720c */ /* 0x0c0fe40003fc6270 */
[----:B------:R-:W-:Y:S02]  /*15dd0*/  ISETP.NE.AND P5, PT, R26, R23, PT ;  /* 0x000000171a00720c */ /* 0x000fe40003fa5270 */
[----:B---3--:R-:W-:Y:S02]  /*15de0*/  ISETP.GE.U32.AND P0, PT, R8, R20, PT ;  /* 0x000000140800720c */ /* 0x008fe40003f06070 */
[----:B----4-:R-:W-:-:S02]  /*15df0*/  SEL R13, RZ, 0xffffffff, P6 ;  /* 0xffffffffff0d7807 */ /* 0x010fc40003000000 */
[----:B------:R-:W-:Y:S02]  /*15e00*/  ISETP.GE.AND P6, PT, R28, R25, PT ;  /* 0x000000191c00720c */ /* 0x000fe40003fc6270 */
[----:B-----5:R-:W-:Y:S02]  /*15e10*/  ISETP.GE.U32.AND P1, PT, R6, R14, PT ;  /* 0x0000000e0600720c */ /* 0x020fe40003f26070 */
[----:B------:R-:W-:Y:S02]  /*15e20*/  ISETP.GE.AND.EX P0, PT, R11, R21, PT, P0 ;  /* 0x000000150b00720c */ /* 0x000fe40003f06300 */
[----:B------:R-:W-:Y:S02]  /*15e30*/  SEL R23, RZ, 0xffffffff, P6 ;  /* 0xffffffffff177807 */ /* 0x000fe40003000000 */
[----:B------:R-:W-:Y:S02]  /*15e40*/  ISETP.GE.AND.EX P1, PT, R7, R15, PT, P1 ;  /* 0x0000000f0700720c */ /* 0x000fe40003f26310 */
[----:B------:R-:W-:-:S02]  /*15e50*/  @!P4 SEL R23, RZ, 0xffffffff, P0 ;  /* 0xffffffffff17c807 */ /* 0x000fc40000000000 */
[----:B------:R-:W-:Y:S02]  /*15e60*/  @!P5 SEL R13, RZ, 0xffffffff, P1 ;  /* 0xffffffffff0dd807 */ /* 0x000fe40000800000 */
[----:B------:R-:W-:Y:S02]  /*15e70*/  LOP3.LUT R23, R23, 0x1, RZ, 0xc0, !PT ;  /* 0x0000000117177812 */ /* 0x000fe400078ec0ff */
[----:B------:R-:W-:Y:S02]  /*15e80*/  LOP3.LUT R13, R13, 0x1, RZ, 0xc0, !PT ;  /* 0x000000010d0d7812 */ /* 0x000fe400078ec0ff */
[----:B------:R-:W-:Y:S02]  /*15e90*/  ISETP.NE.U32.AND P1, PT, R23, 0x1, PT ;  /* 0x000000011700780c */ /* 0x000fe40003f25070 */
[----:B------:R-:W-:Y:S02]  /*15ea0*/  ISETP.NE.U32.AND P0, PT, R13, 0x1, PT ;  /* 0x000000010d00780c */ /* 0x000fe40003f05070 */
[----:B------:R-:W-:-:S02]  /*15eb0*/  SEL R8, R8, R20, !P1 ;  /* 0x0000001408087207 */ /* 0x000fc40004800000 */
[----:B------:R-:W-:Y:S02]  /*15ec0*/  SEL R11, R11, R21, !P1 ;  /* 0x000000150b0b7207 */ /* 0x000fe40004800000 */
[----:B------:R-:W-:Y:S01]  /*15ed0*/  SEL R6, R6, R14, !P0 ;  /* 0x0000000e06067207 */ /* 0x000fe20004000000 */
[----:B------:R-:W-:Y:S01]  /*15ee0*/  IMAD.MOV.U32 R14, RZ, RZ, R8 ;  /* 0x000000ffff0e7224 */ /* 0x000fe200078e0008 */
[----:B------:R-:W-:Y:S01]  /*15ef0*/  SEL R7, R7, R15, !P0 ;  /* 0x0000000f07077207 */ /* 0x000fe20004000000 */
[----:B------:R-:W-:Y:S01]  /*15f00*/  IMAD.MOV.U32 R15, RZ, RZ, R11 ;  /* 0x000000ffff0f7224 */ /* 0x000fe200078e000b */
[----:B------:R-:W-:Y:S02]  /*15f10*/  SEL R13, R3, R16, !P0 ;  /* 0x00000010030d7207 */ /* 0x000fe40004000000 */
[----:B------:R-:W-:Y:S01]  /*15f20*/  SEL R21, R9, R22, !P1 ;  /* 0x0000001609157207 */ /* 0x000fe20004800000 */
[----:B------:R1:W-:Y:S01]  /*15f30*/  STS.64 [R12+0x8], R6 ;  /* 0x000008060c007388 */ /* 0x0003e20000000a00 */
[----:B------:R-:W-:-:S02]  /*15f40*/  PRMT R3, R13, 0x7610, R3 ;  /* 0x000076100d037816 */ /* 0x000fc40000000003 */
[----:B------:R-:W-:Y:S01]  /*15f50*/  PRMT R9, R21, 0x7610, R9 ;  /* 0x0000761015097816 */ /* 0x000fe20000000009 */
[----:B------:R1:W-:Y:S04]  /*15f60*/  STS.64 [R12+0x18], R14 ;  /* 0x0000180e0c007388 */ /* 0x0003e80000000a00 */
[----:B------:R1:W-:Y:S04]  /*15f70*/  STS.U16 [R12], R13 ;  /* 0x0000000d0c007388 */ /* 0x0003e80000000400 */
[----:B------:R1:W-:Y:S02]  /*15f80*/  STS.U16 [R12+0x10], R21 ;  /* 0x000010150c007388 */ /* 0x0003e40000000400 */
.L_x_2718:
[----:B------:R-:W-:Y:S05]  /*15f90*/  BSYNC B0 ;  /* 0x0000000000007941 */ /* 0x000fea0003800000 */
.L_x_2717:
[----:B-1----:R-:W-:Y:S01]  /*15fa0*/  IMAD.MOV.U32 R13, RZ, RZ, R24 ;  /* 0x000000ffff0d7224 */ /* 0x002fe200078e0018 */
[----:B------:R-:W-:Y:S06]  /*15fb0*/  @P3 BRA `(.L_x_2719) ;  /* 0xfffffffc00343947 */ /* 0x000fec000383ffff */
.L_x_2716:
[----:B------:R-:W-:Y:S02]  /*15fc0*/  ULDC UR4, c[0x0][0x240] ;  /* 0x0000900000047ab9 */ /* 0x000fe40000000800 */
[----:B------:R-:W-:-:S13]  /*15fd0*/  ISETP.NE.AND P0, PT, RZ, UR4, PT ;  /* 0x00000004ff007c0c */ /* 0x000fda000bf05270 */
[----:B------:R-:W-:Y:S05]  /*15fe0*/  @!P0 BRA `(.L_x_2720) ;  /* 0x00000004009c8947 */ /* 0x000fea0003800000 */
[----:B------:R-:W-:Y:S01]  /*15ff0*/  ISETP.GT.AND P0, PT, R10, 0x20, PT ;  /* 0x000000200a00780c */ /* 0x000fe20003f04270 */
[----:B------:R-:W-:-:S12]  /*16000*/  IMAD.MOV.U32 R2, RZ, RZ, R10 ;  /* 0x000000ffff027224 */ /* 0x000fd800078e000a */
[----:B------:R-:W-:Y:S05]  /*16010*/  @!P0 BRA `(.L_x_2721) ;  /* 0x0000000000f48947 */ /* 0x000fea0003800000 */
[----:B-1----:R-:W-:Y:S01]  /*16020*/  IMAD.MOV.U32 R14, RZ, RZ, R8 ;  /* 0x000000ffff0e7224 */ /* 0x002fe200078e0008 */
[----:B------:R-:W-:Y:S01]  /*16030*/  LEA.HI R2, R10, R10, RZ, 0x1 ;  /* 0x0000000a0a027211 */ /* 0x000fe200078f08ff */
[----:B------:R-:W-:Y:S01]  /*16040*/  IMAD.MOV.U32 R15, RZ, RZ, R11 ;  /* 0x000000ffff0f7224 */ /* 0x000fe200078e000b */
[----:B------:R2:W-:Y:S02]  /*16050*/  STS.U16 [R12], R3 ;  /* 0x000000030c007388 */ /* 0x0005e40000000400 */
[----:B------:R-:W-:Y:S01]  /*16060*/  SHF.R.S32.HI R13, RZ, 0x1, R2 ;  /* 0x00000001ff0d7819 */ /* 0x000fe20000011402 */
[----:B------:R-:W-:Y:S01]  /*16070*/  IMAD.MOV.U32 R2, RZ, RZ, 0x20 ;  /* 0x00000020ff027424 */ /* 0x000fe200078e00ff */
[----:B------:R2:W-:Y:S02]  /*16080*/  STS.64 [R12+0x8], R6 ;  /* 0x000008060c007388 */ /* 0x0005e40000000a00 */
[----:B------:R-:W-:Y:S02]  /*16090*/  ISETP.GE.AND P0, PT, R13, 0x20, PT ;  /* 0x000000200d00780c */ /* 0x000fe40003f06270 */
[----:B------:R2:W-:Y:S04]  /*160a0*/  STS.64 [R12+0x18], R14 ;  /* 0x0000180e0c007388 */ /* 0x0005e80000000a00 */
[----:B------:R2:W-:Y:S07]  /*160b0*/  STS.U16 [R12+0x10], R9 ;  /* 0x000010090c007388 */ /* 0x0005ee0000000400 */
[----:B------:R-:W-:Y:S05]  /*160c0*/  @!P0 BRA `(.L_x_2721) ;  /* 0x0000000000c88947 */ /* 0x000fea0003800000 */
.L_x_2724:
[----:B-12---:R-:W-:Y:S01]  /*160d0*/  IMAD.IADD R15, R17, 0x1, R13 ;  /* 0x00000001110f7824 */ /* 0x006fe200078e020d */
[----:B------:R-:W-:Y:S04]  /*160e0*/  BAR.SYNC.DEFER_BLOCKING 0x0 ;  /* 0x0000000000007b1d */ /* 0x000fe80000010000 */
[----:B------:R-:W-:Y:S02]  /*160f0*/  ISETP.GE.U32.AND P0, PT, R15, R10, PT ;  /* 0x0000000a0f00720c */ /* 0x000fe40003f06070 */
[----:B------:R-:W-:Y:S02]  /*16100*/  BSSY B0, `(.L_x_2722) ;  /* 0x000002a000007945 */ /* 0x000fe40003800000 */
[----:B------:R-:W-:-:S13]  /*16110*/  ISETP.GE.U32.OR P0, PT, R17, R13, P0 ;  /* 0x0000000d1100720c */ /* 0x000fda0000706470 */
[----:B------:R-:W-:Y:S05]  /*16120*/  @P0 BRA `(.L_x_2723) ;  /* 0x00000000009c0947 */ /* 0x000fea0003800000 */
[----:B------:R-:W-:Y:S01]  /*16130*/  IMAD R2, R13, 0x20, R12 ;  /* 0x000000200d027824 */ /* 0x000fe200078e020c */
[----:B------:R-:W-:Y:S02]  /*16140*/  PRMT R25, R9, 0x9910, RZ ;  /* 0x0000991009197816 */ /* 0x000fe400000000ff */
[----:B------:R-:W-:Y:S02]  /*16150*/  PRMT R26, R3, 0x9910, RZ ;  /* 0x00009910031a7816 */ /* 0x000fe400000000ff */
[----:B------:R-:W1:Y:S04]  /*16160*/  LDS.U16 R22, [R2+0x10] ;  /* 0x0000100002167984 */ /* 0x000e680000000400 */
[----:B------:R-:W2:Y:S04]  /*16170*/  LDS.U16 R16, [R2] ;  /* 0x0000000002107984 */ /* 0x000ea80000000400 */
[----:B------:R-:W3:Y:S04]  /*16180*/  LDS.64 R20, [R2+0x18] ;  /* 0x0000180002147984 */ /* 0x000ee80000000a00 */
[----:B------:R-:W4:Y:S01]  /*16190*/  LDS.64 R14, [R2+0x8] ;  /* 0x00000800020e7984 */ /* 0x000f220000000a00 */
[----:B-1----:R-:W-:-:S02]  /*161a0*/  PRMT R24, R22, 0x9910, RZ ;  /* 0x0000991016187816 */ /* 0x002fc400000000ff */
[----:B--2---:R-:W-:Y:S02]  /*161b0*/  PRMT R23, R16, 0x9910, RZ ;  /* 0x0000991010177816 */ /* 0x004fe400000000ff */
[C---:B------:R-:W-:Y:S02]  /*161c0*/  ISETP.NE.AND P3, PT, R25.reuse, R24, PT ;  /* 0x000000181900720c */ /* 0x040fe40003f65270 */
[----:B------:R-:W-:Y:S02]  /*161d0*/  ISETP.NE.AND P4, PT, R26, R23, PT ;  /* 0x000000171a00720c */ /* 0x000fe40003f85270 */
[----:B---3--:R-:W-:Y:S02]  /*161e0*/  ISETP.GE.U32.AND P1, PT, R8, R20, PT ;  /* 0x000000140800720c */ /* 0x008fe40003f26070 */
[----:B------:R-:W-:Y:S02]  /*161f0*/  ISETP.GE.AND P5, PT, R25, R24, PT ;  /* 0x000000181900720c */ /* 0x000fe40003fa6270 */
[----:B----4-:R-:W-:-:S02]  /*16200*/  ISETP.GE.U32.AND P0, PT, R6, R14, PT ;  /* 0x0000000e0600720c */ /* 0x010fc40003f06070 */
[----:B------:R-:W-:Y:S02]  /*16210*/  ISETP.GE.AND.EX P1, PT, R11, R21, PT, P1 ;  /* 0x000000150b00720c */ /* 0x000fe40003f26310 */
[----:B------:R-:W-:Y:S02]  /*16220*/  ISETP.GE.AND P6, PT, R26, R23, PT ;  /* 0x000000171a00720c */ /* 0x000fe40003fc6270 */
[----:B------:R-:W-:Y:S02]  /*16230*/  SEL R23, RZ, 0xffffffff, P5 ;  /* 0xffffffffff177807 */ /* 0x000fe40002800000 */
[----:B------:R-:W-:Y:S02]  /*16240*/  ISETP.GE.AND.EX P0, PT, R7, R15, PT, P0 ;  /* 0x0000000f0700720c */ /* 0x000fe40003f06300 */
[----:B------:R-:W-:Y:S02]  /*16250*/  @!P3 SEL R23, RZ, 0xffffffff, P1 ;  /* 0xffffffffff17b807 */ /* 0x000fe40000800000 */
[----:B------:R-:W-:-:S02]  /*16260*/  SEL R2, RZ, 0xffffffff, P6 ;  /* 0xffffffffff027807 */ /* 0x000fc40003000000 */
        /* <DEDUP_REMOVED lines=19> */
.L_x_2723:
[----:B------:R-:W-:Y:S05]  /*163a0*/  BSYNC B0 ;  /* 0x0000000000007941 */ /* 0x000fea0003800000 */
.L_x_2722:
[----:B------:R-:W-:-:S04]  /*163b0*/  SHF.R.S32.HI R13, RZ, 0x1, R13 ;  /* 0x00000001ff0d7819 */ /* 0x000fc8000001140d */
[----:B------:R-:W-:-:S13]  /*163c0*/  ISETP.GE.AND P0, PT, R13, 0x20, PT ;  /* 0x000000200d00780c */ /* 0x000fda0003f06270 */
[----:B------:R-:W-:Y:S05]  /*163d0*/  @P0 BRA `(.L_x_2724) ;  /* 0xfffffffc003c0947 */ /* 0x000fea000383ffff */
[----:B------:R-:W-:-:S07]  /*163e0*/  IMAD.MOV.U32 R2, RZ, RZ, 0x20 ;  /* 0x00000020ff027424 */ /* 0x000fce00078e00ff */
.L_x_2721:
[----:B------:R-:W-:Y:S01]  /*163f0*/  BAR.SYNC.DEFER_BLOCKING 0x0 ;  /* 0x0000000000007b1d */ /* 0x000fe20000010000 */
[----:B------:R-:W-:-:S13]  /*16400*/  ISETP.GE.AND P0, PT, R2, 0x2, PT ;  /* 0x000000020200780c */ /* 0x000fda0003f06270 */
[----:B------:R-:W-:Y:S05]  /*16410*/  @!P0 BRA `(.L_x_2720) ;  /* 0x0000000000908947 */ /* 0x000fea0003800000 */
[----:B------:R-:W-:-:S07]  /*16420*/  IMAD.MOV.U32 R13, RZ, RZ, 0x1 ;  /* 0x00000001ff0d7424 */ /* 0x000fce00078e00ff */
.L_x_2725:
[----:B------:R-:W-:Y:S01]  /*16430*/  PRMT R22, R9, 0x9910, RZ ;  /* 0x0000991009167816 */ /* 0x000fe200000000ff */
[----:B-12---:R-:W1:Y:S01]  /*16440*/  SHFL.DOWN PT, R15, R6, R13, 0x1f ;  /* 0x08001f0d060f7589 */ /* 0x006e6200000e0000 */
[----:B------:R-:W-:-:S03]  /*16450*/  PRMT R23, R3, 0x9910, RZ ;  /* 0x0000991003177816 */ /* 0x000fc600000000ff */
[----:B------:R-:W2:Y:S04]  /*16460*/  SHFL.DOWN PT, R16, R22, R13, 0x1f ;  /* 0x08001f0d16107589 */ /* 0x000ea800000e0000 */
[----:B------:R-:W3:Y:S04]  /*16470*/  SHFL.DOWN PT, R10, R23, R13, 0x1f ;  /* 0x08001f0d170a7589 */ /* 0x000ee800000e0000 */
[----:B------:R-:W4:Y:S04]  /*16480*/  SHFL.DOWN PT, R17, R8, R13, 0x1f ;  /* 0x08001f0d08117589 */ /* 0x000f2800000e0000 */
[----:B------:R-:W5:Y:S04]  /*16490*/  SHFL.DOWN PT, R12, R7, R13, 0x1f ;  /* 0x08001f0d070c7589 */ /* 0x000f6800000e0000 */
[----:B------:R0:W5:Y:S01]  /*164a0*/  SHFL.DOWN PT, R20, R11, R13, 0x1f ;  /* 0x08001f0d0b147589 */ /* 0x00016200000e0000 */
[----:B-1----:R-:W-:-:S02]  /*164b0*/  ISETP.GE.U32.AND P0, PT, R6, R15, PT ;  /* 0x0000000f0600720c */ /* 0x002fc40003f06070 */
[----:B--2---:R-:W-:Y:S01]  /*164c0*/  PRMT R21, R16, 0x9910, RZ ;  /* 0x0000991010157816 */ /* 0x004fe200000000ff */
[----:B0-----:R-:W-:Y:S01]  /*164d0*/  IMAD.SHL.U32 R13, R13, 0x2, RZ ;  /* 0x000000020d0d7824 */ /* 0x001fe200078e00ff */
[----:B---3--:R-:W-:Y:S02]  /*164e0*/  PRMT R14, R10, 0x9910, RZ ;  /* 0x000099100a0e7816 */ /* 0x008fe400000000ff */
[----:B------:R-:W-:Y:S02]  /*164f0*/  ISETP.NE.AND P3, PT, R22, R21, PT ;  /* 0x000000151600720c */ /* 0x000fe40003f65270 */
[----:B------:R-:W-:Y:S02]  /*16500*/  ISETP.NE.AND P4, PT, R23, R14, PT ;  /* 0x0000000e1700720c */ /* 0x000fe40003f85270 */
[----:B----4-:R-:W-:Y:S02]  /*16510*/  ISETP.GE.U32.AND P1, PT, R8, R17, PT ;  /* 0x000000110800720c */ /* 0x010fe40003f26070 */
        /* <DEDUP_REMOVED lines=20> */
.L_x_2720:
[----:B------:R-:W-:Y:S05]  /*16660*/  @!P2 EXIT ;  /* 0x000000000000a94d */ /* 0x000fea0003800000 */
[----:B-12---:R-:W1:Y:S01]  /*16670*/  LDC.64 R14, c[0x0][0x628] ;  /* 0x00018a00ff0e7b82 */ /* 0x006e620000000a00 */
[----:B------:R-:W-:Y:S01]  /*16680*/  ISETP.NE.U32.AND P0, PT, R4, RZ, PT ;  /* 0x000000ff0400720c */ /* 0x000fe20003f05070 */
[----:B------:R-:W-:Y:S02]  /*16690*/  ULDC.U8 UR4, c[0x0][0x630] ;  /* 0x00018c0000047ab9 */ /* 0x000fe40000000000 */
[----:B------:R-:W-:Y:S02]  /*166a0*/  ISETP.NE.AND P1, PT, RZ, UR4, PT ;  /* 0x00000004ff007c0c */ /* 0x000fe4000bf25270 */
[----:B------:R-:W-:Y:S02]  /*166b0*/  ISETP.NE.AND.EX P0, PT, R0, RZ, PT, P0 ;  /* 0x000000ff0000720c */ /* 0x000fe40003f05300 */
[----:B-1----:R-:W-:Y:S02]  /*166c0*/  SEL R13, R14, RZ, P1 ;  /* 0x000000ff0e0d7207 */ /* 0x002fe40000800000 */
        /* <DEDUP_REMOVED lines=9> */
[----:B------:R-:W2:Y:S04]  /*16760*/  LDG.E.U16 R0, desc[UR60][R4.64] ;  /* 0x0000003c04007981 */ /* 0x000ea8000c1e1500 */
[----:B------:R-:W3:Y:S04]  /*16770*/  LDG.E.U16 R8, desc[UR60][R4.64+0x10] ;  /* 0x0000103c04087981 */ /* 0x000ee8000c1e1500 */
[----:B------:R-:W4:Y:S04]  /*16780*/  LDG.E.64 R10, desc[UR60][R4.64+0x8] ;  /* 0x0000083c040a7981 */ /* 0x000f28000c1e1b00 */
[----:B------:R-:W5:Y:S01]  /*16790*/  LDG.E.64 R6, desc[UR60][R4.64+0x18] ;  /* 0x0000183c04067981 */ /* 0x000f62000c1e1b00 */
[----:B------:R-:W-:-:S02]  /*167a0*/  PRMT R13, R3, 0x9910, RZ ;  /* 0x00009910030d7816 */ /* 0x000fc400000000ff */
[----:B------:R-:W-:Y:S02]  /*167b0*/  PRMT R15, R9, 0x9910, RZ ;  /* 0x00009910090f7816 */ /* 0x000fe400000000ff */
[----:B--2---:R-:W-:Y:S02]  /*167c0*/  PRMT R2, R0, 0x9910, RZ ;  /* 0x0000991000027816 */ /* 0x004fe400000000ff */
[----:B---3--:R-:W-:Y:S02]  /*167d0*/  PRMT R12, R8, 0x9910, RZ ;  /* 0x00009910080c7816 */ /* 0x008fe400000000ff */
[----:B------:R-:W-:Y:S02]  /*167e0*/  ISETP.NE.AND P4, PT, R2, R13, PT ;  /* 0x0000000d0200720c */ /* 0x000fe40003f85270 */
[----:B------:R-:W-:Y:S02]  /*167f0*/  ISETP.NE.AND P3, PT, R12, R15, PT ;  /* 0x0000000f0c00720c */ /* 0x000fe40003f65270 */
[----:B----4-:R-:W-:-:S02]  /*16800*/  ISETP.GE.U32.AND P0, PT, R10, R22, PT ;  /* 0x000000160a00720c */ /* 0x010fc40003f06070 */
[----:B-----5:R-:W-:Y:S02]  /*16810*/  ISETP.GE.U32.AND P1, PT, R6, R16, PT ;  /* 0x000000100600720c */ /* 0x020fe40003f26070 */
[----:B------:R-:W-:Y:S02]  /*16820*/  ISETP.GE.AND P6, PT, R2, R13, PT ;  /* 0x0000000d0200720c */ /* 0x000fe40003fc6270 */
[----:B------:R-:W-:Y:S02]  /*16830*/  ISETP.GE.AND P5, PT, R12, R15, PT ;  /* 0x0000000f0c00720c */ /* 0x000fe40003fa6270 */
[----:B------:R-:W-:Y:S02]  /*16840*/  ISETP.GE.AND.EX P0, PT, R11, R23, PT, P0 ;  /* 0x000000170b00720c */ /* 0x000fe40003f06300 */
[----:B------:R-:W-:Y:S02]  /*16850*/  ISETP.GE.AND.EX P1, PT, R7, R17, PT, P1 ;  /* 0x000000110700720c */ /* 0x000fe40003f26310 */
[----:B------:R-:W-:-:S02]  /*16860*/  SEL R2, RZ, 0xffffffff, P6 ;  /* 0xffffffffff027807 */ /* 0x000fc40003000000 */
[----:B------:R-:W-:Y:S02]  /*16870*/  SEL R12, RZ, 0xffffffff, P5 ;  /* 0xffffffffff0c7807 */ /* 0x000fe40002800000 */
[----:B------:R-:W-:Y:S02]  /*16880*/  @!P4 SEL R2, RZ, 0xffffffff, P0 ;  /* 0xffffffffff02c807 */ /* 0x000fe40000000000 */
[----:B------:R-:W-:Y:S02]  /*16890*/  @!P3 SEL R12, RZ, 0xffffffff, P1 ;  /* 0xffffffffff0cb807 */ /* 0x000fe40000800000 */
[----:B------:R-:W-:Y:S02]  /*168a0*/  LOP3.LUT R2, R2, 0x1, RZ, 0xc0, !PT ;  /* 0x0000000102027812 */ /* 0x000fe400078ec0ff */
[----:B------:R-:W-:Y:S02]  /*168b0*/  LOP3.LUT R12, R12, 0x1, RZ, 0xc0, !PT ;  /* 0x000000010c0c7812 */ /* 0x000fe400078ec0ff */
[----:B------:R-:W-:-:S02]  /*168c0*/  ISETP.NE.U32.AND P0, PT, R2, 0x1, PT ;  /* 0x000000010200780c */ /* 0x000fc40003f05070 */
[----:B------:R-:W-:Y:S02]  /*168d0*/  ISETP.NE.U32.AND P1, PT, R12, 0x1, PT ;  /* 0x000000010c00780c */ /* 0x000fe40003f25070 */
[----:B------:R-:W-:Y:S02]  /*168e0*/  SEL R22, R10, R22, !P0 ;  /* 0x000000160a167207 */ /* 0x000fe40004000000 */
[----:B------:R-:W-:Y:S02]  /*168f0*/  SEL R23, R11, R23, !P0 ;  /* 0x000000170b177207 */ /* 0x000fe40004000000 */
[----:B------:R-:W-:Y:S02]  /*16900*/  SEL R3, R0, R3, !P0 ;  /* 0x0000000300037207 */ /* 0x000fe40004000000 */
[----:B------:R-:W-:Y:S02]  /*16910*/  SEL R9, R8, R9, !P1 ;  /* 0x0000000908097207 */ /* 0x000fe40004800000 */
[----:B------:R-:W-:-:S02]  /*16920*/  SEL R16, R6, R16, !P1 ;  /* 0x0000001006107207 */ /* 0x000fc40004800000 */
[----:B------:R-:W-:-:S07]  /*16930*/  SEL R17, R7, R17, !P1 ;  /* 0x0000001107117207 */ /* 0x000fce0004800000 */
.L_x_2727:
        /* <DEDUP_REMOVED lines=21> */
.L_x_2729:
        /* <DEDUP_REMOVED lines=22> */
.L_x_2730:
[----:B------:R-:W-:Y:S02]  /*16bf0*/  ULDC.64 UR4, c[0x0][0x600] ;  /* 0x0001800000047ab9 */ /* 0x000fe40000000a00 */
[----:B------:R-:W-:-:S05]  /*16c00*/  IADD3 R18, P0, R18, UR4, RZ ;  /* 0x0000000412127c10 */ /* 0x000fca000ff1e0ff */
[----:B------:R-:W-:-:S05]  /*16c10*/  IMAD.X R19, RZ, RZ, UR5, P0 ;  /* 0x00000005ff137e24 */ /* 0x000fca00080e06ff */
[----:B------:R-:W-:Y:S01]  /*16c20*/  STG.E.64 desc[UR60][R18.64], R16 ;  /* 0x0000001012007986 */ /* 0x000fe2000c101b3c */
[----:B------:R-:W-:Y:S05]  /*16c30*/  EXIT ;  /* 0x000000000000794d */ /* 0x000fea0003800000 */
.L_x_2728:
[----:B------:R-:W-:Y:S04]  /*16c40*/  STG.E.64 desc[UR60][R4.64+0x8], R22 ;  /* 0x0000081604007986 */ /* 0x000fe8000c101b3c */
[----:B------:R-:W-:Y:S04]  /*16c50*/  STG.E.64 desc[UR60][R4.64+0x18], R16 ;  /* 0x0000181004007986 */ /* 0x000fe8000c101b3c */
[----:B------:R-:W-:Y:S04]  /*16c60*/  STG.E.U16 desc[UR60][R4.64], R3 ;  /* 0x0000000304007986 */ /* 0x000fe8000c10153c */
[----:B------:R-:W-:Y:S01]  /*16c70*/  STG.E.U16 desc[UR60][R4.64+0x10], R9 ;  /* 0x0000100904007986 */ /* 0x000fe2000c10153c */
[----:B------:R-:W-:Y:S05]  /*16c80*/  EXIT ;  /* 0x000000000000794d */ /* 0x000fea0003800000 */
.L_x_2726:
        /* <DEDUP_REMOVED lines=17> */
.L_x_2732:
[----:B------:R-:W-:Y:S02]  /*16da0*/  CS2R R22, SRZ ;  /* 0x0000000000167805 */ /* 0x000fe4000001ff00 */
[----:B------:R-:W-:-:S07]  /*16db0*/  CS2R R16, SRZ ;  /* 0x0000000000107805 */ /* 0x000fce000001ff00 */
.L_x_2731:
[----:B------:R-:W-:Y:S02]  /*16dc0*/  ULDC.U8 UR4, c[0x0][0x631] ;  /* 0x00018c4000047ab9 */ /* 0x000fe40000000000 */
[----:B------:R-:W-:-:S13]  /*16dd0*/  ISETP.NE.AND P0, PT, RZ, UR4, PT ;  /* 0x00000004ff007c0c */ /* 0x000fda000bf05270 */
        /* <DEDUP_REMOVED lines=13> */
[----:B------:R-:W-:Y:S02]  /*16eb0*/  IMAD.U32 R6, RZ, RZ, UR4 ;  /* 0x00000004ff067e24 */ /* 0x000fe4000f8e00ff */
[----:B------:R-:W-:-:S02]  /*16ec0*/  IMAD.U32 R7, RZ, RZ, UR5 ;  /* 0x00000005ff077e24 */ /* 0x000fc4000f8e00ff */
[----:B------:R-:W-:Y:S02]  /*16ed0*/  IMAD.U32 R10, RZ, RZ, UR6 ;  /* 0x00000006ff0a7e24 */ /* 0x000fe4000f8e00ff */
[----:B------:R-:W-:Y:S02]  /*16ee0*/  IMAD.U32 R11, RZ, RZ, UR7 ;  /* 0x00000007ff0b7e24 */ /* 0x000fe4000f8e00ff */
[----:B------:R-:W-:Y:S02]  /*16ef0*/  IMAD.MOV.U32 R8, RZ, RZ, 0x2ef ;  /* 0x000002efff087424 */ /* 0x000fe400078e00ff */
[----:B-1----:R-:W-:-:S07]  /*16f00*/  IMAD.MOV.U32 R12, RZ, RZ, 0x1 ;  /* 0x00000001ff0c7424 */ /* 0x002fce00078e00ff */
[----:B------:R-:W-:-:S07]  /*16f10*/  LEPC R20, `(.L_x_2734) ;  /* 0x000000001014794e */ /* 0x000fce0000000000 */
[----:B0-2---:R-:W-:Y:S05]  /*16f20*/  CALL.ABS.NOINC R2 ;  /* 0x0000000002007343 */ /* 0x005fea0003c00000 */
.L_x_2734:
        /* <DEDUP_REMOVED lines=22> */
.L_x_2735:
[----:B------:R-:W-:Y:S02]  /*17090*/  ULDC.64 UR4, c[0x0][0x600] ;  /* 0x0001800000047ab9 */ /* 0x000fe40000000a00 */
[----:B------:R-:W-:-:S05]  /*170a0*/  IADD3 R18, P0, R18, UR4, RZ ;  /* 0x0000000412127c10 */ /* 0x000fca000ff1e0ff */
[----:B------:R-:W-:-:S05]  /*170b0*/  IMAD.X R19, RZ, RZ, UR5, P0 ;  /* 0x00000005ff137e24 */ /* 0x000fca00080e06ff */
[----:B------:R-:W-:Y:S01]  /*170c0*/  STG.E.64 desc[UR60][R18.64], R16 ;  /* 0x0000001012007986 */ /* 0x000fe2000c101b3c */
[----:B------:R-:W-:Y:S05]  /*170d0*/  EXIT ;  /* 0x000000000000794d */ /* 0x000fea0003800000 */
.L_x_2733:
        /* <DEDUP_REMOVED lines=16> */
.L_x_2736:
        /* <DEDUP_REMOVED lines=15> */
.L_x_2737:
[----:B------:R-:W-:Y:S05]  /*172d0*/  EXIT ;  /* 0x000000000000794d */ /* 0x000fea0003800000 */
.L_x_2701:
[----:B------:R-:W-:Y:S02]  /*172e0*/  ULDC UR4, c[0x0][0x230] ;  /* 0x00008c0000047ab9 */ /* 0x000fe40000000800 */
        /* <DEDUP_REMOVED lines=10> */
[----:B------:R-:W3:Y:S01]  /*17390*/  LDC.64 R8, c[0x0][0x628] ;  /* 0x00018a00ff087b82 */ /* 0x000ee20000000a00 */
[----:B------:R-:W-:Y:S01]  /*173a0*/  ISETP.NE.U32.AND P0, PT, R4, RZ, PT ;  /* 0x000000ff0400720c */ /* 0x000fe20003f05070 */
[----:B------:R-:W-:Y:S02]  /*173b0*/  ULDC.U8 UR4, c[0x0][0x630] ;  /* 0x00018c0000047ab9 */ /* 0x000fe40000000000 */
[----:B------:R-:W-:Y:S02]  /*173c0*/  ISETP.NE.AND P3, PT, RZ, UR4, PT ;  /* 0x00000004ff007c0c */ /* 0x000fe4000bf65270 */
[----:B------:R-:W-:Y:S02]  /*173d0*/  ISETP.NE.AND.EX P0, PT, R0, RZ, PT, P0 ;  /* 0x000000ff0000720c */ /* 0x000fe40003f05300 */
[----:B---34-:R-:W-:Y:S02]  /*173e0*/  SEL R11, R8, RZ, P3 ;  /* 0x000000ff080b7207 */ /* 0x018fe40001800000 */
        /* <DEDUP_REMOVED lines=9> */
[----:B------:R-:W3:Y:S04]  /*17480*/  LDG.E.U16 R0, desc[UR60][R4.64] ;  /* 0x0000003c04007981 */ /* 0x000ee8000c1e1500 */
[----:B--2---:R-:W2:Y:S04]  /*17490*/  LDG.E.U16 R6, desc[UR60][R4.64+0x10] ;  /* 0x0000103c04067981 */ /* 0x004ea8000c1e1500 */
[----:B------:R-:W4:Y:S04]  /*174a0*/  LDG.E.64 R10, desc[UR60][R4.64+0x8] ;  /* 0x0000083c040a7981 */ /* 0x000f28000c1e1b00 */
[----:B------:R-:W5:Y:S01]  /*174b0*/  LDG.E.64 R8, desc[UR60][R4.64+0x18] ;  /* 0x0000183c04087981 */ /* 0x000f62000c1e1b00 */
[----:B-1----:R-:W-:-:S02]  /*174c0*/  PRMT R13, R7, 0x9910, RZ ;  /* 0x00009910070d7816 */ /* 0x002fc400000000ff */
[----:B------:R-:W-:Y:S02]  /*174d0*/  PRMT R15, R3, 0x9910, RZ ;  /* 0x00009910030f7816 */ /* 0x000fe400000000ff */
[----:B---3--:R-:W-:Y:S02]  /*174e0*/  PRMT R2, R0, 0x9910, RZ ;  /* 0x0000991000027816 */ /* 0x008fe400000000ff */
[----:B--2---:R-:W-:Y:S02]  /*174f0*/  PRMT R12, R6, 0x9910, RZ ;  /* 0x00009910060c7816 */ /* 0x004fe400000000ff */
        /* <DEDUP_REMOVED lines=22> */
.L_x_2739:
[----:B------:R-:W-:Y:S05]  /*17660*/  @!P2 BRA `(.L_x_2740) ;  /* 0x0000000000bca947 */ /* 0x000fea0003800000 */
[----:B------:R-:W3:Y:S02]  /*17670*/  LDC R24, c[0x0][0x634] ;  /* 0x00018d00ff187b82 */ /* 0x000ee40000000800 */
[----:B---3--:R-:W-:-:S04]  /*17680*/  ISETP.NE.AND P0, PT, R24, 0x1, PT ;  /* 0x000000011800780c */ /* 0x008fc80003f05270 */
[----:B------:R-:W-:-:S09]  /*17690*/  P2R R0, PR, RZ, 0x1 ;  /* 0x00000001ff007803 */ /* 0x000fd20000000000 */
        /* <DEDUP_REMOVED lines=8> */
[----:B--2---:R-:W-:Y:S02]  /*17720*/  IMAD.U32 R10, RZ, RZ, UR6 ;  /* 0x00000006ff0a7e24 */ /* 0x004fe4000f8e00ff */
[----:B------:R-:W-:Y:S02]  /*17730*/  IMAD.U32 R6, RZ, RZ, UR4 ;  /* 0x00000004ff067e24 */ /* 0x000fe4000f8e00ff */
[----:B------:R-:W-:-:S02]  /*17740*/  IMAD.U32 R7, RZ, RZ, UR5 ;  /* 0x00000005ff077e24 */ /* 0x000fc4000f8e00ff */
[----:B------:R-:W-:Y:S02]  /*17750*/  IMAD.U32 R11, RZ, RZ, UR7 ;  /* 0x00000007ff0b7e24 */ /* 0x000fe4000f8e00ff */
[----:B------:R-:W-:Y:S02]  /*17760*/  IMAD.MOV.U32 R8, RZ, RZ, 0x2ef ;  /* 0x000002efff087424 */ /* 0x000fe400078e00ff */
[----:B------:R-:W-:Y:S02]  /*17770*/  IMAD.MOV.U32 R12, RZ, RZ, 0x1 ;  /* 0x00000001ff0c7424 */ /* 0x000fe400078e00ff */
[----:B-1----:R-:W-:-:S07]  /*17780*/  IMAD.MOV.U32 R13, RZ, RZ, RZ ;  /* 0x000000ffff0d7224 */ /* 0x002fce00078e00ff */
[----:B------:R-:W-:-:S07]  /*17790*/  LEPC R20, `(.L_x_2741) ;  /* 0x000000001014794e */ /* 0x000fce0000000000 */
[----:B0--3--:R-:W-:Y:S05]  /*177a0*/  CALL.ABS.NOINC R2 ;  /* 0x0000000002007343 */ /* 0x009fea0003c00000 */
.L_x_2741:
[----:B------:R-:W-:Y:S01]  /*177b0*/  ULDC.64 UR4, c[0x0][0x600] ;  /* 0x0001800000047ab9 */ /* 0x000fe20000000a00 */
[----:B------:R-:W-:Y:S02]  /*177c0*/  ISETP.NE.AND P6, PT, R24, 0x1, PT ;  /* 0x000000011800780c */ /* 0x000fe40003fc5270 */
[----:B------:R-:W-:-:S05]  /*177d0*/  IADD3 R2, P0, R19, UR4, RZ ;  /* 0x0000000413027c10 */ /* 0x000fca000ff1e0ff */
[----:B-1----:R-:W-:-:S05]  /*177e0*/  IMAD.X R3, RZ, RZ, UR5, P0 ;  /* 0x00000005ff037e24 */ /* 0x002fca00080e06ff */
        /* <DEDUP_REMOVED lines=18> */
.L_x_2742:
[----:B------:R-:W-:Y:S02]  /*17910*/  ULDC.64 UR4, c[0x0][0x600] ;  /* 0x0001800000047ab9 */ /* 0x000fe40000000a00 */
[----:B------:R-:W-:-:S05]  /*17920*/  IADD3 R18, P0, R18, UR4, RZ ;  /* 0x0000000412127c10 */ /* 0x000fca000ff1e0ff */
[----:B------:R-:W-:-:S05]  /*17930*/  IMAD.X R19, RZ, RZ, UR5, P0 ;  /* 0x00000005ff137e24 */ /* 0x000fca00080e06ff */
[----:B------:R-:W-:Y:S01]  /*17940*/  STG.E.64 desc[UR60][R18.64], R16 ;  /* 0x0000001012007986 */ /* 0x000fe2000c101b3c */
[----:B------:R-:W-:Y:S05]  /*17950*/  EXIT ;  /* 0x000000000000794d */ /* 0x000fea0003800000 */
.L_x_2740:
[----:B------:R-:W-:Y:S04]  /*17960*/  STG.E.64 desc[UR60][R4.64+0x8], R22 ;  /* 0x0000081604007986 */ /* 0x000fe8000c101b3c */
[----:B------:R-:W-:Y:S04]  /*17970*/  STG.E.64 desc[UR60][R4.64+0x18], R16 ;  /* 0x0000181004007986 */ /* 0x000fe8000c101b3c */
[----:B------:R-:W-:Y:S04]  /*17980*/  STG.E.U16 desc[UR60][R4.64], R7 ;  /* 0x0000000704007986 */ /* 0x000fe8000c10153c */
[----:B------:R-:W-:Y:S01]  /*17990*/  STG.E.U16 desc[UR60][R4.64+0x10], R3 ;  /* 0x0000100304007986 */ /* 0x000fe2000c10153c */
[----:B------:R-:W-:Y:S05]  /*179a0*/  EXIT ;  /* 0x000000000000794d */ /* 0x000fea0003800000 */
.L_x_2738:
        /* <DEDUP_REMOVED lines=17> */
.L_x_2744:
[----:B------:R-:W-:Y:S02]  /*17ac0*/  CS2R R16, SRZ ;  /* 0x0000000000107805 */ /* 0x000fe4000001ff00 */
[----:B------:R-:W-:-:S07]  /*17ad0*/  CS2R R22, SRZ ;  /* 0x0000000000167805 */ /* 0x000fce000001ff00 */
.L_x_2743:
[----:B------:R-:W-:Y:S02]  /*17ae0*/  ULDC.U8 UR4, c[0x0][0x631] ;  /* 0x00018c4000047ab9 */ /* 0x000fe40000000000 */
[----:B------:R-:W-:-:S13]  /*17af0*/  ISETP.NE.AND P0, PT, RZ, UR4, PT ;  /* 0x00000004ff007c0c */ /* 0x000fda000bf05270 */
        /* <DEDUP_REMOVED lines=12> */
[----:B--2---:R-:W-:Y:S01]  /*17bc0*/  IMAD.U32 R10, RZ, RZ, UR6 ;  /* 0x00000006ff0a7e24 */ /* 0x004fe2000f8e00ff */
[----:B------:R-:W-:Y:S01]  /*17bd0*/  MOV R11, UR7 ;  /* 0x00000007000b7c02 */ /* 0x000fe20008000f00 */
[----:B------:R-:W-:Y:S02]  /*17be0*/  IMAD.U32 R6, RZ, RZ, UR4 ;  /* 0x00000004ff067e24 */ /* 0x000fe4000f8e00ff */
[----:B------:R-:W-:-:S02]  /*17bf0*/  IMAD.U32 R7, RZ, RZ, UR5 ;  /* 0x00000005ff077e24 */ /* 0x000fc4000f8e00ff */
[----:B------:R-:W-:Y:S02]  /*17c00*/  IMAD.MOV.U32 R8, RZ, RZ, 0x2ef ;  /* 0x000002efff087424 */ /* 0x000fe400078e00ff */
[----:B------:R-:W-:Y:S02]  /*17c10*/  IMAD.MOV.U32 R12, RZ, RZ, 0x1 ;  /* 0x00000001ff0c7424 */ /* 0x000fe400078e00ff */
[----:B-1----:R-:W-:-:S07]  /*17c20*/  IMAD.MOV.U32 R13, RZ, RZ, RZ ;  /* 0x000000ffff0d7224 */ /* 0x002fce00078e00ff */
[----:B------:R-:W-:-:S07]  /*17c30*/  LEPC R20, `(.L_x_2746) ;  /* 0x000000001014794e */ /* 0x000fce0000000000 */
[----:B0--3--:R-:W-:Y:S05]  /*17c40*/  CALL.ABS.NOINC R2 ;  /* 0x0000000002007343 */ /* 0x009fea0003c00000 */
.L_x_2746:
        /* <DEDUP_REMOVED lines=22> */
.L_x_2747:
[----:B------:R-:W-:Y:S02]  /*17db0*/  ULDC.64 UR4, c[0x0][0x600] ;  /* 0x0001800000047ab9 */ /* 0x000fe40000000a00 */
[----:B------:R-:W-:-:S05]  /*17dc0*/  IADD3 R18, P0, R18, UR4, RZ ;  /* 0x0000000412127c10 */ /* 0x000fca000ff1e0ff */
[----:B------:R-:W-:-:S05]  /*17dd0*/  IMAD.X R19, RZ, RZ, UR5, P0 ;  /* 0x00000005ff137e24 */ /* 0x000fca00080e06ff */
[----:B------:R-:W-:Y:S01]  /*17de0*/  STG.E.64 desc[UR60][R18.64], R16 ;  /* 0x0000001012007986 */ /* 0x000fe2000c101b3c */
[----:B------:R-:W-:Y:S05]  /*17df0*/  EXIT ;  /* 0x000000000000794d */ /* 0x000fea0003800000 */
.L_x_2745:
[----:B------:R-:W-:Y:S01]  /*17e00*/  MOV R2, 0x0 ;  /* 0x0000000000027802 */ /* 0x000fe20000000f00 */
[----:B------:R-:W-:Y:S01]  /*17e10*/  ULDC.64 UR4, c[0x4][0x3c8] ;  /* 0x0100f20000047ab9 */ /* 0x000fe20000000a00 */
[----:B------:R-:W-:Y:S01]  /*17e20*/  ULDC.64 UR6, c[0x4][0x208] ;  /* 0x0100820000067ab9 */ /* 0x000fe20000000a00 */
[----:B------:R-:W-:Y:S01]  /*17e30*/  IMAD.U32 R4, RZ, RZ, UR4 ;  /* 0x00000004ff047e24 */ /* 0x000fe2000f8e00ff */
[----:B------:R3:W4:Y:S01]  /*17e40*/  LDC.64 R14, c[0x4][R2] ;  /* 0x01000000020e7b82 */ /* 0x0007220000000a00 */
[----:B------:R-:W-:Y:S01]  /*17e50*/  IMAD.U32 R5, RZ, RZ, UR5 ;  /* 0x00000005ff057e24 */ /* 0x000fe2000f8e00ff */
[----:B------:R-:W-:Y:S01]  /*17e60*/  ULDC.64 UR4, c[0x4][0x3c0] ;  /* 0x0100f00000047ab9 */ /* 0x000fe20000000a00 */
[----:B--2---:R-:W-:Y:S02]  /*17e70*/  IMAD.U32 R10, RZ, RZ, UR6 ;  /* 0x00000006ff0a7e24 */ /* 0x004fe4000f8e00ff */
[----:B------:R-:W-:Y:S02]  /*17e80*/  IMAD.U32 R6, RZ, RZ, UR4 ;  /* 0x00000004ff067e24 */ /* 0x000fe4000f8e00ff */
[----:B-1----:R-:W-:-:S02]  /*17e90*/  IMAD.U32 R7, RZ, RZ, UR5 ;  /* 0x00000005ff077e24 */ /* 0x002fc4000f8e00ff */
[----:B------:R-:W-:Y:S02]  /*17ea0*/  IMAD.U32 R11, RZ, RZ, UR7 ;  /* 0x00000007ff0b7e24 */ /* 0x000fe4000f8e00ff */
[----:B------:R-:W-:Y:S02]  /*17eb0*/  IMAD.MOV.U32 R8, RZ, RZ, 0x2e9 ;  /* 0x000002e9ff087424 */ /* 0x000fe400078e00ff */
[----:B------:R-:W-:Y:S02]  /*17ec0*/  IMAD.MOV.U32 R12, RZ, RZ, 0x1 ;  /* 0x00000001ff0c7424 */ /* 0x000fe400078e00ff */
[----:B---3--:R-:W-:-:S07]  /*17ed0*/  IMAD.MOV.U32 R13, RZ, RZ, RZ ;  /* 0x000000ffff0d7224 */ /* 0x008fce00078e00ff */
[----:B------:R-:W-:-:S07]  /*17ee0*/  LEPC R20, `(.L_x_2748) ;  /* 0x000000001014794e */ /* 0x000fce0000000000 */
[----:B0---4-:R-:W-:Y:S05]  /*17ef0*/  CALL.ABS.NOINC R14 ;  /* 0x000000000e007343 */ /* 0x011fea0003c00000 */
.L_x_2748:
        /* <DEDUP_REMOVED lines=15> */
.L_x_2749:
[----:B------:R-:W-:Y:S05]  /*17ff0*/  EXIT ;  /* 0x000000000000794d */ /* 0x000fea0003800000 */
        .weak           $__internal_14_$__cuda_sm20_div_u64
        .type           $__internal_14_$__cuda_sm20_div_u64,@function
        .size           $__internal_14_$__cuda_sm20_div_u64,($__internal_15_$__cuda_sm20_rem_u64 - $__internal_14_$__cuda_sm20_div_u64)
$__internal_14_$__cuda_sm20_div_u64:
        /* <DEDUP_REMOVED lines=49> */
[----:B------:R-:W-:Y:S01]  /*18310*/  IADD3 R13, P1, -R0, R21, RZ ;  /* 0x00000015000d7210 */ /* 0x000fe20007f3e1ff */
[----:B------:R-:W-:-:S03]  /*18320*/  IMAD.X R10, RZ, RZ, R11, P3 ;  /* 0x000000ffff0a7224 */ /* 0x000fc600018e060b */
[C---:B------:R-:W-:Y:S01]  /*18330*/  ISETP.GE.U32.AND.EX P0, PT, R14.reuse, R9, PT, P0 ;  /* 0x000000090e00720c */ /* 0x040fe20003f06100 */
[----:B------:R-:W-:Y:S01]  /*18340*/  IMAD.X R12, R14, 0x1, ~R9, P1 ;  /* 0x000000010e0c7824 */ /* 0x000fe200008e0e09 */
[----:B------:R-:W-:Y:S02]  /*18350*/  ISETP.NE.U32.AND P1, PT, R0, RZ, PT ;  /* 0x000000ff0000720c */ /* 0x000fe40003f25070 */
[----:B------:R-:W-:Y:S02]  /*18360*/  SEL R15, R6, R15, P0 ;  /* 0x0000000f060f7207 */ /* 0x000fe40000000000 */
[----:B------:R-:W-:Y:S02]  /*18370*/  SEL R13, R13, R21, P0 ;  /* 0x000000150d0d7207 */ /* 0x000fe40000000000 */
[----:B------:R-:W-:Y:S01]  /*18380*/  SEL R10, R10, R11, P0 ;  /* 0x0000000b0a0a7207 */ /* 0x000fe20000000000 */
[----:B------:R-:W-:Y:S01]  /*18390*/  IMAD.MOV.U32 R11, RZ, RZ, 0x0 ;  /* 0x00000000ff0b7424 */ /* 0x000fe200078e00ff */
[----:B------:R-:W-:-:S02]  /*183a0*/  IADD3 R6, P3, R15, 0x1, RZ ;  /* 0x000000010f067810 */ /* 0x000fc40007f7e0ff */
        /* <DEDUP_REMOVED lines=10> */
[----:B------:R-:W-:Y:S06]  /*18450*/  RET.REL.NODEC R10 `(_ZN2at6native13reduce_kernelILi256ELi2ENS0_8ReduceOpIsNS0_9ArgMinOpsIsEEjlLi4ELi4EEEEEvT1_) ;  /* 0xfffffe780ae87950 */ /* 0x000fec0003c3ffff */
        .weak           $__internal_15_$__cuda_sm20_rem_u64
        .type           $__internal_15_$__cuda_sm20_rem_u64,@function
        .size           $__internal_15_$__cuda_sm20_rem_u64,(.L_x_6972 - $__internal_15_$__cuda_sm20_rem_u64)
$__internal_15_$__cuda_sm20_rem_u64:
[----:B------:R-:W-:-:S06]  /*18460*/  IMAD.MOV.U32 R10, RZ, RZ, R4 ;  /* 0x000000ffff0a7224 */ /* 0x000fcc00078e0004 */
        /* <DEDUP_REMOVED lines=63> */
[----:B------:R-:W-:Y:S06]  /*18860*/  RET.REL.NODEC R4 `(_ZN2at6native13reduce_kernelILi256ELi2ENS0_8ReduceOpIsNS0_9ArgMinOpsIsEEjlLi4ELi4EEEEEvT1_) ;  /* 0xfffffe7404e47950 */ /* 0x000fec0003c3ffff */
.L_x_2750:
        /* <DEDUP_REMOVED lines=9> */
.L_x_6972:


//--------------------- .text._ZN2at6native13reduce_kernelILi128ELi4ENS0_8ReduceOpIsNS0_9ArgMinOpsIsEEjlLi4ELi4EEEEEvT1_ --------------------------
	.section	.text._ZN2at6native13reduce_kernelILi128ELi4ENS0_8ReduceOpIsNS0_9ArgMinOpsIsEEjlLi4ELi4EEEEEvT1_,"ax",@progbits
	.align	128
        .global         _ZN2at6native13reduce_kernelILi128ELi4ENS0_8ReduceOpIsNS0_9ArgMinOpsIsEEjlLi4ELi4EEEEEvT1_
        .type           _ZN2at6native13reduce_kernelILi128ELi4ENS0_8ReduceOpIsNS0_9ArgMinOpsIsEEjlLi4ELi4EEEEEvT1_,@function
        .size           _ZN2at6native13reduce_kernelILi128ELi4ENS0_8ReduceOpIsNS0_9ArgMinOpsIsEEjlLi4ELi4EEEEEvT1_,(.L_x_6974 - _ZN2at6native13reduce_kernelILi128ELi4ENS0_8ReduceOpIsNS0_9ArgMinOpsIsEEjlLi4ELi4EEEEEvT1_)
        .other          _ZN2at6native13reduce_kernelILi128ELi4ENS0_8ReduceOpIsNS0_9ArgMinOpsIsEEjlLi4ELi4EEEEEvT1_,@"STO_CUDA_ENTRY STV_DEFAULT"
_ZN2at6native13reduce_kernelILi128ELi4ENS0_8ReduceOpIsNS0_9ArgMinOpsIsEEjlLi4ELi4EEEEEvT1_:
.text._ZN2at6native13reduce_kernelILi128ELi4ENS0_8ReduceOpIsNS0_9ArgMinOpsIsEEjlLi4ELi4EEEEEvT1_:
        /* <DEDUP_REMOVED lines=288> */
.L_x_2751:
[----:B------:R-:W0:Y:S01]  /*1200*/  S2UR UR36, SR_CTAID.Y ;  /* 0x00000000002479c3 */ /* 0x000e220000002600 */
[----:B------:R-:W-:Y:S01]  /*1210*/  ULDC.64 UR4, c[0x0][0x240] ;  /* 0x0000900000047ab9 */ /* 0x000fe20000000a00 */
[----:B------:R-:W-:Y:S01]  /*1220*/  ULDC.64 UR60, c[0x0][0x208] ;  /* 0x00008200003c7ab9 */ /* 0x000fe20000000a00 */
[----:B------:R-:W-:Y:S01]  /*1230*/  IMAD R3, R17, UR4, RZ ;  /* 0x0000000411037c24 */ /* 0x000fe2000f8e02ff */
[----:B------:R-:W-:Y:S01]  /*1240*/  ULDC UR4, c[0x0][0x230] ;  /* 0x00008c0000047ab9 */ /* 0x000fe20000000800 */
[----:B------:R-:W-:Y:S01]  /*1250*/  BSSY B6, `(.L_x_2752) ;  /* 0x0001285000067945 */ /* 0x000fe20003800000 */
[----:B------:R-:W-:Y:S01]  /*1260*/  CS2R R6, SRZ ;  /* 0x0000000000067805 */ /* 0x000fe2000001ff00 */
[----:B------:R-:W-:Y:S01]  /*1270*/  IMAD R3, R2, UR5, R3 ;  /* 0x0000000502037c24 */ /* 0x000fe2000f8e0203 */
[----:B------:R-:W0:Y:S01]  /*1280*/  LDC R4, c[0x0][0x248] ;  /* 0x00009200ff047b82 */ /* 0x000e220000000800 */
[----:B------:R-:W-:Y:S01]  /*1290*/  ULDC UR5, c[0x0][0x22c] ;  /* 0x00008b0000057ab9 */ /* 0x000fe20000000800 */
[----:B------:R-:W-:Y:S01]  /*12a0*/  CS2R R8, SRZ ;  /* 0x0000000000087805 */ /* 0x000fe2000001ff00 */
[----:B------:R-:W-:Y:S01]  /*12b0*/  IMAD.U32 R70, RZ, RZ, UR5 ;  /* 0x00000005ff467e24 */ /* 0x000fe2000f8e00ff */
[----:B------:R-:W-:-:S02]  /*12c0*/  PRMT R15, RZ, 0x7610, R15 ;  /* 0x00007610ff0f7816 */ /* 0x000fc4000000000f */
[----:B------:R-:W-:Y:S02]  /*12d0*/  CS2R R10, SRZ ;  /* 0x00000000000a7805 */ /* 0x000fe4000001ff00 */
[----:B------:R-:W-:Y:S02]  /*12e0*/  PRMT R21, RZ, 0x7610, R21 ;  /* 0x00007610ff157816 */ /* 0x000fe40000000015 */
        /* <DEDUP_REMOVED lines=30> */
.L_x_2755:
        /* <DEDUP_REMOVED lines=29> */
.L_x_2761:
[----:B------:R-:W-:Y:S05]  /*16a0*/  BSYNC B2 ;  /* 0x0000000000027941 */ /* 0x000fea0003800000 */
.L_x_2760:
        /* <DEDUP_REMOVED lines=24> */
.L_x_2759:
[----:B------:R-:W-:Y:S05]  /*1830*/  BSYNC B1 ;  /* 0x0000000000017941 */ /* 0x000fea0003800000 */
.L_x_2758:
[----:B------:R-:W0:Y:S01]  /*1840*/  LDC R11, c[0x0][0x22c] ;  /* 0x00008b00ff0b7b82 */ /* 0x000e220000000800 */
[C---:B------:R-:W-:Y:S02]  /*1850*/  IADD3 R5, P0, -R10.reuse, 0x4, RZ ;  /* 0x000000040a057810 */ /* 0x040fe40007f1e1ff */
[----:B------:R-:W-:Y:S02]  /*1860*/  IADD3 R16, -R10, 0x4, RZ ;  /* 0x000000040a107810 */ /* 0x000fe40007ffe1ff */
[----:B------:R-:W-:Y:S01]  /*1870*/  LEA R18, P1, R5, R18, 0x1 ;  /* 0x0000001205127211 */ /* 0x000fe200078208ff */
[----:B------:R-:W-:-:S05]  /*1880*/  IMAD.X R6, RZ, RZ, -0x1, P0 ;  /* 0xffffffffff067424 */ /* 0x000fca00000e06ff */
[----:B------:R-:W-:Y:S02]  /*1890*/  LEA.HI.X R19, R5, R19, R6, 0x1, P1 ;  /* 0x0000001305137211 */ /* 0x000fe400008f0c06 */
[----:B0-----:R-:W-:-:S07]  /*18a0*/  IADD3 R11, R10, -0x4, R11 ;  /* 0xfffffffc0a0b7810 */ /* 0x001fce0007ffe00b */
.L_x_2757:
[----:B------:R-:W-:Y:S05]  /*18b0*/  BSYNC B0 ;  /* 0x0000000000007941 */ /* 0x000fea0003800000 */
.L_x_2756:
[----:B------:R-:W0:Y:S01]  /*18c0*/  LDC.64 R6, c[0x0][0x240] ;  /* 0x00009000ff067b82 */ /* 0x000e220000000a00 */
[----:B------:R-:W-:Y:S01]  /*18d0*/  BSSY B0, `(.L_x_2762) ;  /* 0x0000055000007945 */ /* 0x000fe20003800000 */
[----:B------:R-:W-:Y:S01]  /*18e0*/  ISETP.NE.AND P1, PT, R2, RZ, PT ;  /* 0x000000ff0200720c */ /* 0x000fe20003f25270 */
[--C-:B------:R-:W-:Y:S02]  /*18f0*/  IMAD.MOV.U32 R5, RZ, RZ, R14.reuse ;  /* 0x000000ffff057224 */ /* 0x100fe400078e000e */
[----:B------:R-:W-:Y:S02]  /*1900*/  IMAD.MOV.U32 R12, RZ, RZ, R33 ;  /* 0x000000ffff0c7224 */ /* 0x000fe400078e0021 */
[----:B------:R-:W-:Y:S01]  /*1910*/  IMAD.MOV.U32 R13, RZ, RZ, R35 ;  /* 0x000000ffff0d7224 */ /* 0x000fe200078e0023 */
[----:B------:R-:W1:Y:S01]  /*1920*/  LDC R37, c[0x0][0x248] ;  /* 0x00009200ff257b82 */ /* 0x000e620000000800 */
[----:B------:R-:W-:Y:S02]  /*1930*/  IMAD.MOV.U32 R9, RZ, RZ, R33 ;  /* 0x000000ffff097224 */ /* 0x000fe400078e0021 */
[----:B------:R-:W-:-:S02]  /*1940*/  IMAD.MOV.U32 R10, RZ, RZ, R14 ;  /* 0x000000ffff0a7224 */ /* 0x000fc400078e000e */
[----:B0-----:R-:W-:Y:S01]  /*1950*/  IMAD R6, R17, R6, RZ ;  /* 0x0000000611067224 */ /* 0x001fe200078e02ff */
[----:B------:R-:W-:-:S03]  /*1960*/  ISETP.NE.AND P2, PT, R7, RZ, PT ;  /* 0x000000ff0700720c */ /* 0x000fc60003f45270 */
[----:B------:R-:W-:-:S04]  /*1970*/  IMAD R6, R2, R7, R6 ;  /* 0x0000000702067224 */ /* 0x000fc800078e0206 */
[----:B-1----:R-:W-:-:S04]  /*1980*/  IMAD R15, R37, UR36, R6 ;  /* 0x00000024250f7c24 */ /* 0x002fc8000f8e0206 */
[----:B------:R-:W-:-:S04]  /*1990*/  IMAD.SHL.U32 R6, R15, 0x4, RZ ;  /* 0x000000040f067824 */ /* 0x000fc800078e00ff */
[----:B------:R-:W-:-:S05]  /*19a0*/  VIADD R8, R6, 0x3 ;  /* 0x0000000306087836 */ /* 0x000fca0000000000 */
[----:B------:R-:W-:Y:S01]  /*19b0*/  ISETP.GE.U32.AND P0, PT, R8, R11, PT ;  /* 0x0000000b0800720c */ /* 0x000fe20003f06070 */
[----:B------:R-:W-:-:S12]  /*19c0*/  IMAD.MOV.U32 R8, RZ, RZ, R35 ;  /* 0x000000ffff087224 */ /* 0x000fd800078e0023 */
[----:B------:R-:W-:Y:S05]  /*19d0*/  @P0 BRA `(.L_x_2763) ;  /* 0x0000000400100947 */ /* 0x000fea0003800000 */
[----:B------:R-:W-:Y:S02]  /*19e0*/  IMAD.MOV.U32 R21, RZ, RZ, R6 ;  /* 0x000000ffff157224 */ /* 0x000fe400078e0006 */
[----:B------:R-:W-:Y:S02]  /*19f0*/  IMAD.MOV.U32 R9, RZ, RZ, R33 ;  /* 0x000000ffff097224 */ /* 0x000fe400078e0021 */
[----:B------:R-:W-:Y:S02]  /*1a00*/  IMAD.MOV.U32 R8, RZ, RZ, R35 ;  /* 0x000000ffff087224 */ /* 0x000fe400078e0023 */
[----:B------:R-:W-:-:S07]  /*1a10*/  IMAD.MOV.U32 R10, RZ, RZ, R14 ;  /* 0x000000ffff0a7224 */ /* 0x000fce00078e000e */
.L_x_2764:
        /* <DEDUP_REMOVED lines=13> */
[----:B------:R-:W-:-:S04]  /*1af0*/  ISETP.GE.AND.EX P0, PT, R13, RZ, PT, P0 ;  /* 0x000000ff0d00720c */ /* 0x000fc80003f06300 */
[----:B------:R-:W-:Y:S02]  /*1b00*/  SEL R28, RZ, 0xffffffff, P0 ;  /* 0xffffffffff1c7807 */ /* 0x000fe40000000000 */
[----:B------:R-:W-:Y:S02]  /*1b10*/  ISETP.GE.U32.AND P0, PT, R4, R25, PT ;  /* 0x000000190400720c */ /* 0x000fe40003f06070 */
[----:B--2---:R-:W-:Y:S02]  /*1b20*/  PRMT R20, R6, 0xbb32, RZ ;  /* 0x0000bb3206147816 */ /* 0x004fe400000000ff */
[----:B------:R-:W-:Y:S02]  /*1b30*/  PRMT R26, R7, 0xbb32, RZ ;  /* 0x0000bb32071a7816 */ /* 0x000fe400000000ff */
[CC--:B------:R-:W-:Y:S02]  /*1b40*/  ISETP.NE.AND P3, PT, R21.reuse, R20.reuse, PT ;  /* 0x000000141500720c */ /* 0x0c0fe40003f65270 */
[----:B------:R-:W-:-:S02]  /*1b50*/  ISETP.GE.AND P4, PT, R21, R20, PT ;  /* 0x000000141500720c */ /* 0x000fc40003f86270 */
[----:B------:R-:W-:Y:S02]  /*1b60*/  SEL R21, RZ, 0xffffffff, P5 ;  /* 0xffffffffff157807 */ /* 0x000fe40002800000 */
[CC--:B------:R-:W-:Y:S02]  /*1b70*/  ISETP.NE.AND P5, PT, R27.reuse, R26.reuse, PT ;  /* 0x0000001a1b00720c */ /* 0x0c0fe40003fa5270 */
[----:B------:R-:W-:Y:S01]  /*1b80*/  ISETP.GE.AND P6, PT, R27, R26, PT ;  /* 0x0000001a1b00720c */ /* 0x000fe20003fc6270 */
[----:B------:R-:W-:Y:S01]  /*1b90*/  VIADD R26, R25, 0x2 ;  /* 0x00000002191a7836 */ /* 0x000fe20000000000 */
[----:B------:R-:W-:Y:S02]  /*1ba0*/  PRMT R30, R7, 0x9910, RZ ;  /* 0x00009910071e7816 */ /* 0x000fe400000000ff */
[----:B------:R-:W-:Y:S02]  /*1bb0*/  PRMT R27, R3, 0x9910, RZ ;  /* 0x00009910031b7816 */ /* 0x000fe400000000ff */
[----:B------:R-:W-:-:S02]  /*1bc0*/  @P3 SEL R21, RZ, 0xffffffff, P4 ;  /* 0xffffffffff153807 */ /* 0x000fc40002000000 */
[----:B------:R-:W-:Y:S02]  /*1bd0*/  ISETP.GE.AND.EX P4, PT, R0, RZ, PT, P0 ;  /* 0x000000ff0000720c */ /* 0x000fe40003f86300 */
[----:B------:R-:W-:Y:S02]  /*1be0*/  ISETP.GE.U32.AND P0, PT, R9, R26, PT ;  /* 0x0000001a0900720c */ /* 0x000fe40003f06070 */
[----:B------:R-:W-:Y:S02]  /*1bf0*/  @P5 SEL R28, RZ, 0xffffffff, P6 ;  /* 0xffffffffff1c5807 */ /* 0x000fe40003000000 */
[----:B------:R-:W-:Y:S02]  /*1c00*/  ISETP.NE.AND P5, PT, R31, R30, PT ;  /* 0x0000001e1f00720c */ /* 0x000fe40003fa5270 */
[----:B------:R-:W-:Y:S02]  /*1c10*/  PRMT R20, R6, 0x9910, RZ ;  /* 0x0000991006147816 */ /* 0x000fe400000000ff */
[----:B------:R-:W-:-:S02]  /*1c20*/  ISETP.GE.AND.EX P0, PT, R8, RZ, PT, P0 ;  /* 0x000000ff0800720c */ /* 0x000fc40003f06300 */
[-C--:B------:R-:W-:Y:S02]  /*1c30*/  ISETP.NE.AND P3, PT, R27, R20.reuse, PT ;  /* 0x000000141b00720c */ /* 0x080fe40003f65270 */
[----:B------:R-:W-:Y:S02]  /*1c40*/  LOP3.LUT R21, R21, 0x1, RZ, 0xc0, !PT ;  /* 0x0000000115157812 */ /* 0x000fe400078ec0ff */
[----:B------:R-:W-:Y:S02]  /*1c50*/  ISETP.GE.AND P6, PT, R27, R20, PT ;  /* 0x000000141b00720c */ /* 0x000fe40003fc6270 */
[----:B------:R-:W-:Y:S02]  /*1c60*/  SEL R20, RZ, 0xffffffff, P4 ;  /* 0xffffffffff147807 */ /* 0x000fe40002000000 */
[----:B------:R-:W-:Y:S02]  /*1c70*/  ISETP.GE.AND P4, PT, R31, R30, PT ;  /* 0x0000001e1f00720c */ /* 0x000fe40003f86270 */
[----:B------:R-:W-:-:S02]  /*1c80*/  SEL R27, RZ, 0xffffffff, P0 ;  /* 0xffffffffff1b7807 */ /* 0x000fc40000000000 */
[----:B------:R-:W-:Y:S01]  /*1c90*/  ISETP.NE.U32.AND P0, PT, R21, 0x1, PT ;  /* 0x000000011500780c */ /* 0x000fe20003f05070 */
[----:B------:R-:W-:Y:S01]  /*1ca0*/  IMAD.SHL.U32 R21, R15, 0x4, RZ ;  /* 0x000000040f157824 */ /* 0x000fe200078e00ff */
[----:B------:R-:W-:Y:S02]  /*1cb0*/  LOP3.LUT R28, R28, 0x1, RZ, 0xc0, !PT ;  /* 0x000000011c1c7812 */ /* 0x000fe400078ec0ff */
[----:B------:R-:W-:Y:S02]  /*1cc0*/  @P5 SEL R27, RZ, 0xffffffff, P4 ;  /* 0xffffffffff1b5807 */ /* 0x000fe40002000000 */
[----:B------:R-:W-:Y:S01]  /*1cd0*/  ISETP.NE.U32.AND P5, PT, R28, 0x1, PT ;  /* 0x000000011c00780c */ /* 0x000fe20003fa5070 */
[----:B------:R-:W-:Y:S01]  /*1ce0*/  VIADD R28, R21, 0x3 ;  /* 0x00000003151c7836 */ /* 0x000fe20000000000 */
[----:B------:R-:W-:Y:S02]  /*1cf0*/  @P3 SEL R20, RZ, 0xffffffff, P6 ;  /* 0xffffffffff143807 */ /* 0x000fe40003000000 */
[----:B------:R-:W-:-:S02]  /*1d00*/  LOP3.LUT R27, R27, 0x1, RZ, 0xc0, !PT ;  /* 0x000000011b1b7812 */ /* 0x000fc400078ec0ff */
[----:B------:R-:W-:Y:S02]  /*1d10*/  ISETP.GE.U32.AND P6, PT, R28, R11, PT ;  /* 0x0000000b1c00720c */ /* 0x000fe40003fc6070 */
[----:B------:R-:W-:Y:S02]  /*1d20*/  LOP3.LUT R20, R20, 0x1, RZ, 0xc0, !PT ;  /* 0x0000000114147812 */ /* 0x000fe400078ec0ff */
[----:B------:R-:W-:Y:S02]  /*1d30*/  ISETP.NE.U32.AND P4, PT, R27, 0x1, PT ;  /* 0x000000011b00780c */ /* 0x000fe40003f85070 */
[----:B------:R-:W-:Y:S02]  /*1d40*/  ISETP.NE.U32.AND P3, PT, R20, 0x1, PT ;  /* 0x000000011400780c */ /* 0x000fe40003f65070 */
[----:B------:R-:W-:Y:S02]  /*1d50*/  @P0 PRMT R14, R6, 0x7632, R14 ;  /* 0x00007632060e0816 */ /* 0x000fe4000000000e */
[----:B------:R-:W-:-:S02]  /*1d60*/  SEL R4, R4, R25, !P3 ;  /* 0x0000001904047207 */ /* 0x000fc40005800000 */
[----:B------:R-:W-:Y:S02]  /*1d70*/  SEL R3, R3, R6, !P3 ;  /* 0x0000000603037207 */ /* 0x000fe40005800000 */
[----:B------:R-:W-:Y:S02]  /*1d80*/  SEL R33, R33, R24, !P0 ;  /* 0x0000001821217207 */ /* 0x000fe40004000000 */
[----:B------:R-:W-:Y:S02]  /*1d90*/  SEL R9, R9, R26, !P4 ;  /* 0x0000001a09097207 */ /* 0x000fe40006000000 */
[----:B------:R-:W-:Y:S02]  /*1da0*/  SEL R10, R10, R7, !P4 ;  /* 0x000000070a0a7207 */ /* 0x000fe40006000000 */
[----:B------:R-:W-:Y:S02]  /*1db0*/  @P5 PRMT R5, R7, 0x7632, R5 ;  /* 0x0000763207055816 */ /* 0x000fe40000000005 */
[----:B------:R-:W-:-:S02]  /*1dc0*/  SEL R12, R12, R29, !P5 ;  /* 0x0000001d0c0c7207 */ /* 0x000fc40006800000 */
[----:B------:R-:W-:Y:S02]  /*1dd0*/  SEL R0, R0, RZ, !P3 ;  /* 0x000000ff00007207 */ /* 0x000fe40005800000 */
[----:B------:R-:W-:Y:S02]  /*1de0*/  SEL R35, R35, RZ, !P0 ;  /* 0x000000ff23237207 */ /* 0x000fe40004000000 */
[----:B------:R-:W-:Y:S02]  /*1df0*/  SEL R8, R8, RZ, !P4 ;  /* 0x000000ff08087207 */ /* 0x000fe40006000000 */
[----:B------:R-:W-:Y:S01]  /*1e00*/  SEL R13, R13, RZ, !P5 ;  /* 0x000000ff0d0d7207 */ /* 0x000fe20006800000 */
[----:B------:R-:W-:Y:S06]  /*1e10*/  @!P6 BRA `(.L_x_2764) ;  /* 0xfffffffc0000e947 */ /* 0x000fec000383ffff */
.L_x_2763:
[----:B------:R-:W-:Y:S05]  /*1e20*/  BSYNC B0 ;  /* 0x0000000000007941 */ /* 0x000fea0003800000 */
.L_x_2762:
        /* <DEDUP_REMOVED lines=8> */
.L_x_2766:
[----:B------:R-:W-:Y:S05]  /*1eb0*/  BSYNC B0 ;  /* 0x0000000000007941 */ /* 0x000fea0003800000 */
.L_x_2765:
        /* <DEDUP_REMOVED lines=10> */
[----:B------:R-:W-:Y:S01]  /*1f60*/  PRMT R6, R3, 0x9910, RZ ;  /* 0x0000991003067816 */ /* 0x000fe200000000ff */
[----:B------:R-:W-:-:S04]  /*1f70*/  IMAD.IADD R7, R7, 0x1, R16 ;  /* 0x0000000107077824 */ /* 0x000fc800078e0210 */
[----:B------:R-:W-:Y:S01]  /*1f80*/  IMAD.MOV.U32 R16, RZ, RZ, R6 ;  /* 0x000000ffff107224 */ /* 0x000fe200078e0006 */
        /* <DEDUP_REMOVED lines=13> */
.L_x_2768:
[----:B------:R-:W-:Y:S05]  /*2060*/  BSYNC B0 ;  /* 0x0000000000007941 */ /* 0x000fea0003800000 */
.L_x_2767:
[----:B------:R-:W-:Y:S02]  /*2070*/  PRMT R6, R14, 0x9910, RZ ;  /* 0x000099100e067816 */ /* 0x000fe400000000ff */
[----:B------:R-:W-:Y:S02]  /*2080*/  PRMT R7, R3, 0x9910, RZ ;  /* 0x0000991003077816 */ /* 0x000fe400000000ff */
[----:B------:R-:W-:Y:S02]  /*2090*/  ISETP.GE.U32.AND P0, PT, R4, R33, PT ;  /* 0x000000210400720c */ /* 0x000fe40003f06070 */
[CC--:B------:R-:W-:Y:S02]  /*20a0*/  ISETP.NE.AND P2, PT, R7.reuse, R6.reuse, PT ;  /* 0x000000060700720c */ /* 0x0c0fe40003f45270 */
[----:B------:R-:W-:Y:S02]  /*20b0*/  ISETP.GE.AND P1, PT, R7, R6, PT ;  /* 0x000000060700720c */ /* 0x000fe40003f26270 */
[----:B------:R-:W-:-:S02]  /*20c0*/  ISETP.GE.AND.EX P0, PT, R0, R35, PT, P0 ;  /* 0x000000230000720c */ /* 0x000fc40003f06300 */
[----:B------:R-:W-:Y:S02]  /*20d0*/  SEL R6, RZ, 0xffffffff, P1 ;  /* 0xffffffffff067807 */ /* 0x000fe40000800000 */
[----:B------:R-:W-:Y:S02]  /*20e0*/  PRMT R21, RZ, 0x7610, R21 ;  /* 0x00007610ff157816 */ /* 0x000fe40000000015 */
[----:B------:R-:W-:-:S03]  /*20f0*/  PRMT R15, RZ, 0x7610, R15 ;  /* 0x00007610ff0f7816 */ /* 0x000fc6000000000f */
        /* <DEDUP_REMOVED lines=11> */
[----:B------:R-:W-:Y:S02]  /*21b0*/  CS2R R6, SRZ ;  /* 0x0000000000067805 */ /* 0x000fe4000001ff00 */
[----:B------:R-:W-:Y:S02]  /*21c0*/  ISETP.GE.AND.EX P0, PT, R11, R8, PT, P0 ;  /* 0x000000080b00720c */ /* 0x000fe40003f06300 */
[----:B------:R-:W-:-:S03]  /*21d0*/  SEL R0, RZ, 0xffffffff, P2 ;  /* 0xffffffffff007807 */ /* 0x000fc60001000000 */
        /* <DEDUP_REMOVED lines=18> */
[----:B------:R-:W-:Y:S02]  /*2300*/  CS2R R10, SRZ ;  /* 0x00000000000a7805 */ /* 0x000fe4000001ff00 */
[----:B------:R-:W-:Y:S02]  /*2310*/  SEL R12, R9, R12, !P0 ;  /* 0x0000000c090c7207 */ /* 0x000fe40004000000 */
[----:B------:R-:W-:Y:S02]  /*2320*/  SEL R13, R8, R13, !P0 ;  /* 0x0000000d080d7207 */ /* 0x000fe40004000000 */
[----:B------:R-:W-:Y:S02]  /*2330*/  CS2R R8, SRZ ;  /* 0x0000000000087805 */ /* 0x000fe4000001ff00 */
[----:B------:R-:W-:Y:S01]  /*2340*/  PRMT R25, R5, 0x7610, R25 ;  /* 0x0000761005197816 */ /* 0x000fe20000000019 */
[----:B------:R-:W-:Y:S06]  /*2350*/  BRA `(.L_x_2753) ;  /* 0x0000011400d07947 */ /* 0x000fec0003800000 */
.L_x_2754:
        /* <DEDUP_REMOVED lines=22> */
[--C-:B------:R-:W-:Y:S02]  /*24c0*/  IMAD.MOV.U32 R53, RZ, RZ, R0.reuse ;  /* 0x000000ffff357224 */ /* 0x100fe400078e0000 */
[----:B------:R-:W-:Y:S02]  /*24d0*/  IMAD.MOV.U32 R52, RZ, RZ, R0 ;  /* 0x000000ffff347224 */ /* 0x000fe400078e0000 */
[----:B------:R-:W-:-:S02]  /*24e0*/  IMAD.MOV.U32 R47, RZ, RZ, R33 ;  /* 0x000000ffff2f7224 */ /* 0x000fc400078e0021 */
[--C-:B------:R-:W-:Y:S02]  /*24f0*/  IMAD.MOV.U32 R46, RZ, RZ, R32.reuse ;  /* 0x000000ffff2e7224 */ /* 0x100fe400078e0020 */
        /* <DEDUP_REMOVED lines=82> */
[----:B01----:R-:W-:-:S07]  /*2a20*/  IMAD.MOV.U32 R5, RZ, RZ, R0 ;  /* 0x000000ffff057224 */ /* 0x003fce00078e0000 */
.L_x_2778:
        /* <DEDUP_REMOVED lines=298> */
.L_x_2774:
[----:B------:R-:W-:-:S04]  /*3cd0*/  LOP3.LUT R51, R62, 0xfffffff8, RZ, 0xc0, !PT ;  /* 0xfffffff83e337812 */ /* 0x000fc800078ec0ff */
[----:B------:R-:W-:-:S05]  /*3ce0*/  IADD3 R50, P0, R18, R51, RZ ;  /* 0x0000003312327210 */ /* 0x000fca0007f1e0ff */
[----:B------:R-:W-:-:S06]  /*3cf0*/  IMAD.X R51, RZ, RZ, R19, P0 ;  /* 0x000000ffff337224 */ /* 0x000fcc00000e0613 */
[----:B------:R-:W2:Y:S02]  /*3d00*/  LDG.E.64 R50, desc[UR60][R50.64] ;  /* 0x0000003c32327981 */ /* 0x000ea4000c1e1b00 */
[C---:B--2---:R-:W-:Y:S02]  /*3d10*/  PRMT R61, R50.reuse, 0x7610, R61 ;  /* 0x00007610323d7816 */ /* 0x044fe4000000003d */
[----:B------:R-:W-:Y:S02]  /*3d20*/  PRMT R60, R50, 0x7632, R60 ;  /* 0x00007632323c7816 */ /* 0x000fe4000000003c */
[C---:B------:R-:W-:Y:S02]  /*3d30*/  PRMT R63, R51.reuse, 0x7610, R63 ;  /* 0x00007610333f7816 */ /* 0x040fe4000000003f */
[----:B------:R-:W-:Y:S01]  /*3d40*/  PRMT R62, R51, 0x7632, R62 ;  /* 0x00007632333e7816 */ /* 0x000fe2000000003e */
[----:B------:R-:W-:Y:S06]  /*3d50*/  @!P2 BRA `(.L_x_2775) ;  /* 0x0000000c00d8a947 */ /* 0x000fec0003800000 */
        /* <DEDUP_REMOVED lines=246> */
.L_x_2775:
[----:B------:R-:W-:-:S04]  /*4cc0*/  LOP3.LUT R51, R66, 0xfffffff8, RZ, 0xc0, !PT ;  /* 0xfffffff842337812 */ /* 0x000fc800078ec0ff */
[----:B------:R-:W-:-:S05]  /*4cd0*/  IADD3 R50, P0, R18, R51, RZ ;  /* 0x0000003312327210 */ /* 0x000fca0007f1e0ff */
[----:B------:R-:W-:-:S06]  /*4ce0*/  IMAD.X R51, RZ, RZ, R19, P0 ;  /* 0x000000ffff337224 */ /* 0x000fcc00000e0613 */
[----:B------:R-:W2:Y:S01]  /*4cf0*/  LDG.E.64 R50, desc[UR60][R50.64] ;  /* 0x0000003c32327981 */ /* 0x000ea2000c1e1b00 */
[----:B------:R-:W-:Y:S02]  /*4d00*/  CS2R R68, SRZ ;  /* 0x0000000000447805 */ /* 0x000fe4000001ff00 */
[C---:B--2---:R-:W-:Y:S02]  /*4d10*/  PRMT R64, R50.reuse, 0x7610, R64 ;  /* 0x0000761032407816 */ /* 0x044fe40000000040 */
[----:B------:R-:W-:Y:S02]  /*4d20*/  PRMT R65, R50, 0x7632, R65 ;  /* 0x0000763232417816 */ /* 0x000fe40000000041 */
[C---:B------:R-:W-:Y:S02]  /*4d30*/  PRMT R66, R51.reuse, 0x7610, R66 ;  /* 0x0000761033427816 */ /* 0x040fe40000000042 */
[----:B------:R-:W-:Y:S01]  /*4d40*/  PRMT R67, R51, 0x7632, R67 ;  /* 0x0000763233437816 */ /* 0x000fe20000000043 */
[----:B------:R-:W-:Y:S06]  /*4d50*/  @!P2 BRA `(.L_x_2776) ;  /* 0x0000000c00a8a947 */ /* 0x000fec0003800000 */
[----:B------:R-:W-:Y:S01]  /*4d60*/  IMAD R51, R76, 0x2, R59 ;  /* 0x000000024c337824 */ /* 0x000fe200078e023b */
        /* <DEDUP_REMOVED lines=233> */
.L_x_2776:
        /* <DEDUP_REMOVED lines=9> */
[----:B------:R-:W-:Y:S01]  /*5c90*/  IMAD R51, R76, 0x2, R59 ;  /* 0x000000024c337824 */ /* 0x000fe200078e023b */
        /* <DEDUP_REMOVED lines=245> */
.L_x_2777:
[----:B------:R-:W-:Y:S01]  /*6bf0*/  LOP3.LUT R51, R68, 0xfffffff8, RZ, 0xc0, !PT ;  /* 0xfffffff844337812 */ /* 0x000fe200078ec0ff */
[----:B------:R-:W-:-:S03]  /*6c00*/  ULDC UR4, c[0x0][0x234] ;  /* 0x00008d0000047ab9 */ /* 0x000fc60000000800 */
[----:B------:R-:W-:-:S05]  /*6c10*/  IADD3 R50, P0, R18, R51, RZ ;  /* 0x0000003312327210 */ /* 0x000fca0007f1e0ff */
[----:B------:R-:W-:-:S06]  /*6c20*/  IMAD.X R51, RZ, RZ, R19, P0 ;  /* 0x000000ffff337224 */ /* 0x000fcc00000e0613 */
[----:B------:R-:W2:Y:S01]  /*6c30*/  LDG.E.64 R50, desc[UR60][R50.64] ;  /* 0x0000003c32327981 */ /* 0x000ea2000c1e1b00 */
[----:B------:R-:W-:Y:S02]  /*6c40*/  PRMT R70, R60, 0x9910, RZ ;  /* 0x000099103c467816 */ /* 0x000fe400000000ff */
[----:B------:R-:W-:Y:S02]  /*6c50*/  PRMT R77, R5, 0x9910, RZ ;  /* 0x00009910054d7816 */ /* 0x000fe400000000ff */
[----:B------:R-:W-:Y:S02]  /*6c60*/  PRMT R68, R61, 0x9910, RZ ;  /* 0x000099103d447816 */ /* 0x000fe400000000ff */
[----:B------:R-:W-:Y:S02]  /*6c70*/  ISETP.NE.AND P5, PT, R77, R70, PT ;  /* 0x000000464d00720c */ /* 0x000fe40003fa5270 */
[----:B------:R-:W-:Y:S02]  /*6c80*/  PRMT R75, R0, 0x9910, RZ ;  /* 0x00009910004b7816 */ /* 0x000fe400000000ff */
[----:B------:R-:W-:-:S02]  /*6c90*/  ISETP.GE.U32.AND P1, PT, R7, R59, PT ;  /* 0x0000003b0700720c */ /* 0x000fc40003f26070 */
[CC--:B------:R-:W-:Y:S02]  /*6ca0*/  ISETP.NE.AND P6, PT, R75.reuse, R68.reuse, PT ;  /* 0x000000444b00720c */ /* 0x0c0fe40003fc5270 */
[----:B------:R-:W-:Y:S02]  /*6cb0*/  ISETP.GE.AND P3, PT, R75, R68, PT ;  /* 0x000000444b00720c */ /* 0x000fe40003f66270 */
[----:B------:R-:W-:Y:S02]  /*6cc0*/  PRMT R68, R63, 0x9910, RZ ;  /* 0x000099103f447816 */ /* 0x000fe400000000ff */
[----:B------:R-:W-:Y:S02]  /*6cd0*/  PRMT R75, R8, 0x9910, RZ ;  /* 0x00009910084b7816 */ /* 0x000fe400000000ff */
[----:B------:R-:W-:Y:S02]  /*6ce0*/  ISETP.GE.AND P4, PT, R77, R70, PT ;  /* 0x000000464d00720c */ /* 0x000fe40003f86270 */
[----:B------:R-:W-:-:S02]  /*6cf0*/  SEL R78, RZ, 0xffffffff, P3 ;  /* 0xffffffffff4e7807 */ /* 0x000fc40001800000 */
[----:B------:R-:W-:Y:S02]  /*6d00*/  ISETP.GE.AND.EX P1, PT, R6, RZ, PT, P1 ;  /* 0x000000ff0600720c */ /* 0x000fe40003f26310 */
[----:B------:R-:W-:Y:S02]  /*6d10*/  ISETP.NE.AND P3, PT, R75, R68, PT ;  /* 0x000000444b00720c */ /* 0x000fe40003f65270 */
[-C--:B------:R-:W-:Y:S02]  /*6d20*/  ISETP.GE.U32.AND P0, PT, R4, R59.reuse, PT ;  /* 0x0000003b0400720c */ /* 0x080fe40003f06070 */
[----:B------:R-:W-:Y:S02]  /*6d30*/  SEL R82, RZ, 0xffffffff, P4 ;  /* 0xffffffffff527807 */ /* 0x000fe40002000000 */
[----:B------:R-:W-:Y:S02]  /*6d40*/  @!P5 SEL R82, RZ, 0xffffffff, P1 ;  /* 0xffffffffff52d807 */ /* 0x000fe40000800000 */
[----:B------:R-:W-:-:S02]  /*6d50*/  ISETP.GE.U32.AND P5, PT, R10, R59, PT ;  /* 0x0000003b0a00720c */ /* 0x000fc40003fa6070 */
[----:B------:R-:W-:Y:S02]  /*6d60*/  ISETP.GE.AND.EX P0, PT, R3, RZ, PT, P0 ;  /* 0x000000ff0300720c */ /* 0x000fe40003f06300 */
[----:B------:R-:W-:Y:S02]  /*6d70*/  PRMT R70, R62, 0x9910, RZ ;  /* 0x000099103e467816 */ /* 0x000fe400000000ff */
[----:B------:R-:W-:Y:S02]  /*6d80*/  PRMT R77, R11, 0x9910, RZ ;  /* 0x000099100b4d7816 */ /* 0x000fe400000000ff */
[----:B------:R-:W-:Y:S02]  /*6d90*/  ISETP.GE.AND.EX P5, PT, R9, RZ, PT, P5 ;  /* 0x000000ff0900720c */ /* 0x000fe40003fa6350 */
[----:B------:R-:W-:Y:S02]  /*6da0*/  ISETP.GE.AND P4, PT, R75, R68, PT ;  /* 0x000000444b00720c */ /* 0x000fe40003f86270 */
[----:B------:R-:W-:-:S02]  /*6db0*/  @!P6 SEL R78, RZ, 0xffffffff, P0 ;  /* 0xffffffffff4ee807 */ /* 0x000fc40000000000 */
[----:B------:R-:W-:Y:S02]  /*6dc0*/  ISETP.GE.U32.AND P1, PT, R13, R59, PT ;  /* 0x0000003b0d00720c */ /* 0x000fe40003f26070 */
[----:B------:R-:W-:Y:S02]  /*6dd0*/  PRMT R68, R64, 0x9910, RZ ;  /* 0x0000991040447816 */ /* 0x000fe400000000ff */
[----:B------:R-:W-:Y:S02]  /*6de0*/  PRMT R75, R15, 0x9910, RZ ;  /* 0x000099100f4b7816 */ /* 0x000fe400000000ff */
[CC--:B------:R-:W-:Y:S02]  /*6df0*/  ISETP.NE.AND P0, PT, R77.reuse, R70.reuse, PT ;  /* 0x000000464d00720c */ /* 0x0c0fe40003f05270 */
[----:B------:R-:W-:Y:S02]  /*6e00*/  ISETP.GE.AND P6, PT, R77, R70, PT ;  /* 0x000000464d00720c */ /* 0x000fe40003fc6270 */
[----:B------:R-:W-:-:S02]  /*6e10*/  SEL R70, RZ, 0xffffffff, P5 ;  /* 0xffffffffff467807 */ /* 0x000fc40002800000 */
[----:B------:R-:W-:Y:S02]  /*6e20*/  @P3 SEL R70, RZ, 0xffffffff, P4 ;  /* 0xffffffffff463807 */ /* 0x000fe40002000000 */
[----:B------:R-:W-:Y:S02]  /*6e30*/  ISETP.GE.AND.EX P1, PT, R12, RZ, PT, P1 ;  /* 0x000000ff0c00720c */ /* 0x000fe40003f26310 */
[CC--:B------:R-:W-:Y:S02]  /*6e40*/  ISETP.NE.AND P5, PT, R75.reuse, R68.reuse, PT ;  /* 0x000000444b00720c */ /* 0x0c0fe40003fa5270 */
[----:B------:R-:W-:Y:S01]  /*6e50*/  ISETP.GE.AND P4, PT, R75, R68, PT ;  /* 0x000000444b00720c */ /* 0x000fe20003f86270 */
[----:B------:R-:W-:Y:S01]  /*6e60*/  IMAD.U32 R68, RZ, RZ, UR4 ;  /* 0x00000004ff447e24 */ /* 0x000fe2000f8e00ff */
[----:B------:R-:W-:Y:S01]  /*6e70*/  PRMT R74, R65, 0x9910, RZ ;  /* 0x00009910414a7816 */ /* 0x000fe200000000ff */
[----:B------:R-:W-:Y:S01]  /*6e80*/  ULDC UR4, c[0x0][0x22c] ;  /* 0x00008b0000047ab9 */ /* 0x000fe20000000800 */
[----:B------:R-:W-:Y:S01]  /*6e90*/  PRMT R77, R16, 0x9910, RZ ;  /* 0x00009910104d7816 */ /* 0x000fe200000000ff */
[----:B------:R-:W-:Y:S01]  /*6ea0*/  IMAD.IADD R81, R59, 0x1, R68 ;  /* 0x000000013b517824 */ /* 0x000fe200078e0244 */
[----:B------:R-:W-:-:S02]  /*6eb0*/  SEL R75, RZ, 0xffffffff, P1 ;  /* 0xffffffffff4b7807 */ /* 0x000fc40000800000 */
[CC--:B------:R-:W-:Y:S02]  /*6ec0*/  ISETP.NE.AND P3, PT, R77.reuse, R74.reuse, PT ;  /* 0x0000004a4d00720c */ /* 0x0c0fe40003f65270 */
[----:B------:R-:W-:Y:S02]  /*6ed0*/  ISETP.GE.AND P1, PT, R77, R74, PT ;  /* 0x0000004a4d00720c */ /* 0x000fe40003f26270 */
[----:B------:R-:W-:Y:S02]  /*6ee0*/  PRMT R74, R66, 0x9910, RZ ;  /* 0x00009910424a7816 */ /* 0x000fe400000000ff */
[----:B------:R-:W-:Y:S02]  /*6ef0*/  SEL R87, RZ, 0xffffffff, P1 ;  /* 0xffffffffff577807 */ /* 0x000fe40000800000 */
[----:B------:R-:W-:Y:S02]  /*6f00*/  PRMT R77, R27, 0x9910, RZ ;  /* 0x000099101b4d7816 */ /* 0x000fe400000000ff */
[----:B------:R-:W-:-:S02]  /*6f10*/  ISETP.GE.U32.AND P1, PT, R20, R81, PT ;  /* 0x000000511400720c */ /* 0x000fc40003f26070 */
[----:B------:R-:W-:Y:S02]  /*6f20*/  SEL R86, RZ, 0xffffffff, P4 ;  /* 0xffffffffff567807 */ /* 0x000fe40002000000 */
[----:B------:R-:W-:Y:S02]  /*6f30*/  @P0 SEL R75, RZ, 0xffffffff, P6 ;  /* 0xffffffffff4b0807 */ /* 0x000fe40003000000 */
[----:B------:R-:W-:Y:S02]  /*6f40*/  ISETP.GE.U32.AND P4, PT, R21, R81, PT ;  /* 0x000000511500720c */ /* 0x000fe40003f86070 */
[----:B------:R-:W-:Y:S02]  /*6f50*/  ISETP.NE.AND P6, PT, R77, R74, PT ;  /* 0x0000004a4d00720c */ /* 0x000fe40003fc5270 */
[----:B------:R-:W-:Y:S02]  /*6f60*/  ISETP.GE.AND.EX P1, PT, R25, RZ, PT, P1 ;  /* 0x000000ff1900720c */ /* 0x000fe40003f26310 */
[----:B------:R-:W-:-:S02]  /*6f70*/  ISETP.GE.AND.EX P4, PT, R14, RZ, PT, P4 ;  /* 0x000000ff0e00720c */ /* 0x000fc40003f86340 */
[----:B------:R-:W-:Y:S02]  /*6f80*/  ISETP.GE.AND P0, PT, R77, R74, PT ;  /* 0x0000004a4d00720c */ /* 0x000fe40003f06270 */
[----:B------:R-:W-:Y:S02]  /*6f90*/  @!P3 SEL R87, RZ, 0xffffffff, P1 ;  /* 0xffffffffff57b807 */ /* 0x000fe40000800000 */
[----:B------:R-:W-:Y:S02]  /*6fa0*/  PRMT R79, R67, 0x9910, RZ ;  /* 0x00009910434f7816 */ /* 0x000fe400000000ff */
[----:B------:R-:W-:Y:S02]  /*6fb0*/  PRMT R80, R26, 0x9910, RZ ;  /* 0x000099101a507816 */ /* 0x000fe400000000ff */
[-C--:B------:R-:W-:Y:S02]  /*6fc0*/  ISETP.GE.U32.AND P3, PT, R29, R81.reuse, PT ;  /* 0x000000511d00720c */ /* 0x080fe40003f66070 */
[----:B------:R-:W-:-:S02]  /*6fd0*/  ISETP.GE.U32.AND P1, PT, R28, R81, PT ;  /* 0x000000511c00720c */ /* 0x000fc40003f26070 */
[----:B------:R-:W-:Y:S02]  /*6fe0*/  @!P5 SEL R86, RZ, 0xffffffff, P4 ;  /* 0xffffffffff56d807 */ /* 0x000fe40002000000 */
[----:B------:R-:W-:Y:S02]  /*6ff0*/  SEL R88, RZ, 0xffffffff, P0 ;  /* 0xffffffffff587807 */ /* 0x000fe40000000000 */
[CC--:B------:R-:W-:Y:S02]  /*7000*/  ISETP.NE.AND P5, PT, R80.reuse, R79.reuse, PT ;  /* 0x0000004f5000720c */ /* 0x0c0fe40003fa5270 */
[----:B------:R-:W-:Y:S02]  /*7010*/  ISETP.GE.AND P4, PT, R80, R79, PT ;  /* 0x0000004f5000720c */ /* 0x000fe40003f86270 */
[----:B------:R-:W-:Y:S02]  /*7020*/  ISETP.GE.AND.EX P0, PT, R24, RZ, PT, P3 ;  /* 0x000000ff1800720c */ /* 0x000fe40003f06330 */
[----:B------:R-:W-:-:S02]  /*7030*/  ISETP.GE.AND.EX P1, PT, R31, RZ, PT, P1 ;  /* 0x000000ff1f00720c */ /* 0x000fc40003f26310 */
[----:B------:R-:W-:Y:S02]  /*7040*/  PRMT R79, R71, 0x9910, RZ ;  /* 0x00009910474f7816 */ /* 0x000fe400000000ff */
[----:B------:R-:W-:Y:S02]  /*7050*/  PRMT R80, R34, 0x9910, RZ ;  /* 0x0000991022507816 */ /* 0x000fe400000000ff */
[----:B------:R-:W-:Y:S02]  /*7060*/  PRMT R74, R69, 0x9910, RZ ;  /* 0x00009910454a7816 */ /* 0x000fe400000000ff */
[----:B------:R-:W-:Y:S02]  /*7070*/  PRMT R77, R30, 0x9910, RZ ;  /* 0x000099101e4d7816 */ /* 0x000fe400000000ff */
[----:B------:R-:W-:Y:S02]  /*7080*/  @!P6 SEL R88, RZ, 0xffffffff, P0 ;  /* 0xffffffffff58e807 */ /* 0x000fe40000000000 */
[----:B------:R-:W-:-:S02]  /*7090*/  SEL R85, RZ, 0xffffffff, P1 ;  /* 0xffffffffff557807 */ /* 0x000fc40000800000 */
[CC--:B------:R-:W-:Y:S02]  /*70a0*/  ISETP.NE.AND P0, PT, R80.reuse, R79.reuse, PT ;  /* 0x0000004f5000720c */ /* 0x0c0fe40003f05270 */
[----:B------:R-:W-:Y:S01]  /*70b0*/  ISETP.GE.AND P1, PT, R80, R79, PT ;  /* 0x0000004f5000720c */ /* 0x000fe20003f26270 */
[----:B------:R-:W-:Y:S01]  /*70c0*/  IMAD.IADD R79, R81, 0x1, R68 ;  /* 0x00000001514f7824 */ /* 0x000fe200078e0244 */
[CC--:B------:R-:W-:Y:S02]  /*70d0*/  ISETP.NE.AND P3, PT, R77.reuse, R74.reuse, PT ;  /* 0x0000004a4d00720c */ /* 0x0c0fe40003f65270 */
[----:B------:R-:W-:Y:S02]  /*70e0*/  ISETP.GE.AND P6, PT, R77, R74, PT ;  /* 0x0000004a4d00720c */ /* 0x000fe40003fc6270 */
[----:B------:R-:W-:Y:S02]  /*70f0*/  PRMT R80, R73, 0x9910, RZ ;  /* 0x0000991049507816 */ /* 0x000fe400000000ff */
[----:B------:R-:W-:-:S02]  /*7100*/  SEL R84, RZ, 0xffffffff, P6 ;  /* 0xffffffffff547807 */ /* 0x000fc40003000000 */
[----:B------:R-:W-:Y:S02]  /*7110*/  ISETP.GE.U32.AND P6, PT, R33, R79, PT ;  /* 0x0000004f2100720c */ /* 0x000fe40003fc6070 */
[----:B------:R-:W-:Y:S02]  /*7120*/  PRMT R83, R40, 0x9910, RZ ;  /* 0x0000991028537816 */ /* 0x000fe400000000ff */
[----:B------:R-:W-:Y:S02]  /*7130*/  ISETP.GE.AND.EX P6, PT, R32, RZ, PT, P6 ;  /* 0x000000ff2000720c */ /* 0x000fe40003fc6360 */
[----:B------:R-:W-:Y:S02]  /*7140*/  PRMT R74, R72, 0x9910, RZ ;  /* 0x00009910484a7816 */ /* 0x000fe400000000ff */
[----:B------:R-:W-:Y:S02]  /*7150*/  @!P3 SEL R84, RZ, 0xffffffff, P6 ;  /* 0xffffffffff54b807 */ /* 0x000fe40003000000 */
[----:B------:R-:W-:-:S02]  /*7160*/  PRMT R77, R37, 0x9910, RZ ;  /* 0x00009910254d7816 */ /* 0x000fc400000000ff */
[CC--:B------:R-:W-:Y:S02]  /*7170*/  ISETP.NE.AND P3, PT, R83.reuse, R80.reuse, PT ;  /* 0x000000505300720c */ /* 0x0c0fe40003f65270 */
[----:B------:R-:W-:Y:S02]  /*7180*/  ISETP.GE.AND P6, PT, R83, R80, PT ;  /* 0x000000505300720c */ /* 0x000fe40003fc6270 */
[----:B------:R-:W-:Y:S02]  /*7190*/  SEL R83, RZ, 0xffffffff, P1 ;  /* 0xffffffffff537807 */ /* 0x000fe40000800000 */
[----:B------:R-:W-:Y:S02]  /*71a0*/  ISETP.GE.U32.AND P1, PT, R36, R79, PT ;  /* 0x0000004f2400720c */ /* 0x000fe40003f26070 */
[----:B------:R-:W-:Y:S02]  /*71b0*/  @P5 SEL R85, RZ, 0xffffffff, P4 ;  /* 0xffffffffff555807 */ /* 0x000fe40002000000 */
[----:B------:R-:W-:-:S02]  /*71c0*/  ISETP.GE.AND P4, PT, R77, R74, PT ;  /* 0x0000004a4d00720c */ /* 0x000fc40003f86270 */
[----:B------:R-:W-:Y:S02]  /*71d0*/  LOP3.LUT R70, R70, 0x1, RZ, 0xc0, !PT ;  /* 0x0000000146467812 */ /* 0x000fe400078ec0ff */
[----:B------:R-:W-:Y:S02]  /*71e0*/  ISETP.GE.AND.EX P1, PT, R35, RZ, PT, P1 ;  /* 0x000000ff2300720c */ /* 0x000fe40003f26310 */
[----:B------:R-:W-:Y:S01]  /*71f0*/  ISETP.NE.AND P5, PT, R77, R74, PT ;  /* 0x0000004a4d00720c */ /* 0x000fe20003fa5270 */
[----:B------:R-:W-:Y:S01]  /*7200*/  IMAD.IADD R74, R79, 0x1, R68 ;  /* 0x000000014f4a7824 */ /* 0x000fe200078e0244 */
[----:B------:R-:W-:Y:S02]  /*7210*/  SEL R80, RZ, 0xffffffff, P4 ;  /* 0xffffffffff507807 */ /* 0x000fe40002000000 */
[----:B------:R-:W-:Y:S02]  /*7220*/  ISETP.NE.U32.AND P4, PT, R70, 0x1, PT ;  /* 0x000000014600780c */ /* 0x000fe40003f85070 */
[----:B------:R-:W-:-:S02]  /*7230*/  SEL R70, RZ, 0xffffffff, P6 ;  /* 0xffffffffff467807 */ /* 0x000fc40003000000 */
[----:B------:R-:W-:Y:S02]  /*7240*/  @!P0 SEL R83, RZ, 0xffffffff, P1 ;  /* 0xffffffffff538807 */ /* 0x000fe40000800000 */
[-C--:B------:R-:W-:Y:S02]  /*7250*/  ISETP.GE.U32.AND P6, PT, R39, R79.reuse, PT ;  /* 0x0000004f2700720c */ /* 0x080fe40003fc6070 */
[----:B------:R-:W-:Y:S02]  /*7260*/  ISETP.GE.U32.AND P1, PT, R42, R79, PT ;  /* 0x0000004f2a00720c */ /* 0x000fe40003f26070 */
[----:B------:R-:W-:Y:S02]  /*7270*/  ISETP.GE.AND.EX P0, PT, R38, RZ, PT, P6 ;  /* 0x000000ff2600720c */ /* 0x000fe40003f06360 */
[----:B------:R-:W-:Y:S02]  /*7280*/  ISETP.GE.AND.EX P1, PT, R41, RZ, PT, P1 ;  /* 0x000000ff2900720c */ /* 0x000fe40003f26310 */
[----:B------:R-:W-:-:S02]  /*7290*/  PRMT R90, R43, 0x9910, RZ ;  /* 0x000099102b5a7816 */ /* 0x000fc400000000ff */
[-C--:B------:R-:W-:Y:S02]  /*72a0*/  ISETP.GE.U32.AND P6, PT, R47, R74.reuse, PT ;  /* 0x0000004a2f00720c */ /* 0x080fe40003fc6070 */
[----:B------:R-:W-:Y:S02]  /*72b0*/  PRMT R89, R52, 0x9910, RZ ;  /* 0x0000991034597816 */ /* 0x000fe400000000ff */
[----:B------:R-:W-:Y:S02]  /*72c0*/  @!P3 SEL R70, RZ, 0xffffffff, P1 ;  /* 0xffffffffff46b807 */ /* 0x000fe40000800000 */
[----:B------:R-:W-:Y:S02]  /*72d0*/  @!P5 SEL R80, RZ, 0xffffffff, P0 ;  /* 0xffffffffff50d807 */ /* 0x000fe40000000000 */
[----:B------:R-:W-:Y:S02]  /*72e0*/  ISETP.GE.AND.EX P1, PT, R46, RZ, PT, P6 ;  /* 0x000000ff2e00720c */ /* 0x000fe40003f26360 */
[----:B------:R-:W-:-:S02]  /*72f0*/  ISETP.GE.U32.AND P0, PT, R55, R74, PT ;  /* 0x0000004a3700720c */ /* 0x000fc40003f06070 */
[----:B------:R-:W-:Y:S02]  /*7300*/  LOP3.LUT R75, R75, 0x1, RZ, 0xc0, !PT ;  /* 0x000000014b4b7812 */ /* 0x000fe400078ec0ff */
[----:B------:R-:W-:Y:S02]  /*7310*/  SEL R77, RZ, 0xffffffff, P1 ;  /* 0xffffffffff4d7807 */ /* 0x000fe40000800000 */
[----:B------:R-:W-:Y:S02]  /*7320*/  ISETP.GE.AND.EX P0, PT, R54, RZ, PT, P0 ;  /* 0x000000ff3600720c */ /* 0x000fe40003f06300 */
[----:B------:R-:W-:Y:S02]  /*7330*/  ISETP.NE.U32.AND P5, PT, R75, 0x1, PT ;  /* 0x000000014b00780c */ /* 0x000fe40003fa5070 */
[----:B------:R-:W-:Y:S02]  /*7340*/  SEL R75, RZ, 0xffffffff, P0 ;  /* 0xffffffffff4b7807 */ /* 0x000fe40000000000 */
[----:B------:R-:W-:-:S02]  /*7350*/  LOP3.LUT R82, R82, 0x1, RZ, 0xc0, !PT ;  /* 0x0000000152527812 */ /* 0x000fc400078ec0ff */
[----:B------:R-:W-:Y:S02]  /*7360*/  LOP3.LUT R86, R86, 0x1, RZ, 0xc0, !PT ;  /* 0x0000000156567812 */ /* 0x000fe400078ec0ff */
[----:B------:R-:W-:Y:S02]  /*7370*/  LOP3.LUT R87, R87, 0x1, RZ, 0xc0, !PT ;  /* 0x0000000157577812 */ /* 0x000fe400078ec0ff */
[----:B------:R-:W-:Y:S02]  /*7380*/  LOP3.LUT R84, R84, 0x1, RZ, 0xc0, !PT ;  /* 0x0000000154547812 */ /* 0x000fe400078ec0ff */
[----:B------:R-:W-:Y:S02]  /*7390*/  LOP3.LUT R83, R83, 0x1, RZ, 0xc0, !PT ;  /* 0x0000000153537812 */ /* 0x000fe400078ec0ff */
[----:B------:R-:W-:Y:S02]  /*73a0*/  LOP3.LUT R80, R80, 0x1, RZ, 0xc0, !PT ;  /* 0x0000000150507812 */ /* 0x000fe400078ec0ff */
[----:B------:R-:W-:-:S02]  /*73b0*/  LOP3.LUT R70, R70, 0x1, RZ, 0xc0, !PT ;  /* 0x0000000146467812 */ /* 0x000fc400078ec0ff */
[-C--:B------:R-:W-:Y:S02]  /*73c0*/  SEL R10, R10, R59.reuse, !P4 ;  /* 0x0000003b0a0a7207 */ /* 0x080fe40006000000 */
[----:B------:R-:W-:Y:S02]  /*73d0*/  SEL R13, R13, R59, !P5 ;  /* 0x0000003b0d0d7207 */ /* 0x000fe40006800000 */
[----:B------:R-:W-:Y:S02]  /*73e0*/  SEL R8, R8, R63, !P4 ;  /* 0x0000003f08087207 */ /* 0x000fe40006000000 */
[----:B------:R-:W-:Y:S02]  /*73f0*/  SEL R9, R9, RZ, !P4 ;  /* 0x000000ff09097207 */ /* 0x000fe40006000000 */
[----:B------:R-:W-:Y:S02]  /*7400*/  SEL R11, R11, R62, !P5 ;  /* 0x0000003e0b0b7207 */ /* 0x000fe40006800000 */
[----:B------:R-:W-:-:S02]  /*7410*/  SEL R12, R12, RZ, !P5 ;  /* 0x000000ff0c0c7207 */ /* 0x000fc40006800000 */
[----:B------:R-:W-:Y:S02]  /*7420*/  ISETP.NE.U32.AND P4, PT, R84, 0x1, PT ;  /* 0x000000015400780c */ /* 0x000fe40003f85070 */
[----:B------:R-:W-:Y:S02]  /*7430*/  ISETP.NE.U32.AND P5, PT, R83, 0x1, PT ;  /* 0x000000015300780c */ /* 0x000fe40003fa5070 */
[----:B------:R-:W-:Y:S02]  /*7440*/  LOP3.LUT R88, R88, 0x1, RZ, 0xc0, !PT ;  /* 0x0000000158587812 */ /* 0x000fe400078ec0ff */
[-C--:B------:R-:W-:Y:S02]  /*7450*/  SEL R33, R33, R79.reuse, !P4 ;  /* 0x0000004f21217207 */ /* 0x080fe40006000000 */
[----:B------:R-:W-:Y:S02]  /*7460*/  SEL R36, R36, R79, !P5 ;  /* 0x0000004f24247207 */ /* 0x000fe40006800000 */
[----:B------:R-:W-:-:S02]  /*7470*/  LOP3.LUT R85, R85, 0x1, RZ, 0xc0, !PT ;  /* 0x0000000155557812 */ /* 0x000fc400078ec0ff */
[----:B------:R-:W-:Y:S02]  /*7480*/  SEL R30, R30, R69, !P4 ;  /* 0x000000451e1e7207 */ /* 0x000fe40006000000 */
[----:B------:R-:W-:Y:S02]  /*7490*/  SEL R32, R32, RZ, !P4 ;  /* 0x000000ff20207207 */ /* 0x000fe40006000000 */
[----:B------:R-:W-:Y:S02]  /*74a0*/  SEL R35, R35, RZ, !P5 ;  /* 0x000000ff23237207 */ /* 0x000fe40006800000 */
[C---:B--2---:R-:W-:Y:S02]  /*74b0*/  PRMT R91, R50.reuse, 0x9910, RZ ;  /* 0x00009910325b7816 */ /* 0x044fe400000000ff */
[----:B------:R-:W-:Y:S02]  /*74c0*/  PRMT R92, R50, 0xbb32, RZ ;  /* 0x0000bb32325c7816 */ /* 0x000fe400000000ff */
[----:B------:R-:W-:-:S02]  /*74d0*/  ISETP.NE.AND P3, PT, R90, R91, PT ;  /* 0x0000005b5a00720c */ /* 0x000fc40003f65270 */
[-C--:B------:R-:W-:Y:S02]  /*74e0*/  ISETP.NE.AND P6, PT, R89, R92.reuse, PT ;  /* 0x0000005c5900720c */ /* 0x080fe40003fc5270 */
[----:B------:R-:W-:Y:S02]  /*74f0*/  ISETP.GE.AND P1, PT, R90, R91, PT ;  /* 0x0000005b5a00720c */ /* 0x000fe40003f26270 */
[----:B------:R-:W-:Y:S02]  /*7500*/  PRMT R91, R51, 0x9910, RZ ;  /* 0x00009910335b7816 */ /* 0x000fe400000000ff */
[----:B------:R-:W-:Y:S02]  /*7510*/  ISETP.GE.AND P0, PT, R89, R92, PT ;  /* 0x0000005c5900720c */ /* 0x000fe40003f06270 */
[----:B------:R-:W-:Y:S01]  /*7520*/  PRMT R90, R58, 0x9910, RZ ;  /* 0x000099103a5a7816 */ /* 0x000fe200000000ff */
[----:B------:R-:W-:Y:S01]  /*7530*/  IMAD.MOV.U32 R89, RZ, RZ, R91 ;  /* 0x000000ffff597224 */ /* 0x000fe200078e005b */
[----:B------:R-:W-:-:S02]  /*7540*/  PRMT R91, R53, 0x9910, RZ ;  /* 0x00009910355b7816 */ /* 0x000fc400000000ff */
[----:B------:R-:W-:Y:S02]  /*7550*/  @P3 SEL R77, RZ, 0xffffffff, P1 ;  /* 0xffffffffff4d3807 */ /* 0x000fe40000800000 */
[----:B------:R-:W-:Y:S02]  /*7560*/  ISETP.GE.U32.AND P1, PT, R57, R74, PT ;  /* 0x0000004a3900720c */ /* 0x000fe40003f26070 */
[CC--:B------:R-:W-:Y:S02]  /*7570*/  ISETP.NE.AND P3, PT, R90.reuse, R89.reuse, PT ;  /* 0x000000595a00720c */ /* 0x0c0fe40003f65270 */
[----:B------:R-:W-:Y:S02]  /*7580*/  @P6 SEL R75, RZ, 0xffffffff, P0 ;  /* 0xffffffffff4b6807 */ /* 0x000fe40000000000 */
[----:B------:R-:W-:Y:S01]  /*7590*/  ISETP.GE.AND P6, PT, R90, R89, PT ;  /* 0x000000595a00720c */ /* 0x000fe20003fc6270 */
[----:B------:R-:W-:Y:S01]  /*75a0*/  IMAD.MOV.U32 R89, RZ, RZ, R91 ;  /* 0x000000ffff597224 */ /* 0x000fe200078e005b */
[----:B------:R-:W-:-:S02]  /*75b0*/  ISETP.GE.AND.EX P1, PT, R56, RZ, PT, P1 ;  /* 0x000000ff3800720c */ /* 0x000fc40003f26310 */
[----:B------:R-:W-:Y:S02]  /*75c0*/  PRMT R92, R51, 0xbb32, RZ ;  /* 0x0000bb32335c7816 */ /* 0x000fe400000000ff */
[----:B------:R-:W-:Y:S02]  /*75d0*/  LOP3.LUT R90, R78, 0x1, RZ, 0xc0, !PT ;  /* 0x000000014e5a7812 */ /* 0x000fe400078ec0ff */
[----:B------:R-:W-:Y:S02]  /*75e0*/  SEL R78, RZ, 0xffffffff, P1 ;  /* 0xffffffffff4e7807 */ /* 0x000fe40000800000 */
[----:B------:R-:W-:Y:S02]  /*75f0*/  ISETP.GE.U32.AND P0, PT, R45, R74, PT ;  /* 0x0000004a2d00720c */ /* 0x000fe40003f06070 */
[----:B------:R-:W-:Y:S02]  /*7600*/  ISETP.NE.AND P1, PT, R89, R92, PT ;  /* 0x0000005c5900720c */ /* 0x000fe40003f25270 */
[----:B------:R-:W-:-:S02]  /*7610*/  ISETP.GE.AND.EX P0, PT, R44, RZ, PT, P0 ;  /* 0x000000ff2c00720c */ /* 0x000fc40003f06300 */
[----:B------:R-:W-:Y:S02]  /*7620*/  @P3 SEL R78, RZ, 0xffffffff, P6 ;  /* 0xffffffffff4e3807 */ /* 0x000fe40003000000 */
[----:B------:R-:W-:Y:S02]  /*7630*/  ISETP.NE.U32.AND P3, PT, R82, 0x1, PT ;  /* 0x000000015200780c */ /* 0x000fe40003f65070 */
[----:B------:R-:W-:Y:S02]  /*7640*/  SEL R82, RZ, 0xffffffff, P0 ;  /* 0xffffffffff527807 */ /* 0x000fe40000000000 */
[----:B------:R-:W-:Y:S02]  /*7650*/  ISETP.GE.AND P0, PT, R89, R92, PT ;  /* 0x0000005c5900720c */ /* 0x000fe40003f06270 */
[----:B------:R-:W-:Y:S02]  /*7660*/  ISETP.NE.U32.AND P6, PT, R90, 0x1, PT ;  /* 0x000000015a00780c */ /* 0x000fe40003fc5070 */
[----:B------:R-:W-:-:S02]  /*7670*/  @P1 SEL R82, RZ, 0xffffffff, P0 ;  /* 0xffffffffff521807 */ /* 0x000fc40000000000 */
[----:B------:R-:W-:Y:S02]  /*7680*/  ISETP.NE.U32.AND P1, PT, R86, 0x1, PT ;  /* 0x000000015600780c */ /* 0x000fe40003f25070 */
[----:B------:R-:W-:Y:S02]  /*7690*/  ISETP.NE.U32.AND P0, PT, R87, 0x1, PT ;  /* 0x000000015700780c */ /* 0x000fe40003f05070 */
[----:B------:R-:W-:Y:S02]  /*76a0*/  SEL R15, R15, R64, !P1 ;  /* 0x000000400f0f7207 */ /* 0x000fe40004800000 */
[----:B------:R-:W-:Y:S02]  /*76b0*/  SEL R21, R21, R81, !P1 ;  /* 0x0000005115157207 */ /* 0x000fe40004800000 */
[----:B------:R-:W-:Y:S02]  /*76c0*/  SEL R14, R14, RZ, !P1 ;  /* 0x000000ff0e0e7207 */ /* 0x000fe40004800000 */
[----:B------:R-:W-:-:S02]  /*76d0*/  SEL R16, R16, R65, !P0 ;  /* 0x0000004110107207 */ /* 0x000fc40004000000 */
[----:B------:R-:W-:Y:S02]  /*76e0*/  SEL R20, R20, R81, !P0 ;  /* 0x0000005114147207 */ /* 0x000fe40004000000 */
[----:B------:R-:W-:Y:S02]  /*76f0*/  SEL R25, R25, RZ, !P0 ;  /* 0x000000ff19197207 */ /* 0x000fe40004000000 */
[-C--:B------:R-:W-:Y:S02]  /*7700*/  SEL R4, R4, R59.reuse, !P6 ;  /* 0x0000003b04047207 */ /* 0x080fe40007000000 */
[----:B------:R-:W-:Y:S01]  /*7710*/  SEL R7, R7, R59, !P3 ;  /* 0x0000003b07077207 */ /* 0x000fe20005800000 */
[----:B------:R-:W-:Y:S01]  /*7720*/  IMAD.IADD R59, R74, 0x1, R68 ;  /* 0x000000014a3b7824 */ /* 0x000fe200078e0244 */
[----:B------:R-:W-:Y:S02]  /*7730*/  ISETP.NE.U32.AND P1, PT, R80, 0x1, PT ;  /* 0x000000015000780c */ /* 0x000fe40003f25070 */
[----:B------:R-:W-:Y:S01]  /*7740*/  ISETP.NE.U32.AND P0, PT, R70, 0x1, PT ;  /* 0x000000014600780c */ /* 0x000fe20003f05070 */
[----:B------:R-:W-:Y:S01]  /*7750*/  IMAD.U32 R70, RZ, RZ, UR4 ;  /* 0x00000004ff467e24 */ /* 0x000fe2000f8e00ff */
[----:B------:R-:W-:-:S02]  /*7760*/  SEL R0, R0, R61, !P6 ;  /* 0x0000003d00007207 */ /* 0x000fc40007000000 */
[----:B------:R-:W-:Y:S02]  /*7770*/  SEL R3, R3, RZ, !P6 ;  /* 0x000000ff03037207 */ /* 0x000fe40007000000 */
[-C--:B------:R-:W-:Y:S02]  /*7780*/  SEL R39, R39, R79.reuse, !P1 ;  /* 0x0000004f27277207 */ /* 0x080fe40004800000 */
[----:B------:R-:W-:Y:S01]  /*7790*/  SEL R42, R42, R79, !P0 ;  /* 0x0000004f2a2a7207 */ /* 0x000fe20004000000 */
[----:B------:R-:W-:Y:S01]  /*77a0*/  IMAD R79, R68, 0x3, R59 ;  /* 0x00000003444f7824 */ /* 0x000fe200078e023b */
[----:B------:R-:W-:Y:S02]  /*77b0*/  ISETP.NE.U32.AND P6, PT, R88, 0x1, PT ;  /* 0x000000015800780c */ /* 0x000fe40003fc5070 */
[----:B------:R-:W-:Y:S02]  /*77c0*/  SEL R5, R5, R60, !P3 ;  /* 0x0000003c05057207 */ /* 0x000fe40005800000 */
[----:B------:R-:W-:-:S02]  /*77d0*/  SEL R29, R29, R81, !P6 ;  /* 0x000000511d1d7207 */ /* 0x000fc40007000000 */
[----:B------:R-:W-:Y:S02]  /*77e0*/  SEL R27, R27, R66, !P6 ;  /* 0x000000421b1b7207 */ /* 0x000fe40007000000 */
[----:B------:R-:W-:Y:S02]  /*77f0*/  SEL R24, R24, RZ, !P6 ;  /* 0x000000ff18187207 */ /* 0x000fe40007000000 */
[----:B------:R-:W-:Y:S02]  /*7800*/  ISETP.GE.U32.AND P6, PT, R79, R70, PT ;  /* 0x000000464f00720c */ /* 0x000fe40003fc6070 */
[----:B------:R-:W-:Y:S02]  /*7810*/  SEL R6, R6, RZ, !P3 ;  /* 0x000000ff06067207 */ /* 0x000fe40005800000 */
[----:B------:R-:W-:Y:S02]  /*7820*/  ISETP.NE.U32.AND P3, PT, R85, 0x1, PT ;  /* 0x000000015500780c */ /* 0x000fe40003f65070 */
[----:B------:R-:W-:-:S02]  /*7830*/  LOP3.LUT R77, R77, 0x1, RZ, 0xc0, !PT ;  /* 0x000000014d4d7812 */ /* 0x000fc400078ec0ff */
[----:B------:R-:W-:Y:S02]  /*7840*/  LOP3.LUT R75, R75, 0x1, RZ, 0xc0, !PT ;  /* 0x000000014b4b7812 */ /* 0x000fe400078ec0ff */
[----:B------:R-:W-:Y:S02]  /*7850*/  LOP3.LUT R82, R82, 0x1, RZ, 0xc0, !PT ;  /* 0x0000000152527812 */ /* 0x000fe400078ec0ff */
[----:B------:R-:W-:Y:S02]  /*7860*/  SEL R28, R28, R81, !P3 ;  /* 0x000000511c1c7207 */ /* 0x000fe40005800000 */
[----:B------:R-:W-:Y:S02]  /*7870*/  SEL R26, R26, R67, !P3 ;  /* 0x000000431a1a7207 */ /* 0x000fe40005800000 */
[----:B------:R-:W-:Y:S02]  /*7880*/  SEL R31, R31, RZ, !P3 ;  /* 0x000000ff1f1f7207 */ /* 0x000fe40005800000 */
[----:B------:R-:W-:-:S02]  /*7890*/  LOP3.LUT R78, R78, 0x1, RZ, 0xc0, !PT ;  /* 0x000000014e4e7812 */ /* 0x000fc400078ec0ff */
[----:B------:R-:W-:Y:S02]  /*78a0*/  ISETP.NE.U32.AND P3, PT, R77, 0x1, PT ;  /* 0x000000014d00780c */ /* 0x000fe40003f65070 */
[----:B------:R-:W-:Y:S02]  /*78b0*/  SEL R77, R34, R71, !P5 ;  /* 0x00000047224d7207 */ /* 0x000fe40006800000 */
[----:B------:R-:W-:Y:S02]  /*78c0*/  SEL R37, R37, R72, !P1 ;  /* 0x0000004825257207 */ /* 0x000fe40004800000 */
[----:B------:R-:W-:Y:S02]  /*78d0*/  SEL R38, R38, RZ, !P1 ;  /* 0x000000ff26267207 */ /* 0x000fe40004800000 */
[----:B------:R-:W-:Y:S02]  /*78e0*/  ISETP.NE.U32.AND P4, PT, R75, 0x1, PT ;  /* 0x000000014b00780c */ /* 0x000fe40003f85070 */
[----:B------:R-:W-:-:S02]  /*78f0*/  ISETP.NE.U32.AND P1, PT, R82, 0x1, PT ;  /* 0x000000015200780c */ /* 0x000fc40003f25070 */
[----:B------:R-:W-:Y:S02]  /*7900*/  PRMT R34, R51, 0x7632, R34 ;  /* 0x0000763233227816 */ /* 0x000fe40000000022 */
[----:B------:R-:W-:Y:S02]  /*7910*/  ISETP.NE.U32.AND P5, PT, R78, 0x1, PT ;  /* 0x000000014e00780c */ /* 0x000fe40003fa5070 */
[----:B------:R-:W-:Y:S02]  /*7920*/  PRMT R75, R50, 0x7632, R75 ;  /* 0x00007632324b7816 */ /* 0x000fe4000000004b */
[----:B------:R-:W-:Y:S02]  /*7930*/  SEL R53, R53, R34, !P1 ;  /* 0x0000002235357207 */ /* 0x000fe40004800000 */
[----:B------:R-:W-:Y:S02]  /*7940*/  SEL R52, R52, R75, !P4 ;  /* 0x0000004b34347207 */ /* 0x000fe40006000000 */
[----:B------:R-:W-:-:S02]  /*7950*/  SEL R47, R47, R74, !P3 ;  /* 0x0000004a2f2f7207 */ /* 0x000fc40005800000 */
[-C--:B------:R-:W-:Y:S02]  /*7960*/  SEL R55, R55, R74.reuse, !P4 ;  /* 0x0000004a37377207 */ /* 0x080fe40006000000 */
[-C--:B------:R-:W-:Y:S02]  /*7970*/  SEL R57, R57, R74.reuse, !P5 ;  /* 0x0000004a39397207 */ /* 0x080fe40006800000 */
[----:B------:R-:W-:Y:S02]  /*7980*/  SEL R45, R45, R74, !P1 ;  /* 0x0000004a2d2d7207 */ /* 0x000fe40004800000 */
[----:B------:R-:W-:Y:S02]  /*7990*/  SEL R40, R40, R73, !P0 ;  /* 0x0000004928287207 */ /* 0x000fe40004000000 */
[----:B------:R-:W-:Y:S02]  /*79a0*/  SEL R41, R41, RZ, !P0 ;  /* 0x000000ff29297207 */ /* 0x000fe40004000000 */
[----:B------:R-:W-:-:S02]  /*79b0*/  PRMT R34, R77, 0x7610, R34 ;  /* 0x000076104d227816 */ /* 0x000fc40000000022 */
[----:B------:R-:W-:Y:S02]  /*79c0*/  SEL R43, R43, R50, !P3 ;  /* 0x000000322b2b7207 */ /* 0x000fe40005800000 */
[----:B------:R-:W-:Y:S02]  /*79d0*/  SEL R46, R46, RZ, !P3 ;  /* 0x000000ff2e2e7207 */ /* 0x000fe40005800000 */
[----:B------:R-:W-:Y:S02]  /*79e0*/  SEL R54, R54, RZ, !P4 ;  /* 0x000000ff36367207 */ /* 0x000fe40006000000 */
[----:B------:R-:W-:Y:S02]  /*79f0*/  SEL R58, R58, R51, !P5 ;  /* 0x000000333a3a7207 */ /* 0x000fe40006800000 */
[----:B------:R-:W-:Y:S02]  /*7a00*/  SEL R56, R56, RZ, !P5 ;  /* 0x000000ff38387207 */ /* 0x000fe40006800000 */
[----:B------:R-:W-:Y:S01]  /*7a10*/  SEL R44, R44, RZ, !P1 ;  /* 0x000000ff2c2c7207 */ /* 0x000fe20004800000 */
[----:B------:R-:W-:Y:S06]  /*7a20*/  @!P6 BRA `(.L_x_2778) ;  /* 0xffffffb00000e947 */ /* 0x000fec000383ffff */
[----:B------:R-:W-:Y:S05]  /*7a30*/  BSYNC B1 ;  /* 0x0000000000017941 */ /* 0x000fea0003800000 */
.L_x_2773:
[C---:B------:R-:W-:Y:S02]  /*7a40*/  PRMT R76, R50.reuse, 0x7610, R76 ;  /* 0x00007610324c7816 */ /* 0x040fe4000000004c */
[----:B------:R-:W-:Y:S02]  /*7a50*/  PRMT R75, R50, 0x7632, R75 ;  /* 0x00007632324b7816 */ /* 0x000fe4000000004b */
[C---:B------:R-:W-:Y:S02]  /*7a60*/  PRMT R77, R51.reuse, 0x7610, R77 ;  /* 0x00007610334d7816 */ /* 0x040fe4000000004d */
[----:B------:R-:W-:-:S07]  /*7a70*/  PRMT R78, R51, 0x7632, R78 ;  /* 0x00007632334e7816 */ /* 0x000fce000000004e */
.L_x_2772:
[----:B------:R-:W-:Y:S05]  /*7a80*/  BSYNC B0 ;  /* 0x0000000000007941 */ /* 0x000fea0003800000 */
.L_x_2771:
        /* <DEDUP_REMOVED lines=280> */
.L_x_2781:
[----:B------:R-:W-:-:S04]  /*8c10*/  LOP3.LUT R49, R62, 0xfffffff8, RZ, 0xc0, !PT ;  /* 0xfffffff83e317812 */ /* 0x000fc800078ec0ff */
[----:B------:R-:W-:-:S05]  /*8c20*/  IADD3 R48, P2, R18, R49, RZ ;  /* 0x0000003112307210 */ /* 0x000fca0007f5e0ff */
[----:B------:R-:W-:-:S06]  /*8c30*/  IMAD.X R49, RZ, RZ, R19, P2 ;  /* 0x000000ffff317224 */ /* 0x000fcc00010e0613 */
[----:B------:R-:W2:Y:S01]  /*8c40*/  LDG.E.64 R48, desc[UR60][R48.64] ;  /* 0x0000003c30307981 */ /* 0x000ea2000c1e1b00 */
[----:B------:R-:W-:-:S05]  /*8c50*/  IMAD.IADD R51, R59, 0x1, R68 ;  /* 0x000000013b337824 */ /* 0x000fca00078e0244 */
[----:B------:R-:W-:Y:S02]  /*8c60*/  ISETP.GE.U32.AND P2, PT, R51, R70, PT ;  /* 0x000000463300720c */ /* 0x000fe40003f46070 */
[C---:B--2---:R-:W-:Y:S02]  /*8c70*/  PRMT R61, R48.reuse, 0x7610, R61 ;  /* 0x00007610303d7816 */ /* 0x044fe4000000003d */
[----:B------:R-:W-:Y:S02]  /*8c80*/  PRMT R60, R48, 0x7632, R60 ;  /* 0x00007632303c7816 */ /* 0x000fe4000000003c */
[C---:B------:R-:W-:Y:S02]  /*8c90*/  PRMT R63, R49.reuse, 0x7610, R63 ;  /* 0x00007610313f7816 */ /* 0x040fe4000000003f */
[----:B------:R-:W-:-:S05]  /*8ca0*/  PRMT R62, R49, 0x7632, R62 ;  /* 0x00007632313e7816 */ /* 0x000fca000000003e */
        /* <DEDUP_REMOVED lines=275> */
.L_x_2782:
        /* <DEDUP_REMOVED lines=285> */
.L_x_2783:
        /* <DEDUP_REMOVED lines=285> */
.L_x_2784:
[----:B------:R-:W-:-:S04]  /*c180*/  LOP3.LUT R75, R75, 0xfffffff8, RZ, 0xc0, !PT ;  /* 0xfffffff84b4b7812 */ /* 0x000fc800078ec0ff */
[----:B------:R-:W-:-:S05]  /*c190*/  IADD3 R18, P1, R18, R75, RZ ;  /* 0x0000004b12127210 */ /* 0x000fca0007f3e0ff */
[----:B------:R-:W-:-:S06]  /*c1a0*/  IMAD.X R19, RZ, RZ, R19, P1 ;  /* 0x000000ffff137224 */ /* 0x000fcc00008e0613 */
[----:B------:R-:W2:Y:S02]  /*c1b0*/  LDG.E.64 R18, desc[UR60][R18.64] ;  /* 0x0000003c12127981 */ /* 0x000ea4000c1e1b00 */
[C---:B--2---:R-:W-:Y:S02]  /*c1c0*/  PRMT R76, R18.reuse, 0x7610, R76 ;  /* 0x00007610124c7816 */ /* 0x044fe4000000004c */
[----:B------:R-:W-:Y:S02]  /*c1d0*/  PRMT R75, R18, 0x7632, R75 ;  /* 0x00007632124b7816 */ /* 0x000fe4000000004b */
[C---:B------:R-:W-:Y:S02]  /*c1e0*/  PRMT R77, R19.reuse, 0x7610, R77 ;  /* 0x00007610134d7816 */ /* 0x040fe4000000004d */
[----:B------:R-:W-:-:S07]  /*c1f0*/  PRMT R78, R19, 0x7632, R78 ;  /* 0x00007632134e7816 */ /* 0x000fce000000004e */
.L_x_2780:
[----:B------:R-:W-:Y:S05]  /*c200*/  BSYNC B0 ;  /* 0x0000000000007941 */ /* 0x000fea0003800000 */
.L_x_2779:
        /* <DEDUP_REMOVED lines=14> */
[----:B------:R-:W-:Y:S02]  /*c2f0*/  SEL R18, RZ, 0xffffffff, P2 ;  /* 0xffffffffff127807 */ /* 0x000fe40001000000 */
[----:B------:R-:W-:Y:S02]  /*c300*/  ISETP.GE.U32.AND P2, PT, R7, R59, PT ;  /* 0x0000003b0700720c */ /* 0x000fe40003f46070 */
[----:B------:R-:W-:Y:S02]  /*c310*/  PRMT R19, R63, 0x9910, RZ ;  /* 0x000099103f137816 */ /* 0x000fe400000000ff */
[----:B------:R-:W-:Y:S02]  /*c320*/  PRMT R48, R8, 0x9910, RZ ;  /* 0x0000991008307816 */ /* 0x000fe400000000ff */
[----:B------:R-:W-:Y:S02]  /*c330*/  @!P5 SEL R18, RZ, 0xffffffff, P0 ;  /* 0xffffffffff12d807 */ /* 0x000fe40000000000 */
[----:B------:R-:W-:-:S02]  /*c340*/  ISETP.NE.AND P5, PT, R50, R49, PT ;  /* 0x000000313200720c */ /* 0x000fc40003fa5270 */
[----:B------:R-:W-:Y:S02]  /*c350*/  ISETP.GE.AND.EX P2, PT, R6, RZ, PT, P2 ;  /* 0x000000ff0600720c */ /* 0x000fe40003f46320 */
[CC--:B------:R-:W-:Y:S02]  /*c360*/  ISETP.GE.AND P6, PT, R48.reuse, R19.reuse, PT ;  /* 0x000000133000720c */ /* 0x0c0fe40003fc6270 */
[----:B------:R-:W-:Y:S02]  /*c370*/  ISETP.NE.AND P4, PT, R48, R19, PT ;  /* 0x000000133000720c */ /* 0x000fe40003f85270 */
[----:B------:R-:W-:Y:S02]  /*c380*/  SEL R19, RZ, 0xffffffff, P1 ;  /* 0xffffffffff137807 */ /* 0x000fe40000800000 */
[----:B------:R-:W-:Y:S02]  /*c390*/  ISETP.GE.U32.AND P1, PT, R13, R59, PT ;  /* 0x0000003b0d00720c */ /* 0x000fe40003f26070 */
[----:B------:R-:W-:-:S02]  /*c3a0*/  @!P3 SEL R19, RZ, 0xffffffff, P2 ;  /* 0xffffffffff13b807 */ /* 0x000fc40001000000 */
[----:B------:R-:W-:Y:S02]  /*c3b0*/  SEL R48, RZ, 0xffffffff, P6 ;  /* 0xffffffffff307807 */ /* 0x000fe40003000000 */
[----:B------:R-:W-:Y:S02]  /*c3c0*/  ISETP.GE.AND P6, PT, R50, R49, PT ;  /* 0x000000313200720c */ /* 0x000fe40003fc6270 */
[----:B------:R-:W-:Y:S02]  /*c3d0*/  ISETP.GE.AND.EX P1, PT, R12, RZ, PT, P1 ;  /* 0x000000ff0c00720c */ /* 0x000fe40003f26310 */
[----:B------:R-:W-:Y:S02]  /*c3e0*/  LOP3.LUT R19, R19, 0x1, RZ, 0xc0, !PT ;  /* 0x0000000113137812 */ /* 0x000fe400078ec0ff */
[----:B------:R-:W-:Y:S02]  /*c3f0*/  ISETP.GE.U32.AND P0, PT, R10, R59, PT ;  /* 0x0000003b0a00720c */ /* 0x000fe40003f06070 */
[----:B------:R-:W-:-:S02]  /*c400*/  SEL R49, RZ, 0xffffffff, P6 ;  /* 0xffffffffff317807 */ /* 0x000fc40003000000 */
[----:B------:R-:W-:Y:S02]  /*c410*/  @!P5 SEL R49, RZ, 0xffffffff, P1 ;  /* 0xffffffffff31d807 */ /* 0x000fe40000800000 */
[----:B------:R-:W-:Y:S01]  /*c420*/  ISETP.NE.U32.AND P1, PT, R19, 0x1, PT ;  /* 0x000000011300780c */ /* 0x000fe20003f25070 */
[----:B------:R-:W-:Y:S01]  /*c430*/  IMAD.IADD R19, R59, 0x1, R68 ;  /* 0x000000013b137824 */ /* 0x000fe200078e0244 */
[----:B------:R-:W-:Y:S02]  /*c440*/  ISETP.GE.AND.EX P0, PT, R9, RZ, PT, P0 ;  /* 0x000000ff0900720c */ /* 0x000fe40003f06300 */
[----:B------:R-:W-:Y:S02]  /*c450*/  LOP3.LUT R18, R18, 0x1, RZ, 0xc0, !PT ;  /* 0x0000000112127812 */ /* 0x000fe400078ec0ff */
[----:B------:R-:W-:Y:S02]  /*c460*/  @!P4 SEL R48, RZ, 0xffffffff, P0 ;  /* 0xffffffffff30c807 */ /* 0x000fe40000000000 */
[----:B------:R-:W-:-:S02]  /*c470*/  ISETP.GE.U32.AND P4, PT, R19, R70, PT ;  /* 0x000000461300720c */ /* 0x000fc40003f86070 */
[----:B------:R-:W-:Y:S02]  /*c480*/  LOP3.LUT R48, R48, 0x1, RZ, 0xc0, !PT ;  /* 0x0000000130307812 */ /* 0x000fe400078ec0ff */
[----:B------:R-:W-:Y:S02]  /*c490*/  LOP3.LUT R49, R49, 0x1, RZ, 0xc0, !PT ;  /* 0x0000000131317812 */ /* 0x000fe400078ec0ff */
[----:B------:R-:W-:Y:S02]  /*c4a0*/  ISETP.NE.U32.AND P0, PT, R18, 0x1, PT ;  /* 0x000000011200780c */ /* 0x000fe40003f05070 */
[----:B------:R-:W-:Y:S02]  /*c4b0*/  ISETP.NE.U32.AND P2, PT, R48, 0x1, PT ;  /* 0x000000013000780c */ /* 0x000fe40003f45070 */
[----:B------:R-:W-:Y:S02]  /*c4c0*/  ISETP.NE.U32.AND P3, PT, R49, 0x1, PT ;  /* 0x000000013100780c */ /* 0x000fe40003f65070 */
[----:B------:R-:W-:-:S02]  /*c4d0*/  SEL R0, R0, R61, !P0 ;  /* 0x0000003d00007207 */ /* 0x000fc40004000000 */
[----:B------:R-:W-:Y:S02]  /*c4e0*/  SEL R5, R5, R60, !P1 ;  /* 0x0000003c05057207 */ /* 0x000fe40004800000 */
[----:B------:R-:W-:Y:S02]  /*c4f0*/  SEL R8, R8, R63, !P2 ;  /* 0x0000003f08087207 */ /* 0x000fe40005000000 */
[----:B------:R-:W-:Y:S02]  /*c500*/  SEL R11, R11, R62, !P3 ;  /* 0x0000003e0b0b7207 */ /* 0x000fe40005800000 */
[-C--:B------:R-:W-:Y:S02]  /*c510*/  SEL R4, R4, R59.reuse, !P0 ;  /* 0x0000003b04047207 */ /* 0x080fe40004000000 */
[-C--:B------:R-:W-:Y:S02]  /*c520*/  SEL R7, R7, R59.reuse, !P1 ;  /* 0x0000003b07077207 */ /* 0x080fe40004800000 */
[----:B------:R-:W-:-:S02]  /*c530*/  SEL R10, R10, R59, !P2 ;  /* 0x0000003b0a0a7207 */ /* 0x000fc40005000000 */
[----:B------:R-:W-:Y:S02]  /*c540*/  SEL R13, R13, R59, !P3 ;  /* 0x0000003b0d0d7207 */ /* 0x000fe40005800000 */
[----:B------:R-:W-:Y:S02]  /*c550*/  SEL R3, R3, RZ, !P0 ;  /* 0x000000ff03037207 */ /* 0x000fe40004000000 */
[----:B------:R-:W-:Y:S02]  /*c560*/  SEL R6, R6, RZ, !P1 ;  /* 0x000000ff06067207 */ /* 0x000fe40004800000 */
[----:B------:R-:W-:Y:S02]  /*c570*/  SEL R9, R9, RZ, !P2 ;  /* 0x000000ff09097207 */ /* 0x000fe40005000000 */
[----:B------:R-:W-:Y:S01]  /*c580*/  SEL R12, R12, RZ, !P3 ;  /* 0x000000ff0c0c7207 */ /* 0x000fe20005800000 */
[----:B------:R-:W-:Y:S06]  /*c590*/  @P4 BRA `(.L_x_2786) ;  /* 0x0000000800884947 */ /* 0x000fec0003800000 */
[----:B------:R-:W-:Y:S02]  /*c5a0*/  PRMT R18, R64, 0x9910, RZ ;  /* 0x0000991040127816 */ /* 0x000fe400000000ff */
[----:B------:R-:W-:Y:S02]  /*c5b0*/  PRMT R49, R15, 0x9910, RZ ;  /* 0x000099100f317816 */ /* 0x000fe400000000ff */
[----:B------:R-:W-:Y:S02]  /*c5c0*/  PRMT R48, R65, 0x9910, RZ ;  /* 0x0000991041307816 */ /* 0x000fe400000000ff */
[----:B------:R-:W-:Y:S02]  /*c5d0*/  PRMT R51, R16, 0x9910, RZ ;  /* 0x0000991010337816 */ /* 0x000fe400000000ff */
[CC--:B------:R-:W-:Y:S02]  /*c5e0*/  ISETP.NE.AND P5, PT, R49.reuse, R18.reuse, PT ;  /* 0x000000123100720c */ /* 0x0c0fe40003fa5270 */
[----:B------:R-:W-:-:S02]  /*c5f0*/  ISETP.GE.AND P2, PT, R49, R18, PT ;  /* 0x000000123100720c */ /* 0x000fc40003f46270 */
[CC--:B------:R-:W-:Y:S02]  /*c600*/  ISETP.GE.AND P1, PT, R51.reuse, R48.reuse, PT ;  /* 0x000000303300720c */ /* 0x0c0fe40003f26270 */
[----:B------:R-:W-:Y:S02]  /*c610*/  ISETP.NE.AND P3, PT, R51, R48, PT ;  /* 0x000000303300720c */ /* 0x000fe40003f65270 */
[----:B------:R-:W-:Y:S02]  /*c620*/  ISETP.GE.U32.AND P0, PT, R21, R19, PT ;  /* 0x000000131500720c */ /* 0x000fe40003f06070 */
[----:B------:R-:W-:Y:S02]  /*c630*/  PRMT R48, R66, 0x9910, RZ ;  /* 0x0000991042307816 */ /* 0x000fe400000000ff */
[----:B------:R-:W-:Y:S02]  /*c640*/  PRMT R49, R27, 0x9910, RZ ;  /* 0x000099101b317816 */ /* 0x000fe400000000ff */
[----:B------:R-:W-:-:S02]  /*c650*/  ISETP.GE.AND.EX P0, PT, R14, RZ, PT, P0 ;  /* 0x000000ff0e00720c */ /* 0x000fc40003f06300 */
[-C--:B------:R-:W-:Y:S02]  /*c660*/  ISETP.NE.AND P4, PT, R49, R48.reuse, PT ;  /* 0x000000303100720c */ /* 0x080fe40003f85270 */
[----:B------:R-:W-:Y:S02]  /*c670*/  SEL R18, RZ, 0xffffffff, P2 ;  /* 0xffffffffff127807 */ /* 0x000fe40001000000 */
[----:B------:R-:W-:Y:S02]  /*c680*/  @!P5 SEL R18, RZ, 0xffffffff, P0 ;  /* 0xffffffffff12d807 */ /* 0x000fe40000000000 */
[----:B------:R-:W-:Y:S02]  /*c690*/  ISETP.GE.U32.AND P0, PT, R29, R19, PT ;  /* 0x000000131d00720c */ /* 0x000fe40003f06070 */
[----:B------:R-:W-:Y:S02]  /*c6a0*/  ISETP.GE.AND P6, PT, R49, R48, PT ;  /* 0x000000303100720c */ /* 0x000fe40003fc6270 */
[----:B------:R-:W-:-:S02]  /*c6b0*/  ISETP.GE.AND.EX P0, PT, R24, RZ, PT, P0 ;  /* 0x000000ff1800720c */ /* 0x000fc40003f06300 */
[----:B------:R-:W-:Y:S02]  /*c6c0*/  ISETP.GE.U32.AND P2, PT, R20, R19, PT ;  /* 0x000000131400720c */ /* 0x000fe40003f46070 */
[----:B------:R-:W-:Y:S02]  /*c6d0*/  SEL R49, RZ, 0xffffffff, P6 ;  /* 0xffffffffff317807 */ /* 0x000fe40003000000 */
[----:B------:R-:W-:Y:S02]  /*c6e0*/  PRMT R50, R67, 0x9910, RZ ;  /* 0x0000991043327816 */ /* 0x000fe400000000ff */
[----:B------:R-:W-:Y:S02]  /*c6f0*/  PRMT R51, R26, 0x9910, RZ ;  /* 0x000099101a337816 */ /* 0x000fe400000000ff */
[----:B------:R-:W-:Y:S02]  /*c700*/  @!P4 SEL R49, RZ, 0xffffffff, P0 ;  /* 0xffffffffff31c807 */ /* 0x000fe40000000000 */
[----:B------:R-:W-:-:S02]  /*c710*/  ISETP.GE.AND.EX P2, PT, R25, RZ, PT, P2 ;  /* 0x000000ff1900720c */ /* 0x000fc40003f46320 */
[----:B------:R-:W-:Y:S02]  /*c720*/  ISETP.NE.AND P5, PT, R51, R50, PT ;  /* 0x000000323300720c */ /* 0x000fe40003fa5270 */
[----:B------:R-:W-:Y:S02]  /*c730*/  LOP3.LUT R49, R49, 0x1, RZ, 0xc0, !PT ;  /* 0x0000000131317812 */ /* 0x000fe400078ec0ff */
[----:B------:R-:W-:Y:S02]  /*c740*/  SEL R48, RZ, 0xffffffff, P1 ;  /* 0xffffffffff307807 */ /* 0x000fe40000800000 */
[----:B------:R-:W-:Y:S02]  /*c750*/  @!P3 SEL R48, RZ, 0xffffffff, P2 ;  /* 0xffffffffff30b807 */ /* 0x000fe40001000000 */
[----:B------:R-:W-:Y:S01]  /*c760*/  ISETP.NE.U32.AND P2, PT, R49, 0x1, PT ;  /* 0x000000013100780c */ /* 0x000fe20003f45070 */
[----:B------:R-:W-:Y:S01]  /*c770*/  IMAD.IADD R49, R19, 0x1, R68 ;  /* 0x0000000113317824 */ /* 0x000fe200078e0244 */
[----:B------:R-:W-:-:S02]  /*c780*/  ISETP.GE.U32.AND P1, PT, R28, R19, PT ;  /* 0x000000131c00720c */ /* 0x000fc40003f26070 */
[----:B------:R-:W-:Y:S02]  /*c790*/  ISETP.GE.AND P6, PT, R51, R50, PT ;  /* 0x000000323300720c */ /* 0x000fe40003fc6270 */
[----:B------:R-:W-:Y:S02]  /*c7a0*/  ISETP.GE.AND.EX P1, PT, R31, RZ, PT, P1 ;  /* 0x000000ff1f00720c */ /* 0x000fe40003f26310 */
[----:B------:R-:W-:Y:S02]  /*c7b0*/  ISETP.GE.U32.AND P4, PT, R49, R70, PT ;  /* 0x000000463100720c */ /* 0x000fe40003f86070 */
[----:B------:R-:W-:Y:S02]  /*c7c0*/  SEL R50, RZ, 0xffffffff, P6 ;  /* 0xffffffffff327807 */ /* 0x000fe40003000000 */
[----:B------:R-:W-:Y:S02]  /*c7d0*/  @!P5 SEL R50, RZ, 0xffffffff, P1 ;  /* 0xffffffffff32d807 */ /* 0x000fe40000800000 */
[----:B------:R-:W-:-:S02]  /*c7e0*/  LOP3.LUT R18, R18, 0x1, RZ, 0xc0, !PT ;  /* 0x0000000112127812 */ /* 0x000fc400078ec0ff */
        /* <DEDUP_REMOVED lines=18> */
[----:B------:R-:W-:Y:S01]  /*c910*/  PRMT R18, R69, 0x9910, RZ ;  /* 0x0000991045127816 */ /* 0x000fe200000000ff */
[----:B------:R-:W-:Y:S01]  /*c920*/  IMAD.IADD R68, R49, 0x1, R68 ;  /* 0x0000000131447824 */ /* 0x000fe200078e0244 */
[----:B------:R-:W-:Y:S02]  /*c930*/  PRMT R19, R30, 0x9910, RZ ;  /* 0x000099101e137816 */ /* 0x000fe400000000ff */
[----:B------:R-:W-:Y:S02]  /*c940*/  PRMT R48, R71, 0x9910, RZ ;  /* 0x0000991047307816 */ /* 0x000fe400000000ff */
[----:B------:R-:W-:Y:S02]  /*c950*/  ISETP.NE.AND P5, PT, R19, R18, PT ;  /* 0x000000121300720c */ /* 0x000fe40003fa5270 */
[----:B------:R-:W-:Y:S02]  /*c960*/  PRMT R51, R34, 0x9910, RZ ;  /* 0x0000991022337816 */ /* 0x000fe400000000ff */
[----:B------:R-:W-:-:S02]  /*c970*/  ISETP.GE.U32.AND P0, PT, R33, R49, PT ;  /* 0x000000312100720c */ /* 0x000fc40003f06070 */
[----:B------:R-:W-:Y:S02]  /*c980*/  ISETP.GE.AND P1, PT, R19, R18, PT ;  /* 0x000000121300720c */ /* 0x000fe40003f26270 */
[CC--:B------:R-:W-:Y:S02]  /*c990*/  ISETP.GE.AND P2, PT, R51.reuse, R48.reuse, PT ;  /* 0x000000303300720c */ /* 0x0c0fe40003f46270 */
[----:B------:R-:W-:Y:S02]  /*c9a0*/  ISETP.NE.AND P3, PT, R51, R48, PT ;  /* 0x000000303300720c */ /* 0x000fe40003f65270 */
[----:B------:R-:W-:Y:S02]  /*c9b0*/  ISETP.GE.AND.EX P0, PT, R32, RZ, PT, P0 ;  /* 0x000000ff2000720c */ /* 0x000fe40003f06300 */
[----:B------:R-:W-:Y:S02]  /*c9c0*/  PRMT R19, R72, 0x9910, RZ ;  /* 0x0000991048137816 */ /* 0x000fe400000000ff */
[----:B------:R-:W-:-:S02]  /*c9d0*/  PRMT R48, R37, 0x9910, RZ ;  /* 0x0000991025307816 */ /* 0x000fc400000000ff */
[----:B------:R-:W-:Y:S02]  /*c9e0*/  PRMT R50, R73, 0x9910, RZ ;  /* 0x0000991049327816 */ /* 0x000fe400000000ff */
[----:B------:R-:W-:Y:S02]  /*c9f0*/  PRMT R51, R40, 0x9910, RZ ;  /* 0x0000991028337816 */ /* 0x000fe400000000ff */
[----:B------:R-:W-:Y:S02]  /*ca00*/  SEL R18, RZ, 0xffffffff, P1 ;  /* 0xffffffffff127807 */ /* 0x000fe40000800000 */
[----:B------:R-:W-:Y:S02]  /*ca10*/  @!P5 SEL R18, RZ, 0xffffffff, P0 ;  /* 0xffffffffff12d807 */ /* 0x000fe40000000000 */
[CC--:B------:R-:W-:Y:S02]  /*ca20*/  ISETP.GE.AND P1, PT, R48.reuse, R19.reuse, PT ;  /* 0x000000133000720c */ /* 0x0c0fe40003f26270 */
[----:B------:R-:W-:-:S02]  /*ca30*/  ISETP.NE.AND P6, PT, R48, R19, PT ;  /* 0x000000133000720c */ /* 0x000fc40003fc5270 */
[CC--:B------:R-:W-:Y:S02]  /*ca40*/  ISETP.NE.AND P5, PT, R51.reuse, R50.reuse, PT ;  /* 0x000000323300720c */ /* 0x0c0fe40003fa5270 */
[----:B------:R-:W-:Y:S02]  /*ca50*/  SEL R19, RZ, 0xffffffff, P2 ;  /* 0xffffffffff137807 */ /* 0x000fe40001000000 */
[----:B------:R-:W-:Y:S02]  /*ca60*/  SEL R48, RZ, 0xffffffff, P1 ;  /* 0xffffffffff307807 */ /* 0x000fe40000800000 */
[----:B------:R-:W-:Y:S02]  /*ca70*/  ISETP.GE.AND P4, PT, R51, R50, PT ;  /* 0x000000323300720c */ /* 0x000fe40003f86270 */
[-C--:B------:R-:W-:Y:S02]  /*ca80*/  ISETP.GE.U32.AND P0, PT, R36, R49.reuse, PT ;  /* 0x000000312400720c */ /* 0x080fe40003f06070 */
[----:B------:R-:W-:-:S02]  /*ca90*/  ISETP.GE.U32.AND P2, PT, R39, R49, PT ;  /* 0x000000312700720c */ /* 0x000fc40003f46070 */
[----:B------:R-:W-:Y:S02]  /*caa0*/  ISETP.GE.U32.AND P1, PT, R42, R49, PT ;  /* 0x000000312a00720c */ /* 0x000fe40003f26070 */
[----:B------:R-:W-:Y:S02]  /*cab0*/  ISETP.GE.AND.EX P0, PT, R35, RZ, PT, P0 ;  /* 0x000000ff2300720c */ /* 0x000fe40003f06300 */
[----:B------:R-:W-:Y:S02]  /*cac0*/  ISETP.GE.AND.EX P2, PT, R38, RZ, PT, P2 ;  /* 0x000000ff2600720c */ /* 0x000fe40003f46320 */
[----:B------:R-:W-:Y:S02]  /*cad0*/  ISETP.GE.AND.EX P1, PT, R41, RZ, PT, P1 ;  /* 0x000000ff2900720c */ /* 0x000fe40003f26310 */
[----:B------:R-:W-:Y:S02]  /*cae0*/  SEL R50, RZ, 0xffffffff, P4 ;  /* 0xffffffffff327807 */ /* 0x000fe40002000000 */
[----:B------:R-:W-:-:S02]  /*caf0*/  ISETP.GE.U32.AND P4, PT, R68, R70, PT ;  /* 0x000000464400720c */ /* 0x000fc40003f86070 */
[----:B------:R-:W-:Y:S02]  /*cb00*/  @!P3 SEL R19, RZ, 0xffffffff, P0 ;  /* 0xffffffffff13b807 */ /* 0x000fe40000000000 */
[----:B------:R-:W-:Y:S02]  /*cb10*/  @!P6 SEL R48, RZ, 0xffffffff, P2 ;  /* 0xffffffffff30e807 */ /* 0x000fe40001000000 */
[----:B------:R-:W-:Y:S02]  /*cb20*/  @!P5 SEL R50, RZ, 0xffffffff, P1 ;  /* 0xffffffffff32d807 */ /* 0x000fe40000800000 */
[----:B------:R-:W-:Y:S02]  /*cb30*/  LOP3.LUT R18, R18, 0x1, RZ, 0xc0, !PT ;  /* 0x0000000112127812 */ /* 0x000fe400078ec0ff */
[----:B------:R-:W-:Y:S02]  /*cb40*/  LOP3.LUT R19, R19, 0x1, RZ, 0xc0, !PT ;  /* 0x0000000113137812 */ /* 0x000fe400078ec0ff */
[----:B------:R-:W-:-:S02]  /*cb50*/  LOP3.LUT R48, R48, 0x1, RZ, 0xc0, !PT ;  /* 0x0000000130307812 */ /* 0x000fc400078ec0ff */
[----:B------:R-:W-:Y:S02]  /*cb60*/  LOP3.LUT R50, R50, 0x1, RZ, 0xc0, !PT ;  /* 0x0000000132327812 */ /* 0x000fe400078ec0ff */
[----:B------:R-:W-:Y:S02]  /*cb70*/  ISETP.NE.U32.AND P0, PT, R18, 0x1, PT ;  /* 0x000000011200780c */ /* 0x000fe40003f05070 */
        /* <DEDUP_REMOVED lines=32> */
[----:B------:R-:W-:Y:S02]  /*cd80*/  ISETP.NE.AND P4, PT, R48, R19, PT ;  /* 0x000000133000720c */ /* 0x000fe40003f85270 */
[----:B------:R-:W-:-:S02]  /*cd90*/  ISETP.NE.AND P5, PT, R50, R49, PT ;  /* 0x000000313200720c */ /* 0x000fc40003fa5270 */
[----:B------:R-:W-:Y:S02]  /*cda0*/  ISETP.GE.AND P6, PT, R48, R19, PT ;  /* 0x000000133000720c */ /* 0x000fe40003fc6270 */
[----:B------:R-:W-:Y:S02]  /*cdb0*/  SEL R19, RZ, 0xffffffff, P1 ;  /* 0xffffffffff137807 */ /* 0x000fe40000800000 */
[-C--:B------:R-:W-:Y:S02]  /*cdc0*/  ISETP.GE.U32.AND P2, PT, R55, R68.reuse, PT ;  /* 0x000000443700720c */ /* 0x080fe40003f46070 */
[-C--:B------:R-:W-:Y:S02]  /*cdd0*/  ISETP.GE.U32.AND P0, PT, R57, R68.reuse, PT ;  /* 0x000000443900720c */ /* 0x080fe40003f06070 */
[----:B------:R-:W-:Y:S02]  /*cde0*/  ISETP.GE.U32.AND P1, PT, R45, R68, PT ;  /* 0x000000442d00720c */ /* 0x000fe40003f26070 */
[----:B------:R-:W-:-:S02]  /*cdf0*/  SEL R48, RZ, 0xffffffff, P6 ;  /* 0xffffffffff307807 */ /* 0x000fc40003000000 */
[----:B------:R-:W-:Y:S02]  /*ce00*/  ISETP.GE.AND P6, PT, R50, R49, PT ;  /* 0x000000313200720c */ /* 0x000fe40003fc6270 */
[----:B------:R-:W-:Y:S02]  /*ce10*/  ISETP.GE.AND.EX P2, PT, R54, RZ, PT, P2 ;  /* 0x000000ff3600720c */ /* 0x000fe40003f46320 */
[----:B------:R-:W-:Y:S02]  /*ce20*/  ISETP.GE.AND.EX P0, PT, R56, RZ, PT, P0 ;  /* 0x000000ff3800720c */ /* 0x000fe40003f06300 */
[----:B------:R-:W-:Y:S02]  /*ce30*/  ISETP.GE.AND.EX P1, PT, R44, RZ, PT, P1 ;  /* 0x000000ff2c00720c */ /* 0x000fe40003f26310 */
[----:B------:R-:W-:Y:S02]  /*ce40*/  SEL R49, RZ, 0xffffffff, P6 ;  /* 0xffffffffff317807 */ /* 0x000fe40003000000 */
[----:B------:R-:W-:-:S02]  /*ce50*/  @!P3 SEL R19, RZ, 0xffffffff, P2 ;  /* 0xffffffffff13b807 */ /* 0x000fc40001000000 */
[----:B------:R-:W-:Y:S02]  /*ce60*/  @!P4 SEL R48, RZ, 0xffffffff, P0 ;  /* 0xffffffffff30c807 */ /* 0x000fe40000000000 */
[----:B------:R-:W-:Y:S02]  /*ce70*/  @!P5 SEL R49, RZ, 0xffffffff, P1 ;  /* 0xffffffffff31d807 */ /* 0x000fe40000800000 */
[----:B------:R-:W-:Y:S02]  /*ce80*/  LOP3.LUT R18, R18, 0x1, RZ, 0xc0, !PT ;  /* 0x0000000112127812 */ /* 0x000fe400078ec0ff */
[----:B------:R-:W-:Y:S02]  /*ce90*/  LOP3.LUT R19, R19, 0x1, RZ, 0xc0, !PT ;  /* 0x0000000113137812 */ /* 0x000fe400078ec0ff */
[----:B------:R-:W-:Y:S02]  /*cea0*/  LOP3.LUT R48, R48, 0x1, RZ, 0xc0, !PT ;  /* 0x0000000130307812 */ /* 0x000fe400078ec0ff */
[----:B------:R-:W-:-:S02]  /*ceb0*/  LOP3.LUT R49, R49, 0x1, RZ, 0xc0, !PT ;  /* 0x0000000131317812 */ /* 0x000fc400078ec0ff */
[----:B------:R-:W-:Y:S02]  /*cec0*/  ISETP.NE.U32.AND P0, PT, R18, 0x1, PT ;  /* 0x000000011200780c */ /* 0x000fe40003f05070 */
[----:B------:R-:W-:Y:S02]  /*ced0*/  ISETP.NE.U32.AND P1, PT, R19, 0x1, PT ;  /* 0x000000011300780c */ /* 0x000fe40003f25070 */
[----:B------:R-:W-:Y:S02]  /*cee0*/  ISETP.NE.U32.AND P2, PT, R48, 0x1, PT ;  /* 0x000000013000780c */ /* 0x000fe40003f45070 */
[----:B------:R-:W-:Y:S02]  /*cef0*/  ISETP.NE.U32.AND P3, PT, R49, 0x1, PT ;  /* 0x000000013100780c */ /* 0x000fe40003f65070 */
[----:B------:R-:W-:Y:S02]  /*cf00*/  SEL R43, R43, R76, !P0 ;  /* 0x0000004c2b2b7207 */ /* 0x000fe40004000000 */
[----:B------:R-:W-:-:S02]  /*cf10*/  SEL R52, R52, R75, !P1 ;  /* 0x0000004b34347207 */ /* 0x000fc40004800000 */
[----:B------:R-:W-:Y:S02]  /*cf20*/  SEL R58, R58, R77, !P2 ;  /* 0x0000004d3a3a7207 */ /* 0x000fe40005000000 */
[----:B------:R-:W-:Y:S02]  /*cf30*/  SEL R53, R53, R78, !P3 ;  /* 0x0000004e35357207 */ /* 0x000fe40005800000 */
[-C--:B------:R-:W-:Y:S02]  /*cf40*/  SEL R47, R47, R68.reuse, !P0 ;  /* 0x000000442f2f7207 */ /* 0x080fe40004000000 */
[-C--:B------:R-:W-:Y:S02]  /*cf50*/  SEL R55, R55, R68.reuse, !P1 ;  /* 0x0000004437377207 */ /* 0x080fe40004800000 */
[-C--:B------:R-:W-:Y:S02]  /*cf60*/  SEL R57, R57, R68.reuse, !P2 ;  /* 0x0000004439397207 */ /* 0x080fe40005000000 */
[----:B------:R-:W-:-:S02]  /*cf70*/  SEL R45, R45, R68, !P3 ;  /* 0x000000442d2d7207 */ /* 0x000fc40005800000 */
[----:B------:R-:W-:Y:S02]  /*cf80*/  SEL R46, R46, RZ, !P0 ;  /* 0x000000ff2e2e7207 */ /* 0x000fe40004000000 */
[----:B------:R-:W-:Y:S02]  /*cf90*/  SEL R54, R54, RZ, !P1 ;  /* 0x000000ff36367207 */ /* 0x000fe40004800000 */
[----:B------:R-:W-:Y:S02]  /*cfa0*/  SEL R56, R56, RZ, !P2 ;  /* 0x000000ff38387207 */ /* 0x000fe40005000000 */
[----:B------:R-:W-:-:S07]  /*cfb0*/  SEL R44, R44, RZ, !P3 ;  /* 0x000000ff2c2c7207 */ /* 0x000fce0005800000 */
.L_x_2786:
[----:B------:R-:W-:Y:S05]  /*cfc0*/  BSYNC B0 ;  /* 0x0000000000007941 */ /* 0x000fea0003800000 */
.L_x_2785:
        /* <DEDUP_REMOVED lines=9> */
[----:B------:R-:W-:Y:S02]  /*d060*/  ISETP.GE.AND.EX P0, PT, R3, R14, PT, P0 ;  /* 0x0000000e0300720c */ /* 0x000fe40003f06300 */
        /* <DEDUP_REMOVED lines=10> */
[----:B------:R-:W-:Y:S02]  /*d110*/  ISETP.GE.U32.AND P1, PT, R13, R28, PT ;  /* 0x0000001c0d00720c */ /* 0x000fe40003f26070 */
[----:B------:R-:W-:Y:S02]  /*d120*/  ISETP.GE.U32.AND P0, PT, R10, R29, PT ;  /* 0x0000001d0a00720c */ /* 0x000fe40003f06070 */
[----:B------:R-:W-:Y:S02]  /*d130*/  SEL R48, RZ, 0xffffffff, P6 ;  /* 0xffffffffff307807 */ /* 0x000fe40003000000 */
[----:B------:R-:W-:-:S02]  /*d140*/  ISETP.GE.U32.AND P2, PT, R7, R20, PT ;  /* 0x000000140700720c */ /* 0x000fc40003f46070 */
[----:B------:R-:W-:Y:S02]  /*d150*/  ISETP.GE.AND P6, PT, R50, R49, PT ;  /* 0x000000313200720c */ /* 0x000fe40003fc6270 */
[----:B------:R-:W-:Y:S02]  /*d160*/  ISETP.GE.AND.EX P1, PT, R12, R31, PT, P1 ;  /* 0x0000001f0c00720c */ /* 0x000fe40003f26310 */
[----:B------:R-:W-:Y:S02]  /*d170*/  ISETP.GE.AND.EX P0, PT, R9, R24, PT, P0 ;  /* 0x000000180900720c */ /* 0x000fe40003f06300 */
[----:B------:R-:W-:Y:S02]  /*d180*/  LOP3.LUT R18, R18, 0x1, RZ, 0xc0, !PT ;  /* 0x0000000112127812 */ /* 0x000fe400078ec0ff */
[----:B------:R-:W-:Y:S02]  /*d190*/  ISETP.GE.AND.EX P2, PT, R6, R25, PT, P2 ;  /* 0x000000190600720c */ /* 0x000fe40003f46320 */
[----:B------:R-:W-:-:S02]  /*d1a0*/  SEL R49, RZ, 0xffffffff, P6 ;  /* 0xffffffffff317807 */ /* 0x000fc40003000000 */
[----:B------:R-:W-:Y:S02]  /*d1b0*/  @!P5 SEL R49, RZ, 0xffffffff, P1 ;  /* 0xffffffffff31d807 */ /* 0x000fe40000800000 */
[----:B------:R-:W-:Y:S02]  /*d1c0*/  @!P4 SEL R48, RZ, 0xffffffff, P0 ;  /* 0xffffffffff30c807 */ /* 0x000fe40000000000 */
[----:B------:R-:W-:Y:S02]  /*d1d0*/  ISETP.NE.U32.AND P0, PT, R18, 0x1, PT ;  /* 0x000000011200780c */ /* 0x000fe40003f05070 */
[----:B------:R-:W-:Y:S02]  /*d1e0*/  @!P3 SEL R19, RZ, 0xffffffff, P2 ;  /* 0xffffffffff13b807 */ /* 0x000fe40001000000 */
[----:B------:R-:W-:Y:S02]  /*d1f0*/  LOP3.LUT R49, R49, 0x1, RZ, 0xc0, !PT ;  /* 0x0000000131317812 */ /* 0x000fe400078ec0ff */
[----:B------:R-:W-:-:S02]  /*d200*/  SEL R15, R0, R15, !P0 ;  /* 0x0000000f000f7207 */ /* 0x000fc40004000000 */
[----:B------:R-:W-:Y:S02]  /*d210*/  LOP3.LUT R19, R19, 0x1, RZ, 0xc0, !PT ;  /* 0x0000000113137812 */ /* 0x000fe400078ec0ff */
[----:B------:R-:W-:Y:S02]  /*d220*/  ISETP.NE.U32.AND P3, PT, R49, 0x1, PT ;  /* 0x000000013100780c */ /* 0x000fe40003f65070 */
[----:B------:R-:W-:Y:S02]  /*d230*/  SEL R49, R3, R14, !P0 ;  /* 0x0000000e03317207 */ /* 0x000fe40004000000 */
[----:B------:R-:W-:Y:S02]  /*d240*/  PRMT R0, R30, 0x9910, RZ ;  /* 0x000099101e007816 */ /* 0x000fe400000000ff */
[----:B------:R-:W-:Y:S02]  /*d250*/  PRMT R3, R15, 0x9910, RZ ;  /* 0x000099100f037816 */ /* 0x000fe400000000ff */
[----:B------:R-:W-:-:S02]  /*d260*/  ISETP.NE.U32.AND P1, PT, R19, 0x1, PT ;  /* 0x000000011300780c */ /* 0x000fc40003f25070 */
[----:B------:R-:W-:Y:S02]  /*d270*/  LOP3.LUT R48, R48, 0x1, RZ, 0xc0, !PT ;  /* 0x0000000130307812 */ /* 0x000fe400078ec0ff */
[----:B------:R-:W-:Y:S02]  /*d280*/  ISETP.NE.AND P5, PT, R3, R0, PT ;  /* 0x000000000300720c */ /* 0x000fe40003fa5270 */
[----:B------:R-:W-:Y:S02]  /*d290*/  SEL R18, R4, R21, !P0 ;  /* 0x0000001504127207 */ /* 0x000fe40004000000 */
[----:B------:R-:W-:Y:S02]  /*d2a0*/  SEL R5, R5, R16, !P1 ;  /* 0x0000001005057207 */ /* 0x000fe40004800000 */
[----:B------:R-:W-:Y:S02]  /*d2b0*/  ISETP.NE.U32.AND P2, PT, R48, 0x1, PT ;  /* 0x000000013000780c */ /* 0x000fe40003f45070 */
[----:B------:R-:W-:-:S02]  /*d2c0*/  SEL R21, R7, R20, !P1 ;  /* 0x0000001407157207 */ /* 0x000fc40004800000 */
[----:B------:R-:W-:Y:S02]  /*d2d0*/  PRMT R4, R34, 0x9910, RZ ;  /* 0x0000991022047816 */ /* 0x000fe400000000ff */
[----:B------:R-:W-:Y:S02]  /*d2e0*/  PRMT R7, R5, 0x9910, RZ ;  /* 0x0000991005077816 */ /* 0x000fe400000000ff */
[----:B------:R-:W-:Y:S02]  /*d2f0*/  ISETP.GE.U32.AND P0, PT, R18, R33, PT ;  /* 0x000000211200720c */ /* 0x000fe40003f06070 */
[----:B------:R-:W-:Y:S02]  /*d300*/  SEL R11, R11, R26, !P3 ;  /* 0x0000001a0b0b7207 */ /* 0x000fe40005800000 */
[----:B------:R-:W-:Y:S02]  /*d310*/  SEL R8, R8, R27, !P2 ;  /* 0x0000001b08087207 */ /* 0x000fe40005000000 */
[----:B------:R-:W-:-:S02]  /*d320*/  SEL R10, R10, R29, !P2 ;  /* 0x0000001d0a0a7207 */ /* 0x000fc40005000000 */
[----:B------:R-:W-:Y:S02]  /*d330*/  SEL R9, R9, R24, !P2 ;  /* 0x0000001809097207 */ /* 0x000fe40005000000 */
[----:B------:R-:W-:Y:S02]  /*d340*/  SEL R16, R6, R25, !P1 ;  /* 0x0000001906107207 */ /* 0x000fe40004800000 */
[----:B------:R-:W-:Y:S02]  /*d350*/  SEL R19, R13, R28, !P3 ;  /* 0x0000001c0d137207 */ /* 0x000fe40005800000 */
[----:B------:R-:W-:Y:S02]  /*d360*/  SEL R14, R12, R31, !P3 ;  /* 0x0000001f0c0e7207 */ /* 0x000fe40005800000 */
[----:B------:R-:W-:Y:S02]  /*d370*/  ISETP.GE.AND P2, PT, R3, R0, PT ;  /* 0x000000000300720c */ /* 0x000fe40003f46270 */
[----:B------:R-:W-:-:S02]  /*d380*/  ISETP.NE.AND P3, PT, R7, R4, PT ;  /* 0x000000040700720c */ /* 0x000fc40003f65270 */
[----:B------:R-:W-:Y:S02]  /*d390*/  ISETP.GE.AND P1, PT, R7, R4, PT ;  /* 0x000000040700720c */ /* 0x000fe40003f26270 */
[----:B------:R-:W-:Y:S02]  /*d3a0*/  ISETP.GE.AND.EX P0, PT, R49, R32, PT, P0 ;  /* 0x000000203100720c */ /* 0x000fe40003f06300 */
[----:B------:R-:W-:Y:S02]  /*d3b0*/  PRMT R6, R40, 0x9910, RZ ;  /* 0x0000991028067816 */ /* 0x000fe400000000ff */
[----:B------:R-:W-:Y:S02]  /*d3c0*/  PRMT R7, R11, 0x9910, RZ ;  /* 0x000099100b077816 */ /* 0x000fe400000000ff */
[----:B------:R-:W-:Y:S02]  /*d3d0*/  SEL R0, RZ, 0xffffffff, P2 ;  /* 0xffffffffff007807 */ /* 0x000fe40001000000 */
[----:B------:R-:W-:-:S02]  /*d3e0*/  PRMT R3, R37, 0x9910, RZ ;  /* 0x0000991025037816 */ /* 0x000fc400000000ff */
[----:B------:R-:W-:Y:S02]  /*d3f0*/  PRMT R4, R8, 0x9910, RZ ;  /* 0x0000991008047816 */ /* 0x000fe400000000ff */
[----:B------:R-:W-:Y:S02]  /*d400*/  @!P5 SEL R0, RZ, 0xffffffff, P0 ;  /* 0xffffffffff00d807 */ /* 0x000fe40000000000 */
[----:B------:R-:W-:Y:S02]  /*d410*/  ISETP.NE.AND P5, PT, R7, R6, PT ;  /* 0x000000060700720c */ /* 0x000fe40003fa5270 */
[CC--:B------:R-:W-:Y:S02]  /*d420*/  ISETP.NE.AND P4, PT, R4.reuse, R3.reuse, PT ;  /* 0x000000030400720c */ /* 0x0c0fe40003f85270 */
[----:B------:R-:W-:Y:S02]  /*d430*/  ISETP.GE.AND P6, PT, R4, R3, PT ;  /* 0x000000030400720c */ /* 0x000fe40003fc6270 */
[----:B------:R-:W-:-:S02]  /*d440*/  SEL R3, RZ, 0xffffffff, P1 ;  /* 0xffffffffff037807 */ /* 0x000fc40000800000 */
[----:B------:R-:W-:Y:S02]  /*d450*/  ISETP.GE.U32.AND P1, PT, R19, R42, PT ;  /* 0x0000002a1300720c */ /* 0x000fe40003f26070 */
[----:B------:R-:W-:Y:S02]  /*d460*/  SEL R4, RZ, 0xffffffff, P6 ;  /* 0xffffffffff047807 */ /* 0x000fe40003000000 */
[----:B------:R-:W-:Y:S02]  /*d470*/  ISETP.GE.AND P6, PT, R7, R6, PT ;  /* 0x000000060700720c */ /* 0x000fe40003fc6270 */
[----:B------:R-:W-:Y:S02]  /*d480*/  ISETP.GE.AND.EX P1, PT, R14, R41, PT, P1 ;  /* 0x000000290e00720c */ /* 0x000fe40003f26310 */
[----:B------:R-:W-:Y:S02]  /*d490*/  ISETP.GE.U32.AND P2, PT, R21, R36, PT ;  /* 0x000000241500720c */ /* 0x000fe40003f46070 */
[----:B------:R-:W-:-:S02]  /*d4a0*/  ISETP.GE.U32.AND P0, PT, R10, R39, PT ;  /* 0x000000270a00720c */ /* 0x000fc40003f06070 */
[----:B------:R-:W-:Y:S02]  /*d4b0*/  SEL R6, RZ, 0xffffffff, P6 ;  /* 0xffffffffff067807 */ /* 0x000fe40003000000 */
[----:B------:R-:W-:Y:S02]  /*d4c0*/  @!P5 SEL R6, RZ, 0xffffffff, P1 ;  /* 0xffffffffff06d807 */ /* 0x000fe40000800000 */
[----:B------:R-:W-:Y:S02]  /*d4d0*/  ISETP.GE.AND.EX P2, PT, R16, R35, PT, P2 ;  /* 0x000000231000720c */ /* 0x000fe40003f46320 */
[----:B------:R-:W-:Y:S02]  /*d4e0*/  ISETP.GE.AND.EX P0, PT, R9, R38, PT, P0 ;  /* 0x000000260900720c */ /* 0x000fe40003f06300 */
[----:B------:R-:W-:Y:S02]  /*d4f0*/  LOP3.LUT R6, R6, 0x1, RZ, 0xc0, !PT ;  /* 0x0000000106067812 */ /* 0x000fe400078ec0ff */
[----:B------:R-:W-:-:S02]  /*d500*/  LOP3.LUT R0, R0, 0x1, RZ, 0xc0, !PT ;  /* 0x0000000100007812 */ /* 0x000fc400078ec0ff */
[----:B------:R-:W-:Y:S02]  /*d510*/  @!P3 SEL R3, RZ, 0xffffffff, P2 ;  /* 0xffffffffff03b807 */ /* 0x000fe40001000000 */
[----:B------:R-:W-:Y:S02]  /*d520*/  @!P4 SEL R4, RZ, 0xffffffff, P0 ;  /* 0xffffffffff04c807 */ /* 0x000fe40000000000 */
[----:B------:R-:W-:Y:S02]  /*d530*/  ISETP.NE.U32.AND P3, PT, R6, 0x1, PT ;  /* 0x000000010600780c */ /* 0x000fe40003f65070 */
[----:B------:R-:W-:Y:S02]  /*d540*/  ISETP.NE.U32.AND P0, PT, R0, 0x1, PT ;  /* 0x000000010000780c */ /* 0x000fe40003f05070 */
[----:B------:R-:W-:Y:S02]  /*d550*/  LOP3.LUT R3, R3, 0x1, RZ, 0xc0, !PT ;  /* 0x0000000103037812 */ /* 0x000fe400078ec0ff */
[----:B------:R-:W-:-:S02]  /*d560*/  LOP3.LUT R4, R4, 0x1, RZ, 0xc0, !PT ;  /* 0x0000000104047812 */ /* 0x000fc400078ec0ff */
[----:B------:R-:W-:Y:S02]  /*d570*/  SEL R40, R11, R40, !P3 ;  /* 0x000000280b287207 */ /* 0x000fe40005800000 */
[----:B------:R-:W-:Y:S02]  /*d580*/  SEL R30, R15, R30, !P0 ;  /* 0x0000001e0f1e7207 */ /* 0x000fe40004000000 */
[----:B------:R-:W-:Y:S02]  /*d590*/  ISETP.NE.U32.AND P1, PT, R3, 0x1, PT ;  /* 0x000000010300780c */ /* 0x000fe40003f25070 */
[----:B------:R-:W-:Y:S02]  /*d5a0*/  ISETP.NE.U32.AND P2, PT, R4, 0x1, PT ;  /* 0x000000010400780c */ /* 0x000fe40003f45070 */
[----:B------:R-:W-:Y:S02]  /*d5b0*/  PRMT R4, R53, 0x9910, RZ ;  /* 0x0000991035047816 */ /* 0x000fe400000000ff */
[----:B------:R-:W-:-:S02]  /*d5c0*/  PRMT R7, R40, 0x9910, RZ ;  /* 0x0000991028077816 */ /* 0x000fc400000000ff */
[----:B------:R-:W-:Y:S02]  /*d5d0*/  PRMT R0, R43, 0x9910, RZ ;  /* 0x000099102b007816 */ /* 0x000fe400000000ff */
[----:B------:R-:W-:Y:S02]  /*d5e0*/  PRMT R3, R30, 0x9910, RZ ;  /* 0x000099101e037816 */ /* 0x000fe400000000ff */
[----:B------:R-:W-:Y:S02]  /*d5f0*/  SEL R5, R5, R34, !P1 ;  /* 0x0000002205057207 */ /* 0x000fe40004800000 */
[----:B------:R-:W-:Y:S02]  /*d600*/  SEL R12, R18, R33, !P0 ;  /* 0x00000021120c7207 */ /* 0x000fe40004000000 */
[----:B------:R-:W-:Y:S02]  /*d610*/  SEL R13, R49, R32, !P0 ;  /* 0x00000020310d7207 */ /* 0x000fe40004000000 */
[----:B------:R-:W-:-:S02]  /*d620*/  SEL R37, R8, R37, !P2 ;  /* 0x0000002508257207 */ /* 0x000fc40005000000 */
[----:B------:R-:W-:Y:S02]  /*d630*/  SEL R10, R10, R39, !P2 ;  /* 0x000000270a0a7207 */ /* 0x000fe40005000000 */
[----:B------:R-:W-:Y:S02]  /*d640*/  SEL R9, R9, R38, !P2 ;  /* 0x0000002609097207 */ /* 0x000fe40005000000 */
[----:B------:R-:W-:Y:S02]  /*d650*/  ISETP.NE.AND P6, PT, R7, R4, PT ;  /* 0x000000040700720c */ /* 0x000fe40003fc5270 */
[----:B------:R-:W-:Y:S02]  /*d660*/  SEL R42, R19, R42, !P3 ;  /* 0x0000002a132a7207 */ /* 0x000fe40005800000 */
[CC--:B------:R-:W-:Y:S02]  /*d670*/  ISETP.NE.AND P4, PT, R3.reuse, R0.reuse, PT ;  /* 0x000000000300720c */ /* 0x0c0fe40003f85270 */
[----:B------:R-:W-:-:S02]  /*d680*/  ISETP.GE.AND P2, PT, R3, R0, PT ;  /* 0x000000000300720c */ /* 0x000fc40003f46270 */
[----:B------:R-:W-:Y:S02]  /*d690*/  ISETP.GE.AND P0, PT, R7, R4, PT ;  /* 0x000000040700720c */ /* 0x000fe40003f06270 */
[----:B------:R-:W-:Y:S02]  /*d6a0*/  PRMT R3, R52, 0x9910, RZ ;  /* 0x0000991034037816 */ /* 0x000fe400000000ff */
[----:B------:R-:W-:Y:S02]  /*d6b0*/  PRMT R4, R5, 0x9910, RZ ;  /* 0x0000991005047816 */ /* 0x000fe400000000ff */
[----:B------:R-:W-:Y:S02]  /*d6c0*/  SEL R36, R21, R36, !P1 ;  /* 0x0000002415247207 */ /* 0x000fe40004800000 */
[----:B------:R-:W-:Y:S02]  /*d6d0*/  SEL R35, R16, R35, !P1 ;  /* 0x0000002310237207 */ /* 0x000fe40004800000 */
[----:B------:R-:W-:-:S02]  /*d6e0*/  SEL R41, R14, R41, !P3 ;  /* 0x000000290e297207 */ /* 0x000fc40005800000 */
[----:B------:R-:W-:Y:S02]  /*d6f0*/  PRMT R7, R58, 0x9910, RZ ;  /* 0x000099103a077816 */ /* 0x000fe400000000ff */
[----:B------:R-:W-:Y:S02]  /*d700*/  PRMT R8, R37, 0x9910, RZ ;  /* 0x0000991025087816 */ /* 0x000fe400000000ff */
[----:B------:R-:W-:Y:S02]  /*d710*/  ISETP.GE.U32.AND P1, PT, R42, R45, PT ;  /* 0x0000002d2a00720c */ /* 0x000fe40003f26070 */
[----:B------:R-:W-:Y:S02]  /*d720*/  ISETP.NE.AND P5, PT, R4, R3, PT ;  /* 0x000000030400720c */ /* 0x000fe40003fa5270 */
[----:B------:R-:W-:Y:S02]  /*d730*/  SEL R0, RZ, 0xffffffff, P2 ;  /* 0xffffffffff007807 */ /* 0x000fe40001000000 */
[----:B------:R-:W-:-:S02]  /*d740*/  ISETP.GE.AND.EX P1, PT, R41, R44, PT, P1 ;  /* 0x0000002c2900720c */ /* 0x000fc40003f26310 */
[----:B------:R-:W-:Y:S02]  /*d750*/  ISETP.NE.AND P3, PT, R8, R7, PT ;  /* 0x000000070800720c */ /* 0x000fe40003f65270 */
[----:B------:R-:W-:Y:S02]  /*d760*/  ISETP.GE.AND P2, PT, R4, R3, PT ;  /* 0x000000030400720c */ /* 0x000fe40003f46270 */
[----:B------:R-:W-:Y:S02]  /*d770*/  SEL R6, RZ, 0xffffffff, P0 ;  /* 0xffffffffff067807 */ /* 0x000fe40000000000 */
[----:B------:R-:W-:Y:S02]  /*d780*/  ISETP.GE.U32.AND P0, PT, R36, R55, PT ;  /* 0x000000372400720c */ /* 0x000fe40003f06070 */
[----:B------:R-:W-:Y:S02]  /*d790*/  @!P6 SEL R6, RZ, 0xffffffff, P1 ;  /* 0xffffffffff06e807 */ /* 0x000fe40000800000 */
[----:B------:R-:W-:-:S02]  /*d7a0*/  SEL R3, RZ, 0xffffffff, P2 ;  /* 0xffffffffff037807 */ /* 0x000fc40001000000 */
[----:B------:R-:W-:Y:S02]  /*d7b0*/  ISETP.GE.U32.AND P1, PT, R10, R57, PT ;  /* 0x000000390a00720c */ /* 0x000fe40003f26070 */
[----:B------:R-:W-:Y:S02]  /*d7c0*/  ISETP.GE.U32.AND P2, PT, R12, R47, PT ;  /* 0x0000002f0c00720c */ /* 0x000fe40003f46070 */
[----:B------:R-:W-:Y:S02]  /*d7d0*/  ISETP.GE.AND.EX P0, PT, R35, R54, PT, P0 ;  /* 0x000000362300720c */ /* 0x000fe40003f06300 */
[----:B------:R-:W-:Y:S02]  /*d7e0*/  ISETP.GE.AND P6, PT, R8, R7, PT ;  /* 0x000000070800720c */ /* 0x000fe40003fc6270 */
[----:B------:R-:W-:Y:S02]  /*d7f0*/  ISETP.GE.AND.EX P1, PT, R9, R56, PT, P1 ;  /* 0x000000380900720c */ /* 0x000fe40003f26310 */
[----:B------:R-:W-:-:S02]  /*d800*/  ISETP.GE.AND.EX P2, PT, R13, R46, PT, P2 ;  /* 0x0000002e0d00720c */ /* 0x000fc40003f46320 */
[----:B------:R-:W-:Y:S02]  /*d810*/  @!P5 SEL R3, RZ, 0xffffffff, P0 ;  /* 0xffffffffff03d807 */ /* 0x000fe40000000000 */
[----:B------:R-:W-:Y:S02]  /*d820*/  SEL R4, RZ, 0xffffffff, P6 ;  /* 0xffffffffff047807 */ /* 0x000fe40003000000 */
[----:B------:R-:W-:Y:S02]  /*d830*/  @!P3 SEL R4, RZ, 0xffffffff, P1 ;  /* 0xffffffffff04b807 */ /* 0x000fe40000800000 */
[----:B------:R-:W-:Y:S02]  /*d840*/  @!P4 SEL R0, RZ, 0xffffffff, P2 ;  /* 0xffffffffff00c807 */ /* 0x000fe40001000000 */
[----:B------:R-:W-:Y:S02]  /*d850*/  LOP3.LUT R3, R3, 0x1, RZ, 0xc0, !PT ;  /* 0x0000000103037812 */ /* 0x000fe400078ec0ff */
[----:B------:R-:W-:-:S02]  /*d860*/  LOP3.LUT R4, R4, 0x1, RZ, 0xc0, !PT ;  /* 0x0000000104047812 */ /* 0x000fc400078ec0ff */
[----:B------:R-:W-:Y:S02]  /*d870*/  LOP3.LUT R6, R6, 0x1, RZ, 0xc0, !PT ;  /* 0x0000000106067812 */ /* 0x000fe400078ec0ff */
[----:B------:R-:W-:Y:S02]  /*d880*/  LOP3.LUT R0, R0, 0x1, RZ, 0xc0, !PT ;  /* 0x0000000100007812 */ /* 0x000fe400078ec0ff */
[----:B------:R-:W-:Y:S02]  /*d890*/  ISETP.NE.U32.AND P1, PT, R3, 0x1, PT ;  /* 0x000000010300780c */ /* 0x000fe40003f25070 */
[----:B------:R-:W-:Y:S02]  /*d8a0*/  ISETP.NE.U32.AND P2, PT, R4, 0x1, PT ;  /* 0x000000010400780c */ /* 0x000fe40003f45070 */
        /* <DEDUP_REMOVED lines=16> */
.L_x_2770:
[----:B------:R-:W-:Y:S01]  /*d9b0*/  ISETP.GE.U32.AND P0, PT, R3, R70, PT ;  /* 0x000000460300720c */ /* 0x000fe20003f06070 */
[----:B------:R-:W-:Y:S01]  /*d9c0*/  BSSY B0, `(.L_x_2787) ;  /* 0x000015d000007945 */ /* 0x000fe20003800000 */
[--C-:B------:R-:W-:Y:S02]  /*d9d0*/  IMAD.MOV.U32 R27, RZ, RZ, R33.reuse ;  /* 0x000000ffff1b7224 */ /* 0x100fe400078e0021 */
[----:B------:R-:W-:Y:S02]  /*d9e0*/  IMAD.MOV.U32 R28, RZ, RZ, R32 ;  /* 0x000000ffff1c7224 */ /* 0x000fe400078e0020 */
[--C-:B------:R-:W-:Y:S02]  /*d9f0*/  IMAD.MOV.U32 R29, RZ, RZ, R0.reuse ;  /* 0x000000ffff1d7224 */ /* 0x100fe400078e0000 */
[----:B------:R-:W-:Y:S02]  /*da00*/  IMAD.MOV.U32 R30, RZ, RZ, R0 ;  /* 0x000000ffff1e7224 */ /* 0x000fe400078e0000 */
[----:B------:R-:W-:-:S02]  /*da10*/  IMAD.MOV.U32 R31, RZ, RZ, R33 ;  /* 0x000000ffff1f7224 */ /* 0x000fc400078e0021 */
[----:B------:R-:W-:Y:S02]  /*da20*/  IMAD.MOV.U32 R34, RZ, RZ, R32 ;  /* 0x000000ffff227224 */ /* 0x000fe400078e0020 */
[----:B------:R-:W-:Y:S02]  /*da30*/  IMAD.MOV.U32 R35, RZ, RZ, R0 ;  /* 0x000000ffff237224 */ /* 0x000fe400078e0000 */
[--C-:B------:R-:W-:Y:S02]  /*da40*/  IMAD.MOV.U32 R63, RZ, RZ, R33.reuse ;  /* 0x000000ffff3f7224 */ /* 0x100fe400078e0021 */
[--C-:B------:R-:W-:Y:S02]  /*da50*/  IMAD.MOV.U32 R62, RZ, RZ, R32.reuse ;  /* 0x000000ffff3e7224 */ /* 0x100fe400078e0020 */
        /* <DEDUP_REMOVED lines=77> */
.L_x_2790:
[----:B------:R-:W-:-:S05]  /*df30*/  IMAD R4, R64, R59, RZ ;  /* 0x0000003b40047224 */ /* 0x000fca00078e02ff */
[----:B------:R-:W-:-:S05]  /*df40*/  SHF.R.U32.HI R5, RZ, 0x2, R4 ;  /* 0x00000002ff057819 */ /* 0x000fca0000011604 */
[----:B------:R-:W-:-:S06]  /*df50*/  IMAD.WIDE.U32 R4, R5, 0x8, R18 ;  /* 0x0000000805047825 */ /* 0x000fcc00078e0012 */
[----:B------:R-:W2:Y:S01]  /*df60*/  LDG.E.64 R4, desc[UR60][R4.64] ;  /* 0x0000003c04047981 */ /* 0x000ea2000c1e1b00 */
[----:B------:R-:W-:-:S04]  /*df70*/  IMAD.IADD R66, R68, 0x1, R59 ;  /* 0x0000000144427824 */ /* 0x000fc800078e023b */
[----:B------:R-:W-:-:S05]  /*df80*/  IMAD R6, R64, R66, RZ ;  /* 0x0000004240067224 */ /* 0x000fca00078e02ff */
[----:B------:R-:W-:-:S05]  /*df90*/  SHF.R.U32.HI R7, RZ, 0x2, R6 ;  /* 0x00000002ff077819 */ /* 0x000fca0000011606 */
[----:B------:R-:W-:-:S06]  /*dfa0*/  IMAD.WIDE.U32 R6, R7, 0x8, R18 ;  /* 0x0000000807067825 */ /* 0x000fcc00078e0012 */
[----:B------:R-:W3:Y:S01]  /*dfb0*/  LDG.E.64 R6, desc[UR60][R6.64] ;  /* 0x0000003c06067981 */ /* 0x000ee2000c1e1b00 */
[----:B------:R-:W-:-:S04]  /*dfc0*/  IMAD.IADD R72, R66, 0x1, R68 ;  /* 0x0000000142487824 */ /* 0x000fc800078e0244 */
[----:B------:R-:W-:-:S05]  /*dfd0*/  IMAD R8, R64, R72, RZ ;  /* 0x0000004840087224 */ /* 0x000fca00078e02ff */
[----:B------:R-:W-:-:S05]  /*dfe0*/  SHF.R.U32.HI R9, RZ, 0x2, R8 ;  /* 0x00000002ff097819 */ /* 0x000fca0000011608 */
[----:B------:R-:W-:-:S06]  /*dff0*/  IMAD.WIDE.U32 R8, R9, 0x8, R18 ;  /* 0x0000000809087825 */ /* 0x000fcc00078e0012 */
[----:B------:R-:W4:Y:S01]  /*e000*/  LDG.E.64 R8, desc[UR60][R8.64] ;  /* 0x0000003c08087981 */ /* 0x000f22000c1e1b00 */
[----:B------:R-:W-:-:S04]  /*e010*/  IMAD.IADD R74, R72, 0x1, R68 ;  /* 0x00000001484a7824 */ /* 0x000fc800078e0244 */
[----:B------:R-:W-:-:S05]  /*e020*/  IMAD R10, R64, R74, RZ ;  /* 0x0000004a400a7224 */ /* 0x000fca00078e02ff */
[----:B------:R-:W-:-:S05]  /*e030*/  SHF.R.U32.HI R11, RZ, 0x2, R10 ;  /* 0x00000002ff0b7819 */ /* 0x000fca000001160a */
[----:B------:R-:W-:-:S06]  /*e040*/  IMAD.WIDE.U32 R10, R11, 0x8, R18 ;  /* 0x000000080b0a7825 */ /* 0x000fcc00078e0012 */
[----:B------:R-:W5:Y:S01]  /*e050*/  LDG.E.64 R10, desc[UR60][R10.64] ;  /* 0x0000003c0a0a7981 */ /* 0x000f62000c1e1b00 */
[----:B------:R-:W-:Y:S02]  /*e060*/  PRMT R76, R26, 0x9910, RZ ;  /* 0x000099101a4c7816 */ /* 0x000fe400000000ff */
[----:B------:R-:W-:Y:S02]  /*e070*/  PRMT R78, R24, 0x9910, RZ ;  /* 0x00009910184e7816 */ /* 0x000fe400000000ff */
[-C--:B------:R-:W-:Y:S02]  /*e080*/  ISETP.GE.U32.AND P5, PT, R38, R59.reuse, PT ;  /* 0x0000003b2600720c */ /* 0x080fe40003fa6070 */
[----:B------:R-:W-:Y:S02]  /*e090*/  ISETP.GE.U32.AND P0, PT, R40, R59, PT ;  /* 0x0000003b2800720c */ /* 0x000fe40003f06070 */
[----:B------:R-:W-:Y:S02]  /*e0a0*/  ISETP.GE.AND.EX P5, PT, R36, RZ, PT, P5 ;  /* 0x000000ff2400720c */ /* 0x000fe40003fa6350 */
[----:B------:R-:W-:-:S02]  /*e0b0*/  ISETP.GE.AND.EX P0, PT, R37, RZ, PT, P0 ;  /* 0x000000ff2500720c */ /* 0x000fc40003f06300 */
[----:B------:R-:W-:Y:S02]  /*e0c0*/  PRMT R73, R14, 0x9910, RZ ;  /* 0x000099100e497816 */ /* 0x000fe400000000ff */
[----:B------:R-:W-:Y:S02]  /*e0d0*/  PRMT R82, R3, 0x9910, RZ ;  /* 0x0000991003527816 */ /* 0x000fe400000000ff */
[----:B------:R-:W-:Y:S02]  /*e0e0*/  PRMT R84, R12, 0x9910, RZ ;  /* 0x000099100c547816 */ /* 0x000fe400000000ff */
[----:B------:R-:W-:Y:S02]  /*e0f0*/  PRMT R85, R29, 0x9910, RZ ;  /* 0x000099101d557816 */ /* 0x000fe400000000ff */
[C---:B--2---:R-:W-:Y:S02]  /*e100*/  PRMT R65, R4.reuse, 0x9910, RZ ;  /* 0x0000991004417816 */ /* 0x044fe400000000ff */
[----:B------:R-:W-:-:S02]  /*e110*/  PRMT R67, R4, 0xbb32, RZ ;  /* 0x0000bb3204437816 */ /* 0x000fc400000000ff */
[----:B------:R-:W-:Y:S02]  /*e120*/  ISETP.NE.AND P3, PT, R76, R65, PT ;  /* 0x000000414c00720c */ /* 0x000fe40003f65270 */
[----:B------:R-:W-:Y:S02]  /*e130*/  ISETP.NE.AND P2, PT, R78, R67, PT ;  /* 0x000000434e00720c */ /* 0x000fe40003f45270 */
[----:B------:R-:W-:Y:S02]  /*e140*/  ISETP.GE.AND P1, PT, R76, R65, PT ;  /* 0x000000414c00720c */ /* 0x000fe40003f26270 */
[----:B------:R-:W-:Y:S02]  /*e150*/  ISETP.GE.AND P4, PT, R78, R67, PT ;  /* 0x000000434e00720c */ /* 0x000fe40003f86270 */
[----:B------:R-:W-:Y:S02]  /*e160*/  PRMT R76, R20, 0x9910, RZ ;  /* 0x00009910144c7816 */ /* 0x000fe400000000ff */
[----:B------:R-:W-:-:S02]  /*e170*/  PRMT R67, R5, 0x9910, RZ ;  /* 0x0000991005437816 */ /* 0x000fc400000000ff */
[----:B------:R-:W-:Y:S02]  /*e180*/  SEL R65, RZ, 0xffffffff, P5 ;  /* 0xffffffffff417807 */ /* 0x000fe40002800000 */
[CC--:B------:R-:W-:Y:S02]  /*e190*/  ISETP.NE.AND P5, PT, R76.reuse, R67.reuse, PT ;  /* 0x000000434c00720c */ /* 0x0c0fe40003fa5270 */
[----:B------:R-:W-:Y:S02]  /*e1a0*/  ISETP.GE.AND P6, PT, R76, R67, PT ;  /* 0x000000434c00720c */ /* 0x000fe40003fc6270 */
[----:B------:R-:W-:Y:S02]  /*e1b0*/  @P3 SEL R65, RZ, 0xffffffff, P1 ;  /* 0xffffffffff413807 */ /* 0x000fe40000800000 */
[----:B------:R-:W-:Y:S02]  /*e1c0*/  SEL R67, RZ, 0xffffffff, P0 ;  /* 0xffffffffff437807 */ /* 0x000fe40000000000 */
[----:B------:R-:W-:-:S02]  /*e1d0*/  ISETP.GE.U32.AND P0, PT, R42, R59, PT ;  /* 0x0000003b2a00720c */ /* 0x000fc40003f06070 */
[----:B------:R-:W-:Y:S02]  /*e1e0*/  LOP3.LUT R65, R65, 0x1, RZ, 0xc0, !PT ;  /* 0x0000000141417812 */ /* 0x000fe400078ec0ff */
[----:B------:R-:W-:Y:S02]  /*e1f0*/  @P2 SEL R67, RZ, 0xffffffff, P4 ;  /* 0xffffffffff432807 */ /* 0x000fe40002000000 */
[----:B------:R-:W-:Y:S02]  /*e200*/  ISETP.GE.AND.EX P0, PT, R39, RZ, PT, P0 ;  /* 0x000000ff2700720c */ /* 0x000fe40003f06300 */
[----:B------:R-:W-:Y:S02]  /*e210*/  ISETP.GE.U32.AND P4, PT, R44, R59, PT ;  /* 0x0000003b2c00720c */ /* 0x000fe40003f86070 */
[----:B------:R-:W-:Y:S02]  /*e220*/  ISETP.NE.U32.AND P2, PT, R65, 0x1, PT ;  /* 0x000000014100780c */ /* 0x000fe40003f45070 */
[----:B------:R-:W-:-:S02]  /*e230*/  PRMT R78, R25, 0x9910, RZ ;  /* 0x00009910194e7816 */ /* 0x000fc400000000ff */
[----:B------:R-:W-:Y:S02]  /*e240*/  PRMT R69, R5, 0xbb32, RZ ;  /* 0x0000bb3205457816 */ /* 0x000fe400000000ff */
[----:B------:R-:W-:Y:S02]  /*e250*/  LOP3.LUT R65, R67, 0x1, RZ, 0xc0, !PT ;  /* 0x0000000143417812 */ /* 0x000fe400078ec0ff */
[----:B------:R-:W-:Y:S02]  /*e260*/  SEL R67, RZ, 0xffffffff, P0 ;  /* 0xffffffffff437807 */ /* 0x000fe40000000000 */
[----:B------:R-:W-:Y:S02]  /*e270*/  ISETP.GE.U32.AND P0, PT, R45, R66, PT ;  /* 0x000000422d00720c */ /* 0x000fe40003f06070 */
[----:B------:R-:W-:Y:S02]  /*e280*/  ISETP.GE.AND.EX P4, PT, R41, RZ, PT, P4 ;  /* 0x000000ff2900720c */ /* 0x000fe40003f86340 */
[----:B------:R-:W-:-:S02]  /*e290*/  ISETP.NE.AND P3, PT, R78, R69, PT ;  /* 0x000000454e00720c */ /* 0x000fc40003f65270 */
[----:B------:R-:W-:Y:S02]  /*e2a0*/  ISETP.GE.AND.EX P0, PT, R43, RZ, PT, P0 ;  /* 0x000000ff2b00720c */ /* 0x000fe40003f06300 */
[----:B------:R-:W-:Y:S02]  /*e2b0*/  SEL R71, RZ, 0xffffffff, P4 ;  /* 0xffffffffff477807 */ /* 0x000fe40002000000 */
[----:B------:R-:W-:Y:S02]  /*e2c0*/  ISETP.NE.U32.AND P4, PT, R65, 0x1, PT ;  /* 0x000000014100780c */ /* 0x000fe40003f85070 */
[----:B------:R-:W-:Y:S02]  /*e2d0*/  PRMT R76, R21, 0x9910, RZ ;  /* 0x00009910154c7816 */ /* 0x000fe400000000ff */
[----:B---3--:R-:W-:Y:S02]  /*e2e0*/  PRMT R65, R6, 0x9910, RZ ;  /* 0x0000991006417816 */ /* 0x008fe400000000ff */
[----:B------:R-:W-:-:S02]  /*e2f0*/  SEL R79, RZ, 0xffffffff, P0 ;  /* 0xffffffffff4f7807 */ /* 0x000fc40000000000 */
[----:B------:R-:W-:Y:S02]  /*e300*/  ISETP.GE.U32.AND P0, PT, R49, R66, PT ;  /* 0x000000423100720c */ /* 0x000fe40003f06070 */
[----:B------:R-:W-:Y:S02]  /*e310*/  @P5 SEL R67, RZ, 0xffffffff, P6 ;  /* 0xffffffffff435807 */ /* 0x000fe40003000000 */
[----:B------:R-:W-:Y:S02]  /*e320*/  ISETP.GE.AND P1, PT, R78, R69, PT ;  /* 0x000000454e00720c */ /* 0x000fe40003f26270 */
[----:B------:R-:W-:Y:S02]  /*e330*/  ISETP.NE.AND P6, PT, R76, R65, PT ;  /* 0x000000414c00720c */ /* 0x000fe40003fc5270 */
[----:B------:R-:W-:Y:S02]  /*e340*/  PRMT R78, R16, 0x9910, RZ ;  /* 0x00009910104e7816 */ /* 0x000fe400000000ff */
[----:B------:R-:W-:-:S02]  /*e350*/  PRMT R69, R7, 0x9910, RZ ;  /* 0x0000991007457816 */ /* 0x000fc400000000ff */
[----:B------:R-:W-:Y:S02]  /*e360*/  ISETP.GE.AND.EX P0, PT, R48, RZ, PT, P0 ;  /* 0x000000ff3000720c */ /* 0x000fe40003f06300 */
[----:B------:R-:W-:Y:S02]  /*e370*/  @P3 SEL R71, RZ, 0xffffffff, P1 ;  /* 0xffffffffff473807 */ /* 0x000fe40000800000 */
[CC--:B------:R-:W-:Y:S02]  /*e380*/  ISETP.NE.AND P1, PT, R78.reuse, R69.reuse, PT ;  /* 0x000000454e00720c */ /* 0x0c0fe40003f25270 */
[----:B------:R-:W-:Y:S02]  /*e390*/  ISETP.GE.AND P3, PT, R78, R69, PT ;  /* 0x000000454e00720c */ /* 0x000fe40003f66270 */
[----:B------:R-:W-:Y:S02]  /*e3a0*/  SEL R78, RZ, 0xffffffff, P0 ;  /* 0xffffffffff4e7807 */ /* 0x000fe40000000000 */
[----:B------:R-:W-:-:S02]  /*e3b0*/  ISETP.GE.U32.AND P0, PT, R47, R66, PT ;  /* 0x000000422f00720c */ /* 0x000fc40003f06070 */
[----:B------:R-:W-:Y:S02]  /*e3c0*/  ISETP.GE.AND P5, PT, R76, R65, PT ;  /* 0x000000414c00720c */ /* 0x000fe40003fa6270 */
[----:B------:R-:W-:Y:S02]  /*e3d0*/  PRMT R76, R15, 0x9910, RZ ;  /* 0x000099100f4c7816 */ /* 0x000fe400000000ff */
[----:B------:R-:W-:Y:S02]  /*e3e0*/  PRMT R65, R6, 0xbb32, RZ ;  /* 0x0000bb3206417816 */ /* 0x000fe400000000ff */
[----:B------:R-:W-:Y:S02]  /*e3f0*/  ISETP.GE.AND.EX P0, PT, R46, RZ, PT, P0 ;  /* 0x000000ff2e00720c */ /* 0x000fe40003f06300 */
[----:B------:R-:W-:Y:S02]  /*e400*/  PRMT R69, R7, 0xbb32, RZ ;  /* 0x0000bb3207457816 */ /* 0x000fe400000000ff */
[----:B------:R-:W-:-:S02]  /*e410*/  @P6 SEL R79, RZ, 0xffffffff, P5 ;  /* 0xffffffffff4f6807 */ /* 0x000fc40002800000 */
[CC--:B------:R-:W-:Y:S02]  /*e420*/  ISETP.NE.AND P6, PT, R76.reuse, R65.reuse, PT ;  /* 0x000000414c00720c */ /* 0x0c0fe40003fc5270 */
[----:B------:R-:W-:Y:S02]  /*e430*/  SEL R80, RZ, 0xffffffff, P0 ;  /* 0xffffffffff507807 */ /* 0x000fe40000000000 */
[----:B------:R-:W-:Y:S01]  /*e440*/  ISETP.GE.AND P5, PT, R76, R65, PT ;  /* 0x000000414c00720c */ /* 0x000fe20003fa6270 */
[----:B------:R-:W-:Y:S01]  /*e450*/  IMAD.MOV.U32 R76, RZ, RZ, R73 ;  /* 0x000000ffff4c7224 */ /* 0x000fe200078e0049 */
[----:B------:R-:W-:Y:S01]  /*e460*/  ISETP.GE.U32.AND P0, PT, R51, R66, PT ;  /* 0x000000423300720c */ /* 0x000fe20003f06070 */
[----:B------:R-:W-:Y:S01]  /*e470*/  IMAD.MOV.U32 R65, RZ, RZ, R69 ;  /* 0x000000ffff417224 */ /* 0x000fe200078e0045 */
[----:B------:R-:W-:Y:S02]  /*e480*/  @P1 SEL R78, RZ, 0xffffffff, P3 ;  /* 0xffffffffff4e1807 */ /* 0x000fe40001800000 */
[----:B------:R-:W-:-:S02]  /*e490*/  ISETP.GE.AND.EX P0, PT, R50, RZ, PT, P0 ;  /* 0x000000ff3200720c */ /* 0x000fc40003f06300 */
[CC--:B------:R-:W-:Y:S02]  /*e4a0*/  ISETP.NE.AND P3, PT, R76.reuse, R65.reuse, PT ;  /* 0x000000414c00720c */ /* 0x0c0fe40003f65270 */
[----:B------:R-:W-:Y:S02]  /*e4b0*/  ISETP.GE.AND P1, PT, R76, R65, PT ;  /* 0x000000414c00720c */ /* 0x000fe40003f26270 */
[----:B------:R-:W-:Y:S02]  /*e4c0*/  PRMT R76, R13, 0x9910, RZ ;  /* 0x000099100d4c7816 */ /* 0x000fe400000000ff */
[----:B----4-:R-:W-:Y:S02]  /*e4d0*/  PRMT R65, R8, 0x9910, RZ ;  /* 0x0000991008417816 */ /* 0x010fe400000000ff */
[----:B------:R-:W-:Y:S02]  /*e4e0*/  SEL R81, RZ, 0xffffffff, P0 ;  /* 0xffffffffff517807 */ /* 0x000fe40000000000 */
[----:B------:R-:W-:-:S02]  /*e4f0*/  ISETP.GE.U32.AND P0, PT, R53, R72, PT ;  /* 0x000000483500720c */ /* 0x000fc40003f06070 */
[----:B------:R-:W-:Y:S02]  /*e500*/  @P6 SEL R80, RZ, 0xffffffff, P5 ;  /* 0xffffffffff506807 */ /* 0x000fe40002800000 */
[-C--:B------:R-:W-:Y:S02]  /*e510*/  ISETP.NE.AND P5, PT, R76, R65.reuse, PT ;  /* 0x000000414c00720c */ /* 0x080fe40003fa5270 */
[----:B------:R-:W-:Y:S02]  /*e520*/  ISETP.GE.AND.EX P0, PT, R52, RZ, PT, P0 ;  /* 0x000000ff3400720c */ /* 0x000fe40003f06300 */
[----:B------:R-:W-:Y:S02]  /*e530*/  ISETP.GE.AND P6, PT, R76, R65, PT ;  /* 0x000000414c00720c */ /* 0x000fe40003fc6270 */
[----:B------:R-:W-:Y:S02]  /*e540*/  PRMT R65, R8, 0xbb32, RZ ;  /* 0x0000bb3208417816 */ /* 0x000fe400000000ff */
[----:B------:R-:W-:-:S02]  /*e550*/  SEL R76, RZ, 0xffffffff, P0 ;  /* 0xffffffffff4c7807 */ /* 0x000fc40000000000 */
[----:B------:R-:W-:Y:S02]  /*e560*/  ISETP.GE.U32.AND P0, PT, R55, R72, PT ;  /* 0x000000483700720c */ /* 0x000fe40003f06070 */
[----:B------:R-:W-:Y:S02]  /*e570*/  @P3 SEL R81, RZ, 0xffffffff, P1 ;  /* 0xffffffffff513807 */ /* 0x000fe40000800000 */
[----:B------:R-:W-:Y:S02]  /*e580*/  ISETP.NE.AND P3, PT, R82, R65, PT ;  /* 0x000000415200720c */ /* 0x000fe40003f65270 */
[----:B------:R-:W-:Y:S02]  /*e590*/  PRMT R69, R9, 0x9910, RZ ;  /* 0x0000991009457816 */ /* 0x000fe400000000ff */
[----:B------:R-:W-:Y:S02]  /*e5a0*/  ISETP.GE.AND.EX P0, PT, R54, RZ, PT, P0 ;  /* 0x000000ff3600720c */ /* 0x000fe40003f06300 */
[----:B------:R-:W-:-:S02]  /*e5b0*/  @P5 SEL R76, RZ, 0xffffffff, P6 ;  /* 0xffffffffff4c5807 */ /* 0x000fc40003000000 */
[----:B------:R-:W-:Y:S02]  /*e5c0*/  ISETP.NE.AND P6, PT, R84, R69, PT ;  /* 0x000000455400720c */ /* 0x000fe40003fc5270 */
[----:B------:R-:W-:Y:S02]  /*e5d0*/  SEL R75, RZ, 0xffffffff, P0 ;  /* 0xffffffffff4b7807 */ /* 0x000fe40000000000 */
[----:B------:R-:W-:Y:S02]  /*e5e0*/  ISETP.GE.U32.AND P0, PT, R61, R72, PT ;  /* 0x000000483d00720c */ /* 0x000fe40003f06070 */
[----:B------:R-:W-:Y:S02]  /*e5f0*/  ISETP.GE.AND P1, PT, R82, R65, PT ;  /* 0x000000415200720c */ /* 0x000fe40003f26270 */
[----:B------:R-:W-:Y:S02]  /*e600*/  PRMT R82, R0, 0x9910, RZ ;  /* 0x0000991000527816 */ /* 0x000fe400000000ff */
[----:B------:R-:W-:-:S02]  /*e610*/  PRMT R65, R9, 0xbb32, RZ ;  /* 0x0000bb3209417816 */ /* 0x000fc400000000ff */
[----:B------:R-:W-:Y:S02]  /*e620*/  ISETP.GE.AND.EX P0, PT, R60, RZ, PT, P0 ;  /* 0x000000ff3c00720c */ /* 0x000fe40003f06300 */
[----:B------:R-:W-:Y:S02]  /*e630*/  @P3 SEL R75, RZ, 0xffffffff, P1 ;  /* 0xffffffffff4b3807 */ /* 0x000fe40000800000 */
[CC--:B------:R-:W-:Y:S02]  /*e640*/  ISETP.NE.AND P1, PT, R82.reuse, R65.reuse, PT ;  /* 0x000000415200720c */ /* 0x0c0fe40003f25270 */
[----:B------:R-:W-:Y:S02]  /*e650*/  ISETP.GE.AND P3, PT, R82, R65, PT ;  /* 0x000000415200720c */ /* 0x000fe40003f66270 */
[----:B------:R-:W-:Y:S02]  /*e660*/  ISETP.GE.AND P5, PT, R84, R69, PT ;  /* 0x000000455400720c */ /* 0x000fe40003fa6270 */
[----:B------:R-:W-:-:S02]  /*e670*/  SEL R65, RZ, 0xffffffff, P0 ;  /* 0xffffffffff417807 */ /* 0x000fc40000000000 */
[----:B------:R-:W-:Y:S02]  /*e680*/  ISETP.GE.U32.AND P0, PT, R63, R72, PT ;  /* 0x000000483f00720c */ /* 0x000fe40003f06070 */
[----:B------:R-:W-:Y:S02]  /*e690*/  PRMT R69, R35, 0x9910, RZ ;  /* 0x0000991023457816 */ /* 0x000fe400000000ff */
[----:B------:R-:W-:Y:S02]  /*e6a0*/  @P6 SEL R65, RZ, 0xffffffff, P5 ;  /* 0xffffffffff416807 */ /* 0x000fe40002800000 */
[----:B------:R-:W-:Y:S01]  /*e6b0*/  ISETP.GE.AND.EX P6, PT, R62, RZ, PT, P0 ;  /* 0x000000ff3e00720c */ /* 0x000fe20003fc6300 */
[----:B------:R-:W-:Y:S01]  /*e6c0*/  IMAD.MOV.U32 R82, RZ, RZ, R69 ;  /* 0x000000ffff527224 */ /* 0x000fe200078e0045 */
[----:B------:R-:W-:Y:S02]  /*e6d0*/  PRMT R84, R30, 0x9910, RZ ;  /* 0x000099101e547816 */ /* 0x000fe400000000ff */
[----:B-----5:R-:W-:-:S02]  /*e6e0*/  PRMT R83, R10, 0xbb32, RZ ;  /* 0x0000bb320a537816 */ /* 0x020fc400000000ff */
[----:B------:R-:W-:Y:S02]  /*e6f0*/  SEL R73, RZ, 0xffffffff, P6 ;  /* 0xffffffffff497807 */ /* 0x000fe40003000000 */
[-C--:B------:R-:W-:Y:S02]  /*e700*/  ISETP.GE.U32.AND P5, PT, R31, R74.reuse, PT ;  /* 0x0000004a1f00720c */ /* 0x080fe40003fa6070 */
[----:B------:R-:W-:Y:S02]  /*e710*/  ISETP.GE.U32.AND P0, PT, R27, R74, PT ;  /* 0x0000004a1b00720c */ /* 0x000fe40003f06070 */
[----:B------:R-:W-:Y:S02]  /*e720*/  PRMT R77, R10, 0x9910, RZ ;  /* 0x000099100a4d7816 */ /* 0x000fe400000000ff */
[----:B------:R-:W-:Y:S02]  /*e730*/  ISETP.NE.AND P6, PT, R84, R83, PT ;  /* 0x000000535400720c */ /* 0x000fe40003fc5270 */
[----:B------:R-:W-:-:S02]  /*e740*/  LOP3.LUT R67, R67, 0x1, RZ, 0xc0, !PT ;  /* 0x0000000143437812 */ /* 0x000fc400078ec0ff */
[----:B------:R-:W-:Y:S02]  /*e750*/  @P1 SEL R73, RZ, 0xffffffff, P3 ;  /* 0xffffffffff491807 */ /* 0x000fe40001800000 */
[----:B------:R-:W-:Y:S02]  /*e760*/  ISETP.GE.AND.EX P5, PT, R32, RZ, PT, P5 ;  /* 0x000000ff2000720c */ /* 0x000fe40003fa6350 */
[----:B------:R-:W-:Y:S02]  /*e770*/  ISETP.NE.AND P3, PT, R82, R77, PT ;  /* 0x0000004d5200720c */ /* 0x000fe40003f65270 */
[----:B------:R-:W-:Y:S02]  /*e780*/  ISETP.GE.AND.EX P0, PT, R28, RZ, PT, P0 ;  /* 0x000000ff1c00720c */ /* 0x000fe40003f06300 */
[----:B------:R-:W-:Y:S02]  /*e790*/  ISETP.NE.U32.AND P1, PT, R67, 0x1, PT ;  /* 0x000000014300780c */ /* 0x000fe40003f25070 */
[----:B------:R-:W-:-:S02]  /*e7a0*/  SEL R69, RZ, 0xffffffff, P5 ;  /* 0xffffffffff457807 */ /* 0x000fc40002800000 */
[----:B------:R-:W-:Y:S02]  /*e7b0*/  SEL R67, RZ, 0xffffffff, P0 ;  /* 0xffffffffff437807 */ /* 0x000fe40000000000 */
[----:B------:R-:W-:Y:S02]  /*e7c0*/  ISETP.GE.AND P5, PT, R82, R77, PT ;  /* 0x0000004d5200720c */ /* 0x000fe40003fa6270 */
[----:B------:R-:W-:Y:S02]  /*e7d0*/  ISETP.GE.AND P0, PT, R84, R83, PT ;  /* 0x000000535400720c */ /* 0x000fe40003f06270 */
[----:B------:R-:W-:Y:S02]  /*e7e0*/  PRMT R82, R58, 0x9910, RZ ;  /* 0x000099103a527816 */ /* 0x000fe400000000ff */
[----:B------:R-:W-:Y:S02]  /*e7f0*/  PRMT R77, R11, 0x9910, RZ ;  /* 0x000099100b4d7816 */ /* 0x000fe400000000ff */
[----:B------:R-:W-:-:S02]  /*e800*/  @P6 SEL R67, RZ, 0xffffffff, P0 ;  /* 0xffffffffff436807 */ /* 0x000fc40000000000 */
[-C--:B------:R-:W-:Y:S02]  /*e810*/  ISETP.NE.AND P6, PT, R82, R77.reuse, PT ;  /* 0x0000004d5200720c */ /* 0x080fe40003fc5270 */
[----:B------:R-:W-:Y:S02]  /*e820*/  @P3 SEL R69, RZ, 0xffffffff, P5 ;  /* 0xffffffffff453807 */ /* 0x000fe40002800000 */
[----:B------:R-:W-:Y:S02]  /*e830*/  ISETP.GE.U32.AND P3, PT, R57, R74, PT ;  /* 0x0000004a3900720c */ /* 0x000fe40003f66070 */
[----:B------:R-:W-:Y:S02]  /*e840*/  LOP3.LUT R71, R71, 0x1, RZ, 0xc0, !PT ;  /* 0x0000000147477812 */ /* 0x000fe400078ec0ff */
[----:B------:R-:W-:Y:S02]  /*e850*/  ISETP.GE.AND.EX P0, PT, R56, RZ, PT, P3 ;  /* 0x000000ff3800720c */ /* 0x000fe40003f06330 */
[----:B------:R-:W-:-:S02]  /*e860*/  ISETP.GE.AND P3, PT, R82, R77, PT ;  /* 0x0000004d5200720c */ /* 0x000fc40003f66270 */
[----:B------:R-:W-:Y:S02]  /*e870*/  PRMT R84, R11, 0xbb32, RZ ;  /* 0x0000bb320b547816 */ /* 0x000fe400000000ff */
[----:B------:R-:W-:Y:S02]  /*e880*/  ISETP.NE.U32.AND P5, PT, R71, 0x1, PT ;  /* 0x000000014700780c */ /* 0x000fe40003fa5070 */
[----:B------:R-:W-:Y:S02]  /*e890*/  SEL R71, RZ, 0xffffffff, P0 ;  /* 0xffffffffff477807 */ /* 0x000fe40000000000 */
[----:B------:R-:W-:Y:S02]  /*e8a0*/  @P6 SEL R71, RZ, 0xffffffff, P3 ;  /* 0xffffffffff476807 */ /* 0x000fe40001800000 */
[----:B------:R-:W-:Y:S02]  /*e8b0*/  ISETP.NE.AND P3, PT, R85, R84, PT ;  /* 0x000000545500720c */ /* 0x000fe40003f65270 */
[----:B------:R-:W-:-:S02]  /*e8c0*/  ISETP.GE.U32.AND P0, PT, R33, R74, PT ;  /* 0x0000004a2100720c */ /* 0x000fc40003f06070 */
[----:B------:R-:W-:Y:S02]  /*e8d0*/  PRMT R77, R4, 0x7632, R77 ;  /* 0x00007632044d7816 */ /* 0x000fe4000000004d */
[----:B------:R-:W-:Y:S02]  /*e8e0*/  ISETP.GE.AND.EX P0, PT, R34, RZ, PT, P0 ;  /* 0x000000ff2200720c */ /* 0x000fe40003f06300 */
[----:B------:R-:W-:Y:S02]  /*e8f0*/  ISETP.GE.AND P6, PT, R85, R84, PT ;  /* 0x000000545500720c */ /* 0x000fe40003fc6270 */
[----:B------:R-:W-:Y:S02]  /*e900*/  LOP3.LUT R80, R80, 0x1, RZ, 0xc0, !PT ;  /* 0x0000000150507812 */ /* 0x000fe400078ec0ff */
[----:B------:R-:W-:Y:S02]  /*e910*/  SEL R24, R24, R77, !P4 ;  /* 0x0000004d18187207 */ /* 0x000fe40006000000 */
[----:B------:R-:W-:-:S02]  /*e920*/  SEL R77, RZ, 0xffffffff, P0 ;  /* 0xffffffffff4d7807 */ /* 0x000fc40000000000 */
[----:B------:R-:W-:Y:S02]  /*e930*/  @P3 SEL R77, RZ, 0xffffffff, P6 ;  /* 0xffffffffff4d3807 */ /* 0x000fe40003000000 */
[-C--:B------:R-:W-:Y:S02]  /*e940*/  SEL R38, R38, R59.reuse, !P2 ;  /* 0x0000003b26267207 */ /* 0x080fe40005000000 */
[-C--:B------:R-:W-:Y:S02]  /*e950*/  SEL R40, R40, R59.reuse, !P4 ;  /* 0x0000003b28287207 */ /* 0x080fe40006000000 */
[-C--:B------:R-:W-:Y:S02]  /*e960*/  SEL R42, R42, R59.reuse, !P1 ;  /* 0x0000003b2a2a7207 */ /* 0x080fe40004800000 */
[----:B------:R-:W-:Y:S01]  /*e970*/  SEL R44, R44, R59, !P5 ;  /* 0x0000003b2c2c7207 */ /* 0x000fe20006800000 */
[----:B------:R-:W-:Y:S01]  /*e980*/  IMAD.IADD R59, R74, 0x1, R68 ;  /* 0x000000014a3b7824 */ /* 0x000fe200078e0244 */
[----:B------:R-:W-:-:S02]  /*e990*/  ISETP.NE.U32.AND P3, PT, R80, 0x1, PT ;  /* 0x000000015000780c */ /* 0x000fc40003f65070 */
[----:B------:R-:W-:Y:S01]  /*e9a0*/  LOP3.LUT R79, R79, 0x1, RZ, 0xc0, !PT ;  /* 0x000000014f4f7812 */ /* 0x000fe200078ec0ff */
[----:B------:R-:W-:Y:S01]  /*e9b0*/  IMAD R83, R68, 0x3, R59 ;  /* 0x0000000344537824 */ /* 0x000fe200078e023b */
[----:B------:R-:W-:Y:S02]  /*e9c0*/  LOP3.LUT R81, R81, 0x1, RZ, 0xc0, !PT ;  /* 0x0000000151517812 */ /* 0x000fe400078ec0ff */
[----:B------:R-:W-:Y:S02]  /*e9d0*/  LOP3.LUT R80, R78, 0x1, RZ, 0xc0, !PT ;  /* 0x000000014e507812 */ /* 0x000fe400078ec0ff */
[----:B------:R-:W-:Y:S02]  /*e9e0*/  SEL R26, R26, R4, !P2 ;  /* 0x000000041a1a7207 */ /* 0x000fe40005000000 */
[----:B------:R-:W-:Y:S02]  /*e9f0*/  SEL R36, R36, RZ, !P2 ;  /* 0x000000ff24247207 */ /* 0x000fe40005000000 */
[----:B------:R-:W-:-:S02]  /*ea00*/  SEL R37, R37, RZ, !P4 ;  /* 0x000000ff25257207 */ /* 0x000fc40006000000 */
[----:B------:R-:W-:Y:S02]  /*ea10*/  ISETP.NE.U32.AND P6, PT, R79, 0x1, PT ;  /* 0x000000014f00780c */ /* 0x000fe40003fc5070 */
[----:B------:R-:W-:Y:S02]  /*ea20*/  ISETP.NE.U32.AND P2, PT, R81, 0x1, PT ;  /* 0x000000015100780c */ /* 0x000fe40003f45070 */
[----:B------:R-:W-:Y:S02]  /*ea30*/  ISETP.NE.U32.AND P4, PT, R80, 0x1, PT ;  /* 0x000000015000780c */ /* 0x000fe40003f85070 */
[-C--:B------:R-:W-:Y:S02]  /*ea40*/  SEL R45, R45, R66.reuse, !P6 ;  /* 0x000000422d2d7207 */ /* 0x080fe40007000000 */
[-C--:B------:R-:W-:Y:S02]  /*ea50*/  SEL R49, R49, R66.reuse, !P4 ;  /* 0x0000004231317207 */ /* 0x080fe40006000000 */
[----:B------:R-:W-:-:S02]  /*ea60*/  SEL R47, R47, R66, !P3 ;  /* 0x000000422f2f7207 */ /* 0x000fc40005800000 */
[----:B------:R-:W-:Y:S02]  /*ea70*/  SEL R51, R51, R66, !P2 ;  /* 0x0000004233337207 */ /* 0x000fe40005000000 */
[----:B------:R-:W-:Y:S02]  /*ea80*/  PRMT R82, R5, 0x7632, R82 ;  /* 0x0000763205527816 */ /* 0x000fe40000000052 */
[----:B------:R-:W-:Y:S02]  /*ea90*/  ISETP.GE.U32.AND P0, PT, R83, R70, PT ;  /* 0x000000465300720c */ /* 0x000fe40003f06070 */
[----:B------:R-:W-:Y:S02]  /*eaa0*/  LOP3.LUT R66, R73, 0x1, RZ, 0xc0, !PT ;  /* 0x0000000149427812 */ /* 0x000fe400078ec0ff */
[----:B------:R-:W-:Y:S02]  /*eab0*/  LOP3.LUT R75, R75, 0x1, RZ, 0xc0, !PT ;  /* 0x000000014b4b7812 */ /* 0x000fe400078ec0ff */
[----:B------:R-:W-:-:S02]  /*eac0*/  LOP3.LUT R76, R76, 0x1, RZ, 0xc0, !PT ;  /* 0x000000014c4c7812 */ /* 0x000fc400078ec0ff */
[----:B------:R-:W-:Y:S02]  /*ead0*/  SEL R73, R21, R6, !P6 ;  /* 0x0000000615497207 */ /* 0x000fe40007000000 */
[----:B------:R-:W-:Y:S02]  /*eae0*/  SEL R43, R43, RZ, !P6 ;  /* 0x000000ff2b2b7207 */ /* 0x000fe40007000000 */
[----:B------:R-:W-:Y:S02]  /*eaf0*/  SEL R25, R25, R82, !P5 ;  /* 0x0000005219197207 */ /* 0x000fe40006800000 */
[----:B------:R-:W-:Y:S02]  /*eb00*/  SEL R41, R41, RZ, !P5 ;  /* 0x000000ff29297207 */ /* 0x000fe40006800000 */
[----:B------:R-:W-:Y:S02]  /*eb10*/  ISETP.NE.U32.AND P6, PT, R66, 0x1, PT ;  /* 0x000000014200780c */ /* 0x000fe40003fc5070 */
[----:B------:R-:W-:-:S02]  /*eb20*/  LOP3.LUT R65, R65, 0x1, RZ, 0xc0, !PT ;  /* 0x0000000141417812 */ /* 0x000fc400078ec0ff */
[----:B------:R-:W-:Y:S02]  /*eb30*/  PRMT R79, R7, 0x7632, R79 ;  /* 0x00007632074f7816 */ /* 0x000fe4000000004f */
[----:B------:R-:W-:Y:S02]  /*eb40*/  SEL R20, R20, R5, !P1 ;  /* 0x0000000514147207 */ /* 0x000fe40004800000 */
[----:B------:R-:W-:Y:S02]  /*eb50*/  SEL R39, R39, RZ, !P1 ;  /* 0x000000ff27277207 */ /* 0x000fe40004800000 */
[----:B------:R-:W-:Y:S02]  /*eb60*/  ISETP.NE.U32.AND P5, PT, R75, 0x1, PT ;  /* 0x000000014b00780c */ /* 0x000fe40003fa5070 */
[----:B------:R-:W-:Y:S02]  /*eb70*/  PRMT R66, R8, 0x7632, R66 ;  /* 0x0000763208427816 */ /* 0x000fe40000000042 */
[----:B------:R-:W-:-:S02]  /*eb80*/  PRMT R21, R9, 0x7632, R21 ;  /* 0x0000763209157816 */ /* 0x000fc40000000015 */
[----:B------:R-:W-:Y:S02]  /*eb90*/  PRMT R78, R6, 0x7632, R78 ;  /* 0x00007632064e7816 */ /* 0x000fe4000000004e */
[----:B------:R-:W-:Y:S02]  /*eba0*/  ISETP.NE.U32.AND P1, PT, R76, 0x1, PT ;  /* 0x000000014c00780c */ /* 0x000fe40003f25070 */
[----:B------:R-:W-:Y:S02]  /*ebb0*/  LOP3.LUT R67, R67, 0x1, RZ, 0xc0, !PT ;  /* 0x0000000143437812 */ /* 0x000fe400078ec0ff */
[----:B------:R-:W-:Y:S02]  /*ebc0*/  LOP3.LUT R77, R77, 0x1, RZ, 0xc0, !PT ;  /* 0x000000014d4d7812 */ /* 0x000fe400078ec0ff */
[----:B------:R-:W-:Y:S02]  /*ebd0*/  SEL R16, R16, R7, !P4 ;  /* 0x0000000710107207 */ /* 0x000fe40006000000 */
[----:B------:R-:W-:-:S02]  /*ebe0*/  SEL R48, R48, RZ, !P4 ;  /* 0x000000ff30307207 */ /* 0x000fc40006000000 */
[----:B------:R-:W-:Y:S02]  /*ebf0*/  LOP3.LUT R69, R69, 0x1, RZ, 0xc0, !PT ;  /* 0x0000000145457812 */ /* 0x000fe400078ec0ff */
[----:B------:R-:W-:Y:S02]  /*ec00*/  LOP3.LUT R71, R71, 0x1, RZ, 0xc0, !PT ;  /* 0x0000000147477812 */ /* 0x000fe400078ec0ff */
[----:B------:R-:W-:Y:S02]  /*ec10*/  ISETP.NE.U32.AND P4, PT, R65, 0x1, PT ;  /* 0x000000014100780c */ /* 0x000fe40003f85070 */
[----:B------:R-:W-:Y:S02]  /*ec20*/  SEL R14, R14, R79, !P2 ;  /* 0x0000004f0e0e7207 */ /* 0x000fe40005000000 */
[----:B------:R-:W-:Y:S02]  /*ec30*/  SEL R66, R3, R66, !P5 ;  /* 0x0000004203427207 */ /* 0x000fe40006800000 */
[----:B------:R-:W-:-:S02]  /*ec40*/  SEL R65, R0, R21, !P6 ;  /* 0x0000001500417207 */ /* 0x000fc40007000000 */
[----:B------:R-:W-:Y:S02]  /*ec50*/  SEL R55, R55, R72, !P5 ;  /* 0x0000004837377207 */ /* 0x000fe40006800000 */
[----:B------:R-:W-:Y:S02]  /*ec60*/  SEL R50, R50, RZ, !P2 ;  /* 0x000000ff32327207 */ /* 0x000fe40005000000 */
[----:B------:R-:W-:Y:S02]  /*ec70*/  SEL R54, R54, RZ, !P5 ;  /* 0x000000ff36367207 */ /* 0x000fe40006800000 */
[----:B------:R-:W-:Y:S02]  /*ec80*/  SEL R15, R15, R78, !P3 ;  /* 0x0000004e0f0f7207 */ /* 0x000fe40005800000 */
[----:B------:R-:W-:Y:S02]  /*ec90*/  SEL R53, R53, R72, !P1 ;  /* 0x0000004835357207 */ /* 0x000fe40004800000 */
[----:B------:R-:W-:-:S02]  /*eca0*/  SEL R46, R46, RZ, !P3 ;  /* 0x000000ff2e2e7207 */ /* 0x000fc40005800000 */
[----:B------:R-:W-:Y:S02]  /*ecb0*/  ISETP.NE.U32.AND P2, PT, R67, 0x1, PT ;  /* 0x000000014300780c */ /* 0x000fe40003f45070 */
[----:B------:R-:W-:Y:S02]  /*ecc0*/  PRMT R3, R10, 0x7632, R3 ;  /* 0x000076320a037816 */ /* 0x000fe40000000003 */
[----:B------:R-:W-:Y:S02]  /*ecd0*/  SEL R13, R13, R8, !P1 ;  /* 0x000000080d0d7207 */ /* 0x000fe40004800000 */
[----:B------:R-:W-:Y:S02]  /*ece0*/  SEL R52, R52, RZ, !P1 ;  /* 0x000000ff34347207 */ /* 0x000fe40004800000 */
[----:B------:R-:W-:Y:S02]  /*ecf0*/  ISETP.NE.U32.AND P5, PT, R77, 0x1, PT ;  /* 0x000000014d00780c */ /* 0x000fe40003fa5070 */
[----:B------:R-:W-:-:S02]  /*ed00*/  PRMT R0, R11, 0x7632, R0 ;  /* 0x000076320b007816 */ /* 0x000fc40000000000 */
[----:B------:R-:W-:Y:S02]  /*ed10*/  ISETP.NE.U32.AND P3, PT, R69, 0x1, PT ;  /* 0x000000014500780c */ /* 0x000fe40003f65070 */
[----:B------:R-:W-:Y:S02]  /*ed20*/  ISETP.NE.U32.AND P1, PT, R71, 0x1, PT ;  /* 0x000000014700780c */ /* 0x000fe40003f25070 */
[----:B------:R-:W-:Y:S02]  /*ed30*/  SEL R30, R30, R3, !P2 ;  /* 0x000000031e1e7207 */ /* 0x000fe40005000000 */
[----:B------:R-:W-:Y:S02]  /*ed40*/  SEL R29, R29, R0, !P5 ;  /* 0x000000001d1d7207 */ /* 0x000fe40006800000 */
[-C--:B------:R-:W-:Y:S02]  /*ed50*/  SEL R61, R61, R72.reuse, !P4 ;  /* 0x000000483d3d7207 */ /* 0x080fe40006000000 */
[----:B------:R-:W-:-:S02]  /*ed60*/  SEL R63, R63, R72, !P6 ;  /* 0x000000483f3f7207 */ /* 0x000fc40007000000 */
[-C--:B------:R-:W-:Y:S02]  /*ed70*/  SEL R31, R31, R74.reuse, !P3 ;  /* 0x0000004a1f1f7207 */ /* 0x080fe40005800000 */
[-C--:B------:R-:W-:Y:S02]  /*ed80*/  SEL R27, R27, R74.reuse, !P2 ;  /* 0x0000004a1b1b7207 */ /* 0x080fe40005000000 */
[-C--:B------:R-:W-:Y:S02]  /*ed90*/  SEL R57, R57, R74.reuse, !P1 ;  /* 0x0000004a39397207 */ /* 0x080fe40004800000 */
[----:B------:R-:W-:Y:S02]  /*eda0*/  SEL R33, R33, R74, !P5 ;  /* 0x0000004a21217207 */ /* 0x000fe40006800000 */
[----:B------:R-:W-:Y:S02]  /*edb0*/  PRMT R21, R73, 0x7610, R21 ;  /* 0x0000761049157816 */ /* 0x000fe40000000015 */
[----:B------:R-:W-:-:S02]  /*edc0*/  SEL R12, R12, R9, !P4 ;  /* 0x000000090c0c7207 */ /* 0x000fc40006000000 */
[----:B------:R-:W-:Y:S02]  /*edd0*/  SEL R60, R60, RZ, !P4 ;  /* 0x000000ff3c3c7207 */ /* 0x000fe40006000000 */
[----:B------:R-:W-:Y:S02]  /*ede0*/  SEL R62, R62, RZ, !P6 ;  /* 0x000000ff3e3e7207 */ /* 0x000fe40007000000 */
[----:B------:R-:W-:Y:S02]  /*edf0*/  PRMT R3, R66, 0x7610, R3 ;  /* 0x0000761042037816 */ /* 0x000fe40000000003 */
[----:B------:R-:W-:Y:S02]  /*ee00*/  PRMT R0, R65, 0x7610, R0 ;  /* 0x0000761041007816 */ /* 0x000fe40000000000 */
        /* <DEDUP_REMOVED lines=8> */
.L_x_2789:
[C---:B------:R-:W-:Y:S02]  /*ee90*/  PRMT R66, R6.reuse, 0x7610, R66 ;  /* 0x0000761006427816 */ /* 0x040fe40000000042 */
[----:B------:R-:W-:Y:S02]  /*eea0*/  PRMT R72, R6, 0x7632, R72 ;  /* 0x0000763206487816 */ /* 0x000fe40000000048 */
[C---:B------:R-:W-:Y:S02]  /*eeb0*/  PRMT R71, R7.reuse, 0x7610, R71 ;  /* 0x0000761007477816 */ /* 0x040fe40000000047 */
[----:B------:R-:W-:Y:S02]  /*eec0*/  PRMT R73, R7, 0x7632, R73 ;  /* 0x0000763207497816 */ /* 0x000fe40000000049 */
[C---:B------:R-:W-:Y:S02]  /*eed0*/  PRMT R76, R8.reuse, 0x7610, R76 ;  /* 0x00007610084c7816 */ /* 0x040fe4000000004c */
[----:B------:R-:W-:-:S02]  /*eee0*/  PRMT R78, R8, 0x7632, R78 ;  /* 0x00007632084e7816 */ /* 0x000fc4000000004e */
        /* <DEDUP_REMOVED lines=9> */
[----:B------:R-:W-:-:S07]  /*ef80*/  PRMT R8, R11, 0x7632, R8 ;  /* 0x000076320b087816 */ /* 0x000fce0000000008 */
.L_x_2788:
[----:B------:R-:W-:Y:S05]  /*ef90*/  BSYNC B0 ;  /* 0x0000000000007941 */ /* 0x000fea0003800000 */
.L_x_2787:
[----:B------:R-:W-:Y:S01]  /*efa0*/  ISETP.GE.U32.AND P1, PT, R59, R70, PT ;  /* 0x000000463b00720c */ /* 0x000fe20003f26070 */
[----:B------:R-:W-:-:S12]  /*efb0*/  BSSY B0, `(.L_x_2791) ;  /* 0x000002a000007945 */ /* 0x000fd80003800000 */
[----:B------:R-:W-:Y:S05]  /*efc0*/  @P1 BRA `(.L_x_2792) ;  /* 0x0000000000a01947 */ /* 0x000fea0003800000 */
[----:B------:R-:W-:-:S05]  /*efd0*/  IMAD R4, R64, R59, RZ ;  /* 0x0000003b40047224 */ /* 0x000fca00078e02ff */
[----:B------:R-:W-:-:S05]  /*efe0*/  SHF.R.U32.HI R5, RZ, 0x2, R4 ;  /* 0x00000002ff057819 */ /* 0x000fca0000011604 */
[----:B------:R-:W-:-:S06]  /*eff0*/  IMAD.WIDE.U32 R4, R5, 0x8, R18 ;  /* 0x0000000805047825 */ /* 0x000fcc00078e0012 */
        /* <DEDUP_REMOVED lines=26> */
[----:B------:R-:W-:Y:S02]  /*f1a0*/  IMAD.WIDE.U32 R18, R11, 0x8, R18 ;  /* 0x000000080b127825 */ /* 0x000fe400078e0012 */
[----:B------:R-:W2:Y:S04]  /*f1b0*/  @!P0 LDG.E.64 R4, desc[UR60][R4.64] ;  /* 0x0000003c04048981 */ /* 0x000ea8000c1e1b00 */
[----:B------:R-:W3:Y:S01]  /*f1c0*/  LDG.E.64 R18, desc[UR60][R18.64] ;  /* 0x0000003c12127981 */ /* 0x000ee2000c1e1b00 */
[C---:B--2---:R-:W-:Y:S02]  /*f1d0*/  @!P0 PRMT R6, R4.reuse, 0x7610, R6 ;  /* 0x0000761004068816 */ /* 0x044fe40000000006 */
[----:B------:R-:W-:Y:S02]  /*f1e0*/  @!P0 PRMT R7, R4, 0x7632, R7 ;  /* 0x0000763204078816 */ /* 0x000fe40000000007 */
[----:B------:R-:W-:-:S02]  /*f1f0*/  @!P0 PRMT R9, R5, 0x7610, R9 ;  /* 0x0000761005098816 */ /* 0x000fc40000000009 */
[----:B------:R-:W-:Y:S02]  /*f200*/  @!P0 PRMT R8, R5, 0x7632, R8 ;  /* 0x0000763205088816 */ /* 0x000fe40000000008 */
[C---:B---3--:R-:W-:Y:S02]  /*f210*/  PRMT R76, R18.reuse, 0x7610, R76 ;  /* 0x00007610124c7816 */ /* 0x048fe4000000004c */
[----:B------:R-:W-:Y:S02]  /*f220*/  PRMT R78, R18, 0x7632, R78 ;  /* 0x00007632124e7816 */ /* 0x000fe4000000004e */
[C---:B------:R-:W-:Y:S02]  /*f230*/  PRMT R75, R19.reuse, 0x7610, R75 ;  /* 0x00007610134b7816 */ /* 0x040fe4000000004b */
[----:B------:R-:W-:-:S07]  /*f240*/  PRMT R77, R19, 0x7632, R77 ;  /* 0x00007632134d7816 */ /* 0x000fce000000004d */
.L_x_2792:
[----:B------:R-:W-:Y:S05]  /*f250*/  BSYNC B0 ;  /* 0x0000000000007941 */ /* 0x000fea0003800000 */
.L_x_2791:
[----:B------:R-:W-:Y:S04]  /*f260*/  BSSY B0, `(.L_x_2793) ;  /* 0x00000db000007945 */ /* 0x000fe80003800000 */
[----:B------:R-:W-:Y:S05]  /*f270*/  @P1 BRA `(.L_x_2794) ;  /* 0x0000000c00641947 */ /* 0x000fea0003800000 */
        /* <DEDUP_REMOVED lines=12> */
[----:B------:R-:W-:Y:S02]  /*f340*/  ISETP.NE.AND P4, PT, R10, R5, PT ;  /* 0x000000050a00720c */ /* 0x000fe40003f85270 */
[----:B------:R-:W-:Y:S02]  /*f350*/  SEL R4, RZ, 0xffffffff, P2 ;  /* 0xffffffffff047807 */ /* 0x000fe40001000000 */
[----:B------:R-:W-:Y:S02]  /*f360*/  @!P5 SEL R4, RZ, 0xffffffff, P0 ;  /* 0xffffffffff04d807 */ /* 0x000fe40000000000 */
[----:B------:R-:W-:Y:S02]  /*f370*/  ISETP.GE.U32.AND P0, PT, R42, R59, PT ;  /* 0x0000003b2a00720c */ /* 0x000fe40003f06070 */
[----:B------:R-:W-:Y:S02]  /*f380*/  PRMT R11, R74, 0x9910, RZ ;  /* 0x000099104a0b7816 */ /* 0x000fe400000000ff */
[----:B------:R-:W-:-:S02]  /*f390*/  PRMT R18, R25, 0x9910, RZ ;  /* 0x0000991019127816 */ /* 0x000fc400000000ff */
[----:B------:R-:W-:Y:S02]  /*f3a0*/  ISETP.GE.AND P6, PT, R10, R5, PT ;  /* 0x000000050a00720c */ /* 0x000fe40003fc6270 */
[----:B------:R-:W-:Y:S02]  /*f3b0*/  ISETP.GE.AND.EX P0, PT, R39, RZ, PT, P0 ;  /* 0x000000ff2700720c */ /* 0x000fe40003f06300 */
[----:B------:R-:W-:Y:S02]  /*f3c0*/  ISETP.NE.AND P5, PT, R18, R11, PT ;  /* 0x0000000b1200720c */ /* 0x000fe40003fa5270 */
[----:B------:R-:W-:Y:S02]  /*f3d0*/  LOP3.LUT R4, R4, 0x1, RZ, 0xc0, !PT ;  /* 0x0000000104047812 */ /* 0x000fe400078ec0ff */
[----:B------:R-:W-:Y:S02]  /*f3e0*/  SEL R10, RZ, 0xffffffff, P6 ;  /* 0xffffffffff0a7807 */ /* 0x000fe40003000000 */
[----:B------:R-:W-:-:S02]  /*f3f0*/  @!P4 SEL R10, RZ, 0xffffffff, P0 ;  /* 0xffffffffff0ac807 */ /* 0x000fc40000000000 */
[----:B------:R-:W-:Y:S02]  /*f400*/  SEL R5, RZ, 0xffffffff, P1 ;  /* 0xffffffffff057807 */ /* 0x000fe40000800000 */
[----:B------:R-:W-:Y:S01]  /*f410*/  ISETP.NE.U32.AND P0, PT, R4, 0x1, PT ;  /* 0x000000010400780c */ /* 0x000fe20003f05070 */
[----:B------:R-:W-:Y:S01]  /*f420*/  IMAD.IADD R4, R59, 0x1, R68 ;  /* 0x000000013b047824 */ /* 0x000fe200078e0244 */
[-C--:B------:R-:W-:Y:S02]  /*f430*/  ISETP.GE.U32.AND P2, PT, R40, R59.reuse, PT ;  /* 0x0000003b2800720c */ /* 0x080fe40003f46070 */
[----:B------:R-:W-:Y:S02]  /*f440*/  ISETP.GE.U32.AND P1, PT, R44, R59, PT ;  /* 0x0000003b2c00720c */ /* 0x000fe40003f26070 */
[----:B------:R-:W-:Y:S02]  /*f450*/  ISETP.GE.AND P6, PT, R18, R11, PT ;  /* 0x0000000b1200720c */ /* 0x000fe40003fc6270 */
[----:B------:R-:W-:-:S02]  /*f460*/  ISETP.GE.AND.EX P2, PT, R37, RZ, PT, P2 ;  /* 0x000000ff2500720c */ /* 0x000fc40003f46320 */
[----:B------:R-:W-:Y:S02]  /*f470*/  ISETP.GE.AND.EX P1, PT, R41, RZ, PT, P1 ;  /* 0x000000ff2900720c */ /* 0x000fe40003f26310 */
[----:B------:R-:W-:Y:S02]  /*f480*/  ISETP.GE.U32.AND P4, PT, R4, R70, PT ;  /* 0x000000460400720c */ /* 0x000fe40003f86070 */
[----:B------:R-:W-:Y:S02]  /*f490*/  SEL R11, RZ, 0xffffffff, P6 ;  /* 0xffffffffff0b7807 */ /* 0x000fe40003000000 */
[----:B------:R-:W-:Y:S02]  /*f4a0*/  @!P3 SEL R5, RZ, 0xffffffff, P2 ;  /* 0xffffffffff05b807 */ /* 0x000fe40001000000 */
        /* <DEDUP_REMOVED lines=95> */
[----:B------:R-:W-:Y:S02]  /*faa0*/  ISETP.GE.AND P4, PT, R64, R11, PT ;  /* 0x0000000b4000720c */ /* 0x000fe40003f86270 */
[----:B------:R-:W-:Y:S02]  /*fab0*/  SEL R5, RZ, 0xffffffff, P2 ;  /* 0xffffffffff057807 */ /* 0x000fe40001000000 */
[----:B------:R-:W-:Y:S02]  /*fac0*/  SEL R11, RZ, 0xffffffff, P1 ;  /* 0xffffffffff0b7807 */ /* 0x000fe40000800000 */
        /* <DEDUP_REMOVED lines=84> */
.L_x_2794:
[----:B------:R-:W-:Y:S05]  /*10010*/  BSYNC B0 ;  /* 0x0000000000007941 */ /* 0x000fea0003800000 */
.L_x_2793:
        /* <DEDUP_REMOVED lines=9> */
[----:B------:R-:W-:Y:S02]  /*100b0*/  PRMT R5, R16, 0x9910, RZ ;  /* 0x0000991010057816 */ /* 0x000fe400000000ff */
[----:B------:R-:W-:Y:S02]  /*100c0*/  PRMT R6, R20, 0x9910, RZ ;  /* 0x0000991014067816 */ /* 0x000fe400000000ff */
[----:B------:R-:W-:-:S02]  /*100d0*/  ISETP.GE.AND.EX P0, PT, R36, R43, PT, P0 ;  /* 0x0000002b2400720c */ /* 0x000fc40003f06300 */
[----:B------:R-:W-:Y:S02]  /*100e0*/  PRMT R7, R14, 0x9910, RZ ;  /* 0x000099100e077816 */ /* 0x000fe400000000ff */
[----:B------:R-:W-:Y:S02]  /*100f0*/  PRMT R8, R25, 0x9910, RZ ;  /* 0x0000991019087816 */ /* 0x000fe400000000ff */
[----:B------:R-:W-:Y:S02]  /*10100*/  SEL R4, RZ, 0xffffffff, P2 ;  /* 0xffffffffff047807 */ /* 0x000fe40001000000 */
[----:B------:R-:W-:Y:S02]  /*10110*/  ISETP.NE.AND P4, PT, R6, R5, PT ;  /* 0x000000050600720c */ /* 0x000fe40003f85270 */
[----:B------:R-:W-:Y:S02]  /*10120*/  ISETP.GE.U32.AND P2, PT, R40, R47, PT ;  /* 0x0000002f2800720c */ /* 0x000fe40003f46070 */
[----:B------:R-:W-:-:S02]  /*10130*/  @!P5 SEL R4, RZ, 0xffffffff, P0 ;  /* 0xffffffffff04d807 */ /* 0x000fc40000000000 */
[----:B------:R-:W-:Y:S02]  /*10140*/  ISETP.NE.AND P5, PT, R8, R7, PT ;  /* 0x000000070800720c */ /* 0x000fe40003fa5270 */
[----:B------:R-:W-:Y:S02]  /*10150*/  ISETP.GE.U32.AND P0, PT, R42, R49, PT ;  /* 0x000000312a00720c */ /* 0x000fe40003f06070 */
[----:B------:R-:W-:Y:S02]  /*10160*/  ISETP.GE.AND.EX P2, PT, R37, R46, PT, P2 ;  /* 0x0000002e2500720c */ /* 0x000fe40003f46320 */
[----:B------:R-:W-:Y:S02]  /*10170*/  ISETP.GE.AND P6, PT, R6, R5, PT ;  /* 0x000000050600720c */ /* 0x000fe40003fc6270 */
[----:B------:R-:W-:Y:S02]  /*10180*/  SEL R5, RZ, 0xffffffff, P1 ;  /* 0xffffffffff057807 */ /* 0x000fe40000800000 */
[----:B------:R-:W-:-:S02]  /*10190*/  ISETP.GE.U32.AND P1, PT, R44, R51, PT ;  /* 0x000000332c00720c */ /* 0x000fc40003f26070 */
[----:B------:R-:W-:Y:S02]  /*101a0*/  ISETP.GE.AND.EX P0, PT, R39, R48, PT, P0 ;  /* 0x000000302700720c */ /* 0x000fe40003f06300 */
[----:B------:R-:W-:Y:S02]  /*101b0*/  @!P3 SEL R5, RZ, 0xffffffff, P2 ;  /* 0xffffffffff05b807 */ /* 0x000fe40001000000 */
[----:B------:R-:W-:Y:S02]  /*101c0*/  SEL R6, RZ, 0xffffffff, P6 ;  /* 0xffffffffff067807 */ /* 0x000fe40003000000 */
[----:B------:R-:W-:Y:S02]  /*101d0*/  LOP3.LUT R4, R4, 0x1, RZ, 0xc0, !PT ;  /* 0x0000000104047812 */ /* 0x000fe400078ec0ff */
[----:B------:R-:W-:Y:S02]  /*101e0*/  ISETP.GE.AND P6, PT, R8, R7, PT ;  /* 0x000000070800720c */ /* 0x000fe40003fc6270 */
[----:B------:R-:W-:-:S02]  /*101f0*/  ISETP.GE.AND.EX P1, PT, R41, R50, PT, P1 ;  /* 0x000000322900720c */ /* 0x000fc40003f26310 */
[----:B------:R-:W-:Y:S02]  /*10200*/  @!P4 SEL R6, RZ, 0xffffffff, P0 ;  /* 0xffffffffff06c807 */ /* 0x000fe40000000000 */
[----:B------:R-:W-:Y:S02]  /*10210*/  LOP3.LUT R5, R5, 0x1, RZ, 0xc0, !PT ;  /* 0x0000000105057812 */ /* 0x000fe400078ec0ff */
[----:B------:R-:W-:Y:S02]  /*10220*/  ISETP.NE.U32.AND P0, PT, R4, 0x1, PT ;  /* 0x000000010400780c */ /* 0x000fe40003f05070 */
[----:B------:R-:W-:Y:S02]  /*10230*/  SEL R7, RZ, 0xffffffff, P6 ;  /* 0xffffffffff077807 */ /* 0x000fe40003000000 */
[----:B------:R-:W-:Y:S02]  /*10240*/  @!P5 SEL R7, RZ, 0xffffffff, P1 ;  /* 0xffffffffff07d807 */ /* 0x000fe40000800000 */
[----:B------:R-:W-:-:S02]  /*10250*/  ISETP.NE.U32.AND P1, PT, R5, 0x1, PT ;  /* 0x000000010500780c */ /* 0x000fc40003f25070 */
[----:B------:R-:W-:Y:S02]  /*10260*/  SEL R26, R26, R21, !P0 ;  /* 0x000000151a1a7207 */ /* 0x000fe40004000000 */
[----:B------:R-:W-:Y:S02]  /*10270*/  SEL R24, R24, R15, !P1 ;  /* 0x0000000f18187207 */ /* 0x000fe40004800000 */
[----:B------:R-:W-:Y:S02]  /*10280*/  LOP3.LUT R6, R6, 0x1, RZ, 0xc0, !PT ;  /* 0x0000000106067812 */ /* 0x000fe400078ec0ff */
[----:B------:R-:W-:Y:S02]  /*10290*/  PRMT R15, R13, 0x9910, RZ ;  /* 0x000099100d0f7816 */ /* 0x000fe400000000ff */
[----:B------:R-:W-:Y:S02]  /*102a0*/  PRMT R4, R26, 0x9910, RZ ;  /* 0x000099101a047816 */ /* 0x000fe400000000ff */
[----:B------:R-:W-:-:S02]  /*102b0*/  LOP3.LUT R7, R7, 0x1, RZ, 0xc0, !PT ;  /* 0x0000000107077812 */ /* 0x000fc400078ec0ff */
[----:B------:R-:W-:Y:S02]  /*102c0*/  ISETP.NE.U32.AND P2, PT, R6, 0x1, PT ;  /* 0x000000010600780c */ /* 0x000fe40003f45070 */
[----:B------:R-:W-:Y:S02]  /*102d0*/  ISETP.NE.AND P5, PT, R4, R15, PT ;  /* 0x0000000f0400720c */ /* 0x000fe40003fa5270 */
[----:B------:R-:W-:Y:S02]  /*102e0*/  SEL R38, R38, R45, !P0 ;  /* 0x0000002d26267207 */ /* 0x000fe40004000000 */
[----:B------:R-:W-:Y:S02]  /*102f0*/  ISETP.NE.U32.AND P3, PT, R7, 0x1, PT ;  /* 0x000000010700780c */ /* 0x000fe40003f65070 */
[----:B------:R-:W-:Y:S02]  /*10300*/  SEL R43, R36, R43, !P0 ;  /* 0x0000002b242b7207 */ /* 0x000fe40004000000 */
[----:B------:R-:W-:-:S02]  /*10310*/  SEL R7, R20, R16, !P2 ;  /* 0x0000001014077207 */ /* 0x000fc40005000000 */
[----:B------:R-:W-:Y:S02]  /*10320*/  SEL R42, R42, R49, !P2 ;  /* 0x000000312a2a7207 */ /* 0x000fe40005000000 */
[----:B------:R-:W-:Y:S02]  /*10330*/  SEL R11, R39, R48, !P2 ;  /* 0x00000030270b7207 */ /* 0x000fe40005000000 */
[----:B------:R-:W-:Y:S02]  /*10340*/  ISETP.GE.AND P2, PT, R4, R15, PT ;  /* 0x0000000f0400720c */ /* 0x000fe40003f46270 */
[----:B------:R-:W-:Y:S02]  /*10350*/  ISETP.GE.U32.AND P0, PT, R38, R53, PT ;  /* 0x000000352600720c */ /* 0x000fe40003f06070 */
[----:B------:R-:W-:Y:S02]  /*10360*/  SEL R25, R25, R14, !P3 ;  /* 0x0000000e19197207 */ /* 0x000fe40005800000 */
[----:B------:R-:W-:-:S02]  /*10370*/  PRMT R6, R3, 0x9910, RZ ;  /* 0x0000991003067816 */ /* 0x000fc400000000ff */
[----:B------:R-:W-:Y:S02]  /*10380*/  PRMT R5, R24, 0x9910, RZ ;  /* 0x0000991018057816 */ /* 0x000fe400000000ff */
[----:B------:R-:W-:Y:S02]  /*10390*/  PRMT R4, R12, 0x9910, RZ ;  /* 0x000099100c047816 */ /* 0x000fe400000000ff */
[----:B------:R-:W-:Y:S02]  /*103a0*/  SEL R40, R40, R47, !P1 ;  /* 0x0000002f28287207 */ /* 0x000fe40004800000 */
[----:B------:R-:W-:Y:S02]  /*103b0*/  SEL R37, R37, R46, !P1 ;  /* 0x0000002e25257207 */ /* 0x000fe40004800000 */
[----:B------:R-:W-:Y:S02]  /*103c0*/  SEL R10, R44, R51, !P3 ;  /* 0x000000332c0a7207 */ /* 0x000fe40005800000 */
[----:B------:R-:W-:-:S02]  /*103d0*/  SEL R9, R41, R50, !P3 ;  /* 0x0000003229097207 */ /* 0x000fc40005800000 */
[----:B------:R-:W-:Y:S02]  /*103e0*/  ISETP.GE.AND.EX P0, PT, R43, R52, PT, P0 ;  /* 0x000000342b00720c */ /* 0x000fe40003f06300 */
[CC--:B------:R-:W-:Y:S02]  /*103f0*/  ISETP.NE.AND P3, PT, R5.reuse, R6.reuse, PT ;  /* 0x000000060500720c */ /* 0x0c0fe40003f65270 */
[----:B------:R-:W-:Y:S01]  /*10400*/  ISETP.GE.AND P1, PT, R5, R6, PT ;  /* 0x000000060500720c */ /* 0x000fe20003f26270 */
[----:B------:R-:W-:Y:S01]  /*10410*/  IMAD.MOV.U32 R6, RZ, RZ, R4 ;  /* 0x000000ffff067224 */ /* 0x000fe200078e0004 */
[----:B------:R-:W-:Y:S02]  /*10420*/  PRMT R15, R0, 0x9910, RZ ;  /* 0x00009910000f7816 */ /* 0x000fe400000000ff */
[----:B------:R-:W-:Y:S02]  /*10430*/  PRMT R8, R25, 0x9910, RZ ;  /* 0x0000991019087816 */ /* 0x000fe400000000ff */
[----:B------:R-:W-:-:S02]  /*10440*/  SEL R4, RZ, 0xffffffff, P2 ;  /* 0xffffffffff047807 */ /* 0x000fc40001000000 */
        /* <DEDUP_REMOVED lines=11> */
[----:B------:R-:W-:-:S02]  /*10500*/  SEL R8, RZ, 0xffffffff, P6 ;  /* 0xffffffffff087807 */ /* 0x000fc40003000000 */
[----:B------:R-:W-:Y:S02]  /*10510*/  @!P5 SEL R8, RZ, 0xffffffff, P1 ;  /* 0xffffffffff08d807 */ /* 0x000fe40000800000 */
[----:B------:R-:W-:Y:S02]  /*10520*/  ISETP.GE.U32.AND P0, PT, R42, R61, PT ;  /* 0x0000003d2a00720c */ /* 0x000fe40003f06070 */
[----:B------:R-:W-:Y:S02]  /*10530*/  ISETP.GE.AND.EX P2, PT, R37, R54, PT, P2 ;  /* 0x000000362500720c */ /* 0x000fe40003f46320 */
[----:B------:R-:W-:Y:S02]  /*10540*/  LOP3.LUT R8, R8, 0x1, RZ, 0xc0, !PT ;  /* 0x0000000108087812 */ /* 0x000fe400078ec0ff */
[----:B------:R-:W-:Y:S02]  /*10550*/  ISETP.GE.AND.EX P0, PT, R11, R60, PT, P0 ;  /* 0x0000003c0b00720c */ /* 0x000fe40003f06300 */
[----:B------:R-:W-:-:S02]  /*10560*/  @!P3 SEL R5, RZ, 0xffffffff, P2 ;  /* 0xffffffffff05b807 */ /* 0x000fc40001000000 */
[----:B------:R-:W-:Y:S02]  /*10570*/  ISETP.NE.U32.AND P3, PT, R8, 0x1, PT ;  /* 0x000000010800780c */ /* 0x000fe40003f65070 */
[----:B------:R-:W-:Y:S02]  /*10580*/  @!P4 SEL R6, RZ, 0xffffffff, P0 ;  /* 0xffffffffff06c807 */ /* 0x000fe40000000000 */
[----:B------:R-:W-:Y:S02]  /*10590*/  LOP3.LUT R4, R4, 0x1, RZ, 0xc0, !PT ;  /* 0x0000000104047812 */ /* 0x000fe400078ec0ff */
[----:B------:R-:W-:Y:S02]  /*105a0*/  SEL R8, R25, R0, !P3 ;  /* 0x0000000019087207 */ /* 0x000fe40005800000 */
[----:B------:R-:W-:Y:S02]  /*105b0*/  LOP3.LUT R6, R6, 0x1, RZ, 0xc0, !PT ;  /* 0x0000000106067812 */ /* 0x000fe400078ec0ff */
[----:B------:R-:W-:-:S02]  /*105c0*/  ISETP.NE.U32.AND P0, PT, R4, 0x1, PT ;  /* 0x000000010400780c */ /* 0x000fc40003f05070 */
[----:B------:R-:W-:Y:S02]  /*105d0*/  LOP3.LUT R5, R5, 0x1, RZ, 0xc0, !PT ;  /* 0x0000000105057812 */ /* 0x000fe400078ec0ff */
[----:B------:R-:W-:Y:S02]  /*105e0*/  PRMT R19, R29, 0x9910, RZ ;  /* 0x000099101d137816 */ /* 0x000fe400000000ff */
[----:B------:R-:W-:Y:S02]  /*105f0*/  PRMT R4, R8, 0x9910, RZ ;  /* 0x0000991008047816 */ /* 0x000fe400000000ff */
[----:B------:R-:W-:Y:S02]  /*10600*/  ISETP.NE.U32.AND P2, PT, R6, 0x1, PT ;  /* 0x000000010600780c */ /* 0x000fe40003f45070 */
[----:B------:R-:W-:Y:S02]  /*10610*/  SEL R26, R26, R13, !P0 ;  /* 0x0000000d1a1a7207 */ /* 0x000fe40004000000 */
[----:B------:R-:W-:-:S02]  /*10620*/  ISETP.NE.U32.AND P1, PT, R5, 0x1, PT ;  /* 0x000000010500780c */ /* 0x000fc40003f25070 */
[----:B------:R-:W-:Y:S02]  /*10630*/  ISETP.NE.AND P6, PT, R4, R19, PT ;  /* 0x000000130400720c */ /* 0x000fe40003fc5270 */
[----:B------:R-:W-:Y:S02]  /*10640*/  SEL R5, R7, R12, !P2 ;  /* 0x0000000c07057207 */ /* 0x000fe40005000000 */
[----:B------:R-:W-:Y:S02]  /*10650*/  SEL R10, R10, R63, !P3 ;  /* 0x0000003f0a0a7207 */ /* 0x000fe40005800000 */
[----:B------:R-:W-:Y:S02]  /*10660*/  PRMT R7, R35, 0x9910, RZ ;  /* 0x0000991023077816 */ /* 0x000fe400000000ff */
[----:B------:R-:W-:Y:S02]  /*10670*/  PRMT R0, R26, 0x9910, RZ ;  /* 0x000099101a007816 */ /* 0x000fe400000000ff */
[----:B------:R-:W-:-:S02]  /*10680*/  SEL R16, R38, R53, !P0 ;  /* 0x0000003526107207 */ /* 0x000fc40004000000 */
[----:B------:R-:W-:Y:S02]  /*10690*/  SEL R15, R43, R52, !P0 ;  /* 0x000000342b0f7207 */ /* 0x000fe40004000000 */
[----:B------:R-:W-:Y:S02]  /*106a0*/  SEL R3, R24, R3, !P1 ;  /* 0x0000000318037207 */ /* 0x000fe40004800000 */
[----:B------:R-:W-:Y:S02]  /*106b0*/  SEL R14, R40, R55, !P1 ;  /* 0x00000037280e7207 */ /* 0x000fe40004800000 */
[----:B------:R-:W-:Y:S02]  /*106c0*/  SEL R13, R37, R54, !P1 ;  /* 0x00000036250d7207 */ /* 0x000fe40004800000 */
[----:B------:R-:W-:Y:S02]  /*106d0*/  ISETP.GE.AND P0, PT, R4, R19, PT ;  /* 0x000000130400720c */ /* 0x000fe40003f06270 */
[----:B------:R-:W-:-:S02]  /*106e0*/  SEL R12, R42, R61, !P2 ;  /* 0x0000003d2a0c7207 */ /* 0x000fc40005000000 */
[----:B------:R-:W-:Y:S02]  /*106f0*/  SEL R11, R11, R60, !P2 ;  /* 0x0000003c0b0b7207 */ /* 0x000fe40005000000 */
[----:B------:R-:W-:Y:S02]  /*10700*/  SEL R9, R9, R62, !P3 ;  /* 0x0000003e09097207 */ /* 0x000fe40005800000 */
[----:B------:R-:W-:Y:S02]  /*10710*/  PRMT R19, R58, 0x9910, RZ ;  /* 0x000099103a137816 */ /* 0x000fe400000000ff */
[----:B------:R-:W-:Y:S02]  /*10720*/  PRMT R6, R5, 0x9910, RZ ;  /* 0x0000991005067816 */ /* 0x000fe400000000ff */
[----:B------:R-:W-:Y:S02]  /*10730*/  ISETP.GE.U32.AND P1, PT, R10, R33, PT ;  /* 0x000000210a00720c */ /* 0x000fe40003f26070 */
[----:B------:R-:W-:-:S02]  /*10740*/  ISETP.NE.AND P4, PT, R0, R7, PT ;  /* 0x000000070000720c */ /* 0x000fc40003f85270 */
[----:B------:R-:W-:Y:S02]  /*10750*/  ISETP.GE.AND P2, PT, R0, R7, PT ;  /* 0x000000070000720c */ /* 0x000fe40003f46270 */
[----:B------:R-:W-:Y:S02]  /*10760*/  PRMT R7, R30, 0x9910, RZ ;  /* 0x000099101e077816 */ /* 0x000fe400000000ff */
[----:B------:R-:W-:Y:S02]  /*10770*/  PRMT R4, R3, 0x9910, RZ ;  /* 0x0000991003047816 */ /* 0x000fe400000000ff */
[----:B------:R-:W-:Y:S02]  /*10780*/  ISETP.GE.AND.EX P1, PT, R9, R34, PT, P1 ;  /* 0x000000220900720c */ /* 0x000fe40003f26310 */
[----:B------:R-:W-:Y:S02]  /*10790*/  ISETP.NE.AND P3, PT, R6, R19, PT ;  /* 0x000000130600720c */ /* 0x000fe40003f65270 */
[----:B------:R-:W-:-:S02]  /*107a0*/  SEL R0, RZ, 0xffffffff, P2 ;  /* 0xffffffffff007807 */ /* 0x000fc40001000000 */
[CC--:B------:R-:W-:Y:S02]  /*107b0*/  ISETP.NE.AND P5, PT, R4.reuse, R7.reuse, PT ;  /* 0x000000070400720c */ /* 0x0c0fe40003fa5270 */
[----:B------:R-:W-:Y:S02]  /*107c0*/  ISETP.GE.AND P2, PT, R4, R7, PT ;  /* 0x000000070400720c */ /* 0x000fe40003f46270 */
[----:B------:R-:W-:Y:S02]  /*107d0*/  SEL R7, RZ, 0xffffffff, P0 ;  /* 0xffffffffff077807 */ /* 0x000fe40000000000 */
[----:B------:R-:W-:Y:S02]  /*107e0*/  @!P6 SEL R7, RZ, 0xffffffff, P1 ;  /* 0xffffffffff07e807 */ /* 0x000fe40000800000 */
[----:B------:R-:W-:Y:S02]  /*107f0*/  ISETP.GE.U32.AND P1, PT, R12, R57, PT ;  /* 0x000000390c00720c */ /* 0x000fe40003f26070 */
[----:B------:R-:W-:-:S02]  /*10800*/  SEL R4, RZ, 0xffffffff, P2 ;  /* 0xffffffffff047807 */ /* 0x000fc40001000000 */
[----:B------:R-:W-:Y:S02]  /*10810*/  ISETP.GE.U32.AND P0, PT, R14, R27, PT ;  /* 0x0000001b0e00720c */ /* 0x000fe40003f06070 */
[----:B------:R-:W-:Y:S02]  /*10820*/  ISETP.GE.U32.AND P2, PT, R16, R31, PT ;  /* 0x0000001f1000720c */ /* 0x000fe40003f46070 */
[----:B------:R-:W-:Y:S02]  /*10830*/  ISETP.GE.AND P6, PT, R6, R19, PT ;  /* 0x000000130600720c */ /* 0x000fe40003fc6270 */
[----:B------:R-:W-:Y:S02]  /*10840*/  ISETP.GE.AND.EX P1, PT, R11, R56, PT, P1 ;  /* 0x000000380b00720c */ /* 0x000fe40003f26310 */
[----:B------:R-:W-:Y:S02]  /*10850*/  ISETP.GE.AND.EX P0, PT, R13, R28, PT, P0 ;  /* 0x0000001c0d00720c */ /* 0x000fe40003f06300 */
[----:B------:R-:W-:-:S02]  /*10860*/  ISETP.GE.AND.EX P2, PT, R15, R32, PT, P2 ;  /* 0x000000200f00720c */ /* 0x000fc40003f46320 */
[----:B------:R-:W-:Y:S02]  /*10870*/  SEL R6, RZ, 0xffffffff, P6 ;  /* 0xffffffffff067807 */ /* 0x000fe40003000000 */
[----:B------:R-:W-:Y:S02]  /*10880*/  @!P3 SEL R6, RZ, 0xffffffff, P1 ;  /* 0xffffffffff06b807 */ /* 0x000fe40000800000 */
        /* <DEDUP_REMOVED lines=25> */
.L_x_2769:
        /* <DEDUP_REMOVED lines=37> */
[--C-:B---3--:R-:W-:Y:S02]  /*10c70*/  IMAD.MOV.U32 R20, RZ, RZ, R13.reuse ;  /* 0x000000ffff147224 */ /* 0x108fe400078e000d */
        /* <DEDUP_REMOVED lines=58> */
.L_x_2798:
[----:B------:R-:W-:-:S05]  /*11020*/  SHF.R.U32.HI R5, RZ, 0x2, R35 ;  /* 0x00000002ff057819 */ /* 0x000fca0000011623 */
[----:B------:R-:W-:-:S06]  /*11030*/  IMAD.WIDE.U32 R4, R5, 0x8, R18 ;  /* 0x0000000805047825 */ /* 0x000fcc00078e0012 */
[----:B------:R-:W2:Y:S01]  /*11040*/  LDG.E.64 R4, desc[UR60][R4.64] ;  /* 0x0000003c04047981 */ /* 0x000ea2000c1e1b00 */
[----:B------:R-:W-:-:S05]  /*11050*/  IMAD.IADD R65, R35, 0x1, R46 ;  /* 0x0000000123417824 */ /* 0x000fca00078e022e */
[----:B------:R-:W-:-:S05]  /*11060*/  SHF.R.U32.HI R7, RZ, 0x2, R65 ;  /* 0x00000002ff077819 */ /* 0x000fca0000011641 */
[----:B------:R-:W-:-:S06]  /*11070*/  IMAD.WIDE.U32 R6, R7, 0x8, R18 ;  /* 0x0000000807067825 */ /* 0x000fcc00078e0012 */
[----:B------:R-:W3:Y:S01]  /*11080*/  LDG.E.64 R6, desc[UR60][R6.64] ;  /* 0x0000003c06067981 */ /* 0x000ee2000c1e1b00 */
[----:B------:R-:W-:-:S05]  /*11090*/  IMAD.IADD R67, R65, 0x1, R46 ;  /* 0x0000000141437824 */ /* 0x000fca00078e022e */
[----:B------:R-:W-:-:S05]  /*110a0*/  SHF.R.U32.HI R9, RZ, 0x2, R67 ;  /* 0x00000002ff097819 */ /* 0x000fca0000011643 */
[----:B------:R-:W-:-:S06]  /*110b0*/  IMAD.WIDE.U32 R8, R9, 0x8, R18 ;  /* 0x0000000809087825 */ /* 0x000fcc00078e0012 */
[----:B------:R-:W4:Y:S01]  /*110c0*/  LDG.E.64 R8, desc[UR60][R8.64] ;  /* 0x0000003c08087981 */ /* 0x000f22000c1e1b00 */
[----:B------:R-:W-:-:S05]  /*110d0*/  IMAD.IADD R66, R67, 0x1, R46 ;  /* 0x0000000143427824 */ /* 0x000fca00078e022e */
        /* <DEDUP_REMOVED lines=13> */
[----:B------:R-:W-:Y:S02]  /*111b0*/  PRMT R83, R16, 0x9910, RZ ;  /* 0x0000991010537816 */ /* 0x000fe400000000ff */
[----:B------:R-:W-:-:S02]  /*111c0*/  PRMT R84, R24, 0x9910, RZ ;  /* 0x0000991018547816 */ /* 0x000fc400000000ff */
[C---:B--2---:R-:W-:Y:S02]  /*111d0*/  PRMT R68, R4.reuse, 0x9910, RZ ;  /* 0x0000991004447816 */ /* 0x044fe400000000ff */
[----:B------:R-:W-:Y:S02]  /*111e0*/  PRMT R71, R4, 0xbb32, RZ ;  /* 0x0000bb3204477816 */ /* 0x000fe400000000ff */
[CC--:B------:R-:W-:Y:S02]  /*111f0*/  ISETP.NE.AND P3, PT, R69.reuse, R68.reuse, PT ;  /* 0x000000444500720c */ /* 0x0c0fe40003f65270 */
[CC--:B------:R-:W-:Y:S02]  /*11200*/  ISETP.NE.AND P2, PT, R72.reuse, R71.reuse, PT ;  /* 0x000000474800720c */ /* 0x0c0fe40003f45270 */
[----:B------:R-:W-:Y:S02]  /*11210*/  ISETP.GE.AND P1, PT, R69, R68, PT ;  /* 0x000000444500720c */ /* 0x000fe40003f26270 */
[----:B------:R-:W-:-:S02]  /*11220*/  ISETP.GE.AND P4, PT, R72, R71, PT ;  /* 0x000000474800720c */ /* 0x000fc40003f86270 */
[----:B------:R-:W-:Y:S02]  /*11230*/  PRMT R72, R54, 0x9910, RZ ;  /* 0x0000991036487816 */ /* 0x000fe400000000ff */
[----:B------:R-:W-:Y:S02]  /*11240*/  PRMT R69, R5, 0x9910, RZ ;  /* 0x0000991005457816 */ /* 0x000fe400000000ff */
[----:B------:R-:W-:Y:S02]  /*11250*/  SEL R68, RZ, 0xffffffff, P5 ;  /* 0xffffffffff447807 */ /* 0x000fe40002800000 */
[CC--:B------:R-:W-:Y:S02]  /*11260*/  ISETP.NE.AND P5, PT, R72.reuse, R69.reuse, PT ;  /* 0x000000454800720c */ /* 0x0c0fe40003fa5270 */
[----:B------:R-:W-:Y:S02]  /*11270*/  ISETP.GE.AND P6, PT, R72, R69, PT ;  /* 0x000000454800720c */ /* 0x000fe40003fc6270 */
[----:B------:R-:W-:-:S02]  /*11280*/  @P3 SEL R68, RZ, 0xffffffff, P1 ;  /* 0xffffffffff443807 */ /* 0x000fc40000800000 */
[----:B------:R-:W-:Y:S02]  /*11290*/  SEL R69, RZ, 0xffffffff, P0 ;  /* 0xffffffffff457807 */ /* 0x000fe40000000000 */
[-C--:B------:R-:W-:Y:S02]  /*112a0*/  ISETP.GE.U32.AND P0, PT, R40, R35.reuse, PT ;  /* 0x000000232800720c */ /* 0x080fe40003f06070 */
[----:B------:R-:W-:Y:S02]  /*112b0*/  LOP3.LUT R68, R68, 0x1, RZ, 0xc0, !PT ;  /* 0x0000000144447812 */ /* 0x000fe400078ec0ff */
[----:B------:R-:W-:Y:S02]  /*112c0*/  @P2 SEL R69, RZ, 0xffffffff, P4 ;  /* 0xffffffffff452807 */ /* 0x000fe40002000000 */
[----:B------:R-:W-:Y:S02]  /*112d0*/  ISETP.GE.AND.EX P0, PT, R29, RZ, PT, P0 ;  /* 0x000000ff1d00720c */ /* 0x000fe40003f06300 */
[----:B------:R-:W-:-:S02]  /*112e0*/  ISETP.GE.U32.AND P4, PT, R38, R35, PT ;  /* 0x000000232600720c */ /* 0x000fc40003f86070 */
[----:B------:R-:W-:Y:S02]  /*112f0*/  ISETP.NE.U32.AND P2, PT, R68, 0x1, PT ;  /* 0x000000014400780c */ /* 0x000fe40003f45070 */
[----:B------:R-:W-:Y:S02]  /*11300*/  LOP3.LUT R68, R69, 0x1, RZ, 0xc0, !PT ;  /* 0x0000000145447812 */ /* 0x000fe400078ec0ff */
[----:B------:R-:W-:Y:S02]  /*11310*/  SEL R69, RZ, 0xffffffff, P0 ;  /* 0xffffffffff457807 */ /* 0x000fe40000000000 */
[----:B------:R-:W-:Y:S02]  /*11320*/  ISETP.GE.AND.EX P4, PT, R28, RZ, PT, P4 ;  /* 0x000000ff1c00720c */ /* 0x000fe40003f86340 */
[----:B------:R-:W-:Y:S02]  /*11330*/  ISETP.GE.U32.AND P0, PT, R33, R65, PT ;  /* 0x000000412100720c */ /* 0x000fe40003f06070 */
[----:B------:R-:W-:-:S02]  /*11340*/  PRMT R71, R5, 0xbb32, RZ ;  /* 0x0000bb3205477816 */ /* 0x000fc400000000ff */
[----:B------:R-:W-:Y:S02]  /*11350*/  SEL R75, RZ, 0xffffffff, P4 ;  /* 0xffffffffff4b7807 */ /* 0x000fe40002000000 */
[----:B------:R-:W-:Y:S02]  /*11360*/  ISETP.GE.AND.EX P0, PT, R27, RZ, PT, P0 ;  /* 0x000000ff1b00720c */ /* 0x000fe40003f06300 */
[CC--:B------:R-:W-:Y:S02]  /*11370*/  ISETP.NE.AND P3, PT, R74.reuse, R71.reuse, PT ;  /* 0x000000474a00720c */ /* 0x0c0fe40003f65270 */
[----:B------:R-:W-:Y:S02]  /*11380*/  ISETP.GE.AND P1, PT, R74, R71, PT ;  /* 0x000000474a00720c */ /* 0x000fe40003f26270 */
[----:B------:R-:W-:Y:S02]  /*11390*/  ISETP.NE.U32.AND P4, PT, R68, 0x1, PT ;  /* 0x000000014400780c */ /* 0x000fe40003f85070 */
[----:B------:R-:W-:-:S02]  /*113a0*/  PRMT R71, R63, 0x9910, RZ ;  /* 0x000099103f477816 */ /* 0x000fc400000000ff */
[----:B---3--:R-:W-:Y:S02]  /*113b0*/  PRMT R68, R6, 0x9910, RZ ;  /* 0x0000991006447816 */ /* 0x008fe400000000ff */
[----:B------:R-:W-:Y:S02]  /*113c0*/  SEL R78, RZ, 0xffffffff, P0 ;  /* 0xffffffffff4e7807 */ /* 0x000fe40000000000 */
[----:B------:R-:W-:Y:S02]  /*113d0*/  ISETP.GE.U32.AND P0, PT, R32, R65, PT ;  /* 0x000000412000720c */ /* 0x000fe40003f06070 */
[----:B------:R-:W-:Y:S02]  /*113e0*/  @P5 SEL R69, RZ, 0xffffffff, P6 ;  /* 0xffffffffff455807 */ /* 0x000fe40003000000 */
[----:B------:R-:W-:Y:S02]  /*113f0*/  ISETP.NE.AND P6, PT, R71, R68, PT ;  /* 0x000000444700720c */ /* 0x000fe40003fc5270 */
[----:B------:R-:W-:-:S02]  /*11400*/  ISETP.GE.AND.EX P0, PT, R26, RZ, PT, P0 ;  /* 0x000000ff1a00720c */ /* 0x000fc40003f06300 */
[----:B------:R-:W-:Y:S02]  /*11410*/  PRMT R72, R7, 0x9910, RZ ;  /* 0x0000991007487816 */ /* 0x000fe400000000ff */
[----:B------:R-:W-:Y:S02]  /*11420*/  SEL R77, RZ, 0xffffffff, P0 ;  /* 0xffffffffff4d7807 */ /* 0x000fe40000000000 */
[----:B------:R-:W-:Y:S02]  /*11430*/  @P3 SEL R75, RZ, 0xffffffff, P1 ;  /* 0xffffffffff4b3807 */ /* 0x000fe40000800000 */
[----:B------:R-:W-:Y:S02]  /*11440*/  ISETP.GE.U32.AND P0, PT, R31, R65, PT ;  /* 0x000000411f00720c */ /* 0x000fe40003f06070 */
[----:B------:R-:W-:Y:S02]  /*11450*/  ISETP.GE.AND P5, PT, R71, R68, PT ;  /* 0x000000444700720c */ /* 0x000fe40003fa6270 */
[----:B------:R-:W-:-:S02]  /*11460*/  ISETP.NE.AND P1, PT, R73, R72, PT ;  /* 0x000000484900720c */ /* 0x000fc40003f25270 */
[----:B------:R-:W-:Y:S02]  /*11470*/  PRMT R71, R56, 0x9910, RZ ;  /* 0x0000991038477816 */ /* 0x000fe400000000ff */
[----:B------:R-:W-:Y:S02]  /*11480*/  PRMT R68, R6, 0xbb32, RZ ;  /* 0x0000bb3206447816 */ /* 0x000fe400000000ff */
[----:B------:R-:W-:Y:S02]  /*11490*/  ISETP.GE.AND P3, PT, R73, R72, PT ;  /* 0x000000484900720c */ /* 0x000fe40003f66270 */
[----:B------:R-:W-:Y:S02]  /*114a0*/  ISETP.GE.AND.EX P0, PT, R55, RZ, PT, P0 ;  /* 0x000000ff3700720c */ /* 0x000fe40003f06300 */
[----:B------:R-:W-:Y:S02]  /*114b0*/  PRMT R73, R62, 0x9910, RZ ;  /* 0x000099103e497816 */ /* 0x000fe400000000ff */
[----:B------:R-:W-:-:S02]  /*114c0*/  PRMT R72, R7, 0xbb32, RZ ;  /* 0x0000bb3207487816 */ /* 0x000fc400000000ff */
[----:B------:R-:W-:Y:S02]  /*114d0*/  @P6 SEL R78, RZ, 0xffffffff, P5 ;  /* 0xffffffffff4e6807 */ /* 0x000fe40002800000 */
[CC--:B------:R-:W-:Y:S02]  /*114e0*/  ISETP.NE.AND P6, PT, R71.reuse, R68.reuse, PT ;  /* 0x000000444700720c */ /* 0x0c0fe40003fc5270 */
[----:B------:R-:W-:Y:S02]  /*114f0*/  SEL R79, RZ, 0xffffffff, P0 ;  /* 0xffffffffff4f7807 */ /* 0x000fe40000000000 */
[----:B------:R-:W-:Y:S01]  /*11500*/  ISETP.GE.AND P5, PT, R71, R68, PT ;  /* 0x000000444700720c */ /* 0x000fe20003fa6270 */
[----:B------:R-:W-:Y:S01]  /*11510*/  IMAD.MOV.U32 R71, RZ, RZ, R73 ;  /* 0x000000ffff477224 */ /* 0x000fe200078e0049 */
[----:B------:R-:W-:Y:S01]  /*11520*/  ISETP.GE.U32.AND P0, PT, R30, R65, PT ;  /* 0x000000411e00720c */ /* 0x000fe20003f06070 */
[----:B------:R-:W-:Y:S01]  /*11530*/  IMAD.MOV.U32 R68, RZ, RZ, R72 ;  /* 0x000000ffff447224 */ /* 0x000fe200078e0048 */
[----:B------:R-:W-:-:S02]  /*11540*/  @P1 SEL R77, RZ, 0xffffffff, P3 ;  /* 0xffffffffff4d1807 */ /* 0x000fc40001800000 */
[----:B------:R-:W-:Y:S02]  /*11550*/  ISETP.GE.AND.EX P0, PT, R59, RZ, PT, P0 ;  /* 0x000000ff3b00720c */ /* 0x000fe40003f06300 */
[CC--:B------:R-:W-:Y:S02]  /*11560*/  ISETP.NE.AND P3, PT, R71.reuse, R68.reuse, PT ;  /* 0x000000444700720c */ /* 0x0c0fe40003f65270 */
[----:B------:R-:W-:Y:S02]  /*11570*/  ISETP.GE.AND P1, PT, R71, R68, PT ;  /* 0x000000444700720c */ /* 0x000fe40003f26270 */
[----:B------:R-:W-:Y:S02]  /*11580*/  PRMT R71, R53, 0x9910, RZ ;  /* 0x0000991035477816 */ /* 0x000fe400000000ff */
[----:B----4-:R-:W-:Y:S02]  /*11590*/  PRMT R68, R8, 0x9910, RZ ;  /* 0x0000991008447816 */ /* 0x010fe400000000ff */
[----:B------:R-:W-:-:S02]  /*115a0*/  SEL R80, RZ, 0xffffffff, P0 ;  /* 0xffffffffff507807 */ /* 0x000fc40000000000 */
[----:B------:R-:W-:Y:S02]  /*115b0*/  ISETP.GE.U32.AND P0, PT, R52, R67, PT ;  /* 0x000000433400720c */ /* 0x000fe40003f06070 */
[----:B------:R-:W-:Y:S02]  /*115c0*/  PRMT R72, R61, 0x9910, RZ ;  /* 0x000099103d487816 */ /* 0x000fe400000000ff */
[----:B------:R-:W-:Y:S02]  /*115d0*/  @P6 SEL R79, RZ, 0xffffffff, P5 ;  /* 0xffffffffff4f6807 */ /* 0x000fe40002800000 */
[-C--:B------:R-:W-:Y:S02]  /*115e0*/  ISETP.NE.AND P5, PT, R71, R68.reuse, PT ;  /* 0x000000444700720c */ /* 0x080fe40003fa5270 */
[----:B------:R-:W-:Y:S02]  /*115f0*/  ISETP.GE.AND.EX P0, PT, R49, RZ, PT, P0 ;  /* 0x000000ff3100720c */ /* 0x000fe40003f06300 */
[----:B------:R-:W-:Y:S01]  /*11600*/  ISETP.GE.AND P6, PT, R71, R68, PT ;  /* 0x000000444700720c */ /* 0x000fe20003fc6270 */
[----:B------:R-:W-:Y:S01]  /*11610*/  IMAD.MOV.U32 R71, RZ, RZ, R72 ;  /* 0x000000ffff477224 */ /* 0x000fe200078e0048 */
[----:B------:R-:W-:-:S02]  /*11620*/  PRMT R68, R8, 0xbb32, RZ ;  /* 0x0000bb3208447816 */ /* 0x000fc400000000ff */
[----:B------:R-:W-:Y:S02]  /*11630*/  SEL R74, RZ, 0xffffffff, P0 ;  /* 0xffffffffff4a7807 */ /* 0x000fe40000000000 */
[----:B------:R-:W-:Y:S02]  /*11640*/  ISETP.GE.U32.AND P0, PT, R47, R67, PT ;  /* 0x000000432f00720c */ /* 0x000fe40003f06070 */
[----:B------:R-:W-:Y:S02]  /*11650*/  @P3 SEL R80, RZ, 0xffffffff, P1 ;  /* 0xffffffffff503807 */ /* 0x000fe40000800000 */
        /* <DEDUP_REMOVED lines=13> */
[----:B------:R-:W-:Y:S02]  /*11730*/  @P3 SEL R73, RZ, 0xffffffff, P1 ;  /* 0xffffffffff493807 */ /* 0x000fe40000800000 */
[----:B------:R-:W-:-:S02]  /*11740*/  ISETP.NE.AND P1, PT, R71, R68, PT ;  /* 0x000000444700720c */ /* 0x000fc40003f25270 */
[----:B------:R-:W-:Y:S02]  /*11750*/  ISETP.GE.AND P3, PT, R71, R68, PT ;  /* 0x000000444700720c */ /* 0x000fe40003f66270 */
[----:B------:R-:W-:Y:S02]  /*11760*/  SEL R68, RZ, 0xffffffff, P0 ;  /* 0xffffffffff447807 */ /* 0x000fe40000000000 */
[----:B------:R-:W-:Y:S02]  /*11770*/  ISETP.GE.U32.AND P0, PT, R58, R67, PT ;  /* 0x000000433a00720c */ /* 0x000fe40003f06070 */
[----:B------:R-:W-:Y:S02]  /*11780*/  @P6 SEL R68, RZ, 0xffffffff, P5 ;  /* 0xffffffffff446807 */ /* 0x000fe40002800000 */
[----:B------:R-:W-:Y:S02]  /*11790*/  ISETP.GE.AND.EX P6, PT, R51, RZ, PT, P0 ;  /* 0x000000ff3300720c */ /* 0x000fe40003fc6300 */
[----:B-----5:R-:W-:-:S02]  /*117a0*/  PRMT R81, R10, 0xbb32, RZ ;  /* 0x0000bb320a517816 */ /* 0x020fc400000000ff */
[-C--:B------:R-:W-:Y:S02]  /*117b0*/  ISETP.GE.U32.AND P5, PT, R12, R66.reuse, PT ;  /* 0x000000420c00720c */ /* 0x080fe40003fa6070 */
[----:B------:R-:W-:Y:S02]  /*117c0*/  ISETP.GE.U32.AND P0, PT, R15, R66, PT ;  /* 0x000000420f00720c */ /* 0x000fe40003f06070 */
[----:B------:R-:W-:Y:S02]  /*117d0*/  SEL R72, RZ, 0xffffffff, P6 ;  /* 0xffffffffff487807 */ /* 0x000fe40003000000 */
[----:B------:R-:W-:Y:S02]  /*117e0*/  PRMT R71, R10, 0x9910, RZ ;  /* 0x000099100a477816 */ /* 0x000fe400000000ff */
[----:B------:R-:W-:Y:S02]  /*117f0*/  LOP3.LUT R69, R69, 0x1, RZ, 0xc0, !PT ;  /* 0x0000000145457812 */ /* 0x000fe400078ec0ff */
[----:B------:R-:W-:-:S02]  /*11800*/  ISETP.NE.AND P6, PT, R82, R81, PT ;  /* 0x000000515200720c */ /* 0x000fc40003fc5270 */
[----:B------:R-:W-:Y:S02]  /*11810*/  ISETP.GE.AND.EX P5, PT, R14, RZ, PT, P5 ;  /* 0x000000ff0e00720c */ /* 0x000fe40003fa6350 */
[----:B------:R-:W-:Y:S02]  /*11820*/  @P1 SEL R72, RZ, 0xffffffff, P3 ;  /* 0xffffffffff481807 */ /* 0x000fe40001800000 */
[----:B------:R-:W-:Y:S02]  /*11830*/  ISETP.GE.AND.EX P0, PT, R13, RZ, PT, P0 ;  /* 0x000000ff0d00720c */ /* 0x000fe40003f06300 */
[----:B------:R-:W-:Y:S02]  /*11840*/  ISETP.NE.AND P3, PT, R76, R71, PT ;  /* 0x000000474c00720c */ /* 0x000fe40003f65270 */
[----:B------:R-:W-:Y:S02]  /*11850*/  ISETP.NE.U32.AND P1, PT, R69, 0x1, PT ;  /* 0x000000014500780c */ /* 0x000fe40003f25070 */
[----:B------:R-:W-:-:S02]  /*11860*/  SEL R69, RZ, 0xffffffff, P5 ;  /* 0xffffffffff457807 */ /* 0x000fc40002800000 */
[----:B------:R-:W-:Y:S02]  /*11870*/  ISETP.GE.AND P5, PT, R76, R71, PT ;  /* 0x000000474c00720c */ /* 0x000fe40003fa6270 */
[----:B------:R-:W-:Y:S02]  /*11880*/  SEL R71, RZ, 0xffffffff, P0 ;  /* 0xffffffffff477807 */ /* 0x000fe40000000000 */
[----:B------:R-:W-:Y:S01]  /*11890*/  ISETP.GE.AND P0, PT, R82, R81, PT ;  /* 0x000000515200720c */ /* 0x000fe20003f06270 */
[----:B------:R-:W-:Y:S01]  /*118a0*/  IMAD.MOV.U32 R81, RZ, RZ, R83 ;  /* 0x000000ffff517224 */ /* 0x000fe200078e0053 */
[----:B------:R-:W-:Y:S02]  /*118b0*/  PRMT R76, R11, 0x9910, RZ ;  /* 0x000099100b4c7816 */ /* 0x000fe400000000ff */
[----:B------:R-:W-:Y:S02]  /*118c0*/  @P6 SEL R71, RZ, 0xffffffff, P0 ;  /* 0xffffffffff476807 */ /* 0x000fe40000000000 */
[----:B------:R-:W-:-:S02]  /*118d0*/  ISETP.NE.AND P6, PT, R81, R76, PT ;  /* 0x0000004c5100720c */ /* 0x000fc40003fc5270 */
[----:B------:R-:W-:Y:S02]  /*118e0*/  @P3 SEL R69, RZ, 0xffffffff, P5 ;  /* 0xffffffffff453807 */ /* 0x000fe40002800000 */
[----:B------:R-:W-:Y:S02]  /*118f0*/  ISETP.GE.U32.AND P3, PT, R21, R66, PT ;  /* 0x000000421500720c */ /* 0x000fe40003f66070 */
[----:B------:R-:W-:Y:S02]  /*11900*/  LOP3.LUT R75, R75, 0x1, RZ, 0xc0, !PT ;  /* 0x000000014b4b7812 */ /* 0x000fe400078ec0ff */
[----:B------:R-:W-:Y:S02]  /*11910*/  ISETP.GE.AND.EX P0, PT, R20, RZ, PT, P3 ;  /* 0x000000ff1400720c */ /* 0x000fe40003f06330 */
[----:B------:R-:W-:Y:S02]  /*11920*/  ISETP.GE.AND P3, PT, R81, R76, PT ;  /* 0x0000004c5100720c */ /* 0x000fe40003f66270 */
[----:B------:R-:W-:-:S02]  /*11930*/  PRMT R83, R11, 0xbb32, RZ ;  /* 0x0000bb320b537816 */ /* 0x000fc400000000ff */
[----:B------:R-:W-:Y:S02]  /*11940*/  ISETP.NE.U32.AND P5, PT, R75, 0x1, PT ;  /* 0x000000014b00780c */ /* 0x000fe40003fa5070 */
[----:B------:R-:W-:Y:S02]  /*11950*/  SEL R75, RZ, 0xffffffff, P0 ;  /* 0xffffffffff4b7807 */ /* 0x000fe40000000000 */
[----:B------:R-:W-:Y:S02]  /*11960*/  @P6 SEL R75, RZ, 0xffffffff, P3 ;  /* 0xffffffffff4b6807 */ /* 0x000fe40001800000 */
[----:B------:R-:W-:Y:S02]  /*11970*/  ISETP.NE.AND P3, PT, R84, R83, PT ;  /* 0x000000535400720c */ /* 0x000fe40003f65270 */
[----:B------:R-:W-:Y:S02]  /*11980*/  ISETP.GE.U32.AND P0, PT, R39, R66, PT ;  /* 0x000000422700720c */ /* 0x000fe40003f06070 */
[----:B------:R-:W-:-:S02]  /*11990*/  PRMT R76, R4, 0x7632, R76 ;  /* 0x00007632044c7816 */ /* 0x000fc4000000004c */
[----:B------:R-:W-:Y:S02]  /*119a0*/  ISETP.GE.AND.EX P0, PT, R25, RZ, PT, P0 ;  /* 0x000000ff1900720c */ /* 0x000fe40003f06300 */
[----:B------:R-:W-:Y:S02]  /*119b0*/  ISETP.GE.AND P6, PT, R84, R83, PT ;  /* 0x000000535400720c */ /* 0x000fe40003fc6270 */
[----:B------:R-:W-:Y:S02]  /*119c0*/  LOP3.LUT R78, R78, 0x1, RZ, 0xc0, !PT ;  /* 0x000000014e4e7812 */ /* 0x000fe400078ec0ff */
[----:B------:R-:W-:Y:S02]  /*119d0*/  SEL R37, R37, R76, !P4 ;  /* 0x0000004c25257207 */ /* 0x000fe40006000000 */
[-C--:B------:R-:W-:Y:S02]  /*119e0*/  SEL R44, R44, R35.reuse, !P2 ;  /* 0x000000232c2c7207 */ /* 0x080fe40005000000 */
[----:B------:R-:W-:-:S02]  /*119f0*/  SEL R42, R42, R35, !P4 ;  /* 0x000000232a2a7207 */ /* 0x000fc40006000000 */
[-C--:B------:R-:W-:Y:S02]  /*11a00*/  SEL R40, R40, R35.reuse, !P1 ;  /* 0x0000002328287207 */ /* 0x080fe40004800000 */
[----:B------:R-:W-:Y:S01]  /*11a10*/  SEL R38, R38, R35, !P5 ;  /* 0x0000002326267207 */ /* 0x000fe20006800000 */
[----:B------:R-:W-:Y:S01]  /*11a20*/  IMAD.IADD R35, R66, 0x1, R46 ;  /* 0x0000000142237824 */ /* 0x000fe200078e022e */
[----:B------:R-:W-:Y:S02]  /*11a30*/  SEL R76, RZ, 0xffffffff, P0 ;  /* 0xffffffffff4c7807 */ /* 0x000fe40000000000 */
[----:B------:R-:W-:Y:S01]  /*11a40*/  @P3 SEL R76, RZ, 0xffffffff, P6 ;  /* 0xffffffffff4c3807 */ /* 0x000fe20003000000 */
[----:B------:R-:W-:Y:S01]  /*11a50*/  IMAD R81, R46, 0x3, R35 ;  /* 0x000000032e517824 */ /* 0x000fe200078e0223 */
[----:B------:R-:W-:Y:S02]  /*11a60*/  ISETP.NE.U32.AND P6, PT, R78, 0x1, PT ;  /* 0x000000014e00780c */ /* 0x000fe40003fc5070 */
[----:B------:R-:W-:-:S02]  /*11a70*/  LOP3.LUT R79, R79, 0x1, RZ, 0xc0, !PT ;  /* 0x000000014f4f7812 */ /* 0x000fc400078ec0ff */
[----:B------:R-:W-:Y:S02]  /*11a80*/  LOP3.LUT R80, R80, 0x1, RZ, 0xc0, !PT ;  /* 0x0000000150507812 */ /* 0x000fe400078ec0ff */
[----:B------:R-:W-:Y:S02]  /*11a90*/  LOP3.LUT R78, R77, 0x1, RZ, 0xc0, !PT ;  /* 0x000000014d4e7812 */ /* 0x000fe400078ec0ff */
[----:B------:R-:W-:Y:S02]  /*11aa0*/  SEL R64, R64, R4, !P2 ;  /* 0x0000000440407207 */ /* 0x000fe40005000000 */
[----:B------:R-:W-:Y:S02]  /*11ab0*/  SEL R36, R36, RZ, !P2 ;  /* 0x000000ff24247207 */ /* 0x000fe40005000000 */
[----:B------:R-:W-:Y:S02]  /*11ac0*/  SEL R34, R34, RZ, !P4 ;  /* 0x000000ff22227207 */ /* 0x000fe40006000000 */
[----:B------:R-:W-:-:S02]  /*11ad0*/  ISETP.NE.U32.AND P3, PT, R79, 0x1, PT ;  /* 0x000000014f00780c */ /* 0x000fc40003f65070 */
[----:B------:R-:W-:Y:S02]  /*11ae0*/  ISETP.NE.U32.AND P2, PT, R80, 0x1, PT ;  /* 0x000000015000780c */ /* 0x000fe40003f45070 */
[----:B------:R-:W-:Y:S02]  /*11af0*/  ISETP.NE.U32.AND P4, PT, R78, 0x1, PT ;  /* 0x000000014e00780c */ /* 0x000fe40003f85070 */
[----:B------:R-:W-:Y:S02]  /*11b00*/  PRMT R82, R5, 0x7632, R82 ;  /* 0x0000763205527816 */ /* 0x000fe40000000052 */
[----:B------:R-:W-:Y:S02]  /*11b10*/  LOP3.LUT R72, R72, 0x1, RZ, 0xc0, !PT ;  /* 0x0000000148487812 */ /* 0x000fe400078ec0ff */
[----:B------:R-:W-:Y:S02]  /*11b20*/  ISETP.GE.U32.AND P0, PT, R81, R70, PT ;  /* 0x000000465100720c */ /* 0x000fe40003f06070 */
[----:B------:R-:W-:-:S02]  /*11b30*/  LOP3.LUT R74, R74, 0x1, RZ, 0xc0, !PT ;  /* 0x000000014a4a7812 */ /* 0x000fc400078ec0ff */
[----:B------:R-:W-:Y:S02]  /*11b40*/  LOP3.LUT R73, R73, 0x1, RZ, 0xc0, !PT ;  /* 0x0000000149497812 */ /* 0x000fe400078ec0ff */
[-C--:B------:R-:W-:Y:S02]  /*11b50*/  SEL R33, R33, R65.reuse, !P6 ;  /* 0x0000004121217207 */ /* 0x080fe40007000000 */
[-C--:B------:R-:W-:Y:S02]  /*11b60*/  SEL R32, R32, R65.reuse, !P4 ;  /* 0x0000004120207207 */ /* 0x080fe40006000000 */
[-C--:B------:R-:W-:Y:S02]  /*11b70*/  SEL R31, R31, R65.reuse, !P3 ;  /* 0x000000411f1f7207 */ /* 0x080fe40005800000 */
[----:B------:R-:W-:Y:S02]  /*11b80*/  SEL R30, R30, R65, !P2 ;  /* 0x000000411e1e7207 */ /* 0x000fe40005000000 */
[----:B------:R-:W-:-:S02]  /*11b90*/  SEL R65, R63, R6, !P6 ;  /* 0x000000063f417207 */ /* 0x000fc40007000000 */
[----:B------:R-:W-:Y:S02]  /*11ba0*/  SEL R27, R27, RZ, !P6 ;  /* 0x000000ff1b1b7207 */ /* 0x000fe40007000000 */
[----:B------:R-:W-:Y:S02]  /*11bb0*/  LOP3.LUT R68, R68, 0x1, RZ, 0xc0, !PT ;  /* 0x0000000144447812 */ /* 0x000fe400078ec0ff */
[----:B------:R-:W-:Y:S02]  /*11bc0*/  SEL R43, R43, R82, !P5 ;  /* 0x000000522b2b7207 */ /* 0x000fe40006800000 */
[----:B------:R-:W-:Y:S02]  /*11bd0*/  SEL R54, R54, R5, !P1 ;  /* 0x0000000536367207 */ /* 0x000fe40004800000 */
[----:B------:R-:W-:Y:S02]  /*11be0*/  SEL R29, R29, RZ, !P1 ;  /* 0x000000ff1d1d7207 */ /* 0x000fe40004800000 */
[----:B------:R-:W-:-:S02]  /*11bf0*/  SEL R28, R28, RZ, !P5 ;  /* 0x000000ff1c1c7207 */ /* 0x000fc40006800000 */
[----:B------:R-:W-:Y:S02]  /*11c00*/  ISETP.NE.U32.AND P6, PT, R72, 0x1, PT ;  /* 0x000000014800780c */ /* 0x000fe40003fc5070 */
[----:B------:R-:W-:Y:S02]  /*11c10*/  PRMT R63, R9, 0x7632, R63 ;  /* 0x00007632093f7816 */ /* 0x000fe4000000003f */
[----:B------:R-:W-:Y:S02]  /*11c20*/  ISETP.NE.U32.AND P1, PT, R74, 0x1, PT ;  /* 0x000000014a00780c */ /* 0x000fe40003f25070 */
[----:B------:R-:W-:Y:S02]  /*11c30*/  ISETP.NE.U32.AND P5, PT, R73, 0x1, PT ;  /* 0x000000014900780c */ /* 0x000fe40003fa5070 */
[----:B------:R-:W-:Y:S02]  /*11c40*/  PRMT R72, R8, 0x7632, R72 ;  /* 0x0000763208487816 */ /* 0x000fe40000000048 */
[----:B------:R-:W-:-:S02]  /*11c50*/  PRMT R79, R7, 0x7632, R79 ;  /* 0x00007632074f7816 */ /* 0x000fc4000000004f */
[----:B------:R-:W-:Y:S02]  /*11c60*/  SEL R48, R48, R7, !P4 ;  /* 0x0000000730307207 */ /* 0x000fe40006000000 */
[----:B------:R-:W-:Y:S02]  /*11c70*/  SEL R26, R26, RZ, !P4 ;  /* 0x000000ff1a1a7207 */ /* 0x000fe40006000000 */
[----:B------:R-:W-:Y:S02]  /*11c80*/  LOP3.LUT R76, R76, 0x1, RZ, 0xc0, !PT ;  /* 0x000000014c4c7812 */ /* 0x000fe400078ec0ff */
[----:B------:R-:W-:Y:S02]  /*11c90*/  PRMT R77, R6, 0x7632, R77 ;  /* 0x00007632064d7816 */ /* 0x000fe4000000004d */
[----:B------:R-:W-:Y:S02]  /*11ca0*/  ISETP.NE.U32.AND P4, PT, R68, 0x1, PT ;  /* 0x000000014400780c */ /* 0x000fe40003f85070 */
[----:B------:R-:W-:-:S02]  /*11cb0*/  LOP3.LUT R71, R71, 0x1, RZ, 0xc0, !PT ;  /* 0x0000000147477812 */ /* 0x000fc400078ec0ff */
[----:B------:R-:W-:Y:S02]  /*11cc0*/  SEL R68, R60, R63, !P6 ;  /* 0x0000003f3c447207 */ /* 0x000fe40007000000 */
[----:B------:R-:W-:Y:S02]  /*11cd0*/  LOP3.LUT R69, R69, 0x1, RZ, 0xc0, !PT ;  /* 0x0000000145457812 */ /* 0x000fe400078ec0ff */
[----:B------:R-:W-:Y:S02]  /*11ce0*/  LOP3.LUT R75, R75, 0x1, RZ, 0xc0, !PT ;  /* 0x000000014b4b7812 */ /* 0x000fe400078ec0ff */
[----:B------:R-:W-:Y:S02]  /*11cf0*/  SEL R72, R61, R72, !P5 ;  /* 0x000000483d487207 */ /* 0x000fe40006800000 */
[----:B------:R-:W-:Y:S02]  /*11d00*/  SEL R47, R47, R67, !P5 ;  /* 0x000000432f2f7207 */ /* 0x000fe40006800000 */
[----:B------:R-:W-:-:S02]  /*11d10*/  SEL R60, R53, R8, !P1 ;  /* 0x00000008353c7207 */ /* 0x000fc40004800000 */
[----:B------:R-:W-:Y:S02]  /*11d20*/  SEL R57, R57, RZ, !P5 ;  /* 0x000000ff39397207 */ /* 0x000fe40006800000 */
[----:B------:R-:W-:Y:S02]  /*11d30*/  SEL R62, R62, R79, !P2 ;  /* 0x0000004f3e3e7207 */ /* 0x000fe40005000000 */
[----:B------:R-:W-:Y:S02]  /*11d40*/  SEL R59, R59, RZ, !P2 ;  /* 0x000000ff3b3b7207 */ /* 0x000fe40005000000 */
[----:B------:R-:W-:Y:S02]  /*11d50*/  ISETP.NE.U32.AND P5, PT, R76, 0x1, PT ;  /* 0x000000014c00780c */ /* 0x000fe40003fa5070 */
[----:B------:R-:W-:Y:S02]  /*11d60*/  PRMT R53, R11, 0x7632, R53 ;  /* 0x000076320b357816 */ /* 0x000fe40000000035 */
[----:B------:R-:W-:-:S02]  /*11d70*/  SEL R56, R56, R77, !P3 ;  /* 0x0000004d38387207 */ /* 0x000fc40005800000 */
[----:B------:R-:W-:Y:S02]  /*11d80*/  SEL R52, R52, R67, !P1 ;  /* 0x0000004334347207 */ /* 0x000fe40004800000 */
[----:B------:R-:W-:Y:S02]  /*11d90*/  SEL R55, R55, RZ, !P3 ;  /* 0x000000ff37377207 */ /* 0x000fe40005800000 */
[----:B------:R-:W-:Y:S02]  /*11da0*/  ISETP.NE.U32.AND P2, PT, R71, 0x1, PT ;  /* 0x000000014700780c */ /* 0x000fe40003f45070 */
[----:B------:R-:W-:Y:S02]  /*11db0*/  PRMT R61, R10, 0x7632, R61 ;  /* 0x000076320a3d7816 */ /* 0x000fe4000000003d */
[----:B------:R-:W-:Y:S02]  /*11dc0*/  SEL R49, R49, RZ, !P1 ;  /* 0x000000ff31317207 */ /* 0x000fe40004800000 */
[----:B------:R-:W-:-:S02]  /*11dd0*/  ISETP.NE.U32.AND P3, PT, R69, 0x1, PT ;  /* 0x000000014500780c */ /* 0x000fc40003f65070 */
[----:B------:R-:W-:Y:S02]  /*11de0*/  ISETP.NE.U32.AND P1, PT, R75, 0x1, PT ;  /* 0x000000014b00780c */ /* 0x000fe40003f25070 */
[----:B------:R-:W-:Y:S02]  /*11df0*/  SEL R24, R24, R53, !P5 ;  /* 0x0000003518187207 */ /* 0x000fe40006800000 */
[----:B------:R-:W-:Y:S02]  /*11e00*/  SEL R0, R0, R61, !P2 ;  /* 0x0000003d00007207 */ /* 0x000fe40005000000 */
[----:B------:R-:W-:Y:S02]  /*11e10*/  PRMT R53, R60, 0x7610, R53 ;  /* 0x000076103c357816 */ /* 0x000fe40000000035 */
        /* <DEDUP_REMOVED lines=20> */
.L_x_2797:
[C---:B------:R-:W-:Y:S02]  /*11f60*/  PRMT R75, R9.reuse, 0x7610, R75 ;  /* 0x00007610094b7816 */ /* 0x040fe4000000004b */
[----:B------:R-:W-:Y:S02]  /*11f70*/  PRMT R77, R9, 0x7632, R77 ;  /* 0x00007632094d7816 */ /* 0x000fe4000000004d */
[C---:B------:R-:W-:Y:S02]  /*11f80*/  PRMT R68, R6.reuse, 0x7610, R68 ;  /* 0x0000761006447816 */ /* 0x040fe40000000044 */
[----:B------:R-:W-:Y:S02]  /*11f90*/  PRMT R67, R6, 0x7632, R67 ;  /* 0x0000763206437816 */ /* 0x000fe40000000043 */
[C---:B------:R-:W-:Y:S02]  /*11fa0*/  PRMT R71, R7.reuse, 0x7610, R71 ;  /* 0x0000761007477816 */ /* 0x040fe40000000047 */
[----:B------:R-:W-:-:S02]  /*11fb0*/  PRMT R73, R7, 0x7632, R73 ;  /* 0x0000763207497816 */ /* 0x000fc40000000049 */
[----:B------:R-:W-:Y:S02]  /*11fc0*/  PRMT R9, R11, 0x7610, R9 ;  /* 0x000076100b097816 */ /* 0x000fe40000000009 */
[C---:B------:R-:W-:Y:S02]  /*11fd0*/  PRMT R65, R4.reuse, 0x7610, R65 ;  /* 0x0000761004417816 */ /* 0x040fe40000000041 */
[----:B------:R-:W-:Y:S02]  /*11fe0*/  PRMT R66, R4, 0x7632, R66 ;  /* 0x0000763204427816 */ /* 0x000fe40000000042 */
[C---:B------:R-:W-:Y:S02]  /*11ff0*/  PRMT R69, R5.reuse, 0x7610, R69 ;  /* 0x0000761005457816 */ /* 0x040fe40000000045 */
[----:B------:R-:W-:Y:S02]  /*12000*/  PRMT R72, R5, 0x7632, R72 ;  /* 0x0000763205487816 */ /* 0x000fe40000000048 */
[----:B------:R-:W-:-:S02]  /*12010*/  PRMT R74, R8, 0x7632, R74 ;  /* 0x00007632084a7816 */ /* 0x000fc4000000004a */
[C---:B------:R-:W-:Y:S02]  /*12020*/  PRMT R6, R10.reuse, 0x7610, R6 ;  /* 0x000076100a067816 */ /* 0x040fe40000000006 */
[----:B------:R-:W-:Y:S02]  /*12030*/  PRMT R7, R10, 0x7632, R7 ;  /* 0x000076320a077816 */ /* 0x000fe40000000007 */
[----:B------:R-:W-:-:S07]  /*12040*/  PRMT R11, R11, 0x7632, R11 ;  /* 0x000076320b0b7816 */ /* 0x000fce000000000b */
.L_x_2796:
[----:B------:R-:W-:Y:S05]  /*12050*/  BSYNC B0 ;  /* 0x0000000000007941 */ /* 0x000fea0003800000 */
.L_x_2795:
[----:B------:R-:W-:Y:S01]  /*12060*/  ISETP.GE.U32.AND P1, PT, R35, R70, PT ;  /* 0x000000462300720c */ /* 0x000fe20003f26070 */
[----:B------:R-:W-:-:S12]  /*12070*/  BSSY B0, `(.L_x_2799) ;  /* 0x0000026000007945 */ /* 0x000fd80003800000 */
[----:B------:R-:W-:Y:S05]  /*12080*/  @P1 BRA `(.L_x_2800) ;  /* 0x0000000000901947 */ /* 0x000fea0003800000 */
        /* <DEDUP_REMOVED lines=20> */
[----:B------:R-:W-:Y:S01]  /*121d0*/  IMAD.IADD R5, R79, 0x1, R46 ;  /* 0x000000014f057824 */ /* 0x000fe200078e022e */
[----:B------:R-:W-:-:S04]  /*121e0*/  SHF.R.U32.HI R75, RZ, 0x2, R79 ;  /* 0x00000002ff4b7819 */ /* 0x000fc8000001164f */
[----:B------:R-:W-:-:S13]  /*121f0*/  ISETP.GE.U32.AND P0, PT, R5, R70, PT ;  /* 0x000000460500720c */ /* 0x000fda0003f06070 */
[----:B------:R-:W-:-:S05]  /*12200*/  @!P0 SHF.R.U32.HI R5, RZ, 0x2, R5 ;  /* 0x00000002ff058819 */ /* 0x000fca0000011605 */
        /* <DEDUP_REMOVED lines=12> */
.L_x_2800:
[----:B------:R-:W-:Y:S05]  /*122d0*/  BSYNC B0 ;  /* 0x0000000000007941 */ /* 0x000fea0003800000 */
.L_x_2799:
        /* <DEDUP_REMOVED lines=69> */
[----:B------:R-:W-:Y:S02]  /*12730*/  SEL R4, RZ, 0xffffffff, P2 ;  /* 0xffffffffff047807 */ /* 0x000fe40001000000 */
[----:B------:R-:W-:Y:S02]  /*12740*/  PRMT R10, R71, 0x9910, RZ ;  /* 0x00009910470a7816 */ /* 0x000fe400000000ff */
[----:B------:R-:W-:Y:S02]  /*12750*/  PRMT R19, R48, 0x9910, RZ ;  /* 0x0000991030137816 */ /* 0x000fe400000000ff */
[----:B------:R-:W-:Y:S02]  /*12760*/  @!P5 SEL R4, RZ, 0xffffffff, P0 ;  /* 0xffffffffff04d807 */ /* 0x000fe40000000000 */
[----:B------:R-:W-:Y:S02]  /*12770*/  ISETP.NE.AND P5, PT, R66, R35, PT ;  /* 0x000000234200720c */ /* 0x000fe40003fa5270 */
[----:B------:R-:W-:-:S02]  /*12780*/  ISETP.GE.AND P6, PT, R19, R10, PT ;  /* 0x0000000a1300720c */ /* 0x000fc40003fc6270 */
[----:B------:R-:W-:Y:S02]  /*12790*/  ISETP.NE.AND P4, PT, R19, R10, PT ;  /* 0x0000000a1300720c */ /* 0x000fe40003f85270 */
[----:B------:R-:W-:Y:S02]  /*127a0*/  SEL R10, RZ, 0xffffffff, P1 ;  /* 0xffffffffff0a7807 */ /* 0x000fe40000800000 */
[----:B------:R-:W-:Y:S02]  /*127b0*/  ISETP.GE.U32.AND P1, PT, R30, R5, PT ;  /* 0x000000051e00720c */ /* 0x000fe40003f26070 */
[----:B------:R-:W-:Y:S02]  /*127c0*/  SEL R18, RZ, 0xffffffff, P6 ;  /* 0xffffffffff127807 */ /* 0x000fe40003000000 */
[----:B------:R-:W-:Y:S02]  /*127d0*/  ISETP.GE.AND P6, PT, R66, R35, PT ;  /* 0x000000234200720c */ /* 0x000fe40003fc6270 */
[----:B------:R-:W-:-:S02]  /*127e0*/  ISETP.GE.AND.EX P1, PT, R59, RZ, PT, P1 ;  /* 0x000000ff3b00720c */ /* 0x000fc40003f26310 */
[-C--:B------:R-:W-:Y:S02]  /*127f0*/  ISETP.GE.U32.AND P2, PT, R31, R5.reuse, PT ;  /* 0x000000051f00720c */ /* 0x080fe40003f46070 */
[----:B------:R-:W-:Y:S02]  /*12800*/  SEL R19, RZ, 0xffffffff, P6 ;  /* 0xffffffffff137807 */ /* 0x000fe40003000000 */
[----:B------:R-:W-:Y:S02]  /*12810*/  @!P5 SEL R19, RZ, 0xffffffff, P1 ;  /* 0xffffffffff13d807 */ /* 0x000fe40000800000 */
[----:B------:R-:W-:Y:S02]  /*12820*/  ISETP.GE.AND.EX P2, PT, R55, RZ, PT, P2 ;  /* 0x000000ff3700720c */ /* 0x000fe40003f46320 */
[----:B------:R-:W-:Y:S02]  /*12830*/  LOP3.LUT R19, R19, 0x1, RZ, 0xc0, !PT ;  /* 0x0000000113137812 */ /* 0x000fe400078ec0ff */
[----:B------:R-:W-:-:S02]  /*12840*/  ISETP.GE.U32.AND P0, PT, R32, R5, PT ;  /* 0x000000052000720c */ /* 0x000fc40003f06070 */
        /* <DEDUP_REMOVED lines=132> */
.L_x_2802:
[----:B------:R-:W-:Y:S05]  /*13090*/  BSYNC B0 ;  /* 0x0000000000007941 */ /* 0x000fea0003800000 */
.L_x_2801:
        /* <DEDUP_REMOVED lines=11> */
[----:B------:R-:W-:-:S02]  /*13150*/  ISETP.GE.AND.EX P0, PT, R36, R27, PT, P0 ;  /* 0x0000001b2400720c */ /* 0x000fc40003f06300 */
[----:B------:R-:W-:Y:S02]  /*13160*/  ISETP.NE.AND P4, PT, R6, R5, PT ;  /* 0x000000050600720c */ /* 0x000fe40003f85270 */
[----:B------:R-:W-:Y:S02]  /*13170*/  PRMT R7, R62, 0x9910, RZ ;  /* 0x000099103e077816 */ /* 0x000fe400000000ff */
[----:B------:R-:W-:Y:S02]  /*13180*/  PRMT R8, R43, 0x9910, RZ ;  /* 0x000099102b087816 */ /* 0x000fe400000000ff */
[----:B------:R-:W-:Y:S02]  /*13190*/  SEL R4, RZ, 0xffffffff, P2 ;  /* 0xffffffffff047807 */ /* 0x000fe40001000000 */
[----:B------:R-:W-:Y:S02]  /*131a0*/  @!P5 SEL R4, RZ, 0xffffffff, P0 ;  /* 0xffffffffff04d807 */ /* 0x000fe40000000000 */
[----:B------:R-:W-:-:S02]  /*131b0*/  ISETP.GE.U32.AND P0, PT, R40, R32, PT ;  /* 0x000000202800720c */ /* 0x000fc40003f06070 */
[----:B------:R-:W-:Y:S02]  /*131c0*/  ISETP.NE.AND P5, PT, R8, R7, PT ;  /* 0x000000070800720c */ /* 0x000fe40003fa5270 */
[----:B------:R-:W-:Y:S02]  /*131d0*/  ISETP.GE.AND P6, PT, R6, R5, PT ;  /* 0x000000050600720c */ /* 0x000fe40003fc6270 */
[----:B------:R-:W-:Y:S02]  /*131e0*/  ISETP.GE.U32.AND P2, PT, R42, R31, PT ;  /* 0x0000001f2a00720c */ /* 0x000fe40003f46070 */
[----:B------:R-:W-:Y:S02]  /*131f0*/  ISETP.GE.AND.EX P0, PT, R29, R26, PT, P0 ;  /* 0x0000001a1d00720c */ /* 0x000fe40003f06300 */
[----:B------:R-:W-:Y:S02]  /*13200*/  LOP3.LUT R4, R4, 0x1, RZ, 0xc0, !PT ;  /* 0x0000000104047812 */ /* 0x000fe400078ec0ff */
[----:B------:R-:W-:-:S02]  /*13210*/  SEL R5, RZ, 0xffffffff, P1 ;  /* 0xffffffffff057807 */ /* 0x000fc40000800000 */
[----:B------:R-:W-:Y:S02]  /*13220*/  ISETP.GE.U32.AND P1, PT, R38, R30, PT ;  /* 0x0000001e2600720c */ /* 0x000fe40003f26070 */
[----:B------:R-:W-:Y:S02]  /*13230*/  SEL R6, RZ, 0xffffffff, P6 ;  /* 0xffffffffff067807 */ /* 0x000fe40003000000 */
[----:B------:R-:W-:Y:S02]  /*13240*/  ISETP.GE.AND.EX P2, PT, R34, R55, PT, P2 ;  /* 0x000000372200720c */ /* 0x000fe40003f46320 */
[----:B------:R-:W-:Y:S02]  /*13250*/  @!P4 SEL R6, RZ, 0xffffffff, P0 ;  /* 0xffffffffff06c807 */ /* 0x000fe40000000000 */
[----:B------:R-:W-:Y:S02]  /*13260*/  ISETP.NE.U32.AND P0, PT, R4, 0x1, PT ;  /* 0x000000010400780c */ /* 0x000fe40003f05070 */
[----:B------:R-:W-:-:S02]  /*13270*/  ISETP.GE.AND P6, PT, R8, R7, PT ;  /* 0x000000070800720c */ /* 0x000fc40003fc6270 */
[----:B------:R-:W-:Y:S02]  /*13280*/  ISETP.GE.AND.EX P1, PT, R28, R59, PT, P1 ;  /* 0x0000003b1c00720c */ /* 0x000fe40003f26310 */
[----:B------:R-:W-:Y:S02]  /*13290*/  @!P3 SEL R5, RZ, 0xffffffff, P2 ;  /* 0xffffffffff05b807 */ /* 0x000fe40001000000 */
[----:B------:R-:W-:Y:S02]  /*132a0*/  SEL R64, R64, R63, !P0 ;  /* 0x0000003f40407207 */ /* 0x000fe40004000000 */
[----:B------:R-:W-:Y:S02]  /*132b0*/  SEL R7, RZ, 0xffffffff, P6 ;  /* 0xffffffffff077807 */ /* 0x000fe40003000000 */
[----:B------:R-:W-:Y:S02]  /*132c0*/  @!P5 SEL R7, RZ, 0xffffffff, P1 ;  /* 0xffffffffff07d807 */ /* 0x000fe40000800000 */
[----:B------:R-:W-:-:S02]  /*132d0*/  LOP3.LUT R5, R5, 0x1, RZ, 0xc0, !PT ;  /* 0x0000000105057812 */ /* 0x000fc400078ec0ff */
[----:B------:R-:W-:Y:S02]  /*132e0*/  LOP3.LUT R6, R6, 0x1, RZ, 0xc0, !PT ;  /* 0x0000000106067812 */ /* 0x000fe400078ec0ff */
[----:B------:R-:W-:Y:S02]  /*132f0*/  PRMT R9, R53, 0x9910, RZ ;  /* 0x0000991035097816 */ /* 0x000fe400000000ff */
[----:B------:R-:W-:Y:S02]  /*13300*/  PRMT R4, R64, 0x9910, RZ ;  /* 0x0000991040047816 */ /* 0x000fe400000000ff */
[----:B------:R-:W-:Y:S02]  /*13310*/  LOP3.LUT R7, R7, 0x1, RZ, 0xc0, !PT ;  /* 0x0000000107077812 */ /* 0x000fe400078ec0ff */
[----:B------:R-:W-:Y:S02]  /*13320*/  ISETP.NE.U32.AND P1, PT, R5, 0x1, PT ;  /* 0x000000010500780c */ /* 0x000fe40003f25070 */
[----:B------:R-:W-:-:S02]  /*13330*/  ISETP.NE.U32.AND P2, PT, R6, 0x1, PT ;  /* 0x000000010600780c */ /* 0x000fc40003f45070 */
[----:B------:R-:W-:Y:S02]  /*13340*/  ISETP.NE.AND P5, PT, R4, R9, PT ;  /* 0x000000090400720c */ /* 0x000fe40003fa5270 */
[----:B------:R-:W-:Y:S02]  /*13350*/  SEL R19, R44, R33, !P0 ;  /* 0x000000212c137207 */ /* 0x000fe40004000000 */
[----:B------:R-:W-:Y:S02]  /*13360*/  ISETP.NE.U32.AND P3, PT, R7, 0x1, PT ;  /* 0x000000010700780c */ /* 0x000fe40003f65070 */
[----:B------:R-:W-:Y:S02]  /*13370*/  SEL R56, R37, R56, !P1 ;  /* 0x0000003825387207 */ /* 0x000fe40004800000 */
        /* <DEDUP_REMOVED lines=38> */
[----:B------:R-:W-:-:S02]  /*135e0*/  @!P3 SEL R5, RZ, 0xffffffff, P2 ;  /* 0xffffffffff05b807 */ /* 0x000fc40001000000 */
[----:B------:R-:W-:Y:S02]  /*135f0*/  @!P4 SEL R6, RZ, 0xffffffff, P0 ;  /* 0xffffffffff06c807 */ /* 0x000fe40000000000 */
[----:B------:R-:W-:Y:S02]  /*13600*/  ISETP.NE.U32.AND P3, PT, R8, 0x1, PT ;  /* 0x000000010800780c */ /* 0x000fe40003f65070 */
[----:B------:R-:W-:Y:S02]  /*13610*/  LOP3.LUT R4, R4, 0x1, RZ, 0xc0, !PT ;  /* 0x0000000104047812 */ /* 0x000fe400078ec0ff */
[----:B------:R-:W-:Y:S02]  /*13620*/  LOP3.LUT R5, R5, 0x1, RZ, 0xc0, !PT ;  /* 0x0000000105057812 */ /* 0x000fe400078ec0ff */
[----:B------:R-:W-:Y:S02]  /*13630*/  LOP3.LUT R6, R6, 0x1, RZ, 0xc0, !PT ;  /* 0x0000000106067812 */ /* 0x000fe400078ec0ff */
[----:B------:R-:W-:-:S02]  /*13640*/  SEL R43, R43, R60, !P3 ;  /* 0x0000003c2b2b7207 */ /* 0x000fc40005800000 */
[----:B------:R-:W-:Y:S02]  /*13650*/  ISETP.NE.U32.AND P0, PT, R4, 0x1, PT ;  /* 0x000000010400780c */ /* 0x000fe40003f05070 */
[----:B------:R-:W-:Y:S02]  /*13660*/  ISETP.NE.U32.AND P1, PT, R5, 0x1, PT ;  /* 0x000000010500780c */ /* 0x000fe40003f25070 */
[----:B------:R-:W-:Y:S02]  /*13670*/  ISETP.NE.U32.AND P2, PT, R6, 0x1, PT ;  /* 0x000000010600780c */ /* 0x000fe40003f45070 */
[----:B------:R-:W-:Y:S02]  /*13680*/  PRMT R6, R24, 0x9910, RZ ;  /* 0x0000991018067816 */ /* 0x000fe400000000ff */
[----:B------:R-:W-:Y:S02]  /*13690*/  PRMT R5, R43, 0x9910, RZ ;  /* 0x000099102b057816 */ /* 0x000fe400000000ff */
[----:B------:R-:W-:-:S02]  /*136a0*/  SEL R64, R64, R53, !P0 ;  /* 0x0000003540407207 */ /* 0x000fc40004000000 */
[----:B------:R-:W-:Y:S02]  /*136b0*/  ISETP.NE.AND P6, PT, R5, R6, PT ;  /* 0x000000060500720c */ /* 0x000fe40003fc5270 */
[----:B------:R-:W-:Y:S02]  /*136c0*/  SEL R61, R56, R61, !P1 ;  /* 0x0000003d383d7207 */ /* 0x000fe40004800000 */
[----:B------:R-:W-:Y:S02]  /*136d0*/  SEL R11, R7, R50, !P2 ;  /* 0x00000032070b7207 */ /* 0x000fe40005000000 */
[----:B------:R-:W-:Y:S02]  /*136e0*/  SEL R58, R27, R58, !P3 ;  /* 0x0000003a1b3a7207 */ /* 0x000fe40005800000 */
[----:B------:R-:W-:Y:S02]  /*136f0*/  SEL R19, R19, R52, !P0 ;  /* 0x0000003413137207 */ /* 0x000fe40004000000 */
[----:B------:R-:W-:-:S02]  /*13700*/  SEL R49, R36, R49, !P0 ;  /* 0x0000003124317207 */ /* 0x000fc40004000000 */
[----:B------:R-:W-:Y:S02]  /*13710*/  PRMT R7, R3, 0x9910, RZ ;  /* 0x0000991003077816 */ /* 0x000fe400000000ff */
[----:B------:R-:W-:Y:S02]  /*13720*/  PRMT R4, R64, 0x9910, RZ ;  /* 0x0000991040047816 */ /* 0x000fe400000000ff */
[----:B------:R-:W-:Y:S02]  /*13730*/  SEL R18, R18, R47, !P1 ;  /* 0x0000002f12127207 */ /* 0x000fe40004800000 */
[----:B------:R-:W-:Y:S02]  /*13740*/  SEL R26, R34, R57, !P1 ;  /* 0x00000039221a7207 */ /* 0x000fe40004800000 */
[----:B------:R-:W-:Y:S02]  /*13750*/  SEL R8, R28, R51, !P3 ;  /* 0x000000331c087207 */ /* 0x000fe40005800000 */
[----:B------:R-:W-:-:S02]  /*13760*/  ISETP.GE.AND P0, PT, R5, R6, PT ;  /* 0x000000060500720c */ /* 0x000fc40003f06270 */
[----:B------:R-:W-:Y:S02]  /*13770*/  PRMT R28, R0, 0x9910, RZ ;  /* 0x00009910001c7816 */ /* 0x000fe400000000ff */
[----:B------:R-:W-:Y:S02]  /*13780*/  PRMT R5, R61, 0x9910, RZ ;  /* 0x000099103d057816 */ /* 0x000fe400000000ff */
[----:B------:R-:W-:Y:S02]  /*13790*/  PRMT R27, R16, 0x9910, RZ ;  /* 0x00009910101b7816 */ /* 0x000fe400000000ff */
[----:B------:R-:W-:Y:S02]  /*137a0*/  PRMT R6, R11, 0x9910, RZ ;  /* 0x000099100b067816 */ /* 0x000fe400000000ff */
[----:B------:R-:W-:Y:S02]  /*137b0*/  ISETP.GE.U32.AND P1, PT, R58, R39, PT ;  /* 0x000000273a00720c */ /* 0x000fe40003f26070 */
[----:B------:R-:W-:-:S02]  /*137c0*/  SEL R10, R10, R45, !P2 ;  /* 0x0000002d0a0a7207 */ /* 0x000fc40005000000 */
[----:B------:R-:W-:Y:S02]  /*137d0*/  SEL R9, R32, R41, !P2 ;  /* 0x0000002920097207 */ /* 0x000fe40005000000 */
[----:B------:R-:W-:Y:S02]  /*137e0*/  ISETP.GE.AND P2, PT, R4, R7, PT ;  /* 0x000000070400720c */ /* 0x000fe40003f46270 */
[----:B------:R-:W-:Y:S02]  /*137f0*/  ISETP.NE.AND P5, PT, R5, R28, PT ;  /* 0x0000001c0500720c */ /* 0x000fe40003fa5270 */
[----:B------:R-:W-:Y:S02]  /*13800*/  ISETP.GE.AND.EX P1, PT, R8, R25, PT, P1 ;  /* 0x000000190800720c */ /* 0x000fe40003f26310 */
[----:B------:R-:W-:Y:S02]  /*13810*/  ISETP.NE.AND P3, PT, R6, R27, PT ;  /* 0x0000001b0600720c */ /* 0x000fe40003f65270 */
[----:B------:R-:W-:-:S02]  /*13820*/  ISETP.NE.AND P4, PT, R4, R7, PT ;  /* 0x000000070400720c */ /* 0x000fc40003f85270 */
[----:B------:R-:W-:Y:S02]  /*13830*/  SEL R4, RZ, 0xffffffff, P2 ;  /* 0xffffffffff047807 */ /* 0x000fe40001000000 */
[----:B------:R-:W-:Y:S02]  /*13840*/  ISETP.GE.AND P2, PT, R5, R28, PT ;  /* 0x0000001c0500720c */ /* 0x000fe40003f46270 */
[----:B------:R-:W-:Y:S02]  /*13850*/  SEL R7, RZ, 0xffffffff, P0 ;  /* 0xffffffffff077807 */ /* 0x000fe40000000000 */
[----:B------:R-:W-:Y:S02]  /*13860*/  @!P6 SEL R7, RZ, 0xffffffff, P1 ;  /* 0xffffffffff07e807 */ /* 0x000fe40000800000 */
[----:B------:R-:W-:Y:S02]  /*13870*/  ISETP.GE.U32.AND P0, PT, R18, R15, PT ;  /* 0x0000000f1200720c */ /* 0x000fe40003f06070 */
[----:B------:R-:W-:-:S02]  /*13880*/  ISETP.GE.U32.AND P1, PT, R10, R21, PT ;  /* 0x000000150a00720c */ /* 0x000fc40003f26070 */
[----:B------:R-:W-:Y:S02]  /*13890*/  SEL R5, RZ, 0xffffffff, P2 ;  /* 0xffffffffff057807 */ /* 0x000fe40001000000 */
        /* <DEDUP_REMOVED lines=30> */
[----:B------:R-:W-:Y:S02]  /*13a80*/  PRMT R15, R16, 0x7610, R15 ;  /* 0x00007610100f7816 */ /* 0x000fe4000000000f */
[----:B------:R-:W-:-:S07]  /*13a90*/  PRMT R21, R0, 0x7610, R21 ;  /* 0x0000761000157816 */ /* 0x000fce0000000015 */
.L_x_2753:
[----:B------:R-:W-:Y:S05]  /*13aa0*/  BSYNC B6 ;  /* 0x0000000000067941 */ /* 0x000fea0003800000 */
.L_x_2752:
        /* <DEDUP_REMOVED lines=12> */
[----:B------:R0:W-:Y:S01]  /*13b70*/  STS.64 [R33+0x8], R12 ;  /* 0x0000080c21007388 */ /* 0x0001e20000000a00 */
[----:B------:R-:W-:-:S03]  /*13b80*/  ISETP.NE.AND P0, PT, R0, RZ, PT ;  /* 0x000000ff0000720c */ /* 0x000fc60003f05270 */
[----:B------:R0:W-:Y:S04]  /*13b90*/  STS.64 [R33+0x18], R10 ;  /* 0x0000180a21007388 */ /* 0x0001e80000000a00 */
[----:B------:R0:W-:Y:S04]  /*13ba0*/  STS.64 [R33+0x28], R8 ;  /* 0x0000280821007388 */ /* 0x0001e80000000a00 */
[----:B------:R0:W-:Y:S04]  /*13bb0*/  STS.64 [R33+0x38], R6 ;  /* 0x0000380621007388 */ /* 0x0001e80000000a00 */
[----:B------:R0:W-:Y:S04]  /*13bc0*/  STS.U16 [R33], R25 ;  /* 0x0000001921007388 */ /* 0x0001e80000000400 */
[----:B------:R0:W-:Y:S04]  /*13bd0*/  STS.U16 [R33+0x10], R21 ;  /* 0x0000101521007388 */ /* 0x0001e80000000400 */
[----:B------:R0:W-:Y:S04]  /*13be0*/  STS.U16 [R33+0x20], R15 ;  /* 0x0000200f21007388 */ /* 0x0001e80000000400 */
[----:B------:R0:W-:Y:S01]  /*13bf0*/  STS.U16 [R33+0x30], R3 ;  /* 0x0000300321007388 */ /* 0x0001e20000000400 */
[----:B------:R-:W-:Y:S05]  /*13c00*/  @!P0 BRA `(.L_x_2803) ;  /* 0x0000000400608947 */ /* 0x000fea0003800000 */
.L_x_2806:
        /* <DEDUP_REMOVED lines=8> */
[----:B-1----:R-:W-:Y:S05]  /*13c90*/  @P0 BRA `(.L_x_2805) ;  /* 0x0000000400300947 */ /* 0x002fea0003800000 */
[----:B------:R-:W-:Y:S01]  /*13ca0*/  IMAD R0, R5, R36, R17 ;  /* 0x0000002405007224 */ /* 0x000fe200078e0211 */
[----:B------:R-:W-:Y:S02]  /*13cb0*/  PRMT R35, R25, 0x9910, RZ ;  /* 0x0000991019237816 */ /* 0x000fe400000000ff */
[----:B------:R-:W-:Y:S01]  /*13cc0*/  PRMT R37, R21, 0x9910, RZ ;  /* 0x0000991015257816 */ /* 0x000fe200000000ff */
[----:B------:R-:W-:Y:S01]  /*13cd0*/  IMAD R0, R0, 0x40, R31 ;  /* 0x0000004000007824 */ /* 0x000fe200078e021f */
[----:B------:R-:W-:-:S04]  /*13ce0*/  PRMT R39, R15, 0x9910, RZ ;  /* 0x000099100f277816 */ /* 0x000fc800000000ff */
[----:B------:R-:W1:Y:S04]  /*13cf0*/  LDS.U16 R16, [R0+0x10] ;  /* 0x0000100000107984 */ /* 0x000e680000000400 */
[----:B------:R-:W2:Y:S04]  /*13d00*/  LDS.U16 R14, [R0] ;  /* 0x00000000000e7984 */ /* 0x000ea80000000400 */
[----:B------:R-:W3:Y:S04]  /*13d10*/  LDS.U16 R24, [R0+0x20] ;  /* 0x0000200000187984 */ /* 0x000ee80000000400 */
[----:B------:R-:W4:Y:S04]  /*13d20*/  LDS.64 R28, [R0+0x8] ;  /* 0x00000800001c7984 */ /* 0x000f280000000a00 */
[----:B------:R-:W5:Y:S04]  /*13d30*/  LDS.U16 R32, [R0+0x30] ;  /* 0x0000300000207984 */ /* 0x000f680000000400 */
[----:B------:R-:W0:Y:S04]  /*13d40*/  LDS.64 R26, [R0+0x18] ;  /* 0x00001800001a7984 */ /* 0x000e280000000a00 */
[----:B------:R-:W0:Y:S04]  /*13d50*/  LDS.64 R4, [R0+0x28] ;  /* 0x0000280000047984 */ /* 0x000e280000000a00 */
[----:B------:R2:W0:Y:S01]  /*13d60*/  LDS.64 R18, [R0+0x38] ;  /* 0x0000380000127984 */ /* 0x0004220000000a00 */
[----:B-1----:R-:W-:-:S02]  /*13d70*/  PRMT R30, R16, 0x9910, RZ ;  /* 0x00009910101e7816 */ /* 0x002fc400000000ff */
[----:B--2---:R-:W-:-:S03]  /*13d80*/  PRMT R20, R14, 0x9910, RZ ;  /* 0x000099100e147816 */ /* 0x004fc600000000ff */
[----:B------:R-:W-:Y:S01]  /*13d90*/  IMAD.MOV.U32 R0, RZ, RZ, R30 ;  /* 0x000000ffff007224 */ /* 0x000fe200078e001e */
[----:B---3--:R-:W-:Y:S02]  /*13da0*/  PRMT R40, R24, 0x9910, RZ ;  /* 0x0000991018287816 */ /* 0x008fe400000000ff */
[CC--:B------:R-:W-:Y:S02]  /*13db0*/  ISETP.NE.AND P6, PT, R35.reuse, R20.reuse, PT ;  /* 0x000000142300720c */ /* 0x0c0fe40003fc5270 */
[----:B------:R-:W-:Y:S01]  /*13dc0*/  ISETP.GE.AND P1, PT, R35, R20, PT ;  /* 0x000000142300720c */ /* 0x000fe20003f26270 */
[----:B------:R-:W-:Y:S01]  /*13dd0*/  IMAD.MOV.U32 R30, RZ, RZ, R40 ;  /* 0x000000ffff1e7224 */ /* 0x000fe200078e0028 */
[CC--:B------:R-:W-:Y:S02]  /*13de0*/  ISETP.NE.AND P5, PT, R37.reuse, R0.reuse, PT ;  /* 0x000000002500720c */ /* 0x0c0fe40003fa5270 */
[----:B------:R-:W-:Y:S02]  /*13df0*/  ISETP.GE.AND P0, PT, R37, R0, PT ;  /* 0x000000002500720c */ /* 0x000fe40003f06270 */
[----:B------:R-:W-:-:S02]  /*13e00*/  SEL R0, RZ, 0xffffffff, P1 ;  /* 0xffffffffff007807 */ /* 0x000fc40000800000 */
[----:B----4-:R-:W-:Y:S02]  /*13e10*/  ISETP.GE.U32.AND P1, PT, R12, R28, PT ;  /* 0x0000001c0c00720c */ /* 0x010fe40003f26070 */
[CC--:B------:R-:W-:Y:S02]  /*13e20*/  ISETP.NE.AND P3, PT, R39.reuse, R30.reuse, PT ;  /* 0x0000001e2700720c */ /* 0x0c0fe40003f65270 */
[----:B------:R-:W-:Y:S02]  /*13e30*/  ISETP.GE.AND P4, PT, R39, R30, PT ;  /* 0x0000001e2700720c */ /* 0x000fe40003f86270 */
[----:B------:R-:W-:Y:S02]  /*13e40*/  SEL R20, RZ, 0xffffffff, P0 ;  /* 0xffffffffff147807 */ /* 0x000fe40000000000 */
[----:B------:R-:W-:Y:S02]  /*13e50*/  ISETP.GE.AND.EX P1, PT, R13, R29, PT, P1 ;  /* 0x0000001d0d00720c */ /* 0x000fe40003f26310 */
[----:B------:R-:W-:-:S02]  /*13e60*/  PRMT R35, R3, 0x9910, RZ ;  /* 0x0000991003237816 */ /* 0x000fc400000000ff */
[----:B-----5:R-:W-:Y:S02]  /*13e70*/  PRMT R30, R32, 0x9910, RZ ;  /* 0x00009910201e7816 */ /* 0x020fe400000000ff */
[----:B0-----:R-:W-:Y:S02]  /*13e80*/  ISETP.GE.U32.AND P0, PT, R10, R26, PT ;  /* 0x0000001a0a00720c */ /* 0x001fe40003f06070 */
[----:B------:R-:W-:Y:S02]  /*13e90*/  @!P6 SEL R0, RZ, 0xffffffff, P1 ;  /* 0xffffffffff00e807 */ /* 0x000fe40000800000 */
[----:B------:R-:W-:Y:S02]  /*13ea0*/  ISETP.GE.AND.EX P0, PT, R11, R27, PT, P0 ;  /* 0x0000001b0b00720c */ /* 0x000fe40003f06300 */
[----:B------:R-:W-:Y:S02]  /*13eb0*/  ISETP.NE.AND P6, PT, R35, R30, PT ;  /* 0x0000001e2300720c */ /* 0x000fe40003fc5270 */
[----:B------:R-:W-:-:S02]  /*13ec0*/  @!P5 SEL R20, RZ, 0xffffffff, P0 ;  /* 0xffffffffff14d807 */ /* 0x000fc40000000000 */
[----:B------:R-:W-:Y:S02]  /*13ed0*/  ISETP.GE.U32.AND P1, PT, R8, R4, PT ;  /* 0x000000040800720c */ /* 0x000fe40003f26070 */
[----:B------:R-:W-:Y:S02]  /*13ee0*/  ISETP.GE.U32.AND P0, PT, R6, R18, PT ;  /* 0x000000120600720c */ /* 0x000fe40003f06070 */
[----:B------:R-:W-:Y:S02]  /*13ef0*/  LOP3.LUT R0, R0, 0x1, RZ, 0xc0, !PT ;  /* 0x0000000100007812 */ /* 0x000fe400078ec0ff */
[----:B------:R-:W-:Y:S02]  /*13f00*/  ISETP.GE.AND P5, PT, R35, R30, PT ;  /* 0x0000001e2300720c */ /* 0x000fe40003fa6270 */
[----:B------:R-:W-:Y:S02]  /*13f10*/  ISETP.GE.AND.EX P1, PT, R9, R5, PT, P1 ;  /* 0x000000050900720c */ /* 0x000fe40003f26310 */
[----:B------:R-:W-:-:S02]  /*13f20*/  ISETP.GE.AND.EX P0, PT, R7, R19, PT, P0 ;  /* 0x000000130700720c */ /* 0x000fc40003f06300 */
[----:B------:R-:W-:Y:S02]  /*13f30*/  SEL R30, RZ, 0xffffffff, P4 ;  /* 0xffffffffff1e7807 */ /* 0x000fe40002000000 */
[----:B------:R-:W-:Y:S02]  /*13f40*/  ISETP.NE.U32.AND P4, PT, R0, 0x1, PT ;  /* 0x000000010000780c */ /* 0x000fe40003f85070 */
[----:B------:R-:W-:Y:S02]  /*13f50*/  SEL R0, RZ, 0xffffffff, P5 ;  /* 0xffffffffff007807 */ /* 0x000fe40002800000 */
[----:B------:R-:W-:Y:S02]  /*13f60*/  LOP3.LUT R20, R20, 0x1, RZ, 0xc0, !PT ;  /* 0x0000000114147812 */ /* 0x000fe400078ec0ff */
[----:B------:R-:W-:Y:S02]  /*13f70*/  @!P3 SEL R30, RZ, 0xffffffff, P1 ;  /* 0xffffffffff1eb807 */ /* 0x000fe40000800000 */
[----:B------:R-:W-:-:S02]  /*13f80*/  @!P6 SEL R0, RZ, 0xffffffff, P0 ;  /* 0xffffffffff00e807 */ /* 0x000fc40000000000 */
[----:B------:R-:W-:Y:S02]  /*13f90*/  ISETP.NE.U32.AND P0, PT, R20, 0x1, PT ;  /* 0x000000011400780c */ /* 0x000fe40003f05070 */
[----:B------:R-:W-:Y:S02]  /*13fa0*/  LOP3.LUT R30, R30, 0x1, RZ, 0xc0, !PT ;  /* 0x000000011e1e7812 */ /* 0x000fe400078ec0ff */
[----:B------:R-:W-:Y:S02]  /*13fb0*/  LOP3.LUT R0, R0, 0x1, RZ, 0xc0, !PT ;  /* 0x0000000100007812 */ /* 0x000fe400078ec0ff */
[----:B------:R-:W-:Y:S02]  /*13fc0*/  SEL R10, R10, R26, !P0 ;  /* 0x0000001a0a0a7207 */ /* 0x000fe40004000000 */
[----:B------:R-:W-:Y:S02]  /*13fd0*/  SEL R11, R11, R27, !P0 ;  /* 0x0000001b0b0b7207 */ /* 0x000fe40004000000 */
[----:B------:R-:W-:-:S02]  /*13fe0*/  SEL R16, R21, R16, !P0 ;  /* 0x0000001015107207 */ /* 0x000fc40004000000 */
[----:B------:R-:W-:Y:S01]  /*13ff0*/  ISETP.NE.U32.AND P1, PT, R30, 0x1, PT ;  /* 0x000000011e00780c */ /* 0x000fe20003f25070 */
[----:B------:R1:W-:Y:S01]  /*14000*/  STS.64 [R33+0x18], R10 ;  /* 0x0000180a21007388 */ /* 0x0003e20000000a00 */
[----:B------:R-:W-:Y:S02]  /*14010*/  ISETP.NE.U32.AND P0, PT, R0, 0x1, PT ;  /* 0x000000010000780c */ /* 0x000fe40003f05070 */
[----:B------:R-:W-:Y:S01]  /*14020*/  SEL R12, R12, R28, !P4 ;  /* 0x0000001c0c0c7207 */ /* 0x000fe20006000000 */
[----:B------:R1:W-:Y:S01]  /*14030*/  STS.U16 [R33+0x10], R16 ;  /* 0x0000101021007388 */ /* 0x0003e20000000400 */
[----:B------:R-:W-:Y:S02]  /*14040*/  SEL R13, R13, R29, !P4 ;  /* 0x0000001d0d0d7207 */ /* 0x000fe40006000000 */
[----:B------:R-:W-:Y:S02]  /*14050*/  SEL R14, R25, R14, !P4 ;  /* 0x0000000e190e7207 */ /* 0x000fe40006000000 */
[----:B------:R-:W-:Y:S01]  /*14060*/  SEL R8, R8, R4, !P1 ;  /* 0x0000000408087207 */ /* 0x000fe20004800000 */
[----:B------:R1:W-:Y:S01]  /*14070*/  STS.64 [R33+0x8], R12 ;  /* 0x0000080c21007388 */ /* 0x0003e20000000a00 */
[----:B------:R-:W-:-:S02]  /*14080*/  SEL R9, R9, R5, !P1 ;  /* 0x0000000509097207 */ /* 0x000fc40004800000 */
[----:B------:R-:W-:Y:S01]  /*14090*/  SEL R24, R15, R24, !P1 ;  /* 0x000000180f187207 */ /* 0x000fe20004800000 */
[----:B------:R1:W-:Y:S01]  /*140a0*/  STS.U16 [R33], R14 ;  /* 0x0000000e21007388 */ /* 0x0003e20000000400 */
[----:B------:R-:W-:Y:S02]  /*140b0*/  SEL R6, R6, R18, !P0 ;  /* 0x0000001206067207 */ /* 0x000fe40004000000 */
[----:B------:R-:W-:Y:S01]  /*140c0*/  SEL R7, R7, R19, !P0 ;  /* 0x0000001307077207 */ /* 0x000fe20004000000 */
[----:B------:R1:W-:Y:S01]  /*140d0*/  STS.64 [R33+0x28], R8 ;  /* 0x0000280821007388 */ /* 0x0003e20000000a00 */
[----:B------:R-:W-:Y:S02]  /*140e0*/  SEL R32, R3, R32, !P0 ;  /* 0x0000002003207207 */ /* 0x000fe40004000000 */
[----:B------:R-:W-:Y:S01]  /*140f0*/  PRMT R25, R14, 0x7610, R25 ;  /* 0x000076100e197816 */ /* 0x000fe20000000019 */
[----:B------:R1:W-:Y:S01]  /*14100*/  STS.64 [R33+0x38], R6 ;  /* 0x0000380621007388 */ /* 0x0003e20000000a00 */
[----:B------:R-:W-:-:S02]  /*14110*/  PRMT R21, R16, 0x7610, R21 ;  /* 0x0000761010157816 */ /* 0x000fc40000000015 */
[----:B------:R-:W-:Y:S01]  /*14120*/  PRMT R15, R24, 0x7610, R15 ;  /* 0x00007610180f7816 */ /* 0x000fe2000000000f */
[----:B------:R1:W-:Y:S01]  /*14130*/  STS.U16 [R33+0x20], R24 ;  /* 0x0000201821007388 */ /* 0x0003e20000000400 */
[----:B------:R-:W-:-:S03]  /*14140*/  PRMT R3, R32, 0x7610, R3 ;  /* 0x0000761020037816 */ /* 0x000fc60000000003 */
[----:B------:R1:W-:Y:S04]  /*14150*/  STS.U16 [R33+0x30], R32 ;  /* 0x0000302021007388 */ /* 0x0003e80000000400 */
.L_x_2805:
[----:B------:R-:W-:Y:S05]  /*14160*/  BSYNC B0 ;  /* 0x0000000000007941 */ /* 0x000fea0003800000 */
.L_x_2804:
[----:B------:R-:W-:Y:S01]  /*14170*/  IMAD.MOV.U32 R0, RZ, RZ, R34 ;  /* 0x000000ffff007224 */ /* 0x000fe200078e0022 */
[----:B------:R-:W-:Y:S06]  /*14180*/  @P2 BRA `(.L_x_2806) ;  /* 0xfffffff800a02947 */ /* 0x000fec000383ffff */
.L_x_2803:
[----:B------:R-:W-:Y:S02]  /*14190*/  ULDC UR4, c[0x0][0x240] ;  /* 0x0000900000047ab9 */ /* 0x000fe40000000800 */
[----:B------:R-:W-:-:S13]  /*141a0*/  ISETP.NE.AND P0, PT, RZ, UR4, PT ;  /* 0x00000004ff007c0c */ /* 0x000fda000bf05270 */
[----:B------:R-:W-:Y:S05]  /*141b0*/  @!P0 BRA `(.L_x_2807) ;  /* 0x0000000800d48947 */ /* 0x000fea0003800000 */
[----:B01----:R-:W0:Y:S02]  /*141c0*/  LDC R33, c[0x0][RZ] ;  /* 0x00000000ff217b82 */ /* 0x003e240000000800 */
[----:B0-----:R-:W-:Y:S01]  /*141d0*/  ISETP.GT.AND P0, PT, R33, 0x20, PT ;  /* 0x000000202100780c */ /* 0x001fe20003f04270 */
[----:B------:R-:W-:-:S12]  /*141e0*/  IMAD.MOV.U32 R0, RZ, RZ, R33 ;  /* 0x000000ffff007224 */ /* 0x000fd800078e0021 */
[----:B------:R-:W-:Y:S05]  /*141f0*/  @!P0 BRA `(.L_x_2808) ;  /* 0x0000000400a48947 */ /* 0x000fea0003800000 */
[----:B------:R-:W0:Y:S01]  /*14200*/  S2UR UR5, SR_CgaCtaId ;  /* 0x00000000000579c3 */ /* 0x000e220000008800 */
[----:B------:R-:W-:Y:S01]  /*14210*/  UMOV UR4, 0x400 ;  /* 0x0000040000047882 */ /* 0x000fe20000000000 */
[----:B------:R-:W-:Y:S01]  /*14220*/  IMAD R0, R2, R33, R17 ;  /* 0x0000002102007224 */ /* 0x000fe200078e0211 */
[----:B------:R-:W-:-:S04]  /*14230*/  UIADD3 UR4, UR4, 0x10, URZ ;  /* 0x0000001004047890 */ /* 0x000fc8000fffe03f */
[----:B0-----:R-:W-:-:S06]  /*14240*/  ULEA UR4, UR5, UR4, 0x18 ;  /* 0x0000000405047291 */ /* 0x001fcc000f8ec03f */
[----:B------:R-:W-:Y:S02]  /*14250*/  LEA R31, R0, UR4, 0x6 ;  /* 0x00000004001f7c11 */ /* 0x000fe4000f8e30ff */
[----:B------:R-:W-:-:S03]  /*14260*/  LEA.HI R0, R33, R33, RZ, 0x1 ;  /* 0x0000002121007211 */ /* 0x000fc600078f08ff */
[----:B------:R0:W-:Y:S01]  /*14270*/  STS.64 [R31+0x8], R12 ;  /* 0x0000080c1f007388 */ /* 0x0001e20000000a00 */
[----:B------:R-:W-:Y:S01]  /*14280*/  SHF.R.S32.HI R4, RZ, 0x1, R0 ;  /* 0x00000001ff047819 */ /* 0x000fe20000011400 */
[----:B------:R-:W-:Y:S02]  /*14290*/  IMAD.MOV.U32 R0, RZ, RZ, 0x20 ;  /* 0x00000020ff007424 */ /* 0x000fe400078e00ff */
[----:B------:R0:W-:Y:S01]  /*142a0*/  STS.64 [R31+0x18], R10 ;  /* 0x0000180a1f007388 */ /* 0x0001e20000000a00 */
[----:B------:R-:W-:-:S03]  /*142b0*/  ISETP.GE.AND P0, PT, R4, 0x20, PT ;  /* 0x000000200400780c */ /* 0x000fc60003f06270 */
[----:B------:R0:W-:Y:S04]  /*142c0*/  STS.64 [R31+0x28], R8 ;  /* 0x000028081f007388 */ /* 0x0001e80000000a00 */
[----:B------:R0:W-:Y:S04]  /*142d0*/  STS.64 [R31+0x38], R6 ;  /* 0x000038061f007388 */ /* 0x0001e80000000a00 */
[----:B------:R0:W-:Y:S04]  /*142e0*/  STS.U16 [R31], R25 ;  /* 0x000000191f007388 */ /* 0x0001e80000000400 */
[----:B------:R0:W-:Y:S04]  /*142f0*/  STS.U16 [R31+0x10], R21 ;  /* 0x000010151f007388 */ /* 0x0001e80000000400 */
[----:B------:R0:W-:Y:S04]  /*14300*/  STS.U16 [R31+0x20], R15 ;  /* 0x0000200f1f007388 */ /* 0x0001e80000000400 */
[----:B------:R0:W-:Y:S01]  /*14310*/  STS.U16 [R31+0x30], R3 ;  /* 0x000030031f007388 */ /* 0x0001e20000000400 */
[----:B------:R-:W-:Y:S05]  /*14320*/  @!P0 BRA `(.L_x_2808) ;  /* 0x0000000400588947 */ /* 0x000fea0003800000 */
[----:B------:R-:W-:-:S07]  /*14330*/  IMAD.MOV.U32 R0, RZ, RZ, R4 ;  /* 0x000000ffff007224 */ /* 0x000fce00078e0004 */
.L_x_2811:
[----:B------:R-:W-:Y:S01]  /*14340*/  IMAD.IADD R4, R17, 0x1, R0 ;  /* 0x0000000111047824 */ /* 0x000fe200078e0200 */
[----:B------:R-:W-:Y:S05]  /*14350*/  WARPSYNC.ALL ;  /* 0x0000000000007948 */ /* 0x000fea0003800000 */
[----:B------:R-:W-:Y:S01]  /*14360*/  BAR.SYNC.DEFER_BLOCKING 0x0 ;  /* 0x0000000000007b1d */ /* 0x000fe20000010000 */
[----:B------:R-:W-:-:S04]  /*14370*/  ISETP.GE.U32.AND P0, PT, R4, R33, PT ;  /* 0x000000210400720c */ /* 0x000fc80003f06070 */
[----:B------:R-:W-:Y:S01]  /*14380*/  ISETP.GE.U32.OR P0, PT, R17, R0, P0 ;  /* 0x000000001100720c */ /* 0x000fe20000706470 */
[----:B------:R-:W-:-:S12]  /*14390*/  BSSY B0, `(.L_x_2809) ;  /* 0x000004b000007945 */ /* 0x000fd80003800000 */
[----:B-1----:R-:W-:Y:S05]  /*143a0*/  @P0 BRA `(.L_x_2810) ;  /* 0x0000000400240947 */ /* 0x002fea0003800000 */
[----:B------:R-:W-:Y:S01]  /*143b0*/  IMAD R14, R0, 0x40, R31 ;  /* 0x00000040000e7824 */ /* 0x000fe200078e021f */
[----:B------:R-:W-:Y:S02]  /*143c0*/  PRMT R35, R25, 0x9910, RZ ;  /* 0x0000991019237816 */ /* 0x000fe400000000ff */
[----:B------:R-:W-:Y:S02]  /*143d0*/  PRMT R37, R21, 0x9910, RZ ;  /* 0x0000991015257816 */ /* 0x000fe400000000ff */
[----:B------:R-:W1:Y:S04]  /*143e0*/  LDS.U16 R16, [R14] ;  /* 0x000000000e107984 */ /* 0x000e680000000400 */
[----:B------:R-:W2:Y:S04]  /*143f0*/  LDS.U16 R20, [R14+0x10] ;  /* 0x000010000e147984 */ /* 0x000ea80000000400 */
[----:B------:R-:W3:Y:S04]  /*14400*/  LDS.64 R28, [R14+0x8] ;  /* 0x000008000e1c7984 */ /* 0x000ee80000000a00 */
[----:B------:R-:W4:Y:S04]  /*14410*/  LDS.U16 R30, [R14+0x20] ;  /* 0x000020000e1e7984 */ /* 0x000f280000000400 */
[----:B------:R-:W5:Y:S04]  /*14420*/  LDS.U16 R34, [R14+0x30] ;  /* 0x000030000e227984 */ /* 0x000f680000000400 */
[----:B------:R-:W0:Y:S04]  /*14430*/  LDS.64 R26, [R14+0x18] ;  /* 0x000018000e1a7984 */ /* 0x000e280000000a00 */
[----:B------:R-:W0:Y:S04]  /*14440*/  LDS.64 R18, [R14+0x28] ;  /* 0x000028000e127984 */ /* 0x000e280000000a00 */
[----:B------:R5:W0:Y:S01]  /*14450*/  LDS.64 R4, [R14+0x38] ;  /* 0x000038000e047984 */ /* 0x000a220000000a00 */
[----:B-1----:R-:W-:-:S04]  /*14460*/  PRMT R24, R16, 0x9910, RZ ;  /* 0x0000991010187816 */ /* 0x002fc800000000ff */
[C---:B------:R-:W-:Y:S02]  /*14470*/  ISETP.NE.AND P6, PT, R35.reuse, R24, PT ;  /* 0x000000182300720c */ /* 0x040fe40003fc5270 */
[----:B--2---:R-:W-:Y:S02]  /*14480*/  PRMT R32, R20, 0x9910, RZ ;  /* 0x0000991014207816 */ /* 0x004fe400000000ff */
[----:B---3--:R-:W-:Y:S02]  /*14490*/  ISETP.GE.U32.AND P5, PT, R12, R28, PT ;  /* 0x0000001c0c00720c */ /* 0x008fe40003fa6070 */
[----:B------:R-:W-:Y:S02]  /*144a0*/  ISETP.GE.AND P1, PT, R35, R24, PT ;  /* 0x000000182300720c */ /* 0x000fe40003f26270 */
[CC--:B------:R-:W-:Y:S02]  /*144b0*/  ISETP.NE.AND P3, PT, R37.reuse, R32.reuse, PT ;  /* 0x000000202500720c */ /* 0x0c0fe40003f65270 */
[----:B------:R-:W-:-:S02]  /*144c0*/  ISETP.GE.AND P0, PT, R37, R32, PT ;  /* 0x000000202500720c */ /* 0x000fc40003f06270 */
[----:B------:R-:W-:Y:S02]  /*144d0*/  ISETP.GE.AND.EX P5, PT, R13, R29, PT, P5 ;  /* 0x0000001d0d00720c */ /* 0x000fe40003fa6350 */
[----:B------:R-:W-:Y:S02]  /*144e0*/  PRMT R35, R15, 0x9910, RZ ;  /* 0x000099100f237816 */ /* 0x000fe400000000ff */
[----:B------:R-:W-:Y:S02]  /*144f0*/  PRMT R37, R3, 0x9910, RZ ;  /* 0x0000991003257816 */ /* 0x000fe400000000ff */
[----:B----4-:R-:W-:Y:S02]  /*14500*/  PRMT R24, R30, 0x9910, RZ ;  /* 0x000099101e187816 */ /* 0x010fe400000000ff */
[----:B-----5:R-:W-:Y:S02]  /*14510*/  PRMT R32, R34, 0x9910, RZ ;  /* 0x0000991022207816 */ /* 0x020fe400000000ff */
[----:B------:R-:W-:-:S02]  /*14520*/  SEL R14, RZ, 0xffffffff, P1 ;  /* 0xffffffffff0e7807 */ /* 0x000fc40000800000 */
[----:B------:R-:W-:Y:S02]  /*14530*/  @!P6 SEL R14, RZ, 0xffffffff, P5 ;  /* 0xffffffffff0ee807 */ /* 0x000fe40002800000 */
[CC--:B------:R-:W-:Y:S02]  /*14540*/  ISETP.NE.AND P4, PT, R35.reuse, R24.reuse, PT ;  /* 0x000000182300720c */ /* 0x0c0fe40003f85270 */
[----:B------:R-:W-:Y:S02]  /*14550*/  ISETP.GE.AND P2, PT, R35, R24, PT ;  /* 0x000000182300720c */ /* 0x000fe40003f46270 */
[----:B0-----:R-:W-:Y:S02]  /*14560*/  ISETP.GE.U32.AND P1, PT, R10, R26, PT ;  /* 0x0000001a0a00720c */ /* 0x001fe40003f26070 */
[CC--:B------:R-:W-:Y:S02]  /*14570*/  ISETP.NE.AND P5, PT, R37.reuse, R32.reuse, PT ;  /* 0x000000202500720c */ /* 0x0c0fe40003fa5270 */
[----:B------:R-:W-:-:S02]  /*14580*/  ISETP.GE.AND P6, PT, R37, R32, PT ;  /* 0x000000202500720c */ /* 0x000fc40003fc6270 */
[----:B------:R-:W-:Y:S02]  /*14590*/  SEL R24, RZ, 0xffffffff, P0 ;  /* 0xffffffffff187807 */ /* 0x000fe40000000000 */
[----:B------:R-:W-:Y:S02]  /*145a0*/  ISETP.GE.AND.EX P1, PT, R11, R27, PT, P1 ;  /* 0x0000001b0b00720c */ /* 0x000fe40003f26310 */
[----:B------:R-:W-:Y:S02]  /*145b0*/  SEL R32, RZ, 0xffffffff, P2 ;  /* 0xffffffffff207807 */ /* 0x000fe40001000000 */
[----:B------:R-:W-:Y:S02]  /*145c0*/  ISETP.GE.U32.AND P0, PT, R8, R18, PT ;  /* 0x000000120800720c */ /* 0x000fe40003f06070 */
[----:B------:R-:W-:Y:S02]  /*145d0*/  ISETP.GE.U32.AND P2, PT, R6, R4, PT ;  /* 0x000000040600720c */ /* 0x000fe40003f46070 */
[----:B------:R-:W-:-:S02]  /*145e0*/  LOP3.LUT R14, R14, 0x1, RZ, 0xc0, !PT ;  /* 0x000000010e0e7812 */ /* 0x000fc400078ec0ff */
[----:B------:R-:W-:Y:S02]  /*145f0*/  @!P3 SEL R24, RZ, 0xffffffff, P1 ;  /* 0xffffffffff18b807 */ /* 0x000fe40000800000 */
[----:B------:R-:W-:Y:S02]  /*14600*/  ISETP.GE.AND.EX P0, PT, R9, R19, PT, P0 ;  /* 0x000000130900720c */ /* 0x000fe40003f06300 */
[----:B------:R-:W-:Y:S02]  /*14610*/  ISETP.GE.AND.EX P2, PT, R7, R5, PT, P2 ;  /* 0x000000050700720c */ /* 0x000fe40003f46320 */
[----:B------:R-:W-:Y:S02]  /*14620*/  ISETP.NE.U32.AND P1, PT, R14, 0x1, PT ;  /* 0x000000010e00780c */ /* 0x000fe40003f25070 */
[----:B------:R-:W-:Y:S02]  /*14630*/  SEL R14, RZ, 0xffffffff, P6 ;  /* 0xffffffffff0e7807 */ /* 0x000fe40003000000 */
[----:B------:R-:W-:-:S02]  /*14640*/  LOP3.LUT R24, R24, 0x1, RZ, 0xc0, !PT ;  /* 0x0000000118187812 */ /* 0x000fc400078ec0ff */
[----:B------:R-:W-:Y:S02]  /*14650*/  @!P4 SEL R32, RZ, 0xffffffff, P0 ;  /* 0xffffffffff20c807 */ /* 0x000fe40000000000 */
[----:B------:R-:W-:Y:S02]  /*14660*/  @!P5 SEL R14, RZ, 0xffffffff, P2 ;  /* 0xffffffffff0ed807 */ /* 0x000fe40001000000 */
[----:B------:R-:W-:Y:S02]  /*14670*/  ISETP.NE.U32.AND P0, PT, R24, 0x1, PT ;  /* 0x000000011800780c */ /* 0x000fe40003f05070 */
[----:B------:R-:W-:Y:S02]  /*14680*/  LOP3.LUT R32, R32, 0x1, RZ, 0xc0, !PT ;  /* 0x0000000120207812 */ /* 0x000fe400078ec0ff */
[----:B------:R-:W-:Y:S02]  /*14690*/  LOP3.LUT R14, R14, 0x1, RZ, 0xc0, !PT ;  /* 0x000000010e0e7812 */ /* 0x000fe400078ec0ff */
[----:B------:R-:W-:-:S02]  /*146a0*/  SEL R12, R12, R28, !P1 ;  /* 0x0000001c0c0c7207 */ /* 0x000fc40004800000 */
[----:B------:R-:W-:Y:S02]  /*146b0*/  SEL R13, R13, R29, !P1 ;  /* 0x0000001d0d0d7207 */ /* 0x000fe40004800000 */
[----:B------:R-:W-:Y:S02]  /*146c0*/  SEL R16, R25, R16, !P1 ;  /* 0x0000001019107207 */ /* 0x000fe40004800000 */
[----:B------:R-:W-:Y:S01]  /*146d0*/  SEL R10, R10, R26, !P0 ;  /* 0x0000001a0a0a7207 */ /* 0x000fe20004000000 */
[----:B------:R1:W-:Y:S01]  /*146e0*/  STS.64 [R31+0x8], R12 ;  /* 0x0000080c1f007388 */ /* 0x0003e20000000a00 */
[----:B------:R-:W-:Y:S02]  /*146f0*/  SEL R11, R11, R27, !P0 ;  /* 0x0000001b0b0b7207 */ /* 0x000fe40004000000 */
[----:B------:R-:W-:Y:S01]  /*14700*/  SEL R20, R21, R20, !P0 ;  /* 0x0000001415147207 */ /* 0x000fe20004000000 */
[----:B------:R1:W-:Y:S01]  /*14710*/  STS.U16 [R31], R16 ;  /* 0x000000101f007388 */ /* 0x0003e20000000400 */
[----:B------:R-:W-:-:S02]  /*14720*/  ISETP.NE.U32.AND P1, PT, R32, 0x1, PT ;  /* 0x000000012000780c */ /* 0x000fc40003f25070 */
[----:B------:R-:W-:Y:S01]  /*14730*/  ISETP.NE.U32.AND P0, PT, R14, 0x1, PT ;  /* 0x000000010e00780c */ /* 0x000fe20003f05070 */
[----:B------:R1:W-:Y:S01]  /*14740*/  STS.64 [R31+0x18], R10 ;  /* 0x0000180a1f007388 */ /* 0x0003e20000000a00 */
[----:B------:R-:W-:Y:S02]  /*14750*/  SEL R8, R8, R18, !P1 ;  /* 0x0000001208087207 */ /* 0x000fe40004800000 */
[----:B------:R-:W-:Y:S01]  /*14760*/  SEL R9, R9, R19, !P1 ;  /* 0x0000001309097207 */ /* 0x000fe20004800000 */
[----:B------:R1:W-:Y:S01]  /*14770*/  STS.U16 [R31+0x10], R20 ;  /* 0x000010141f007388 */ /* 0x0003e20000000400 */
[----:B------:R-:W-:Y:S02]  /*14780*/  SEL R30, R15, R30, !P1 ;  /* 0x0000001e0f1e7207 */ /* 0x000fe40004800000 */
[----:B------:R-:W-:Y:S01]  /*14790*/  SEL R6, R6, R4, !P0 ;  /* 0x0000000406067207 */ /* 0x000fe20004000000 */
[----:B------:R1:W-:Y:S01]  /*147a0*/  STS.64 [R31+0x28], R8 ;  /* 0x000028081f007388 */ /* 0x0003e20000000a00 */
[----:B------:R-:W-:-:S02]  /*147b0*/  SEL R7, R7, R5, !P0 ;  /* 0x0000000507077207 */ /* 0x000fc40004000000 */
[----:B------:R-:W-:Y:S01]  /*147c0*/  SEL R34, R3, R34, !P0 ;  /* 0x0000002203227207 */ /* 0x000fe20004000000 */
[----:B------:R1:W-:Y:S01]  /*147d0*/  STS.U16 [R31+0x20], R30 ;  /* 0x0000201e1f007388 */ /* 0x0003e20000000400 */
[----:B------:R-:W-:Y:S02]  /*147e0*/  PRMT R25, R16, 0x7610, R25 ;  /* 0x0000761010197816 */ /* 0x000fe40000000019 */
[----:B------:R-:W-:Y:S01]  /*147f0*/  PRMT R21, R20, 0x7610, R21 ;  /* 0x0000761014157816 */ /* 0x000fe20000000015 */
[----:B------:R1:W-:Y:S01]  /*14800*/  STS.64 [R31+0x38], R6 ;  /* 0x000038061f007388 */ /* 0x0003e20000000a00 */
[----:B------:R-:W-:Y:S02]  /*14810*/  PRMT R15, R30, 0x7610, R15 ;  /* 0x000076101e0f7816 */ /* 0x000fe4000000000f */
[----:B------:R-:W-:Y:S01]  /*14820*/  PRMT R3, R34, 0x7610, R3 ;  /* 0x0000761022037816 */ /* 0x000fe20000000003 */
[----:B------:R1:W-:Y:S06]  /*14830*/  STS.U16 [R31+0x30], R34 ;  /* 0x000030221f007388 */ /* 0x0003ec0000000400 */
.L_x_2810:
[----:B------:R-:W-:Y:S05]  /*14840*/  BSYNC B0 ;  /* 0x0000000000007941 */ /* 0x000fea0003800000 */
.L_x_2809:
[----:B------:R-:W-:-:S04]  /*14850*/  SHF.R.S32.HI R0, RZ, 0x1, R0 ;  /* 0x00000001ff007819 */ /* 0x000fc80000011400 */
[----:B------:R-:W-:-:S13]  /*14860*/  ISETP.GE.AND P0, PT, R0, 0x20, PT ;  /* 0x000000200000780c */ /* 0x000fda0003f06270 */
[----:B------:R-:W-:Y:S05]  /*14870*/  @P0 BRA `(.L_x_2811) ;  /* 0xfffffff800b00947 */ /* 0x000fea000383ffff */
[----:B------:R-:W-:-:S07]  /*14880*/  IMAD.MOV.U32 R0, RZ, RZ, 0x20 ;  /* 0x00000020ff007424 */ /* 0x000fce00078e00ff */
.L_x_2808:
[----:B------:R-:W-:Y:S01]  /*14890*/  ISETP.GE.AND P0, PT, R0, 0x2, PT ;  /* 0x000000020000780c */ /* 0x000fe20003f06270 */
[----:B------:R-:W-:Y:S05]  /*148a0*/  WARPSYNC.ALL ;  /* 0x0000000000007948 */ /* 0x000fea0003800000 */
[----:B------:R-:W-:Y:S07]  /*148b0*/  BAR.SYNC.DEFER_BLOCKING 0x0 ;  /* 0x0000000000007b1d */ /* 0x000fee0000010000 */
[----:B------:R-:W-:Y:S05]  /*148c0*/  @!P0 BRA `(.L_x_2807) ;  /* 0x0000000400108947 */ /* 0x000fea0003800000 */
[----:B------:R-:W-:-:S07]  /*148d0*/  IMAD.MOV.U32 R5, RZ, RZ, 0x1 ;  /* 0x00000001ff057424 */ /* 0x000fce00078e00ff */
.L_x_2812:
[----:B------:R-:W-:Y:S01]  /*148e0*/  PRMT R4, R25, 0x9910, RZ ;  /* 0x0000991019047816 */ /* 0x000fe200000000ff */
[----:B------:R-:W2:Y:S01]  /*148f0*/  SHFL.DOWN PT, R19, R12, R5, 0x1f ;  /* 0x08001f050c137589 */ /* 0x000ea200000e0000 */
[----:B------:R-:W-:Y:S02]  /*14900*/  PRMT R26, R15, 0x9910, RZ ;  /* 0x000099100f1a7816 */ /* 0x000fe400000000ff */
[----:B------:R-:W-:Y:S01]  /*14910*/  PRMT R18, R21, 0x9910, RZ ;  /* 0x0000991015127816 */ /* 0x000fe200000000ff */
[----:B------:R-:W3:Y:S01]  /*14920*/  SHFL.DOWN PT, R14, R4, R5, 0x1f ;  /* 0x08001f05040e7589 */ /* 0x000ee200000e0000 */
[----:B------:R-:W-:-:S03]  /*14930*/  PRMT R32, R3, 0x9910, RZ ;  /* 0x0000991003207816 */ /* 0x000fc600000000ff */
[----:B-1----:R-:W1:Y:S04]  /*14940*/  SHFL.DOWN PT, R16, R13, R5, 0x1f ;  /* 0x08001f050d107589 */ /* 0x002e6800000e0000 */
[----:B------:R-:W4:Y:S04]  /*14950*/  SHFL.DOWN PT, R28, R26, R5, 0x1f ;  /* 0x08001f051a1c7589 */ /* 0x000f2800000e0000 */
[----:B------:R-:W5:Y:S04]  /*14960*/  SHFL.DOWN PT, R27, R10, R5, 0x1f ;  /* 0x08001f050a1b7589 */ /* 0x000f6800000e0000 */
[----:B------:R-:W5:Y:S04]  /*14970*/  SHFL.DOWN PT, R20, R18, R5, 0x1f ;  /* 0x08001f0512147589 */ /* 0x000f6800000e0000 */
[----:B------:R-:W5:Y:S01]  /*14980*/  SHFL.DOWN PT, R29, R8, R5, 0x1f ;  /* 0x08001f05081d7589 */ /* 0x000f6200000e0000 */
[----:B--2---:R-:W-:-:S03]  /*14990*/  ISETP.GE.U32.AND P4, PT, R12, R19, PT ;  /* 0x000000130c00720c */ /* 0x004fc60003f86070 */
[----:B------:R-:W2:Y:S01]  /*149a0*/  SHFL.DOWN PT, R24, R11, R5, 0x1f ;  /* 0x08001f050b187589 */ /* 0x000ea200000e0000 */
[----:B---3--:R-:W-:-:S03]  /*149b0*/  PRMT R33, R14, 0x9910, RZ ;  /* 0x000099100e217816 */ /* 0x008fc600000000ff */
[----:B------:R-:W3:Y:S01]  /*149c0*/  SHFL.DOWN PT, R34, R32, R5, 0x1f ;  /* 0x08001f0520227589 */ /* 0x000ee200000e0000 */
[-C--:B------:R-:W-:Y:S02]  /*149d0*/  ISETP.NE.AND P5, PT, R4, R33.reuse, PT ;  /* 0x000000210400720c */ /* 0x080fe40003fa5270 */
[----:B-1----:R-:W-:Y:S01]  /*149e0*/  ISETP.GE.AND.EX P4, PT, R13, R16, PT, P4 ;  /* 0x000000100d00720c */ /* 0x002fe20003f86340 */
[----:B------:R-:W1:Y:S01]  /*149f0*/  SHFL.DOWN PT, R30, R9, R5, 0x1f ;  /* 0x08001f05091e7589 */ /* 0x000e6200000e0000 */
[----:B----4-:R-:W-:Y:S02]  /*14a00*/  PRMT R35, R28, 0x9910, RZ ;  /* 0x000099101c237816 */ /* 0x010fe400000000ff */
[----:B------:R-:W-:Y:S01]  /*14a10*/  ISETP.GE.AND P3, PT, R4, R33, PT ;  /* 0x000000210400720c */ /* 0x000fe20003f66270 */
[----:B0-----:R-:W0:Y:S01]  /*14a20*/  SHFL.DOWN PT, R31, R6, R5, 0x1f ;  /* 0x08001f05061f7589 */ /* 0x001e2200000e0000 */
[----:B------:R-:W-:Y:S02]  /*14a30*/  SEL R4, RZ, 0xffffffff, P4 ;  /* 0xffffffffff047807 */ /* 0x000fe40002000000 */
[----:B-----5:R-:W-:Y:S01]  /*14a40*/  ISETP.GE.U32.AND P0, PT, R10, R27, PT ;  /* 0x0000001b0a00720c */ /* 0x020fe20003f06070 */
[----:B------:R4:W5:Y:S01]  /*14a50*/  SHFL.DOWN PT, R36, R7, R5, 0x1f ;  /* 0x08001f0507247589 */ /* 0x00096200000e0000 */
[----:B------:R-:W-:-:S02]  /*14a60*/  ISETP.NE.AND P4, PT, R26, R35, PT ;  /* 0x000000231a00720c */ /* 0x000fc40003f85270 */
[----:B------:R-:W-:Y:S02]  /*14a70*/  PRMT R33, R20, 0x9910, RZ ;  /* 0x0000991014217816 */ /* 0x000fe400000000ff */
[----:B------:R-:W-:Y:S02]  /*14a80*/  ISETP.GE.U32.AND P2, PT, R8, R29, PT ;  /* 0x0000001d0800720c */ /* 0x000fe40003f46070 */
[----:B------:R-:W-:Y:S02]  /*14a90*/  @P5 SEL R4, RZ, 0xffffffff, P3 ;  /* 0xffffffffff045807 */ /* 0x000fe40001800000 */
[----:B--2---:R-:W-:Y:S01]  /*14aa0*/  ISETP.GE.AND.EX P0, PT, R11, R24, PT, P0 ;  /* 0x000000180b00720c */ /* 0x004fe20003f06300 */
[----:B----4-:R-:W-:Y:S01]  /*14ab0*/  IMAD.SHL.U32 R5, R5, 0x2, RZ ;  /* 0x0000000205057824 */ /* 0x010fe200078e00ff */
[----:B------:R-:W-:Y:S02]  /*14ac0*/  ISETP.NE.AND P6, PT, R18, R33, PT ;  /* 0x000000211200720c */ /* 0x000fe40003fc5270 */
[----:B---3--:R-:W-:-:S02]  /*14ad0*/  PRMT R37, R34, 0x9910, RZ ;  /* 0x0000991022257816 */ /* 0x008fc400000000ff */
[----:B------:R-:W-:Y:S02]  /*14ae0*/  ISETP.GE.AND P5, PT, R18, R33, PT ;  /* 0x000000211200720c */ /* 0x000fe40003fa6270 */
[----:B-1----:R-:W-:Y:S02]  /*14af0*/  ISETP.GE.AND.EX P2, PT, R9, R30, PT, P2 ;  /* 0x0000001e0900720c */ /* 0x002fe40003f46320 */
[----:B------:R-:W-:Y:S02]  /*14b00*/  SEL R18, RZ, 0xffffffff, P0 ;  /* 0xffffffffff127807 */ /* 0x000fe40000000000 */
[----:B------:R-:W-:Y:S02]  /*14b10*/  ISETP.NE.AND P3, PT, R32, R37, PT ;  /* 0x000000252000720c */ /* 0x000fe40003f65270 */
[----:B------:R-:W-:Y:S02]  /*14b20*/  ISETP.GE.AND P0, PT, R26, R35, PT ;  /* 0x000000231a00720c */ /* 0x000fe40003f06270 */
[----:B------:R-:W-:-:S02]  /*14b30*/  LOP3.LUT R4, R4, 0x1, RZ, 0xc0, !PT ;  /* 0x0000000104047812 */ /* 0x000fc400078ec0ff */
[----:B------:R-:W-:Y:S02]  /*14b40*/  SEL R26, RZ, 0xffffffff, P2 ;  /* 0xffffffffff1a7807 */ /* 0x000fe40001000000 */
[----:B0-----:R-:W-:Y:S02]  /*14b50*/  ISETP.GE.U32.AND P1, PT, R6, R31, PT ;  /* 0x0000001f0600720c */ /* 0x001fe40003f26070 */
[----:B------:R-:W-:Y:S02]  /*14b60*/  @P4 SEL R26, RZ, 0xffffffff, P0 ;  /* 0xffffffffff1a4807 */ /* 0x000fe40000000000 */
[----:B------:R-:W-:Y:S02]  /*14b70*/  ISETP.NE.U32.AND P0, PT, R4, 0x1, PT ;  /* 0x000000010400780c */ /* 0x000fe40003f05070 */
[----:B-----5:R-:W-:Y:S02]  /*14b80*/  ISETP.GE.AND.EX P1, PT, R7, R36, PT, P1 ;  /* 0x000000240700720c */ /* 0x020fe40003f26310 */
[----:B------:R-:W-:-:S02]  /*14b90*/  ISETP.GE.AND P2, PT, R32, R37, PT ;  /* 0x000000252000720c */ /* 0x000fc40003f46270 */
[----:B------:R-:W-:Y:S02]  /*14ba0*/  SEL R12, R12, R19, !P0 ;  /* 0x000000130c0c7207 */ /* 0x000fe40004000000 */
[----:B------:R-:W-:Y:S02]  /*14bb0*/  SEL R13, R13, R16, !P0 ;  /* 0x000000100d0d7207 */ /* 0x000fe40004000000 */
[----:B------:R-:W-:Y:S02]  /*14bc0*/  SEL R25, R25, R14, !P0 ;  /* 0x0000000e19197207 */ /* 0x000fe40004000000 */
[----:B------:R-:W-:Y:S02]  /*14bd0*/  ISETP.GE.AND P0, PT, R5, R0, PT ;  /* 0x000000000500720c */ /* 0x000fe40003f06270 */
[----:B------:R-:W-:Y:S02]  /*14be0*/  SEL R32, RZ, 0xffffffff, P1 ;  /* 0xffffffffff207807 */ /* 0x000fe40000800000 */
[----:B------:R-:W-:-:S02]  /*14bf0*/  @P6 SEL R18, RZ, 0xffffffff, P5 ;  /* 0xffffffffff126807 */ /* 0x000fc40002800000 */
[----:B------:R-:W-:Y:S02]  /*14c00*/  @P3 SEL R32, RZ, 0xffffffff, P2 ;  /* 0xffffffffff203807 */ /* 0x000fe40001000000 */
[----:B------:R-:W-:Y:S02]  /*14c10*/  LOP3.LUT R18, R18, 0x1, RZ, 0xc0, !PT ;  /* 0x0000000112127812 */ /* 0x000fe400078ec0ff */
[----:B------:R-:W-:Y:S02]  /*14c20*/  LOP3.LUT R26, R26, 0x1, RZ, 0xc0, !PT ;  /* 0x000000011a1a7812 */ /* 0x000fe400078ec0ff */
[----:B------:R-:W-:Y:S02]  /*14c30*/  LOP3.LUT R32, R32, 0x1, RZ, 0xc0, !PT ;  /* 0x0000000120207812 */ /* 0x000fe400078ec0ff */
[----:B------:R-:W-:Y:S02]  /*14c40*/  ISETP.NE.U32.AND P1, PT, R18, 0x1, PT ;  /* 0x000000011200780c */ /* 0x000fe40003f25070 */
[----:B------:R-:W-:-:S02]  /*14c50*/  ISETP.NE.U32.AND P2, PT, R26, 0x1, PT ;  /* 0x000000011a00780c */ /* 0x000fc40003f45070 */
[----:B------:R-:W-:Y:S02]  /*14c60*/  ISETP.NE.U32.AND P3, PT, R32, 0x1, PT ;  /* 0x000000012000780c */ /* 0x000fe40003f65070 */
        /* <DEDUP_REMOVED lines=8> */
[----:B------:R-:W-:Y:S01]  /*14cf0*/  SEL R3, R3, R34, !P3 ;  /* 0x0000002203037207 */ /* 0x000fe20005800000 */
[----:B------:R-:W-:Y:S06]  /*14d00*/  @!P0 BRA `(.L_x_2812) ;  /* 0xfffffff800f48947 */ /* 0x000fec000383ffff */
.L_x_2807:
[----:B------:R-:W2:Y:S01]  /*14d10*/  LDC R0, c[0x0][0x3fc] ;  /* 0x0000ff00ff007b82 */ /* 0x000ea20000000800 */
[----:B------:R-:W-:Y:S02]  /*14d20*/  IMAD.MOV.U32 R19, RZ, RZ, RZ ;  /* 0x000000ffff137224 */ /* 0x000fe400078e00ff */
[----:B-1----:R-:W-:Y:S01]  /*14d30*/  IMAD.MOV.U32 R24, RZ, RZ, RZ ;  /* 0x000000ffff187224 */ /* 0x002fe200078e00ff */
[----:B--2---:R-:W-:-:S13]  /*14d40*/  ISETP.NE.AND P0, PT, R0, RZ, PT ;  /* 0x000000ff0000720c */ /* 0x004fda0003f05270 */
        /* <DEDUP_REMOVED lines=275> */
.L_x_2813:
        /* <DEDUP_REMOVED lines=275> */
.L_x_2814:
        /* <DEDUP_REMOVED lines=277> */
.L_x_2815:
        /* <DEDUP_REMOVED lines=275> */
.L_x_2816:
        /* <DEDUP_REMOVED lines=11> */
.L_x_2822:
        /* <DEDUP_REMOVED lines=8> */
[----:B0-----:R-:W-:-:S07]  /*19360*/  IMAD.MOV.U32 R33, RZ, RZ, R27 ;  /* 0x000000ffff217224 */ /* 0x001fce00078e001b */
[----:B------:R-:W-:Y:S05]  /*19370*/  CALL.REL.NOINC `($__internal_17_$__cuda_sm20_rem_u64) ;  /* 0x000000a4003c7944 */ /* 0x000fea0003c00000 */
[----:B------:R-:W-:Y:S02]  /*19380*/  IMAD.MOV.U32 R26, RZ, RZ, R4 ;  /* 0x000000ffff1a7224 */ /* 0x000fe400078e0004 */
[----:B------:R-:W-:Y:S01]  /*19390*/  IMAD.MOV.U32 R27, RZ, RZ, R29 ;  /* 0x000000ffff1b7224 */ /* 0x000fe200078e001d */
[----:B------:R-:W-:Y:S06]  /*193a0*/  BRA `(.L_x_2821) ;  /* 0x00000000004c7947 */ /* 0x000fec0003800000 */
.L_x_2820:
        /* <DEDUP_REMOVED lines=19> */
.L_x_2821:
[----:B------:R-:W-:Y:S05]  /*194e0*/  BSYNC B1 ;  /* 0x0000000000017941 */ /* 0x000fea0003800000 */
.L_x_2819:
[----:B------:R-:W-:Y:S01]  /*194f0*/  ISETP.NE.U32.AND P0, PT, R26, RZ, PT ;  /* 0x000000ff1a00720c */ /* 0x000fe20003f05070 */
[----:B------:R-:W-:Y:S02]  /*19500*/  IMAD.MOV.U32 R14, RZ, RZ, R0 ;  /* 0x000000ffff0e7224 */ /* 0x000fe400078e0000 */
[----:B------:R-:W-:Y:S01]  /*19510*/  IMAD.MOV.U32 R20, RZ, RZ, R5 ;  /* 0x000000ffff147224 */ /* 0x000fe200078e0005 */
[----:B------:R-:W-:-:S13]  /*19520*/  ISETP.NE.AND.EX P0, PT, R27, RZ, PT, P0 ;  /* 0x000000ff1b00720c */ /* 0x000fda0003f05300 */
[----:B------:R-:W-:Y:S05]  /*19530*/  @P0 BRA `(.L_x_2822) ;  /* 0xfffffffc00680947 */ /* 0x000fea000383ffff */
[----:B------:R-:W-:Y:S05]  /*19540*/  BSYNC B0 ;  /* 0x0000000000007941 */ /* 0x000fea0003800000 */
.L_x_2818:
[----:B------:R-:W-:Y:S01]  /*19550*/  ISETP.NE.U32.AND P2, PT, R5, RZ, PT ;  /* 0x000000ff0500720c */ /* 0x000fe20003f45070 */
[----:B------:R-:W-:-:S12]  /*19560*/  BSSY B0, `(.L_x_2823) ;  /* 0x000001c000007945 */ /* 0x000fd80003800000 */
[----:B------:R-:W-:Y:S05]  /*19570*/  @!P2 BRA `(.L_x_2824) ;  /* 0x00000000001ca947 */ /* 0x000fea0003800000 */
[----:B------:R-:W-:Y:S01]  /*19580*/  IMAD.MOV.U32 R20, RZ, RZ, 0x10 ;  /* 0x00000010ff147424 */ /* 0x000fe200078e00ff */
[----:B------:R-:W-:Y:S01]  /*19590*/  MOV R4, 0x195c0 ;  /* 0x000195c000047802 */ /* 0x000fe20000000f00 */
[----:B------:R-:W-:-:S07]  /*195a0*/  IMAD.MOV.U32 R34, RZ, RZ, RZ ;  /* 0x000000ffff227224 */ /* 0x000fce00078e00ff */
[----:B0-----:R-:W-:Y:S05]  /*195b0*/  CALL.REL.NOINC `($__internal_16_$__cuda_sm20_div_u64) ;  /* 0x0000009c00947944 */ /* 0x001fea0003c00000 */
[----:B------:R-:W-:Y:S02]  /*195c0*/  IMAD.MOV.U32 R26, RZ, RZ, R14 ;  /* 0x000000ffff1a7224 */ /* 0x000fe400078e000e */
[----:B------:R-:W-:Y:S01]  /*195d0*/  IMAD.MOV.U32 R27, RZ, RZ, R31 ;  /* 0x000000ffff1b7224 */ /* 0x000fe200078e001f */
[----:B------:R-:W-:Y:S06]  /*195e0*/  BRA `(.L_x_2825) ;  /* 0x00000000004c7947 */ /* 0x000fec0003800000 */
.L_x_2824:
        /* <DEDUP_REMOVED lines=19> */
.L_x_2825:
[----:B------:R-:W-:Y:S05]  /*19720*/  BSYNC B0 ;  /* 0x0000000000007941 */ /* 0x000fea0003800000 */
.L_x_2823:
[----:B------:R-:W-:Y:S04]  /*19730*/  BSSY B0, `(.L_x_2826) ;  /* 0x000001c000007945 */ /* 0x000fe80003800000 */
        /* <DEDUP_REMOVED lines=8> */
.L_x_2827:
        /* <DEDUP_REMOVED lines=19> */
.L_x_2828:
[----:B------:R-:W-:Y:S05]  /*198f0*/  BSYNC B0 ;  /* 0x0000000000007941 */ /* 0x000fea0003800000 */
.L_x_2826:
        /* <DEDUP_REMOVED lines=9> */
[----:B0-----:R-:W-:Y:S05]  /*19990*/  CALL.REL.NOINC `($__internal_16_$__cuda_sm20_div_u64) ;  /* 0x00000098009c7944 */ /* 0x001fea0003c00000 */
[----:B------:R-:W-:Y:S02]  /*199a0*/  IMAD.MOV.U32 R4, RZ, RZ, R14 ;  /* 0x000000ffff047224 */ /* 0x000fe400078e000e */
[----:B------:R-:W-:Y:S01]  /*199b0*/  IMAD.MOV.U32 R5, RZ, RZ, R31 ;  /* 0x000000ffff057224 */ /* 0x000fe200078e001f */
[----:B------:R-:W-:Y:S06]  /*199c0*/  BRA `(.L_x_2831) ;  /* 0x0000000000507947 */ /* 0x000fec0003800000 */
.L_x_2830:
        /* <DEDUP_REMOVED lines=20> */
.L_x_2831:
[----:B------:R-:W-:Y:S05]  /*19b10*/  BSYNC B0 ;  /* 0x0000000000007941 */ /* 0x000fea0003800000 */
.L_x_2829:
[----:B------:R-:W-:Y:S02]  /*19b20*/  ULDC.64 UR4, c[0x0][0x610] ;  /* 0x0001840000047ab9 */ /* 0x000fe40000000a00 */
[----:B------:R-:W-:-:S04]  /*19b30*/  IADD3 R4, P0, R4, UR4, RZ ;  /* 0x0000000404047c10 */ /* 0x000fc8000ff1e0ff */
[----:B------:R-:W-:-:S05]  /*19b40*/  IADD3.X R5, R5, UR5, RZ, P0, !PT ;  /* 0x0000000505057c10 */ /* 0x000fca00087fe4ff */
[----:B------:R-:W-:-:S07]  /*19b50*/  IMAD.MOV.U32 R0, RZ, RZ, R5 ;  /* 0x000000ffff007224 */ /* 0x000fce00078e0005 */
.L_x_2817:
[----:B------:R-:W-:Y:S02]  /*19b60*/  ULDC UR4, c[0x0][0x248] ;  /* 0x0000920000047ab9 */ /* 0x000fe40000000800 */
[----:B------:R-:W-:-:S13]  /*19b70*/  ISETP.NE.AND P0, PT, RZ, UR4, PT ;  /* 0x00000004ff007c0c */ /* 0x000fda000bf05270 */
[----:B------:R-:W-:Y:S05]  /*19b80*/  @!P0 BRA `(.L_x_2832) ;  /* 0x0000008000248947 */ /* 0x000fea0003800000 */
[----:B------:R-:W1:Y:S01]  /*19b90*/  LDC R20, c[0x0][0x3fc] ;  /* 0x0000ff00ff147b82 */ /* 0x000e620000000800 */
[----:B------:R-:W2:Y:S01]  /*19ba0*/  S2R R14, SR_CTAID.X ;  /* 0x00000000000e7919 */ /* 0x000ea20000002500 */
[----:B------:R-:W-:Y:S01]  /*19bb0*/  ULDC UR4, c[0x0][0x24c] ;  /* 0x0000930000047ab9 */ /* 0x000fe20000000800 */
[----:B------:R-:W-:Y:S02]  /*19bc0*/  IMAD.MOV.U32 R22, RZ, RZ, RZ ;  /* 0x000000ffff167224 */ /* 0x000fe400078e00ff */
[----:B------:R-:W-:Y:S01]  /*19bd0*/  IMAD R19, R17, UR4, RZ ;  /* 0x0000000411137c24 */ /* 0x000fe2000f8e02ff */
[----:B------:R-:W-:-:S03]  /*19be0*/  ULDC UR4, c[0x0][0x250] ;  /* 0x0000940000047ab9 */ /* 0x000fc60000000800 */
[----:B------:R-:W-:Y:S01]  /*19bf0*/  IMAD R19, R2, UR4, R19 ;  /* 0x0000000402137c24 */ /* 0x000fe2000f8e0213 */
[----:B------:R-:W-:Y:S01]  /*19c00*/  ULDC UR4, c[0x0][0x238] ;  /* 0x00008e0000047ab9 */ /* 0x000fe20000000800 */
[----:B-1----:R-:W-:Y:S02]  /*19c10*/  ISETP.NE.AND P0, PT, R20, RZ, PT ;  /* 0x000000ff1400720c */ /* 0x002fe40003f05270 */
[----:B--2---:R-:W-:Y:S02]  /*19c20*/  IMAD R26, R14, UR4, R19 ;  /* 0x000000040e1a7c24 */ /* 0x004fe4000f8e0213 */
[----:B------:R-:W-:Y:S02]  /*19c30*/  IMAD.MOV.U32 R19, RZ, RZ, RZ ;  /* 0x000000ffff137224 */ /* 0x000fe400078e00ff */
        /* <DEDUP_REMOVED lines=18> */
[----:B0-----:R-:W-:-:S05]  /*19d60*/  SHF.R.U32.HI R31, RZ, UR5, R30 ;  /* 0x00000005ff1f7c19 */ /* 0x001fca000801161e */
        /* <DEDUP_REMOVED lines=256> */
.L_x_2833:
        /* <DEDUP_REMOVED lines=275> */
.L_x_2834:
        /* <DEDUP_REMOVED lines=9> */
[----:B0-----:R-:W-:Y:S01]  /*1bf30*/  SHF.R.U32.HI R31, RZ, UR4, R30 ;  /* 0x00000004ff1f7c19 */ /* 0x001fe2000801161e */
        /* <DEDUP_REMOVED lines=267> */
.L_x_2835:
[----:B------:R-:W-:Y:S05]  /*1cff0*/  @!P0 BRA `(.L_x_2836) ;  /* 0x0000001000488947 */ /* 0x000fea0003800000 */
        /* <DEDUP_REMOVED lines=274> */
.L_x_2836:
[----:B------:R-:W1:Y:S01]  /*1e120*/  LDC R24, c[0x0][0x240] ;  /* 0x00009000ff187b82 */ /* 0x000e620000000800 */
        /* <DEDUP_REMOVED lines=13> */
.L_x_2838:
[----:B------:R-:W-:Y:S05]  /*1e200*/  BSYNC B0 ;  /* 0x0000000000007941 */ /* 0x000fea0003800000 */
.L_x_2837:
[----:B------:R-:W-:Y:S01]  /*1e210*/  PRMT R20, R20, 0x9910, RZ ;  /* 0x0000991014147816 */ /* 0x000fe200000000ff */
[----:B------:R-:W-:Y:S01]  /*1e220*/  BSSY B0, `(.L_x_2839) ;  /* 0x0000014000007945 */ /* 0x000fe20003800000 */
[----:B------:R-:W-:Y:S02]  /*1e230*/  LOP3.LUT P0, RZ, R17, R2, RZ, 0xfc, !PT ;  /* 0x0000000211ff7212 */ /* 0x000fe4000780fcff */
[----:B------:R-:W-:-:S13]  /*1e240*/  ISETP.NE.AND P2, PT, R20, RZ, PT ;  /* 0x000000ff1400720c */ /* 0x000fda0003f45270 */
[----:B------:R-:W-:Y:S05]  /*1e250*/  @!P2 BRA `(.L_x_2840) ;  /* 0x000000000040a947 */ /* 0x000fea0003800000 */
[----:B------:R-:W1:Y:S01]  /*1e260*/  S2UR UR4, SR_CTAID.Y ;  /* 0x00000000000479c3 */ /* 0x000e620000002600 */
[----:B------:R-:W-:-:S07]  /*1e270*/  ISETP.NE.AND P1, PT, R24, RZ, PT ;  /* 0x000000ff1800720c */ /* 0x000fce0003f25270 */
[----:B------:R-:W1:Y:S08]  /*1e280*/  LDC R23, c[0x0][0x10] ;  /* 0x00000400ff177b82 */ /* 0x000e700000000800 */
[----:B------:R-:W2:Y:S01]  /*1e290*/  LDC.64 R26, c[0x0][0x618] ;  /* 0x00018600ff1a7b82 */ /* 0x000ea20000000a00 */
[----:B-1----:R-:W-:Y:S01]  /*1e2a0*/  IMAD R20, R14, R23, UR4 ;  /* 0x000000040e147e24 */ /* 0x002fe2000f8e0217 */
[----:B------:R-:W-:-:S03]  /*1e2b0*/  ULDC UR4, c[0x0][0x0] ;  /* 0x0000000000047ab9 */ /* 0x000fc60000000800 */
[----:B------:R-:W-:-:S04]  /*1e2c0*/  @!P1 IMAD R20, R20, UR4, R17 ;  /* 0x0000000414149c24 */ /* 0x000fc8000f8e0211 */
[----:B--2---:R-:W-:-:S05]  /*1e2d0*/  IMAD.WIDE.U32 R26, R20, 0x40, R26 ;  /* 0x00000040141a7825 */ /* 0x004fca00078e001a */
[----:B------:R1:W-:Y:S04]  /*1e2e0*/  STG.E.64 desc[UR60][R26.64+0x8], R12 ;  /* 0x0000080c1a007986 */ /* 0x0003e8000c101b3c */
[----:B------:R1:W-:Y:S04]  /*1e2f0*/  STG.E.64 desc[UR60][R26.64+0x18], R10 ;  /* 0x0000180a1a007986 */ /* 0x0003e8000c101b3c */
[----:B------:R1:W-:Y:S04]  /*1e300*/  STG.E.64 desc[UR60][R26.64+0x28], R8 ;  /* 0x000028081a007986 */ /* 0x0003e8000c101b3c */
[----:B------:R1:W-:Y:S04]  /*1e310*/  STG.E.64 desc[UR60][R26.64+0x38], R6 ;  /* 0x000038061a007986 */ /* 0x0003e8000c101b3c */
[----:B------:R1:W-:Y:S04]  /*1e320*/  STG.E.U16 desc[UR60][R26.64], R25 ;  /* 0x000000191a007986 */ /* 0x0003e8000c10153c */
[----:B------:R1:W-:Y:S04]  /*1e330*/  STG.E.U16 desc[UR60][R26.64+0x10], R21 ;  /* 0x000010151a007986 */ /* 0x0003e8000c10153c */
[----:B------:R1:W-:Y:S04]  /*1e340*/  STG.E.U16 desc[UR60][R26.64+0x20], R15 ;  /* 0x0000200f1a007986 */ /* 0x0003e8000c10153c */
[----:B------:R1:W-:Y:S02]  /*1e350*/  STG.E.U16 desc[UR60][R26.64+0x30], R3 ;  /* 0x000030031a007986 */ /* 0x0003e4000c10153c */
.L_x_2840:
[----:B------:R-:W-:Y:S05]  /*1e360*/  BSYNC B0 ;  /* 0x0000000000007941 */ /* 0x000fea0003800000 */
.L_x_2839:
        /* <DEDUP_REMOVED lines=14> */
[----:B01----:R-:W0:Y:S01]  /*1e450*/  S2R R3, SR_LANEID ;  /* 0x0000000000037919 */ /* 0x003e220000000000 */
        /* <DEDUP_REMOVED lines=20> */
.L_x_2842:
[----:B------:R-:W-:Y:S05]  /*1e5a0*/  BSYNC B0 ;  /* 0x0000000000007941 */ /* 0x000fea0003800000 */
.L_x_2841:
[----:B------:R-:W3:Y:S08]  /*1e5b0*/  S2UR UR5, SR_CgaCtaId ;  /* 0x00000000000579c3 */ /* 0x000ef00000008800 */
[----:B------:R-:W-:Y:S06]  /*1e5c0*/  BAR.SYNC.DEFER_BLOCKING 0x0 ;  /* 0x0000000000007b1d */ /* 0x000fec0000010000 */
[----:B------:R-:W-:-:S02]  /*1e5d0*/  UMOV UR4, 0x400 ;  /* 0x0000040000047882 */ /* 0x000fc40000000000 */
[----:B---3--:R-:W-:-:S09]  /*1e5e0*/  ULEA UR6, UR5, UR4, 0x18 ;  /* 0x0000000405067291 */ /* 0x008fd2000f8ec03f */
[----:B012---:R-:W0:Y:S02]  /*1e5f0*/  LDS.U8 R3, [UR6] ;  /* 0x00000006ff037984 */ /* 0x007e240008000000 */
        /* <DEDUP_REMOVED lines=48> */
.L_x_2847:
[----:B------:R-:W-:-:S04]  /*1e900*/  IMAD.IADD R35, R37, 0x1, R20 ;  /* 0x0000000125237824 */ /* 0x000fc800078e0214 */
[----:B-1----:R-:W-:-:S05]  /*1e910*/  IMAD.WIDE.U32 R34, R35, 0x40, R24 ;  /* 0x0000004023227825 */ /* 0x002fca00078e0018 */
[----:B------:R-:W2:Y:S04]  /*1e920*/  LDG.E.U16 R36, desc[UR60][R34.64+0x10] ;  /* 0x0000103c22247981 */ /* 0x000ea8000c1e1500 */
[----:B------:R-:W3:Y:S04]  /*1e930*/  LDG.E.U16 R14, desc[UR60][R34.64] ;  /* 0x0000003c220e7981 */ /* 0x000ee8000c1e1500 */
[----:B------:R-:W4:Y:S04]  /*1e940*/  LDG.E.U16 R38, desc[UR60][R34.64+0x20] ;  /* 0x0000203c22267981 */ /* 0x000f28000c1e1500 */
[----:B------:R-:W5:Y:S04]  /*1e950*/  LDG.E.64 R30, desc[UR60][R34.64+0x18] ;  /* 0x0000183c221e7981 */ /* 0x000f68000c1e1b00 */
[----:B------:R-:W5:Y:S04]  /*1e960*/  LDG.E.64 R32, desc[UR60][R34.64+0x8] ;  /* 0x0000083c22207981 */ /* 0x000f68000c1e1b00 */
[----:B------:R-:W5:Y:S04]  /*1e970*/  LDG.E.64 R26, desc[UR60][R34.64+0x28] ;  /* 0x0000283c221a7981 */ /* 0x000f68000c1e1b00 */
[----:B------:R-:W5:Y:S04]  /*1e980*/  LDG.E.U16 R42, desc[UR60][R34.64+0x30] ;  /* 0x0000303c222a7981 */ /* 0x000f68000c1e1500 */
[----:B------:R0:W5:Y:S01]  /*1e990*/  LDG.E.64 R28, desc[UR60][R34.64+0x38] ;  /* 0x0000383c221c7981 */ /* 0x000162000c1e1b00 */
[----:B------:R-:W-:-:S02]  /*1e9a0*/  PRMT R44, R21, 0x9910, RZ ;  /* 0x00009910152c7816 */ /* 0x000fc400000000ff */
[----:B------:R-:W-:Y:S02]  /*1e9b0*/  PRMT R41, R23, 0x9910, RZ ;  /* 0x0000991017297816 */ /* 0x000fe400000000ff */
[----:B0-----:R-:W-:Y:S01]  /*1e9c0*/  PRMT R34, R3, 0x9910, RZ ;  /* 0x0000991003227816 */ /* 0x001fe200000000ff */
[----:B------:R-:W-:Y:S01]  /*1e9d0*/  IMAD.IADD R20, R39, 0x1, R20 ;  /* 0x0000000127147824 */ /* 0x000fe200078e0214 */
[----:B--2---:R-:W-:Y:S02]  /*1e9e0*/  PRMT R43, R36, 0x9910, RZ ;  /* 0x00009910242b7816 */ /* 0x004fe400000000ff */
[----:B---3--:R-:W-:Y:S02]  /*1e9f0*/  PRMT R40, R14, 0x9910, RZ ;  /* 0x000099100e287816 */ /* 0x008fe400000000ff */
[----:B------:R-:W-:Y:S02]  /*1ea00*/  ISETP.NE.AND P6, PT, R44, R43, PT ;  /* 0x0000002b2c00720c */ /* 0x000fe40003fc5270 */
[----:B------:R-:W-:-:S02]  /*1ea10*/  ISETP.NE.AND P3, PT, R41, R40, PT ;  /* 0x000000282900720c */ /* 0x000fc40003f65270 */
[----:B------:R-:W-:Y:S02]  /*1ea20*/  ISETP.GE.AND P5, PT, R41, R40, PT ;  /* 0x000000282900720c */ /* 0x000fe40003fa6270 */
[----:B------:R-:W-:Y:S02]  /*1ea30*/  PRMT R41, R15, 0x9910, RZ ;  /* 0x000099100f297816 */ /* 0x000fe400000000ff */
[----:B----4-:R-:W-:Y:S02]  /*1ea40*/  PRMT R40, R38, 0x9910, RZ ;  /* 0x0000991026287816 */ /* 0x010fe400000000ff */
[----:B-----5:R-:W-:Y:S02]  /*1ea50*/  ISETP.GE.U32.AND P0, PT, R8, R30, PT ;  /* 0x0000001e0800720c */ /* 0x020fe40003f06070 */
[----:B------:R-:W-:Y:S01]  /*1ea60*/  ISETP.GE.AND P4, PT, R44, R43, PT ;  /* 0x0000002b2c00720c */ /* 0x000fe20003f86270 */
[----:B------:R-:W-:Y:S01]  /*1ea70*/  IMAD.MOV.U32 R44, RZ, RZ, R34 ;  /* 0x000000ffff2c7224 */ /* 0x000fe200078e0022 */
[----:B------:R-:W-:-:S02]  /*1ea80*/  SEL R34, RZ, 0xffffffff, P5 ;  /* 0xffffffffff227807 */ /* 0x000fc40002800000 */
[----:B------:R-:W-:Y:S02]  /*1ea90*/  ISETP.NE.AND P5, PT, R41, R40, PT ;  /* 0x000000282900720c */ /* 0x000fe40003fa5270 */
[----:B------:R-:W-:Y:S02]  /*1eaa0*/  ISETP.GE.AND.EX P0, PT, R9, R31, PT, P0 ;  /* 0x0000001f0900720c */ /* 0x000fe40003f06300 */
[----:B------:R-:W-:Y:S02]  /*1eab0*/  ISETP.GE.U32.AND P1, PT, R6, R32, PT ;  /* 0x000000200600720c */ /* 0x000fe40003f26070 */
[----:B------:R-:W-:Y:S02]  /*1eac0*/  SEL R35, RZ, 0xffffffff, P4 ;  /* 0xffffffffff237807 */ /* 0x000fe40002000000 */
[----:B------:R-:W-:Y:S02]  /*1ead0*/  @!P6 SEL R35, RZ, 0xffffffff, P0 ;  /* 0xffffffffff23e807 */ /* 0x000fe40000000000 */
[----:B------:R-:W-:-:S02]  /*1eae0*/  ISETP.GE.U32.AND P6, PT, R10, R26, PT ;  /* 0x0000001a0a00720c */ /* 0x000fc40003fc6070 */
[----:B------:R-:W-:Y:S02]  /*1eaf0*/  ISETP.GE.AND.EX P1, PT, R7, R33, PT, P1 ;  /* 0x000000210700720c */ /* 0x000fe40003f26310 */
[----:B------:R-:W-:Y:S02]  /*1eb00*/  ISETP.GE.AND P4, PT, R41, R40, PT ;  /* 0x000000282900720c */ /* 0x000fe40003f86270 */
[----:B------:R-:W-:Y:S02]  /*1eb10*/  ISETP.GE.AND.EX P6, PT, R11, R27, PT, P6 ;  /* 0x0000001b0b00720c */ /* 0x000fe40003fc6360 */
[----:B------:R-:W-:Y:S02]  /*1eb20*/  @!P3 SEL R34, RZ, 0xffffffff, P1 ;  /* 0xffffffffff22b807 */ /* 0x000fe40000800000 */
[----:B------:R-:W-:Y:S02]  /*1eb30*/  PRMT R43, R42, 0x9910, RZ ;  /* 0x000099102a2b7816 */ /* 0x000fe400000000ff */
[----:B------:R-:W-:-:S02]  /*1eb40*/  SEL R40, RZ, 0xffffffff, P4 ;  /* 0xffffffffff287807 */ /* 0x000fc40002000000 */
[----:B------:R-:W-:Y:S02]  /*1eb50*/  @!P5 SEL R40, RZ, 0xffffffff, P6 ;  /* 0xffffffffff28d807 */ /* 0x000fe40003000000 */
[----:B------:R-:W-:Y:S02]  /*1eb60*/  LOP3.LUT R34, R34, 0x1, RZ, 0xc0, !PT ;  /* 0x0000000122227812 */ /* 0x000fe400078ec0ff */
[CC--:B------:R-:W-:Y:S02]  /*1eb70*/  ISETP.NE.AND P3, PT, R44.reuse, R43.reuse, PT ;  /* 0x0000002b2c00720c */ /* 0x0c0fe40003f65270 */
[----:B------:R-:W-:Y:S02]  /*1eb80*/  ISETP.GE.AND P1, PT, R44, R43, PT ;  /* 0x0000002b2c00720c */ /* 0x000fe40003f26270 */
[----:B------:R-:W-:Y:S02]  /*1eb90*/  LOP3.LUT R40, R40, 0x1, RZ, 0xc0, !PT ;  /* 0x0000000128287812 */ /* 0x000fe400078ec0ff */
[----:B------:R-:W-:-:S02]  /*1eba0*/  ISETP.NE.U32.AND P4, PT, R34, 0x1, PT ;  /* 0x000000012200780c */ /* 0x000fc40003f85070 */
[----:B------:R-:W-:Y:S02]  /*1ebb0*/  SEL R34, RZ, 0xffffffff, P1 ;  /* 0xffffffffff227807 */ /* 0x000fe40000800000 */
[----:B------:R-:W-:Y:S02]  /*1ebc0*/  ISETP.GE.U32.AND P0, PT, R12, R28, PT ;  /* 0x0000001c0c00720c */ /* 0x000fe40003f06070 */
[----:B------:R-:W-:Y:S02]  /*1ebd0*/  ISETP.NE.U32.AND P1, PT, R40, 0x1, PT ;  /* 0x000000012800780c */ /* 0x000fe40003f25070 */
[----:B------:R-:W-:Y:S02]  /*1ebe0*/  ISETP.GE.AND.EX P0, PT, R13, R29, PT, P0 ;  /* 0x0000001d0d00720c */ /* 0x000fe40003f06300 */
[----:B------:R-:W-:Y:S02]  /*1ebf0*/  SEL R10, R10, R26, !P1 ;  /* 0x0000001a0a0a7207 */ /* 0x000fe40004800000 */
[----:B------:R-:W-:-:S02]  /*1ec00*/  SEL R11, R11, R27, !P1 ;  /* 0x0000001b0b0b7207 */ /* 0x000fc40004800000 */
[----:B------:R-:W-:Y:S02]  /*1ec10*/  SEL R15, R15, R38, !P1 ;  /* 0x000000260f0f7207 */ /* 0x000fe40004800000 */
[----:B------:R-:W-:Y:S02]  /*1ec20*/  ISETP.GE.U32.AND P1, PT, R20, UR8, PT ;  /* 0x0000000814007c0c */ /* 0x000fe4000bf26070 */
[----:B------:R-:W-:Y:S02]  /*1ec30*/  LOP3.LUT R35, R35, 0x1, RZ, 0xc0, !PT ;  /* 0x0000000123237812 */ /* 0x000fe400078ec0ff */
[----:B------:R-:W-:Y:S02]  /*1ec40*/  @!P3 SEL R34, RZ, 0xffffffff, P0 ;  /* 0xffffffffff22b807 */ /* 0x000fe40000000000 */
[----:B------:R-:W-:Y:S02]  /*1ec50*/  ISETP.NE.U32.AND P0, PT, R35, 0x1, PT ;  /* 0x000000012300780c */ /* 0x000fe40003f05070 */
[----:B------:R-:W-:-:S02]  /*1ec60*/  LOP3.LUT R34, R34, 0x1, RZ, 0xc0, !PT ;  /* 0x0000000122227812 */ /* 0x000fc400078ec0ff */
[----:B------:R-:W-:Y:S02]  /*1ec70*/  SEL R8, R8, R30, !P0 ;  /* 0x0000001e08087207 */ /* 0x000fe40004000000 */
[----:B------:R-:W-:Y:S02]  /*1ec80*/  SEL R9, R9, R31, !P0 ;  /* 0x0000001f09097207 */ /* 0x000fe40004000000 */
[----:B------:R-:W-:Y:S02]  /*1ec90*/  SEL R21, R21, R36, !P0 ;  /* 0x0000002415157207 */ /* 0x000fe40004000000 */
[----:B------:R-:W-:Y:S02]  /*1eca0*/  ISETP.NE.U32.AND P0, PT, R34, 0x1, PT ;  /* 0x000000012200780c */ /* 0x000fe40003f05070 */
[----:B------:R-:W-:Y:S02]  /*1ecb0*/  SEL R6, R6, R32, !P4 ;  /* 0x0000002006067207 */ /* 0x000fe40006000000 */
[----:B------:R-:W-:-:S02]  /*1ecc0*/  SEL R7, R7, R33, !P4 ;  /* 0x0000002107077207 */ /* 0x000fc40006000000 */
[----:B------:R-:W-:Y:S02]  /*1ecd0*/  SEL R23, R23, R14, !P4 ;  /* 0x0000000e17177207 */ /* 0x000fe40006000000 */
[----:B------:R-:W-:Y:S02]  /*1ece0*/  SEL R12, R12, R28, !P0 ;  /* 0x0000001c0c0c7207 */ /* 0x000fe40004000000 */
[----:B------:R-:W-:Y:S02]  /*1ecf0*/  SEL R13, R13, R29, !P0 ;  /* 0x0000001d0d0d7207 */ /* 0x000fe40004000000 */
[----:B------:R-:W-:Y:S01]  /*1ed00*/  SEL R3, R3, R42, !P0 ;  /* 0x0000002a03037207 */ /* 0x000fe20004000000 */
[----:B------:R-:W-:Y:S06]  /*1ed10*/  @!P1 BRA `(.L_x_2847) ;  /* 0xfffffff800f89947 */ /* 0x000fec000383ffff */
[----:B------:R-:W-:Y:S05]  /*1ed20*/  BSYNC B1 ;  /* 0x0000000000017941 */ /* 0x000fea0003800000 */
.L_x_2846:
[----:B------:R-:W-:Y:S05]  /*1ed30*/  BRA `(.L_x_2845) ;  /* 0x00000004007c7947 */ /* 0x000fea0003800000 */
.L_x_2844:
[----:B------:R-:W-:Y:S01]  /*1ed40*/  ULDC UR7, c[0x0][0x23c] ;  /* 0x00008f0000077ab9 */ /* 0x000fe20000000800 */
[----:B------:R-:W-:Y:S01]  /*1ed50*/  IMAD.U32 R21, RZ, RZ, UR9 ;  /* 0x00000009ff157e24 */ /* 0x000fe2000f8e00ff */
        /* <DEDUP_REMOVED lines=25> */
.L_x_2848:
[----:B------:R-:W-:-:S04]  /*1eef0*/  IMAD.IADD R20, R14, 0x1, R37 ;  /* 0x000000010e147824 */ /* 0x000fc800078e0225 */
[----:B0-----:R-:W-:-:S04]  /*1ef00*/  IMAD R35, R20, R41, R17 ;  /* 0x0000002914237224 */ /* 0x001fc800078e0211 */
[----:B-1----:R-:W-:-:S05]  /*1ef10*/  IMAD.WIDE.U32 R34, R35, 0x40, R24 ;  /* 0x0000004023227825 */ /* 0x002fca00078e0018 */
[----:B------:R-:W3:Y:S04]  /*1ef20*/  LDG.E.U16 R36, desc[UR60][R34.64+0x10] ;  /* 0x0000103c22247981 */ /* 0x000ee8000c1e1500 */
[----:B------:R-:W4:Y:S04]  /*1ef30*/  LDG.E.U16 R20, desc[UR60][R34.64] ;  /* 0x0000003c22147981 */ /* 0x000f28000c1e1500 */
[----:B------:R-:W5:Y:S04]  /*1ef40*/  LDG.E.U16 R38, desc[UR60][R34.64+0x20] ;  /* 0x0000203c22267981 */ /* 0x000f68000c1e1500 */
[----:B------:R-:W5:Y:S04]  /*1ef50*/  LDG.E.64 R32, desc[UR60][R34.64+0x8] ;  /* 0x0000083c22207981 */ /* 0x000f68000c1e1b00 */
[----:B------:R-:W5:Y:S04]  /*1ef60*/  LDG.E.U16 R40, desc[UR60][R34.64+0x30] ;  /* 0x0000303c22287981 */ /* 0x000f68000c1e1500 */
[----:B------:R-:W5:Y:S04]  /*1ef70*/  LDG.E.64 R30, desc[UR60][R34.64+0x18] ;  /* 0x0000183c221e7981 */ /* 0x000f68000c1e1b00 */
[----:B------:R-:W5:Y:S04]  /*1ef80*/  LDG.E.64 R28, desc[UR60][R34.64+0x38] ;  /* 0x0000383c221c7981 */ /* 0x000f68000c1e1b00 */
[----:B------:R0:W5:Y:S01]  /*1ef90*/  LDG.E.64 R26, desc[UR60][R34.64+0x28] ;  /* 0x0000283c221a7981 */ /* 0x000162000c1e1b00 */
[----:B------:R-:W-:-:S02]  /*1efa0*/  PRMT R44, R23, 0x9910, RZ ;  /* 0x00009910172c7816 */ /* 0x000fc400000000ff */
[----:B------:R-:W-:Y:S02]  /*1efb0*/  PRMT R43, R21, 0x9910, RZ ;  /* 0x00009910152b7816 */ /* 0x000fe400000000ff */
[----:B------:R-:W-:Y:S01]  /*1efc0*/  PRMT R46, R15, 0x9910, RZ ;  /* 0x000099100f2e7816 */ /* 0x000fe200000000ff */
[----:B--2---:R-:W-:Y:S01]  /*1efd0*/  IMAD.IADD R37, R42, 0x1, R37 ;  /* 0x000000012a257824 */ /* 0x004fe200078e0225 */
[----:B---3--:R-:W-:Y:S02]  /*1efe0*/  PRMT R45, R36, 0x9910, RZ ;  /* 0x00009910242d7816 */ /* 0x008fe400000000ff */
[----:B----4-:R-:W-:-:S03]  /*1eff0*/  PRMT R39, R20, 0x9910, RZ ;  /* 0x0000991014277816 */ /* 0x010fc600000000ff */
[----:B0-----:R-:W-:Y:S01]  /*1f000*/  IMAD.MOV.U32 R34, RZ, RZ, R45 ;  /* 0x000000ffff227224 */ /* 0x001fe200078e002d */
[----:B-----5:R-:W-:Y:S02]  /*1f010*/  PRMT R47, R38, 0x9910, RZ ;  /* 0x00009910262f7816 */ /* 0x020fe400000000ff */
[CC--:B------:R-:W-:Y:S02]  /*1f020*/  ISETP.NE.AND P6, PT, R44.reuse, R39.reuse, PT ;  /* 0x000000272c00720c */ /* 0x0c0fe40003fc5270 */
[----:B------:R-:W-:Y:S01]  /*1f030*/  ISETP.GE.AND P1, PT, R44, R39, PT ;  /* 0x000000272c00720c */ /* 0x000fe20003f26270 */
[----:B------:R-:W-:Y:S01]  /*1f040*/  IMAD.MOV.U32 R35, RZ, RZ, R47 ;  /* 0x000000ffff237224 */ /* 0x000fe200078e002f */
[CC--:B------:R-:W-:Y:S02]  /*1f050*/  ISETP.NE.AND P5, PT, R43.reuse, R34.reuse, PT ;  /* 0x000000222b00720c */ /* 0x0c0fe40003fa5270 */
[----:B------:R-:W-:Y:S02]  /*1f060*/  ISETP.GE.AND P0, PT, R43, R34, PT ;  /* 0x000000222b00720c */ /* 0x000fe40003f06270 */
[----:B------:R-:W-:-:S02]  /*1f070*/  SEL R34, RZ, 0xffffffff, P1 ;  /* 0xffffffffff227807 */ /* 0x000fc40000800000 */
[----:B------:R-:W-:Y:S02]  /*1f080*/  ISETP.GE.U32.AND P1, PT, R6, R32, PT ;  /* 0x000000200600720c */ /* 0x000fe40003f26070 */
[CC--:B------:R-:W-:Y:S02]  /*1f090*/  ISETP.NE.AND P3, PT, R46.reuse, R35.reuse, PT ;  /* 0x000000232e00720c */ /* 0x0c0fe40003f65270 */
[----:B------:R-:W-:Y:S02]  /*1f0a0*/  ISETP.GE.AND P4, PT, R46, R35, PT ;  /* 0x000000232e00720c */ /* 0x000fe40003f86270 */
[----:B------:R-:W-:Y:S02]  /*1f0b0*/  SEL R35, RZ, 0xffffffff, P0 ;  /* 0xffffffffff237807 */ /* 0x000fe40000000000 */
[----:B------:R-:W-:Y:S02]  /*1f0c0*/  ISETP.GE.AND.EX P1, PT, R7, R33, PT, P1 ;  /* 0x000000210700720c */ /* 0x000fe40003f26310 */
[----:B------:R-:W-:-:S02]  /*1f0d0*/  PRMT R44, R3, 0x9910, RZ ;  /* 0x00009910032c7816 */ /* 0x000fc400000000ff */
[----:B------:R-:W-:Y:S02]  /*1f0e0*/  PRMT R39, R40, 0x9910, RZ ;  /* 0x0000991028277816 */ /* 0x000fe400000000ff */
[----:B------:R-:W-:Y:S02]  /*1f0f0*/  ISETP.GE.U32.AND P0, PT, R8, R30, PT ;  /* 0x0000001e0800720c */ /* 0x000fe40003f06070 */
[----:B------:R-:W-:Y:S02]  /*1f100*/  @!P6 SEL R34, RZ, 0xffffffff, P1 ;  /* 0xffffffffff22e807 */ /* 0x000fe40000800000 */
[----:B------:R-:W-:Y:S02]  /*1f110*/  ISETP.GE.AND.EX P0, PT, R9, R31, PT, P0 ;  /* 0x0000001f0900720c */ /* 0x000fe40003f06300 */
[----:B------:R-:W-:Y:S02]  /*1f120*/  ISETP.NE.AND P6, PT, R44, R39, PT ;  /* 0x000000272c00720c */ /* 0x000fe40003fc5270 */
[----:B------:R-:W-:-:S02]  /*1f130*/  @!P5 SEL R35, RZ, 0xffffffff, P0 ;  /* 0xffffffffff23d807 */ /* 0x000fc40000000000 */
[----:B------:R-:W-:Y:S02]  /*1f140*/  ISETP.GE.U32.AND P0, PT, R12, R28, PT ;  /* 0x0000001c0c00720c */ /* 0x000fe40003f06070 */
[----:B------:R-:W-:Y:S02]  /*1f150*/  LOP3.LUT R34, R34, 0x1, RZ, 0xc0, !PT ;  /* 0x0000000122227812 */ /* 0x000fe400078ec0ff */
[----:B------:R-:W-:Y:S02]  /*1f160*/  ISETP.GE.AND P5, PT, R44, R39, PT ;  /* 0x000000272c00720c */ /* 0x000fe40003fa6270 */
[----:B------:R-:W-:Y:S02]  /*1f170*/  ISETP.GE.AND.EX P0, PT, R13, R29, PT, P0 ;  /* 0x0000001d0d00720c */ /* 0x000fe40003f06300 */
[----:B------:R-:W-:Y:S02]  /*1f180*/  SEL R39, RZ, 0xffffffff, P4 ;  /* 0xffffffffff277807 */ /* 0x000fe40002000000 */
[----:B------:R-:W-:-:S02]  /*1f190*/  ISETP.NE.U32.AND P4, PT, R34, 0x1, PT ;  /* 0x000000012200780c */ /* 0x000fc40003f85070 */
[----:B------:R-:W-:Y:S02]  /*1f1a0*/  SEL R34, RZ, 0xffffffff, P5 ;  /* 0xffffffffff227807 */ /* 0x000fe40002800000 */
[----:B------:R-:W-:Y:S02]  /*1f1b0*/  LOP3.LUT R35, R35, 0x1, RZ, 0xc0, !PT ;  /* 0x0000000123237812 */ /* 0x000fe400078ec0ff */
[----:B------:R-:W-:Y:S02]  /*1f1c0*/  @!P6 SEL R34, RZ, 0xffffffff, P0 ;  /* 0xffffffffff22e807 */ /* 0x000fe40000000000 */
[----:B------:R-:W-:Y:S02]  /*1f1d0*/  ISETP.NE.U32.AND P0, PT, R35, 0x1, PT ;  /* 0x000000012300780c */ /* 0x000fe40003f05070 */
[----:B------:R-:W-:Y:S02]  /*1f1e0*/  LOP3.LUT R34, R34, 0x1, RZ, 0xc0, !PT ;  /* 0x0000000122227812 */ /* 0x000fe400078ec0ff */
[----:B------:R-:W-:-:S02]  /*1f1f0*/  SEL R8, R8, R30, !P0 ;  /* 0x0000001e08087207 */ /* 0x000fc40004000000 */
[----:B------:R-:W-:Y:S02]  /*1f200*/  SEL R9, R9, R31, !P0 ;  /* 0x0000001f09097207 */ /* 0x000fe40004000000 */
[----:B------:R-:W-:Y:S02]  /*1f210*/  SEL R21, R21, R36, !P0 ;  /* 0x0000002415157207 */ /* 0x000fe40004000000 */
[----:B------:R-:W-:Y:S02]  /*1f220*/  ISETP.GE.U32.AND P1, PT, R10, R26, PT ;  /* 0x0000001a0a00720c */ /* 0x000fe40003f26070 */
[----:B------:R-:W-:Y:S02]  /*1f230*/  ISETP.NE.U32.AND P0, PT, R34, 0x1, PT ;  /* 0x000000012200780c */ /* 0x000fe40003f05070 */
[----:B------:R-:W-:Y:S02]  /*1f240*/  ISETP.GE.AND.EX P1, PT, R11, R27, PT, P1 ;  /* 0x0000001b0b00720c */ /* 0x000fe40003f26310 */
[----:B------:R-:W-:-:S02]  /*1f250*/  SEL R12, R12, R28, !P0 ;  /* 0x0000001c0c0c7207 */ /* 0x000fc40004000000 */
[----:B------:R-:W-:Y:S02]  /*1f260*/  SEL R13, R13, R29, !P0 ;  /* 0x0000001d0d0d7207 */ /* 0x000fe40004000000 */
[----:B------:R-:W-:Y:S02]  /*1f270*/  SEL R3, R3, R40, !P0 ;  /* 0x0000002803037207 */ /* 0x000fe40004000000 */
[----:B------:R-:W-:Y:S02]  /*1f280*/  ISETP.GE.U32.AND P0, PT, R37, UR7, PT ;  /* 0x0000000725007c0c */ /* 0x000fe4000bf06070 */
[----:B------:R-:W-:-:S04]  /*1f290*/  @!P3 SEL R39, RZ, 0xffffffff, P1 ;  /* 0xffffffffff27b807 */ /* 0x000fc80000800000 */
[----:B------:R-:W-:-:S04]  /*1f2a0*/  LOP3.LUT R39, R39, 0x1, RZ, 0xc0, !PT ;  /* 0x0000000127277812 */ /* 0x000fc800078ec0ff */
[----:B------:R-:W-:Y:S02]  /*1f2b0*/  ISETP.NE.U32.AND P1, PT, R39, 0x1, PT ;  /* 0x000000012700780c */ /* 0x000fe40003f25070 */
[----:B------:R-:W-:Y:S02]  /*1f2c0*/  SEL R6, R6, R32, !P4 ;  /* 0x0000002006067207 */ /* 0x000fe40006000000 */
[----:B------:R-:W-:Y:S02]  /*1f2d0*/  SEL R7, R7, R33, !P4 ;  /* 0x0000002107077207 */ /* 0x000fe40006000000 */
[----:B------:R-:W-:Y:S02]  /*1f2e0*/  SEL R23, R23, R20, !P4 ;  /* 0x0000001417177207 */ /* 0x000fe40006000000 */
[----:B------:R-:W-:Y:S02]  /*1f2f0*/  SEL R10, R10, R26, !P1 ;  /* 0x0000001a0a0a7207 */ /* 0x000fe40004800000 */
[----:B------:R-:W-:-:S02]  /*1f300*/  SEL R11, R11, R27, !P1 ;  /* 0x0000001b0b0b7207 */ /* 0x000fc40004800000 */
[----:B------:R-:W-:Y:S01]  /*1f310*/  SEL R15, R15, R38, !P1 ;  /* 0x000000260f0f7207 */ /* 0x000fe20004800000 */
[----:B------:R-:W-:Y:S06]  /*1f320*/  @!P0 BRA `(.L_x_2848) ;  /* 0xfffffff800f08947 */ /* 0x000fec000383ffff */
.L_x_2845:
[----:B------:R-:W-:Y:S05]  /*1f330*/  BSYNC B0 ;  /* 0x0000000000007941 */ /* 0x000fea0003800000 */
.L_x_2843:
        /* <DEDUP_REMOVED lines=17> */
[----:B------:R-:W-:-:S07]  /*1f450*/  IMAD.U32 R25, RZ, RZ, UR5 ;  /* 0x00000005ff197e24 */ /* 0x000fce000f8e00ff */
.L_x_2852:
[--C-:B------:R-:W-:Y:S01]  /*1f460*/  IMAD.IADD R24, R2, 0x1, R25.reuse ;  /* 0x0000000102187824 */ /* 0x100fe200078e0219 */
        /* <DEDUP_REMOVED lines=11> */
[----:B------:R-:W1:Y:S04]  /*1f520*/  LDS.U16 R34, [R32] ;  /* 0x0000000020227984 */ /* 0x000e680000000400 */
[----:B------:R-:W2:Y:S04]  /*1f530*/  LDS.U16 R36, [R32+0x10] ;  /* 0x0000100020247984 */ /* 0x000ea80000000400 */
[----:B------:R-:W3:Y:S04]  /*1f540*/  LDS.64 R30, [R32+0x8] ;  /* 0x00000800201e7984 */ /* 0x000ee80000000a00 */
[----:B------:R-:W4:Y:S04]  /*1f550*/  LDS.U16 R38, [R32+0x20] ;  /* 0x0000200020267984 */ /* 0x000f280000000400 */
[----:B------:R-:W5:Y:S04]  /*1f560*/  LDS.64 R28, [R32+0x18] ;  /* 0x00001800201c7984 */ /* 0x000f680000000a00 */
[----:B------:R-:W0:Y:S04]  /*1f570*/  LDS.U16 R40, [R32+0x30] ;  /* 0x0000300020287984 */ /* 0x000e280000000400 */
[----:B------:R-:W0:Y:S04]  /*1f580*/  LDS.64 R24, [R32+0x28] ;  /* 0x0000280020187984 */ /* 0x000e280000000a00 */
[----:B------:R1:W0:Y:S02]  /*1f590*/  LDS.64 R26, [R32+0x38] ;  /* 0x00003800201a7984 */ /* 0x0002240000000a00 */
[----:B-1----:R-:W-:-:S02]  /*1f5a0*/  PRMT R32, R3, 0x9910, RZ ;  /* 0x0000991003207816 */ /* 0x002fc400000000ff */
[----:B------:R-:W-:-:S04]  /*1f5b0*/  PRMT R33, R34, 0x9910, RZ ;  /* 0x0000991022217816 */ /* 0x000fc800000000ff */
[-C--:B------:R-:W-:Y:S02]  /*1f5c0*/  ISETP.NE.AND P5, PT, R42, R33.reuse, PT ;  /* 0x000000212a00720c */ /* 0x080fe40003fa5270 */
[----:B--2---:R-:W-:Y:S02]  /*1f5d0*/  PRMT R35, R36, 0x9910, RZ ;  /* 0x0000991024237816 */ /* 0x004fe400000000ff */
[----:B------:R-:W-:Y:S02]  /*1f5e0*/  ISETP.GE.AND P0, PT, R42, R33, PT ;  /* 0x000000212a00720c */ /* 0x000fe40003f06270 */
[-C--:B------:R-:W-:Y:S02]  /*1f5f0*/  ISETP.NE.AND P6, PT, R44, R35.reuse, PT ;  /* 0x000000232c00720c */ /* 0x080fe40003fc5270 */
[----:B---3--:R-:W-:Y:S02]  /*1f600*/  ISETP.GE.U32.AND P4, PT, R6, R30, PT ;  /* 0x0000001e0600720c */ /* 0x008fe40003f86070 */
[----:B------:R-:W-:Y:S01]  /*1f610*/  ISETP.GE.AND P3, PT, R44, R35, PT ;  /* 0x000000232c00720c */ /* 0x000fe20003f66270 */
[----:B------:R-:W-:Y:S01]  /*1f620*/  IMAD.MOV.U32 R44, RZ, RZ, R32 ;  /* 0x000000ffff2c7224 */ /* 0x000fe200078e0020 */
[----:B------:R-:W-:-:S02]  /*1f630*/  SEL R32, RZ, 0xffffffff, P0 ;  /* 0xffffffffff207807 */ /* 0x000fc40000000000 */
[----:B------:R-:W-:Y:S02]  /*1f640*/  ISETP.GE.AND.EX P4, PT, R7, R31, PT, P4 ;  /* 0x0000001f0700720c */ /* 0x000fe40003f86340 */
[----:B------:R-:W-:Y:S02]  /*1f650*/  PRMT R42, R15, 0x9910, RZ ;  /* 0x000099100f2a7816 */ /* 0x000fe400000000ff */
[----:B----4-:R-:W-:Y:S02]  /*1f660*/  PRMT R35, R38, 0x9910, RZ ;  /* 0x0000991026237816 */ /* 0x010fe400000000ff */
[----:B-----5:R-:W-:Y:S02]  /*1f670*/  ISETP.GE.U32.AND P0, PT, R8, R28, PT ;  /* 0x0000001c0800720c */ /* 0x020fe40003f06070 */
[----:B0-----:R-:W-:Y:S02]  /*1f680*/  PRMT R37, R40, 0x9910, RZ ;  /* 0x0000991028257816 */ /* 0x001fe400000000ff */
[----:B------:R-:W-:-:S02]  /*1f690*/  SEL R33, RZ, 0xffffffff, P3 ;  /* 0xffffffffff217807 */ /* 0x000fc40001800000 */
[----:B------:R-:W-:Y:S02]  /*1f6a0*/  @!P5 SEL R32, RZ, 0xffffffff, P4 ;  /* 0xffffffffff20d807 */ /* 0x000fe40002000000 */
[----:B------:R-:W-:Y:S02]  /*1f6b0*/  ISETP.GE.AND.EX P0, PT, R9, R29, PT, P0 ;  /* 0x0000001d0900720c */ /* 0x000fe40003f06300 */
[CC--:B------:R-:W-:Y:S02]  /*1f6c0*/  ISETP.NE.AND P3, PT, R42.reuse, R35.reuse, PT ;  /* 0x000000232a00720c */ /* 0x0c0fe40003f65270 */
[----:B------:R-:W-:Y:S02]  /*1f6d0*/  ISETP.GE.AND P4, PT, R42, R35, PT ;  /* 0x000000232a00720c */ /* 0x000fe40003f86270 */
[----:B------:R-:W-:Y:S02]  /*1f6e0*/  ISETP.NE.AND P5, PT, R44, R37, PT ;  /* 0x000000252c00720c */ /* 0x000fe40003fa5270 */
[----:B------:R-:W-:-:S02]  /*1f6f0*/  @!P6 SEL R33, RZ, 0xffffffff, P0 ;  /* 0xffffffffff21e807 */ /* 0x000fc40000000000 */
[----:B------:R-:W-:Y:S02]  /*1f700*/  SEL R35, RZ, 0xffffffff, P4 ;  /* 0xffffffffff237807 */ /* 0x000fe40002000000 */
[----:B------:R-:W-:Y:S02]  /*1f710*/  ISETP.GE.U32.AND P0, PT, R10, R24, PT ;  /* 0x000000180a00720c */ /* 0x000fe40003f06070 */
[----:B------:R-:W-:Y:S02]  /*1f720*/  ISETP.GE.U32.AND P4, PT, R12, R26, PT ;  /* 0x0000001a0c00720c */ /* 0x000fe40003f86070 */
[----:B------:R-:W-:Y:S02]  /*1f730*/  ISETP.GE.AND P6, PT, R44, R37, PT ;  /* 0x000000252c00720c */ /* 0x000fe40003fc6270 */
[----:B------:R-:W-:Y:S02]  /*1f740*/  ISETP.GE.AND.EX P0, PT, R11, R25, PT, P0 ;  /* 0x000000190b00720c */ /* 0x000fe40003f06300 */
[----:B------:R-:W-:-:S02]  /*1f750*/  ISETP.GE.AND.EX P4, PT, R13, R27, PT, P4 ;  /* 0x0000001b0d00720c */ /* 0x000fc40003f86340 */
[----:B------:R-:W-:Y:S02]  /*1f760*/  LOP3.LUT R33, R33, 0x1, RZ, 0xc0, !PT ;  /* 0x0000000121217812 */ /* 0x000fe400078ec0ff */
[----:B------:R-:W-:Y:S02]  /*1f770*/  SEL R37, RZ, 0xffffffff, P6 ;  /* 0xffffffffff257807 */ /* 0x000fe40003000000 */
[----:B------:R-:W-:Y:S02]  /*1f780*/  @!P3 SEL R35, RZ, 0xffffffff, P0 ;  /* 0xffffffffff23b807 */ /* 0x000fe40000000000 */
[----:B------:R-:W-:Y:S02]  /*1f790*/  @!P5 SEL R37, RZ, 0xffffffff, P4 ;  /* 0xffffffffff25d807 */ /* 0x000fe40002000000 */
[----:B------:R-:W-:Y:S02]  /*1f7a0*/  ISETP.NE.U32.AND P0, PT, R33, 0x1, PT ;  /* 0x000000012100780c */ /* 0x000fe40003f05070 */
[----:B------:R-:W-:-:S02]  /*1f7b0*/  LOP3.LUT R32, R32, 0x1, RZ, 0xc0, !PT ;  /* 0x0000000120207812 */ /* 0x000fc400078ec0ff */
[----:B------:R-:W-:Y:S02]  /*1f7c0*/  LOP3.LUT R35, R35, 0x1, RZ, 0xc0, !PT ;  /* 0x0000000123237812 */ /* 0x000fe400078ec0ff */
[----:B------:R-:W-:Y:S02]  /*1f7d0*/  LOP3.LUT R37, R37, 0x1, RZ, 0xc0, !PT ;  /* 0x0000000125257812 */ /* 0x000fe400078ec0ff */
[----:B------:R-:W-:Y:S02]  /*1f7e0*/  SEL R9, R9, R29, !P0 ;  /* 0x0000001d09097207 */ /* 0x000fe40004000000 */
[----:B------:R-:W-:Y:S02]  /*1f7f0*/  SEL R8, R8, R28, !P0 ;  /* 0x0000001c08087207 */ /* 0x000fe40004000000 */
[----:B------:R-:W-:Y:S02]  /*1f800*/  SEL R29, R21, R36, !P0 ;  /* 0x00000024151d7207 */ /* 0x000fe40004000000 */
[----:B------:R-:W-:Y:S01]  /*1f810*/  ISETP.NE.U32.AND P6, PT, R32, 0x1, PT ;  /* 0x000000012000780c */ /* 0x000fe20003fc5070 */
[----:B------:R1:W-:Y:S01]  /*1f820*/  STS.64 [R20+0x18], R8 ;  /* 0x0000180814007388 */ /* 0x0003e20000000a00 */
[----:B------:R-:W-:-:S02]  /*1f830*/  ISETP.NE.U32.AND P3, PT, R35, 0x1, PT ;  /* 0x000000012300780c */ /* 0x000fc40003f65070 */
[----:B------:R-:W-:Y:S01]  /*1f840*/  ISETP.NE.U32.AND P0, PT, R37, 0x1, PT ;  /* 0x000000012500780c */ /* 0x000fe20003f05070 */
[----:B------:R1:W-:Y:S01]  /*1f850*/  STS.U16 [R20+0x10], R29 ;  /* 0x0000101d14007388 */ /* 0x0003e20000000400 */
[----:B------:R-:W-:Y:S02]  /*1f860*/  SEL R7, R7, R31, !P6 ;  /* 0x0000001f07077207 */ /* 0x000fe40007000000 */
[----:B------:R-:W-:Y:S02]  /*1f870*/  SEL R11, R11, R25, !P3 ;  /* 0x000000190b0b7207 */ /* 0x000fe40005800000 */
[----:B------:R-:W-:Y:S02]  /*1f880*/  SEL R13, R13, R27, !P0 ;  /* 0x0000001b0d0d7207 */ /* 0x000fe40004000000 */
[----:B------:R-:W-:Y:S02]  /*1f890*/  SEL R6, R6, R30, !P6 ;  /* 0x0000001e06067207 */ /* 0x000fe40007000000 */
[----:B------:R-:W-:-:S02]  /*1f8a0*/  SEL R31, R23, R34, !P6 ;  /* 0x00000022171f7207 */ /* 0x000fc40007000000 */
[----:B------:R-:W-:Y:S01]  /*1f8b0*/  SEL R10, R10, R24, !P3 ;  /* 0x000000180a0a7207 */ /* 0x000fe20005800000 */
[----:B------:R1:W-:Y:S01]  /*1f8c0*/  STS.64 [R20+0x8], R6 ;  /* 0x0000080614007388 */ /* 0x0003e20000000a00 */
        /* <DEDUP_REMOVED lines=8> */
[----:B------:R1:W-:Y:S01]  /*1f950*/  STS.U16 [R20], R31 ;  /* 0x0000001f14007388 */ /* 0x0003e20000000400 */
[----:B------:R-:W-:-:S03]  /*1f960*/  PRMT R3, R27, 0x7610, R3 ;  /* 0x000076101b037816 */ /* 0x000fc60000000003 */
[----:B------:R1:W-:Y:S04]  /*1f970*/  STS.U16 [R20+0x20], R25 ;  /* 0x0000201914007388 */ /* 0x0003e80000000400 */
[----:B------:R1:W-:Y:S02]  /*1f980*/  STS.U16 [R20+0x30], R27 ;  /* 0x0000301b14007388 */ /* 0x0003e40000000400 */
.L_x_2851:
[----:B------:R-:W-:Y:S05]  /*1f990*/  BSYNC B0 ;  /* 0x0000000000007941 */ /* 0x000fea0003800000 */
.L_x_2850:
[----:B-1----:R-:W-:Y:S01]  /*1f9a0*/  IMAD.MOV.U32 R25, RZ, RZ, R39 ;  /* 0x000000ffff197224 */ /* 0x002fe200078e0027 */
[----:B------:R-:W-:Y:S06]  /*1f9b0*/  @P1 BRA `(.L_x_2852) ;  /* 0xfffffff800a81947 */ /* 0x000fec000383ffff */
.L_x_2849:
[----:B------:R-:W-:Y:S02]  /*1f9c0*/  ULDC UR4, c[0x0][0x240] ;  /* 0x0000900000047ab9 */ /* 0x000fe40000000800 */
[----:B------:R-:W-:-:S13]  /*1f9d0*/  ISETP.NE.AND P0, PT, RZ, UR4, PT ;  /* 0x00000004ff007c0c */ /* 0x000fda000bf05270 */
[----:B------:R-:W-:Y:S05]  /*1f9e0*/  @!P0 BRA `(.L_x_2853) ;  /* 0x0000000800b88947 */ /* 0x000fea0003800000 */
[----:B------:R-:W-:Y:S01]  /*1f9f0*/  ISETP.GT.AND P0, PT, R14, 0x20, PT ;  /* 0x000000200e00780c */ /* 0x000fe20003f04270 */
[----:B------:R-:W-:-:S12]  /*1fa00*/  IMAD.MOV.U32 R2, RZ, RZ, R14 ;  /* 0x000000ffff027224 */ /* 0x000fd800078e000e */
[----:B------:R-:W-:Y:S05]  /*1fa10*/  @!P0 BRA `(.L_x_2854) ;  /* 0x0000000400908947 */ /* 0x000fea0003800000 */
[----:B------:R-:W-:Y:S01]  /*1fa20*/  LEA.HI R2, R14, R14, RZ, 0x1 ;  /* 0x0000000e0e027211 */ /* 0x000fe200078f08ff */
[----:B------:R1:W-:Y:S03]  /*1fa30*/  STS.64 [R20+0x8], R6 ;  /* 0x0000080614007388 */ /* 0x0003e60000000a00 */
[----:B------:R-:W-:Y:S01]  /*1fa40*/  SHF.R.S32.HI R24, RZ, 0x1, R2 ;  /* 0x00000001ff187819 */ /* 0x000fe20000011402 */
[----:B------:R1:W-:Y:S01]  /*1fa50*/  STS.64 [R20+0x18], R8 ;  /* 0x0000180814007388 */ /* 0x0003e20000000a00 */
[----:B------:R-:W-:Y:S02]  /*1fa60*/  IMAD.MOV.U32 R2, RZ, RZ, 0x20 ;  /* 0x00000020ff027424 */ /* 0x000fe400078e00ff */
[----:B------:R-:W-:Y:S01]  /*1fa70*/  ISETP.GE.AND P0, PT, R24, 0x20, PT ;  /* 0x000000201800780c */ /* 0x000fe20003f06270 */
        /* <DEDUP_REMOVED lines=8> */
.L_x_2857:
[----:B--2---:R-:W-:Y:S01]  /*1fb00*/  IMAD.IADD R25, R17, 0x1, R2 ;  /* 0x0000000111197824 */ /* 0x004fe200078e0202 */
        /* <DEDUP_REMOVED lines=8> */
[----:B------:R-:W2:Y:S01]  /*1fb90*/  LDS.U16 R36, [R32+0x10] ;  /* 0x0000100020247984 */ /* 0x000ea20000000400 */
[----:B------:R-:W-:-:S03]  /*1fba0*/  PRMT R44, R15, 0x9910, RZ ;  /* 0x000099100f2c7816 */ /* 0x000fc600000000ff */
[----:B------:R-:W3:Y:S04]  /*1fbb0*/  LDS.U16 R34, [R32] ;  /* 0x0000000020227984 */ /* 0x000ee80000000400 */
[----:B------:R-:W4:Y:S04]  /*1fbc0*/  LDS.U16 R38, [R32+0x20] ;  /* 0x0000200020267984 */ /* 0x000f280000000400 */
[----:B------:R-:W5:Y:S04]  /*1fbd0*/  LDS.64 R30, [R32+0x8] ;  /* 0x00000800201e7984 */ /* 0x000f680000000a00 */
[----:B------:R-:W0:Y:S04]  /*1fbe0*/  LDS.U16 R40, [R32+0x30] ;  /* 0x0000300020287984 */ /* 0x000e280000000400 */
[----:B------:R-:W1:Y:S04]  /*1fbf0*/  LDS.64 R28, [R32+0x18] ;  /* 0x00001800201c7984 */ /* 0x000e680000000a00 */
[----:B------:R-:W1:Y:S04]  /*1fc00*/  LDS.64 R24, [R32+0x28] ;  /* 0x0000280020187984 */ /* 0x000e680000000a00 */
[----:B------:R3:W1:Y:S01]  /*1fc10*/  LDS.64 R26, [R32+0x38] ;  /* 0x00003800201a7984 */ /* 0x0006620000000a00 */
[----:B--2---:R-:W-:-:S02]  /*1fc20*/  PRMT R35, R36, 0x9910, RZ ;  /* 0x0000991024237816 */ /* 0x004fc400000000ff */
[----:B---3--:R-:W-:-:S03]  /*1fc30*/  PRMT R33, R34, 0x9910, RZ ;  /* 0x0000991022217816 */ /* 0x008fc600000000ff */
[----:B------:R-:W-:Y:S01]  /*1fc40*/  IMAD.MOV.U32 R32, RZ, RZ, R35 ;  /* 0x000000ffff207224 */ /* 0x000fe200078e0023 */
[----:B----4-:R-:W-:Y:S02]  /*1fc50*/  PRMT R39, R38, 0x9910, RZ ;  /* 0x0000991026277816 */ /* 0x010fe400000000ff */
[CC--:B------:R-:W-:Y:S02]  /*1fc60*/  ISETP.NE.AND P6, PT, R42.reuse, R33.reuse, PT ;  /* 0x000000212a00720c */ /* 0x0c0fe40003fc5270 */
[----:B------:R-:W-:Y:S01]  /*1fc70*/  ISETP.GE.AND P1, PT, R42, R33, PT ;  /* 0x000000212a00720c */ /* 0x000fe20003f26270 */
[----:B------:R-:W-:Y:S01]  /*1fc80*/  IMAD.MOV.U32 R35, RZ, RZ, R39 ;  /* 0x000000ffff237224 */ /* 0x000fe200078e0027 */
[CC--:B------:R-:W-:Y:S02]  /*1fc90*/  ISETP.NE.AND P5, PT, R37.reuse, R32.reuse, PT ;  /* 0x000000202500720c */ /* 0x0c0fe40003fa5270 */
[----:B------:R-:W-:Y:S02]  /*1fca0*/  ISETP.GE.AND P0, PT, R37, R32, PT ;  /* 0x000000202500720c */ /* 0x000fe40003f06270 */
[----:B------:R-:W-:-:S02]  /*1fcb0*/  SEL R32, RZ, 0xffffffff, P1 ;  /* 0xffffffffff207807 */ /* 0x000fc40000800000 */
[----:B-----5:R-:W-:Y:S02]  /*1fcc0*/  ISETP.GE.U32.AND P1, PT, R6, R30, PT ;  /* 0x0000001e0600720c */ /* 0x020fe40003f26070 */
[CC--:B------:R-:W-:Y:S02]  /*1fcd0*/  ISETP.NE.AND P3, PT, R44.reuse, R35.reuse, PT ;  /* 0x000000232c00720c */ /* 0x0c0fe40003f65270 */
[----:B------:R-:W-:Y:S02]  /*1fce0*/  ISETP.GE.AND P4, PT, R44, R35, PT ;  /* 0x000000232c00720c */ /* 0x000fe40003f86270 */
[----:B------:R-:W-:Y:S02]  /*1fcf0*/  SEL R33, RZ, 0xffffffff, P0 ;  /* 0xffffffffff217807 */ /* 0x000fe40000000000 */
[----:B------:R-:W-:Y:S02]  /*1fd00*/  ISETP.GE.AND.EX P1, PT, R7, R31, PT, P1 ;  /* 0x0000001f0700720c */ /* 0x000fe40003f26310 */
[----:B------:R-:W-:-:S02]  /*1fd10*/  PRMT R42, R3, 0x9910, RZ ;  /* 0x00009910032a7816 */ /* 0x000fc400000000ff */
[----:B0-----:R-:W-:Y:S02]  /*1fd20*/  PRMT R35, R40, 0x9910, RZ ;  /* 0x0000991028237816 */ /* 0x001fe400000000ff */
[----:B-1----:R-:W-:Y:S02]  /*1fd30*/  ISETP.GE.U32.AND P0, PT, R8, R28, PT ;  /* 0x0000001c0800720c */ /* 0x002fe40003f06070 */
        /* <DEDUP_REMOVED lines=12> */
[----:B------:R-:W-:Y:S02]  /*1fe00*/  LOP3.LUT R33, R33, 0x1, RZ, 0xc0, !PT ;  /* 0x0000000121217812 */ /* 0x000fe400078ec0ff */
[----:B------:R-:W-:Y:S02]  /*1fe10*/  SEL R32, RZ, 0xffffffff, P5 ;  /* 0xffffffffff207807 */ /* 0x000fe40002800000 */
        /* <DEDUP_REMOVED lines=15> */
[----:B------:R-:W-:-:S02]  /*1ff10*/  SEL R6, R6, R30, !P4 ;  /* 0x0000001e06067207 */ /* 0x000fc40006000000 */
[----:B------:R-:W-:Y:S02]  /*1ff20*/  SEL R31, R23, R34, !P4 ;  /* 0x00000022171f7207 */ /* 0x000fe40006000000 */
        /* <DEDUP_REMOVED lines=14> */
.L_x_2856:
[----:B------:R-:W-:Y:S05]  /*20010*/  BSYNC B0 ;  /* 0x0000000000007941 */ /* 0x000fea0003800000 */
.L_x_2855:
[----:B------:R-:W-:-:S04]  /*20020*/  SHF.R.S32.HI R2, RZ, 0x1, R2 ;  /* 0x00000001ff027819 */ /* 0x000fc80000011402 */
[----:B------:R-:W-:-:S13]  /*20030*/  ISETP.GE.AND P0, PT, R2, 0x20, PT ;  /* 0x000000200200780c */ /* 0x000fda0003f06270 */
[----:B------:R-:W-:Y:S05]  /*20040*/  @P0 BRA `(.L_x_2857) ;  /* 0xfffffff800ac0947 */ /* 0x000fea000383ffff */
[----:B------:R-:W-:-:S07]  /*20050*/  IMAD.MOV.U32 R2, RZ, RZ, 0x20 ;  /* 0x00000020ff027424 */ /* 0x000fce00078e00ff */
.L_x_2854:
[----:B------:R-:W-:Y:S01]  /*20060*/  BAR.SYNC.DEFER_BLOCKING 0x0 ;  /* 0x0000000000007b1d */ /* 0x000fe20000010000 */
[----:B------:R-:W-:-:S13]  /*20070*/  ISETP.GE.AND P0, PT, R2, 0x2, PT ;  /* 0x000000020200780c */ /* 0x000fda0003f06270 */
[----:B------:R-:W-:Y:S05]  /*20080*/  @!P0 BRA `(.L_x_2853) ;  /* 0x0000000400108947 */ /* 0x000fea0003800000 */
[----:B------:R-:W-:-:S07]  /*20090*/  IMAD.MOV.U32 R17, RZ, RZ, 0x1 ;  /* 0x00000001ff117424 */ /* 0x000fce00078e00ff */
.L_x_2858:
[----:B--2---:R-:W-:Y:S01]  /*200a0*/  PRMT R29, R23, 0x9910, RZ ;  /* 0x00009910171d7816 */ /* 0x004fe200000000ff */
[----:B------:R-:W2:Y:S01]  /*200b0*/  SHFL.DOWN PT, R25, R6, R17, 0x1f ;  /* 0x08001f1106197589 */ /* 0x000ea200000e0000 */
[----:B------:R-:W-:Y:S02]  /*200c0*/  PRMT R42, R15, 0x9910, RZ ;  /* 0x000099100f2a7816 */ /* 0x000fe400000000ff */
[----:B------:R-:W-:Y:S01]  /*200d0*/  PRMT R40, R21, 0x9910, RZ ;  /* 0x0000991015287816 */ /* 0x000fe200000000ff */
[----:B------:R-:W3:Y:S01]  /*200e0*/  SHFL.DOWN PT, R14, R29, R17, 0x1f ;  /* 0x08001f111d0e7589 */ /* 0x000ee200000e0000 */
[----:B------:R-:W-:-:S03]  /*200f0*/  PRMT R39, R3, 0x9910, RZ ;  /* 0x0000991003277816 */ /* 0x000fc600000000ff */
[----:B01----:R-:W0:Y:S04]  /*20100*/  SHFL.DOWN PT, R20, R7, R17, 0x1f ;  /* 0x08001f1107147589 */ /* 0x003e2800000e0000 */
[----:B------:R-:W1:Y:S04]  /*20110*/  SHFL.DOWN PT, R30, R42, R17, 0x1f ;  /* 0x08001f112a1e7589 */ /* 0x000e6800000e0000 */
[----:B------:R-:W4:Y:S04]  /*20120*/  SHFL.DOWN PT, R27, R8, R17, 0x1f ;  /* 0x08001f11081b7589 */ /* 0x000f2800000e0000 */
[----:B------:R-:W5:Y:S04]  /*20130*/  SHFL.DOWN PT, R31, R10, R17, 0x1f ;  /* 0x08001f110a1f7589 */ /* 0x000f6800000e0000 */
[----:B------:R-:W5:Y:S01]  /*20140*/  SHFL.DOWN PT, R28, R9, R17, 0x1f ;  /* 0x08001f11091c7589 */ /* 0x000f6200000e0000 */
[----:B--2---:R-:W-:-:S03]  /*20150*/  ISETP.GE.U32.AND P4, PT, R6, R25, PT ;  /* 0x000000190600720c */ /* 0x004fc60003f86070 */
[----:B------:R-:W2:Y:S01]  /*20160*/  SHFL.DOWN PT, R26, R40, R17, 0x1f ;  /* 0x08001f11281a7589 */ /* 0x000ea200000e0000 */
[----:B---3--:R-:W-:-:S03]  /*20170*/  PRMT R24, R14, 0x9910, RZ ;  /* 0x000099100e187816 */ /* 0x008fc600000000ff */
[----:B------:R-:W3:Y:S01]  /*20180*/  SHFL.DOWN PT, R32, R11, R17, 0x1f ;  /* 0x08001f110b207589 */ /* 0x000ee200000e0000 */
[----:B------:R-:W-:Y:S02]  /*20190*/  ISETP.NE.AND P6, PT, R29, R24, PT ;  /* 0x000000181d00720c */ /* 0x000fe40003fc5270 */
[----:B0-----:R-:W-:Y:S01]  /*201a0*/  ISETP.GE.AND.EX P4, PT, R7, R20, PT, P4 ;  /* 0x000000140700720c */ /* 0x001fe20003f86340 */
[----:B------:R-:W0:Y:S01]  /*201b0*/  SHFL.DOWN PT, R34, R39, R17, 0x1f ;  /* 0x08001f1127227589 */ /* 0x000e2200000e0000 */
[----:B------:R-:W-:Y:S02]  /*201c0*/  ISETP.GE.AND P5, PT, R29, R24, PT ;  /* 0x000000181d00720c */ /* 0x000fe40003fa6270 */
[----:B-1----:R-:W-:Y:S01]  /*201d0*/  PRMT R37, R30, 0x9910, RZ ;  /* 0x000099101e257816 */ /* 0x002fe200000000ff */
[----:B------:R-:W1:Y:S01]  /*201e0*/  SHFL.DOWN PT, R35, R12, R17, 0x1f ;  /* 0x08001f110c237589 */ /* 0x000e6200000e0000 */
[----:B----4-:R-:W-:Y:S02]  /*201f0*/  ISETP.GE.U32.AND P1, PT, R8, R27, PT ;  /* 0x0000001b0800720c */ /* 0x010fe40003f26070 */
[----:B------:R-:W-:Y:S01]  /*20200*/  SEL R24, RZ, 0xffffffff, P4 ;  /* 0xffffffffff187807 */ /* 0x000fe20002000000 */
[----:B------:R4:W1:Y:S01]  /*20210*/  SHFL.DOWN PT, R36, R13, R17, 0x1f ;  /* 0x08001f110d247589 */ /* 0x00086200000e0000 */
[----:B-----5:R-:W-:-:S02]  /*20220*/  ISETP.GE.U32.AND P0, PT, R10, R31, PT ;  /* 0x0000001f0a00720c */ /* 0x020fc40003f06070 */
[----:B------:R-:W-:Y:S02]  /*20230*/  @P6 SEL R24, RZ, 0xffffffff, P5 ;  /* 0xffffffffff186807 */ /* 0x000fe40002800000 */
[----:B------:R-:W-:Y:S02]  /*20240*/  ISETP.NE.AND P6, PT, R42, R37, PT ;  /* 0x000000252a00720c */ /* 0x000fe40003fc5270 */
[----:B------:R-:W-:Y:S02]  /*20250*/  ISETP.GE.AND.EX P1, PT, R9, R28, PT, P1 ;  /* 0x0000001c0900720c */ /* 0x000fe40003f26310 */
[----:B--2---:R-:W-:Y:S01]  /*20260*/  PRMT R33, R26, 0x9910, RZ ;  /* 0x000099101a217816 */ /* 0x004fe200000000ff */
[----:B----4-:R-:W-:Y:S01]  /*20270*/  IMAD.SHL.U32 R17, R17, 0x2, RZ ;  /* 0x0000000211117824 */ /* 0x010fe200078e00ff */
[----:B------:R-:W-:Y:S02]  /*20280*/  SEL R29, RZ, 0xffffffff, P1 ;  /* 0xffffffffff1d7807 */ /* 0x000fe40000800000 */
[----:B---3--:R-:W-:-:S02]  /*20290*/  ISETP.GE.AND.EX P0, PT, R11, R32, PT, P0 ;  /* 0x000000200b00720c */ /* 0x008fc40003f06300 */
[-C--:B------:R-:W-:Y:S02]  /*202a0*/  ISETP.NE.AND P4, PT, R40, R33.reuse, PT ;  /* 0x000000212800720c */ /* 0x080fe40003f85270 */
[----:B0-----:R-:W-:Y:S02]  /*202b0*/  PRMT R38, R34, 0x9910, RZ ;  /* 0x0000991022267816 */ /* 0x001fe400000000ff */
[----:B------:R-:W-:Y:S02]  /*202c0*/  ISETP.GE.AND P1, PT, R40, R33, PT ;  /* 0x000000212800720c */ /* 0x000fe40003f26270 */
[----:B------:R-:W-:Y:S02]  /*202d0*/  SEL R33, RZ, 0xffffffff, P0 ;  /* 0xffffffffff217807 */ /* 0x000fe40000000000 */
[----:B-1----:R-:W-:Y:S02]  /*202e0*/  ISETP.GE.U32.AND P3, PT, R12, R35, PT ;  /* 0x000000230c00720c */ /* 0x002fe40003f66070 */
[----:B------:R-:W-:-:S02]  /*202f0*/  ISETP.NE.AND P5, PT, R39, R38, PT ;  /* 0x000000262700720c */ /* 0x000fc40003fa5270 */
[----:B------:R-:W-:Y:S02]  /*20300*/  ISETP.GE.AND P0, PT, R42, R37, PT ;  /* 0x000000252a00720c */ /* 0x000fe40003f06270 */
[----:B------:R-:W-:Y:S02]  /*20310*/  LOP3.LUT R24, R24, 0x1, RZ, 0xc0, !PT ;  /* 0x0000000118187812 */ /* 0x000fe400078ec0ff */
[----:B------:R-:W-:Y:S02]  /*20320*/  ISETP.GE.AND.EX P3, PT, R13, R36, PT, P3 ;  /* 0x000000240d00720c */ /* 0x000fe40003f66330 */
[----:B------:R-:W-:Y:S02]  /*20330*/  @P6 SEL R33, RZ, 0xffffffff, P0 ;  /* 0xffffffffff216807 */ /* 0x000fe40000000000 */
[----:B------:R-:W-:Y:S02]  /*20340*/  ISETP.NE.U32.AND P0, PT, R24, 0x1, PT ;  /* 0x000000011800780c */ /* 0x000fe40003f05070 */
[----:B------:R-:W-:-:S02]  /*20350*/  SEL R37, RZ, 0xffffffff, P3 ;  /* 0xffffffffff257807 */ /* 0x000fc40001800000 */
[----:B------:R-:W-:Y:S02]  /*20360*/  ISETP.GE.AND P3, PT, R39, R38, PT ;  /* 0x000000262700720c */ /* 0x000fe40003f66270 */
[----:B------:R-:W-:Y:S02]  /*20370*/  SEL R6, R6, R25, !P0 ;  /* 0x0000001906067207 */ /* 0x000fe40004000000 */
[----:B------:R-:W-:Y:S02]  /*20380*/  SEL R7, R7, R20, !P0 ;  /* 0x0000001407077207 */ /* 0x000fe40004000000 */
[----:B------:R-:W-:Y:S02]  /*20390*/  SEL R23, R23, R14, !P0 ;  /* 0x0000000e17177207 */ /* 0x000fe40004000000 */
[----:B------:R-:W-:Y:S02]  /*203a0*/  ISETP.GE.AND P0, PT, R17, R2, PT ;  /* 0x000000021100720c */ /* 0x000fe40003f06270 */
        /* <DEDUP_REMOVED lines=18> */
.L_x_2853:
[----:B------:R-:W-:Y:S05]  /*204d0*/  @!P2 EXIT ;  /* 0x000000000000a94d */ /* 0x000fea0003800000 */
[----:B------:R-:W-:Y:S01]  /*204e0*/  ULDC.U8 UR4, c[0x0][0x630] ;  /* 0x00018c0000047ab9 */ /* 0x000fe20000000000 */
[----:B------:R-:W-:Y:S02]  /*204f0*/  ISETP.NE.U32.AND P0, PT, R4, RZ, PT ;  /* 0x000000ff0400720c */ /* 0x000fe40003f05070 */
[----:B------:R-:W-:Y:S02]  /*20500*/  ISETP.NE.AND P1, PT, RZ, UR4, PT ;  /* 0x00000004ff007c0c */ /* 0x000fe4000bf25270 */
[----:B------:R-:W-:-:S11]  /*20510*/  ISETP.NE.AND.EX P0, PT, R0, RZ, PT, P0 ;  /* 0x000000ff0000720c */ /* 0x000fd60003f05300 */
[----:B------:R-:W-:Y:S05]  /*20520*/  @!P1 BRA `(.L_x_2859) ;  /* 0x0000000000249947 */ /* 0x000fea0003800000 */
[----:B------:R-:W-:Y:S02]  /*20530*/  ULDC.64 UR4, c[0x0][0x628] ;  /* 0x00018a0000047ab9 */ /* 0x000fe40000000a00 */
[----:B012---:R-:W-:Y:S02]  /*20540*/  IADD3 R6, P2, R6, UR4, RZ ;  /* 0x0000000406067c10 */ /* 0x007fe4000ff5e0ff */
[----:B------:R-:W-:Y:S02]  /*20550*/  IADD3 R8, P3, R8, UR4, RZ ;  /* 0x0000000408087c10 */ /* 0x000fe4000ff7e0ff */
[----:B------:R-:W-:Y:S02]  /*20560*/  IADD3 R10, P4, R10, UR4, RZ ;  /* 0x000000040a0a7c10 */ /* 0x000fe4000ff9e0ff */
[----:B------:R-:W-:Y:S02]  /*20570*/  IADD3 R12, P5, R12, UR4, RZ ;  /* 0x000000040c0c7c10 */ /* 0x000fe4000ffbe0ff */
[----:B------:R-:W-:-:S02]  /*20580*/  IADD3.X R7, R7, UR5, RZ, P2, !PT ;  /* 0x0000000507077c10 */ /* 0x000fc400097fe4ff */
[----:B------:R-:W-:Y:S02]  /*20590*/  IADD3.X R9, R9, UR5, RZ, P3, !PT ;  /* 0x0000000509097c10 */ /* 0x000fe40009ffe4ff */
[----:B------:R-:W-:Y:S02]  /*205a0*/  IADD3.X R11, R11, UR5, RZ, P4, !PT ;  /* 0x000000050b0b7c10 */ /* 0x000fe4000a7fe4ff */
[----:B------:R-:W-:-:S07]  /*205b0*/  IADD3.X R13, R13, UR5, RZ, P5, !PT ;  /* 0x000000050d0d7c10 */ /* 0x000fce000affe4ff */
.L_x_2859:
[----:B------:R-:W-:Y:S05]  /*205c0*/  @!P0 BRA `(.L_x_2860) ;  /* 0x0000000800b08947 */ /* 0x000fea0003800000 */
[----:B------:R-:W-:Y:S02]  /*205d0*/  ULDC.U8 UR4, c[0x0][0x631] ;  /* 0x00018c4000047ab9 */ /* 0x000fe40000000000 */
[----:B------:R-:W-:Y:S01]  /*205e0*/  ISETP.NE.AND P2, PT, RZ, UR4, PT ;  /* 0x00000004ff007c0c */ /* 0x000fe2000bf45270 */
[----:B------:R-:W-:-:S12]  /*205f0*/  @!P1 BRA `(.L_x_2861) ;  /* 0x0000000000f09947 */ /* 0x000fd80003800000 */
[----:B------:R-:W3:Y:S04]  /*20600*/  LDG.E.U16 R0, desc[UR60][R4.64] ;  /* 0x0000003c04007981 */ /* 0x000ee8000c1e1500 */
[----:B------:R-:W4:Y:S04]  /*20610*/  LDG.E.U16 R14, desc[UR60][R4.64+0x10] ;  /* 0x0000103c040e7981 */ /* 0x000f28000c1e1500 */
[----:B012---:R-:W2:Y:S04]  /*20620*/  LDG.E.U16 R20, desc[UR60][R4.64+0x20] ;  /* 0x0000203c04147981 */ /* 0x007ea8000c1e1500 */
[----:B------:R-:W5:Y:S04]  /*20630*/  LDG.E.64 R30, desc[UR60][R4.64+0x8] ;  /* 0x0000083c041e7981 */ /* 0x000f68000c1e1b00 */
[----:B------:R-:W5:Y:S04]  /*20640*/  LDG.E.U16 R34, desc[UR60][R4.64+0x30] ;  /* 0x0000303c04227981 */ /* 0x000f68000c1e1500 */
[----:B------:R-:W5:Y:S04]  /*20650*/  LDG.E.64 R28, desc[UR60][R4.64+0x18] ;  /* 0x0000183c041c7981 */ /* 0x000f68000c1e1b00 */
[----:B------:R-:W5:Y:S04]  /*20660*/  LDG.E.64 R26, desc[UR60][R4.64+0x28] ;  /* 0x0000283c041a7981 */ /* 0x000f68000c1e1b00 */
[----:B------:R-:W5:Y:S01]  /*20670*/  LDG.E.64 R24, desc[UR60][R4.64+0x38] ;  /* 0x0000383c04187981 */ /* 0x000f62000c1e1b00 */
[----:B------:R-:W-:-:S02]  /*20680*/  PRMT R33, R23, 0x9910, RZ ;  /* 0x0000991017217816 */ /* 0x000fc400000000ff */
[----:B------:R-:W-:Y:S02]  /*20690*/  PRMT R36, R21, 0x9910, RZ ;  /* 0x0000991015247816 */ /* 0x000fe400000000ff */
[----:B------:R-:W-:Y:S02]  /*206a0*/  PRMT R35, R15, 0x9910, RZ ;  /* 0x000099100f237816 */ /* 0x000fe400000000ff */
[----:B---3--:R-:W-:-:S04]  /*206b0*/  PRMT R2, R0, 0x9910, RZ ;  /* 0x0000991000027816 */ /* 0x008fc800000000ff */
[CC--:B------:R-:W-:Y:S02]  /*206c0*/  ISETP.NE.AND P6, PT, R2.reuse, R33.reuse, PT ;  /* 0x000000210200720c */ /* 0x0c0fe40003fc5270 */
[----:B------:R-:W-:Y:S02]  /*206d0*/  ISETP.GE.AND P1, PT, R2, R33, PT ;  /* 0x000000210200720c */ /* 0x000fe40003f26270 */
[----:B----4-:R-:W-:Y:S02]  /*206e0*/  PRMT R17, R14, 0x9910, RZ ;  /* 0x000099100e117816 */ /* 0x010fe400000000ff */
[----:B------:R-:W-:Y:S02]  /*206f0*/  SEL R2, RZ, 0xffffffff, P1 ;  /* 0xffffffffff027807 */ /* 0x000fe40000800000 */
[----:B--2---:R-:W-:Y:S02]  /*20700*/  PRMT R32, R20, 0x9910, RZ ;  /* 0x0000991014207816 */ /* 0x004fe400000000ff */
[----:B------:R-:W-:-:S02]  /*20710*/  ISETP.NE.AND P5, PT, R17, R36, PT ;  /* 0x000000241100720c */ /* 0x000fc40003fa5270 */
[----:B------:R-:W-:Y:S02]  /*20720*/  ISETP.GE.AND P0, PT, R17, R36, PT ;  /* 0x000000241100720c */ /* 0x000fe40003f06270 */
[----:B-----5:R-:W-:Y:S02]  /*20730*/  ISETP.GE.U32.AND P1, PT, R30, R6, PT ;  /* 0x000000061e00720c */ /* 0x020fe40003f26070 */
[CC--:B------:R-:W-:Y:S02]  /*20740*/  ISETP.NE.AND P3, PT, R32.reuse, R35.reuse, PT ;  /* 0x000000232000720c */ /* 0x0c0fe40003f65270 */
[----:B------:R-:W-:Y:S02]  /*20750*/  ISETP.GE.AND P4, PT, R32, R35, PT ;  /* 0x000000232000720c */ /* 0x000fe40003f86270 */
[----:B------:R-:W-:Y:S02]  /*20760*/  SEL R17, RZ, 0xffffffff, P0 ;  /* 0xffffffffff117807 */ /* 0x000fe40000000000 */
[----:B------:R-:W-:-:S02]  /*20770*/  ISETP.GE.AND.EX P1, PT, R31, R7, PT, P1 ;  /* 0x000000071f00720c */ /* 0x000fc40003f26310 */
[----:B------:R-:W-:Y:S02]  /*20780*/  PRMT R33, R3, 0x9910, RZ ;  /* 0x0000991003217816 */ /* 0x000fe400000000ff */
[----:B------:R-:W-:Y:S02]  /*20790*/  PRMT R32, R34, 0x9910, RZ ;  /* 0x0000991022207816 */ /* 0x000fe400000000ff */
[----:B------:R-:W-:Y:S02]  /*207a0*/  ISETP.GE.U32.AND P0, PT, R28, R8, PT ;  /* 0x000000081c00720c */ /* 0x000fe40003f06070 */
[----:B------:R-:W-:Y:S02]  /*207b0*/  @!P6 SEL R2, RZ, 0xffffffff, P1 ;  /* 0xffffffffff02e807 */ /* 0x000fe40000800000 */
[----:B------:R-:W-:Y:S02]  /*207c0*/  ISETP.GE.AND.EX P0, PT, R29, R9, PT, P0 ;  /* 0x000000091d00720c */ /* 0x000fe40003f06300 */
[----:B------:R-:W-:-:S02]  /*207d0*/  ISETP.NE.AND P6, PT, R32, R33, PT ;  /* 0x000000212000720c */ /* 0x000fc40003fc5270 */
[----:B------:R-:W-:Y:S02]  /*207e0*/  @!P5 SEL R17, RZ, 0xffffffff, P0 ;  /* 0xffffffffff11d807 */ /* 0x000fe40000000000 */
[----:B------:R-:W-:Y:S02]  /*207f0*/  ISETP.GE.U32.AND P1, PT, R26, R10, PT ;  /* 0x0000000a1a00720c */ /* 0x000fe40003f26070 */
[----:B------:R-:W-:Y:S02]  /*20800*/  ISETP.GE.U32.AND P0, PT, R24, R12, PT ;  /* 0x0000000c1800720c */ /* 0x000fe40003f06070 */
[----:B------:R-:W-:Y:S02]  /*20810*/  LOP3.LUT R2, R2, 0x1, RZ, 0xc0, !PT ;  /* 0x0000000102027812 */ /* 0x000fe400078ec0ff */
[----:B------:R-:W-:Y:S02]  /*20820*/  ISETP.GE.AND P5, PT, R32, R33, PT ;  /* 0x000000212000720c */ /* 0x000fe40003fa6270 */
[----:B------:R-:W-:-:S02]  /*20830*/  ISETP.GE.AND.EX P1, PT, R27, R11, PT, P1 ;  /* 0x0000000b1b00720c */ /* 0x000fc40003f26310 */
[----:B------:R-:W-:Y:S02]  /*20840*/  ISETP.GE.AND.EX P0, PT, R25, R13, PT, P0 ;  /* 0x0000000d1900720c */ /* 0x000fe40003f06300 */
[----:B------:R-:W-:Y:S02]  /*20850*/  SEL R32, RZ, 0xffffffff, P4 ;  /* 0xffffffffff207807 */ /* 0x000fe40002000000 */
[----:B------:R-:W-:Y:S02]  /*20860*/  ISETP.NE.U32.AND P4, PT, R2, 0x1, PT ;  /* 0x000000010200780c */ /* 0x000fe40003f85070 */
[----:B------:R-:W-:Y:S02]  /*20870*/  SEL R2, RZ, 0xffffffff, P5 ;  /* 0xffffffffff027807 */ /* 0x000fe40002800000 */
[----:B------:R-:W-:Y:S02]  /*20880*/  LOP3.LUT R17, R17, 0x1, RZ, 0xc0, !PT ;  /* 0x0000000111117812 */ /* 0x000fe400078ec0ff */
[----:B------:R-:W-:-:S02]  /*20890*/  @!P3 SEL R32, RZ, 0xffffffff, P1 ;  /* 0xffffffffff20b807 */ /* 0x000fc40000800000 */
[----:B------:R-:W-:Y:S02]  /*208a0*/  @!P6 SEL R2, RZ, 0xffffffff, P0 ;  /* 0xffffffffff02e807 */ /* 0x000fe40000000000 */
[----:B------:R-:W-:Y:S02]  /*208b0*/  ISETP.NE.U32.AND P0, PT, R17, 0x1, PT ;  /* 0x000000011100780c */ /* 0x000fe40003f05070 */
[----:B------:R-:W-:Y:S02]  /*208c0*/  LOP3.LUT R32, R32, 0x1, RZ, 0xc0, !PT ;  /* 0x0000000120207812 */ /* 0x000fe400078ec0ff */
[----:B------:R-:W-:Y:S02]  /*208d0*/  LOP3.LUT R2, R2, 0x1, RZ, 0xc0, !PT ;  /* 0x0000000102027812 */ /* 0x000fe400078ec0ff */
[----:B------:R-:W-:Y:S02]  /*208e0*/  SEL R8, R28, R8, !P0 ;  /* 0x000000081c087207 */ /* 0x000fe40004000000 */
[----:B------:R-:W-:-:S02]  /*208f0*/  SEL R9, R29, R9, !P0 ;  /* 0x000000091d097207 */ /* 0x000fc40004000000 */
[----:B------:R-:W-:Y:S02]  /*20900*/  SEL R21, R14, R21, !P0 ;  /* 0x000000150e157207 */ /* 0x000fe40004000000 */
[----:B------:R-:W-:Y:S02]  /*20910*/  ISETP.NE.U32.AND P1, PT, R32, 0x1, PT ;  /* 0x000000012000780c */ /* 0x000fe40003f25070 */
[----:B------:R-:W-:Y:S02]  /*20920*/  ISETP.NE.U32.AND P0, PT, R2, 0x1, PT ;  /* 0x000000010200780c */ /* 0x000fe40003f05070 */
        /* <DEDUP_REMOVED lines=8> */
[----:B------:R-:W-:-:S07]  /*209b0*/  SEL R3, R34, R3, !P0 ;  /* 0x0000000322037207 */ /* 0x000fce0004000000 */
.L_x_2861:
[----:B------:R-:W-:Y:S02]  /*209c0*/  IMAD.MOV.U32 R24, RZ, RZ, R6 ;  /* 0x000000ffff187224 */ /* 0x000fe400078e0006 */
[----:B--2---:R-:W-:Y:S02]  /*209d0*/  IMAD.MOV.U32 R25, RZ, RZ, R7 ;  /* 0x000000ffff197224 */ /* 0x004fe400078e0007 */
[----:B------:R-:W-:Y:S02]  /*209e0*/  IMAD.MOV.U32 R26, RZ, RZ, R8 ;  /* 0x000000ffff1a7224 */ /* 0x000fe400078e0008 */
[----:B------:R-:W-:Y:S02]  /*209f0*/  IMAD.MOV.U32 R27, RZ, RZ, R9 ;  /* 0x000000ffff1b7224 */ /* 0x000fe400078e0009 */
[----:B------:R-:W-:Y:S02]  /*20a00*/  IMAD.MOV.U32 R28, RZ, RZ, R10 ;  /* 0x000000ffff1c7224 */ /* 0x000fe400078e000a */
[----:B------:R-:W-:-:S02]  /*20a10*/  IMAD.MOV.U32 R29, RZ, RZ, R11 ;  /* 0x000000ffff1d7224 */ /* 0x000fc400078e000b */
[----:B------:R-:W-:Y:S02]  /*20a20*/  IMAD.MOV.U32 R30, RZ, RZ, R12 ;  /* 0x000000ffff1e7224 */ /* 0x000fe400078e000c */
[----:B------:R-:W-:Y:S01]  /*20a30*/  IMAD.MOV.U32 R31, RZ, RZ, R13 ;  /* 0x000000ffff1f7224 */ /* 0x000fe200078e000d */
[----:B------:R-:W-:Y:S06]  /*20a40*/  @!P2 BRA `(.L_x_2862) ;  /* 0x00000004006ca947 */ /* 0x000fec0003800000 */
[----:B------:R-:W2:Y:S02]  /*20a50*/  LDC R17, c[0x0][0x634] ;  /* 0x00018d00ff117b82 */ /* 0x000ea40000000800 */
[----:B--2---:R-:W-:-:S04]  /*20a60*/  ISETP.NE.AND P0, PT, R17, 0x1, PT ;  /* 0x000000011100780c */ /* 0x004fc80003f05270 */
[----:B------:R-:W-:-:S09]  /*20a70*/  P2R R0, PR, RZ, 0x1 ;  /* 0x00000001ff007803 */ /* 0x000fd20000000000 */
[----:B------:R-:W-:Y:S05]  /*20a80*/  @!P0 BRA `(.L_x_2863) ;  /* 0x0000000000408947 */ /* 0x000fea0003800000 */
[----:B------:R-:W-:Y:S01]  /*20a90*/  MOV R0, 0x0 ;  /* 0x0000000000007802 */ /* 0x000fe20000000f00 */
[----:B------:R-:W-:Y:S01]  /*20aa0*/  ULDC.64 UR4, c[0x4][0x3d8] ;  /* 0x0100f60000047ab9 */ /* 0x000fe20000000a00 */
[----:B------:R-:W-:Y:S01]  /*20ab0*/  ULDC.64 UR6, c[0x4][0x3c0] ;  /* 0x0100f00000067ab9 */ /* 0x000fe20000000a00 */
[----:B------:R-:W-:Y:S01]  /*20ac0*/  IMAD.U32 R4, RZ, RZ, UR4 ;  /* 0x00000004ff047e24 */ /* 0x000fe2000f8e00ff */
[----:B01----:R0:W1:Y:S01]  /*20ad0*/  LDC.64 R2, c[0x4][R0] ;  /* 0x0100000000027b82 */ /* 0x0030620000000a00 */
        /* <DEDUP_REMOVED lines=11> */
.L_x_2863:
[----:B------:R-:W-:Y:S01]  /*20b90*/  ULDC.64 UR4, c[0x0][0x600] ;  /* 0x0001800000047ab9 */ /* 0x000fe20000000a00 */
[----:B------:R-:W-:Y:S02]  /*20ba0*/  ISETP.NE.AND P6, PT, R17, 0x1, PT ;  /* 0x000000011100780c */ /* 0x000fe40003fc5270 */
[----:B------:R-:W-:-:S05]  /*20bb0*/  IADD3 R22, P0, R22, UR4, RZ ;  /* 0x0000000416167c10 */ /* 0x000fca000ff1e0ff */
[----:B01----:R-:W-:-:S05]  /*20bc0*/  IMAD.X R23, RZ, RZ, UR5, P0 ;  /* 0x00000005ff177e24 */ /* 0x003fca00080e06ff */
        /* <DEDUP_REMOVED lines=18> */
.L_x_2864:
        /* <DEDUP_REMOVED lines=22> */
.L_x_2865:
        /* <DEDUP_REMOVED lines=22> */
.L_x_2866:
[----:B------:R-:W-:Y:S02]  /*20fb0*/  ULDC.64 UR4, c[0x0][0x600] ;  /* 0x0001800000047ab9 */ /* 0x000fe40000000a00 */
[----:B------:R-:W-:-:S05]  /*20fc0*/  IADD3 R16, P0, R16, UR4, RZ ;  /* 0x0000000410107c10 */ /* 0x000fca000ff1e0ff */
[----:B------:R-:W-:-:S05]  /*20fd0*/  IMAD.X R17, RZ, RZ, UR5, P0 ;  /* 0x00000005ff117e24 */ /* 0x000fca00080e06ff */
[----:B------:R-:W-:Y:S01]  /*20fe0*/  STG.E.64 desc[UR60][R16.64], R30 ;  /* 0x0000001e10007986 */ /* 0x000fe2000c101b3c */
[----:B------:R-:W-:Y:S05]  /*20ff0*/  EXIT ;  /* 0x000000000000794d */ /* 0x000fea0003800000 */
.L_x_2862:
[----:B------:R-:W-:Y:S04]  /*21000*/  STG.E.64 desc[UR60][R4.64+0x8], R24 ;  /* 0x0000081804007986 */ /* 0x000fe8000c101b3c */
[----:B------:R-:W-:Y:S04]  /*21010*/  STG.E.64 desc[UR60][R4.64+0x18], R26 ;  /* 0x0000181a04007986 */ /* 0x000fe8000c101b3c */
[----:B------:R-:W-:Y:S04]  /*21020*/  STG.E.64 desc[UR60][R4.64+0x28], R28 ;  /* 0x0000281c04007986 */ /* 0x000fe8000c101b3c */
[----:B------:R-:W-:Y:S04]  /*21030*/  STG.E.64 desc[UR60][R4.64+0x38], R30 ;  /* 0x0000381e04007986 */ /* 0x000fe8000c101b3c */
[----:B------:R-:W-:Y:S04]  /*21040*/  STG.E.U16 desc[UR60][R4.64], R23 ;  /* 0x0000001704007986 */ /* 0x000fe8000c10153c */
[----:B------:R-:W-:Y:S04]  /*21050*/  STG.E.U16 desc[UR60][R4.64+0x10], R21 ;  /* 0x0000101504007986 */ /* 0x000fe8000c10153c */
[----:B------:R-:W-:Y:S04]  /*21060*/  STG.E.U16 desc[UR60][R4.64+0x20], R15 ;  /* 0x0000200f04007986 */ /* 0x000fe8000c10153c */
[----:B------:R-:W-:Y:S01]  /*21070*/  STG.E.U16 desc[UR60][R4.64+0x30], R3 ;  /* 0x0000300304007986 */ /* 0x000fe2000c10153c */
[----:B------:R-:W-:Y:S05]  /*21080*/  EXIT ;  /* 0x000000000000794d */ /* 0x000fea0003800000 */
.L_x_2860:
        /* <DEDUP_REMOVED lines=17> */
.L_x_2868:
[----:B------:R-:W-:Y:S02]  /*211a0*/  CS2R R6, SRZ ;  /* 0x0000000000067805 */ /* 0x000fe4000001ff00 */
[----:B------:R-:W-:Y:S02]  /*211b0*/  CS2R R8, SRZ ;  /* 0x0000000000087805 */ /* 0x000fe4000001ff00 */
[----:B------:R-:W-:Y:S02]  /*211c0*/  CS2R R10, SRZ ;  /* 0x00000000000a7805 */ /* 0x000fe4000001ff00 */
[----:B------:R-:W-:-:S07]  /*211d0*/  CS2R R12, SRZ ;  /* 0x00000000000c7805 */ /* 0x000fce000001ff00 */
.L_x_2867:
[----:B------:R-:W-:Y:S01]  /*211e0*/  ULDC.U8 UR4, c[0x0][0x631] ;  /* 0x00018c4000047ab9 */ /* 0x000fe20000000000 */
[----:B------:R-:W-:Y:S01]  /*211f0*/  IMAD.MOV.U32 R24, RZ, RZ, R6 ;  /* 0x000000ffff187224 */ /* 0x000fe200078e0006 */
[----:B------:R-:W-:Y:S01]  /*21200*/  ISETP.NE.AND P0, PT, RZ, UR4, PT ;  /* 0x00000004ff007c0c */ /* 0x000fe2000bf05270 */
        /* <DEDUP_REMOVED lines=28> */
.L_x_2870:
        /* <DEDUP_REMOVED lines=22> */
.L_x_2871:
        /* <DEDUP_REMOVED lines=22> */
.L_x_2872:
        /* <DEDUP_REMOVED lines=22> */
.L_x_2873:
[----:B------:R-:W-:Y:S02]  /*217f0*/  ULDC.64 UR4, c[0x0][0x600] ;  /* 0x0001800000047ab9 */ /* 0x000fe40000000a00 */
[----:B------:R-:W-:-:S05]  /*21800*/  IADD3 R16, P0, R16, UR4, RZ ;  /* 0x0000000410107c10 */ /* 0x000fca000ff1e0ff */
[----:B------:R-:W-:-:S05]  /*21810*/  IMAD.X R17, RZ, RZ, UR5, P0 ;  /* 0x00000005ff117e24 */ /* 0x000fca00080e06ff */
[----:B------:R-:W-:Y:S01]  /*21820*/  STG.E.64 desc[UR60][R16.64], R30 ;  /* 0x0000001e10007986 */ /* 0x000fe2000c101b3c */
[----:B------:R-:W-:Y:S05]  /*21830*/  EXIT ;  /* 0x000000000000794d */ /* 0x000fea0003800000 */
.L_x_2869:
        /* <DEDUP_REMOVED lines=16> */
.L_x_2874:
        /* <DEDUP_REMOVED lines=15> */
.L_x_2875:
        /* <DEDUP_REMOVED lines=15> */
.L_x_2876:
        /* <DEDUP_REMOVED lines=15> */
.L_x_2877:
[----:B------:R-:W-:Y:S05]  /*21c10*/  EXIT ;  /* 0x000000000000794d */ /* 0x000fea0003800000 */
.L_x_2832:
        /* <DEDUP_REMOVED lines=17> */
[----:B0-----:R-:W-:Y:S02]  /*21d30*/  IADD3 R12, P2, R12, UR4, RZ ;  /* 0x000000040c0c7c10 */ /* 0x001fe4000ff5e0ff */
[----:B------:R-:W-:Y:S02]  /*21d40*/  IADD3 R10, P3, R10, UR4, RZ ;  /* 0x000000040a0a7c10 */ /* 0x000fe4000ff7e0ff */
[----:B------:R-:W-:Y:S02]  /*21d50*/  IADD3 R8, P4, R8, UR4, RZ ;  /* 0x0000000408087c10 */ /* 0x000fe4000ff9e0ff */
[----:B------:R-:W-:Y:S02]  /*21d60*/  IADD3 R6, P5, R6, UR4, RZ ;  /* 0x0000000406067c10 */ /* 0x000fe4000ffbe0ff */
[----:B------:R-:W-:-:S02]  /*21d70*/  IADD3.X R13, R13, UR5, RZ, P2, !PT ;  /* 0x000000050d0d7c10 */ /* 0x000fc400097fe4ff */
[----:B------:R-:W-:Y:S02]  /*21d80*/  IADD3.X R11, R11, UR5, RZ, P3, !PT ;  /* 0x000000050b0b7c10 */ /* 0x000fe40009ffe4ff */
[----:B------:R-:W-:Y:S02]  /*21d90*/  IADD3.X R9, R9, UR5, RZ, P4, !PT ;  /* 0x0000000509097c10 */ /* 0x000fe4000a7fe4ff */
[----:B------:R-:W-:-:S07]  /*21da0*/  IADD3.X R7, R7, UR5, RZ, P5, !PT ;  /* 0x0000000507077c10 */ /* 0x000fce000affe4ff */
.L_x_2878:
[----:B------:R-:W-:Y:S05]  /*21db0*/  @!P0 BRA `(.L_x_2879) ;  /* 0x0000000800b08947 */ /* 0x000fea0003800000 */
[----:B------:R-:W-:Y:S02]  /*21dc0*/  ULDC.U8 UR4, c[0x0][0x631] ;  /* 0x00018c4000047ab9 */ /* 0x000fe40000000000 */
[----:B------:R-:W-:Y:S01]  /*21dd0*/  ISETP.NE.AND P2, PT, RZ, UR4, PT ;  /* 0x00000004ff007c0c */ /* 0x000fe2000bf45270 */
[----:B------:R-:W-:-:S12]  /*21de0*/  @!P1 BRA `(.L_x_2880) ;  /* 0x0000000000f09947 */ /* 0x000fd80003800000 */
[----:B------:R-:W2:Y:S04]  /*21df0*/  LDG.E.U16 R0, desc[UR60][R4.64] ;  /* 0x0000003c04007981 */ /* 0x000ea8000c1e1500 */
[----:B------:R-:W3:Y:S04]  /*21e00*/  LDG.E.U16 R14, desc[UR60][R4.64+0x10] ;  /* 0x0000103c040e7981 */ /* 0x000ee8000c1e1500 */
[----:B------:R-:W4:Y:S04]  /*21e10*/  LDG.E.U16 R20, desc[UR60][R4.64+0x20] ;  /* 0x0000203c04147981 */ /* 0x000f28000c1e1500 */
[----:B0-----:R-:W5:Y:S04]  /*21e20*/  LDG.E.64 R30, desc[UR60][R4.64+0x8] ;  /* 0x0000083c041e7981 */ /* 0x001f68000c1e1b00 */
[----:B------:R-:W5:Y:S04]  /*21e30*/  LDG.E.U16 R34, desc[UR60][R4.64+0x30] ;  /* 0x0000303c04227981 */ /* 0x000f68000c1e1500 */
[----:B------:R-:W5:Y:S04]  /*21e40*/  LDG.E.64 R28, desc[UR60][R4.64+0x18] ;  /* 0x0000183c041c7981 */ /* 0x000f68000c1e1b00 */
[----:B------:R-:W5:Y:S04]  /*21e50*/  LDG.E.64 R26, desc[UR60][R4.64+0x28] ;  /* 0x0000283c041a7981 */ /* 0x000f68000c1e1b00 */
[----:B------:R-:W5:Y:S01]  /*21e60*/  LDG.E.64 R22, desc[UR60][R4.64+0x38] ;  /* 0x0000383c04167981 */ /* 0x000f62000c1e1b00 */
[----:B------:R-:W-:-:S02]  /*21e70*/  PRMT R33, R25, 0x9910, RZ ;  /* 0x0000991019217816 */ /* 0x000fc400000000ff */
[----:B------:R-:W-:Y:S02]  /*21e80*/  PRMT R36, R21, 0x9910, RZ ;  /* 0x0000991015247816 */ /* 0x000fe400000000ff */
[----:B------:R-:W-:Y:S02]  /*21e90*/  PRMT R35, R15, 0x9910, RZ ;  /* 0x000099100f237816 */ /* 0x000fe400000000ff */
[----:B--2---:R-:W-:-:S04]  /*21ea0*/  PRMT R2, R0, 0x9910, RZ ;  /* 0x0000991000027816 */ /* 0x004fc800000000ff */
[CC--:B------:R-:W-:Y:S02]  /*21eb0*/  ISETP.NE.AND P6, PT, R2.reuse, R33.reuse, PT ;  /* 0x000000210200720c */ /* 0x0c0fe40003fc5270 */
[----:B------:R-:W-:Y:S02]  /*21ec0*/  ISETP.GE.AND P1, PT, R2, R33, PT ;  /* 0x000000210200720c */ /* 0x000fe40003f26270 */
[----:B---3--:R-:W-:Y:S02]  /*21ed0*/  PRMT R17, R14, 0x9910, RZ ;  /* 0x000099100e117816 */ /* 0x008fe400000000ff */
[----:B------:R-:W-:Y:S02]  /*21ee0*/  SEL R2, RZ, 0xffffffff, P1 ;  /* 0xffffffffff027807 */ /* 0x000fe40000800000 */
[----:B----4-:R-:W-:Y:S02]  /*21ef0*/  PRMT R32, R20, 0x9910, RZ ;  /* 0x0000991014207816 */ /* 0x010fe400000000ff */
        /* <DEDUP_REMOVED lines=43> */
.L_x_2880:
[----:B------:R-:W-:Y:S02]  /*221b0*/  IMAD.MOV.U32 R22, RZ, RZ, R6 ;  /* 0x000000ffff167224 */ /* 0x000fe400078e0006 */
[----:B------:R-:W-:Y:S02]  /*221c0*/  IMAD.MOV.U32 R23, RZ, RZ, R7 ;  /* 0x000000ffff177224 */ /* 0x000fe400078e0007 */
[----:B------:R-:W-:Y:S02]  /*221d0*/  IMAD.MOV.U32 R26, RZ, RZ, R8 ;  /* 0x000000ffff1a7224 */ /* 0x000fe400078e0008 */
[----:B------:R-:W-:Y:S02]  /*221e0*/  IMAD.MOV.U32 R27, RZ, RZ, R9 ;  /* 0x000000ffff1b7224 */ /* 0x000fe400078e0009 */
[----:B------:R-:W-:Y:S02]  /*221f0*/  IMAD.MOV.U32 R28, RZ, RZ, R10 ;  /* 0x000000ffff1c7224 */ /* 0x000fe400078e000a */
[----:B------:R-:W-:-:S02]  /*22200*/  IMAD.MOV.U32 R29, RZ, RZ, R11 ;  /* 0x000000ffff1d7224 */ /* 0x000fc400078e000b */
[----:B------:R-:W-:Y:S02]  /*22210*/  IMAD.MOV.U32 R30, RZ, RZ, R12 ;  /* 0x000000ffff1e7224 */ /* 0x000fe400078e000c */
[----:B0-----:R-:W-:Y:S01]  /*22220*/  IMAD.MOV.U32 R31, RZ, RZ, R13 ;  /* 0x000000ffff1f7224 */ /* 0x001fe200078e000d */
        /* <DEDUP_REMOVED lines=21> */
.L_x_2882:
        /* <DEDUP_REMOVED lines=22> */
.L_x_2883:
        /* <DEDUP_REMOVED lines=22> */
.L_x_2884:
        /* <DEDUP_REMOVED lines=22> */
.L_x_2885:
[----:B------:R-:W-:Y:S02]  /*227a0*/  ULDC.64 UR4, c[0x0][0x600] ;  /* 0x0001800000047ab9 */ /* 0x000fe40000000a00 */
[----:B------:R-:W-:-:S05]  /*227b0*/  IADD3 R16, P0, R16, UR4, RZ ;  /* 0x0000000410107c10 */ /* 0x000fca000ff1e0ff */
[----:B------:R-:W-:-:S05]  /*227c0*/  IMAD.X R17, RZ, RZ, UR5, P0 ;  /* 0x00000005ff117e24 */ /* 0x000fca00080e06ff */
[----:B------:R-:W-:Y:S01]  /*227d0*/  STG.E.64 desc[UR60][R16.64], R22 ;  /* 0x0000001610007986 */ /* 0x000fe2000c101b3c */
[----:B------:R-:W-:Y:S05]  /*227e0*/  EXIT ;  /* 0x000000000000794d */ /* 0x000fea0003800000 */
.L_x_2881:
        /* <DEDUP_REMOVED lines=9> */
.L_x_2879:
        /* <DEDUP_REMOVED lines=17> */
.L_x_2887:
[----:B------:R-:W-:Y:S02]  /*22990*/  CS2R R6, SRZ ;  /* 0x0000000000067805 */ /* 0x000fe4000001ff00 */
[----:B------:R-:W-:Y:S02]  /*229a0*/  CS2R R8, SRZ ;  /* 0x0000000000087805 */ /* 0x000fe4000001ff00 */
[----:B------:R-:W-:Y:S02]  /*229b0*/  CS2R R10, SRZ ;  /* 0x00000000000a7805 */ /* 0x000fe4000001ff00 */
[----:B------:R-:W-:-:S07]  /*229c0*/  CS2R R12, SRZ ;  /* 0x00000000000c7805 */ /* 0x000fce000001ff00 */
.L_x_2886:
[----:B------:R-:W-:Y:S01]  /*229d0*/  ULDC.U8 UR4, c[0x0][0x631] ;  /* 0x00018c4000047ab9 */ /* 0x000fe20000000000 */
[----:B------:R-:W-:Y:S01]  /*229e0*/  IMAD.MOV.U32 R22, RZ, RZ, R6 ;  /* 0x000000ffff167224 */ /* 0x000fe200078e0006 */
[----:B------:R-:W-:Y:S01]  /*229f0*/  ISETP.NE.AND P0, PT, RZ, UR4, PT ;  /* 0x00000004ff007c0c */ /* 0x000fe2000bf05270 */
        /* <DEDUP_REMOVED lines=28> */
.L_x_2889:
        /* <DEDUP_REMOVED lines=22> */
.L_x_2890:
        /* <DEDUP_REMOVED lines=22> */
.L_x_2891:
        /* <DEDUP_REMOVED lines=22> */
.L_x_2892:
[----:B------:R-:W-:Y:S02]  /*22fe0*/  ULDC.64 UR4, c[0x0][0x600] ;  /* 0x0001800000047ab9 */ /* 0x000fe40000000a00 */
[----:B------:R-:W-:-:S05]  /*22ff0*/  IADD3 R16, P0, R16, UR4, RZ ;  /* 0x0000000410107c10 */ /* 0x000fca000ff1e0ff */
[----:B------:R-:W-:-:S05]  /*23000*/  IMAD.X R17, RZ, RZ, UR5, P0 ;  /* 0x00000005ff117e24 */ /* 0x000fca00080e06ff */
[----:B------:R-:W-:Y:S01]  /*23010*/  STG.E.64 desc[UR60][R16.64], R22 ;  /* 0x0000001610007986 */ /* 0x000fe2000c101b3c */
[----:B------:R-:W-:Y:S05]  /*23020*/  EXIT ;  /* 0x000000000000794d */ /* 0x000fea0003800000 */
.L_x_2888:
        /* <DEDUP_REMOVED lines=16> */
.L_x_2893:
        /* <DEDUP_REMOVED lines=15> */
.L_x_2894:
        /* <DEDUP_REMOVED lines=15> */
.L_x_2895:
        /* <DEDUP_REMOVED lines=15> */
.L_x_2896:
[----:B------:R-:W-:Y:S05]  /*23400*/  EXIT ;  /* 0x000000000000794d */ /* 0x000fea0003800000 */
        .weak           $__internal_16_$__cuda_sm20_div_u64
        .type           $__internal_16_$__cuda_sm20_div_u64,@function
        .size           $__internal_16_$__cuda_sm20_div_u64,($__internal_17_$__cuda_sm20_rem_u64 - $__internal_16_$__cuda_sm20_div_u64)
$__internal_16_$__cuda_sm20_div_u64:
        /* <DEDUP_REMOVED lines=69> */
[----:B------:R-:W-:Y:S06]  /*23860*/  RET.REL.NODEC R28 `(_ZN2at6native13reduce_kernelILi128ELi4ENS0_8ReduceOpIsNS0_9ArgMinOpsIsEEjlLi4ELi4EEEEEvT1_) ;  /* 0xfffffdc41ce47950 */ /* 0x000fec0003c3ffff */
        .weak           $__internal_17_$__cuda_sm20_rem_u64
        .type           $__internal_17_$__cuda_sm20_rem_u64,@function
        .size           $__internal_17_$__cuda_sm20_rem_u64,(.L_x_6974 - $__internal_17_$__cuda_sm20_rem_u64)
$__internal_17_$__cuda_sm20_rem_u64:
        /* <DEDUP_REMOVED lines=64> */
[----:B------:R-:W-:Y:S06]  /*23c70*/  RET.REL.NODEC R26 `(_ZN2at6native13reduce_kernelILi128ELi4ENS0_8ReduceOpIsNS0_9ArgMinOpsIsEEjlLi4ELi4EEEEEvT1_) ;  /* 0xfffffdc01ae07950 */ /* 0x000fec0003c3ffff */
.L_x_2897:
        /* <DEDUP_REMOVED lines=16> */
.L_x_6974:


//--------------------- .text._ZN2at6native13reduce_kernelILi512ELi1ENS0_8ReduceOpIlNS0_9ArgMinOpsIlEEjlLi4ELi4EEEEEvT1_ --------------------------
	.section	.text._ZN2at6native13reduce_kernelILi512ELi1ENS0_8ReduceOpIlNS0_9ArgMinOpsIlEEjlLi4ELi4EEEEEvT1_,"ax",@progbits
	.align	128
        .global         _ZN2at6native13reduce_kernelILi512ELi1ENS0_8ReduceOpIlNS0_9ArgMinOpsIlEEjlLi4ELi4EEEEEvT1_
        .type           _ZN2at6native13reduce_kernelILi512ELi1ENS0_8ReduceOpIlNS0_9ArgMinOpsIlEEjlLi4ELi4EEEEEvT1_,@function
        .size           _ZN2at6native13reduce_kernelILi512ELi1ENS0_8ReduceOpIlNS0_9ArgMinOpsIlEEjlLi4ELi4EEEEEvT1_,(.L_x_6976 - _ZN2at6native13reduce_kernelILi512ELi1ENS0_8ReduceOpIlNS0_9ArgMinOpsIlEEjlLi4ELi4EEEEEvT1_)
        .other          _ZN2at6native13reduce_kernelILi512ELi1ENS0_8ReduceOpIlNS0_9ArgMinOpsIlEEjlLi4ELi4EEEEEvT1_,@"STO_CUDA_ENTRY STV_DEFAULT"
_ZN2at6native13reduce_kernelILi512ELi1ENS0_8ReduceOpIlNS0_9ArgMinOpsIlEEjlLi4ELi4EEEEEvT1_:
.text._ZN2at6native13reduce_kernelILi512ELi1ENS0_8ReduceOpIlNS0_9ArgMinOpsIlEEjlLi4ELi4EEEEEvT1_:
        /* <DEDUP_REMOVED lines=9> */
[----:B------:R-:W4:Y:S01]  /*0090*/  S2UR UR4, SR_CTAID.X ;  /* 0x00000000000479c3 */ /* 0x000f220000002500 */
[----:B------:R-:W-:-:S07]  /*00a0*/  IMAD.MOV.U32 R4, RZ, RZ, RZ ;  /* 0x000000ffff047224 */ /* 0x000fce00078e00ff */
[----:B------:R-:W4:Y:S01]  /*00b0*/  LDC R3, c[0x0][0x238] ;  /* 0x00008e00ff037b82 */ /* 0x000f220000000800 */
[----:B--2---:R-:W-:Y:S01]  /*00c0*/  ISETP.NE.AND P0, PT, R5, RZ, PT ;  /* 0x000000ff0500720c */ /* 0x004fe20003f05270 */
[C---:B-1----:R-:W-:Y:S02]  /*00d0*/  IMAD R0, R13.reuse, UR29, RZ ;  /* 0x0000001d0d007c24 */ /* 0x042fe4000f8e02ff */
[----:B------:R-:W-:Y:S02]  /*00e0*/  IMAD R2, R13, UR26, RZ ;  /* 0x0000001a0d027c24 */ /* 0x000fe4000f8e02ff */
[C---:B---3--:R-:W-:Y:S02]  /*00f0*/  IMAD R0, R17.reuse, UR5, R0 ;  /* 0x0000000511007c24 */ /* 0x048fe4000f8e0200 */
[----:B------:R-:W-:Y:S02]  /*0100*/  IMAD R2, R17, UR27, R2 ;  /* 0x0000001b11027c24 */ /* 0x000fe4000f8e0202 */
[----:B----4-:R-:W-:-:S02]  /*0110*/  IMAD R3, R3, UR4, R0 ;  /* 0x0000000403037c24 */ /* 0x010fc4000f8e0200 */
[----:B0-----:R-:W-:Y:S02]  /*0120*/  IMAD R0, R16, UR28, R2 ;  /* 0x0000001c10007c24 */ /* 0x001fe4000f8e0202 */
        /* <DEDUP_REMOVED lines=274> */
.L_x_2898:
[----:B------:R-:W-:Y:S01]  /*1250*/  ULDC UR4, c[0x0][0x22c] ;  /* 0x00008b0000047ab9 */ /* 0x000fe20000000800 */
[----:B------:R-:W-:Y:S01]  /*1260*/  ULDC.64 UR36, c[0x0][0x208] ;  /* 0x0000820000247ab9 */ /* 0x000fe20000000a00 */
[----:B------:R-:W-:Y:S01]  /*1270*/  IMAD.U32 R15, RZ, RZ, UR4 ;  /* 0x00000004ff0f7e24 */ /* 0x000fe2000f8e00ff */
[----:B------:R-:W-:Y:S01]  /*1280*/  ULDC UR4, c[0x0][0x230] ;  /* 0x00008c0000047ab9 */ /* 0x000fe20000000800 */
[----:B------:R-:W-:Y:S01]  /*1290*/  BSSY B0, `(.L_x_2899) ;  /* 0x0000d01000007945 */ /* 0x000fe20003800000 */
[----:B------:R-:W-:Y:S02]  /*12a0*/  CS2R R20, SRZ ;  /* 0x0000000000147805 */ /* 0x000fe4000001ff00 */
[----:B------:R-:W-:Y:S01]  /*12b0*/  CS2R R8, SRZ ;  /* 0x0000000000087805 */ /* 0x000fe2000001ff00 */
[----:B------:R0:W-:Y:S01]  /*12c0*/  STL [R1+0x8], R15 ;  /* 0x0000080f01007387 */ /* 0x0001e20000100800 */
[----:B------:R-:W-:-:S04]  /*12d0*/  ISETP.GE.U32.AND P0, PT, R0, R15, PT ;  /* 0x0000000f0000720c */ /* 0x000fc80003f06070 */
[----:B------:R-:W-:-:S13]  /*12e0*/  ISETP.GE.U32.OR P0, PT, R3, UR4, P0 ;  /* 0x0000000403007c0c */ /* 0x000fda0008706470 */
[----:B0-----:R-:W-:Y:S05]  /*12f0*/  @P0 BRA `(.L_x_2900) ;  /* 0x000000cc00e80947 */ /* 0x001fea0003800000 */
[----:B------:R-:W-:Y:S01]  /*1300*/  ULDC.U8 UR6, c[0x0][0x260] ;  /* 0x0000980000067ab9 */ /* 0x000fe20000000000 */
[----:B------:R-:W-:Y:S01]  /*1310*/  ULDC.64 UR4, c[0x0][0x5f8] ;  /* 0x00017e0000047ab9 */ /* 0x000fe20000000a00 */
[----:B------:R-:W-:Y:S02]  /*1320*/  ISETP.NE.AND P0, PT, RZ, UR6, PT ;  /* 0x00000006ff007c0c */ /* 0x000fe4000bf05270 */
[----:B------:R-:W-:-:S04]  /*1330*/  IADD3 R10, P1, R4, UR4, RZ ;  /* 0x00000004040a7c10 */ /* 0x000fc8000ff3e0ff */
[----:B------:R-:W-:-:S07]  /*1340*/  IADD3.X R11, RZ, UR5, RZ, P1, !PT ;  /* 0x00000005ff0b7c10 */ /* 0x000fce0008ffe4ff */
[----:B------:R-:W-:Y:S05]  /*1350*/  @!P0 BRA `(.L_x_2901) ;  /* 0x0000000c00d08947 */ /* 0x000fea0003800000 */
[----:B------:R-:W-:Y:S01]  /*1360*/  ULDC UR4, c[0x0][0x22c] ;  /* 0x00008b0000047ab9 */ /* 0x000fe20000000800 */
[----:B------:R-:W0:Y:S01]  /*1370*/  LDC R3, c[0x0][0x218] ;  /* 0x00008600ff037b82 */ /* 0x000e220000000800 */
[----:B------:R-:W-:Y:S01]  /*1380*/  IMAD.U32 R5, RZ, RZ, UR4 ;  /* 0x00000004ff057e24 */ /* 0x000fe2000f8e00ff */
[----:B------:R-:W-:Y:S01]  /*1390*/  SHF.R.U64 R12, R10, 0x3, R11 ;  /* 0x000000030a0c7819 */ /* 0x000fe2000000120b */
[----:B------:R1:W-:Y:S01]  /*13a0*/  STL [R1+0x4], RZ ;  /* 0x000004ff01007387 */ /* 0x0003e20000100800 */
[----:B------:R-:W-:Y:S01]  /*13b0*/  BSSY B1, `(.L_x_2902) ;  /* 0x000003e000017945 */ /* 0x000fe20003800000 */
[----:B------:R-:W-:Y:S01]  /*13c0*/  IMAD.MOV.U32 R14, RZ, RZ, R5 ;  /* 0x000000ffff0e7224 */ /* 0x000fe200078e0005 */
[----:B------:R-:W-:Y:S01]  /*13d0*/  LOP3.LUT R12, R12, 0x3, RZ, 0xc0, !PT ;  /* 0x000000030c0c7812 */ /* 0x000fe200078ec0ff */
[----:B------:R1:W-:Y:S01]  /*13e0*/  STL [R1], R5 ;  /* 0x0000000501007387 */ /* 0x0003e20000100800 */
[----:B------:R-:W2:Y:S02]  /*13f0*/  LDC R2, c[0x0][0x21c] ;  /* 0x00008700ff027b82 */ /* 0x000ea40000000800 */
[----:B------:R-:W-:-:S06]  /*1400*/  ISETP.NE.AND P0, PT, R12, RZ, PT ;  /* 0x000000ff0c00720c */ /* 0x000fcc0003f05270 */
[----:B------:R-:W3:Y:S08]  /*1410*/  LDC R9, c[0x0][0x220] ;  /* 0x00008800ff097b82 */ /* 0x000ef00000000800 */
[----:B------:R-:W4:Y:S01]  /*1420*/  LDC R8, c[0x0][0x224] ;  /* 0x00008900ff087b82 */ /* 0x000f220000000800 */
[----:B0-----:R-:W-:Y:S02]  /*1430*/  IMAD.MOV.U32 R27, RZ, RZ, R3 ;  /* 0x000000ffff1b7224 */ /* 0x001fe400078e0003 */
[----:B--2---:R-:W-:-:S02]  /*1440*/  IMAD.MOV.U32 R26, RZ, RZ, R2 ;  /* 0x000000ffff1a7224 */ /* 0x004fc400078e0002 */
[----:B---3--:R-:W-:Y:S01]  /*1450*/  IMAD.MOV.U32 R25, RZ, RZ, R9 ;  /* 0x000000ffff197224 */ /* 0x008fe200078e0009 */
[----:B----4-:R-:W-:Y:S01]  /*1460*/  MOV R24, R8 ;  /* 0x0000000800187202 */ /* 0x010fe20000000f00 */
[----:B-1----:R-:W-:Y:S06]  /*1470*/  @!P0 BRA `(.L_x_2903) ;  /* 0x0000000000c48947 */ /* 0x002fec0003800000 */
        /* <DEDUP_REMOVED lines=14> */
.L_x_2907:
[----:B------:R-:W-:Y:S05]  /*1560*/  BSYNC B3 ;  /* 0x0000000000037941 */ /* 0x000fea0003800000 */
.L_x_2906:
[----:B------:R-:W-:-:S04]  /*1570*/  PRMT R4, R4, 0x9910, RZ ;  /* 0x0000991004047816 */ /* 0x000fc800000000ff */
[----:B------:R-:W-:-:S13]  /*1580*/  ISETP.NE.AND P0, PT, R4, RZ, PT ;  /* 0x000000ff0400720c */ /* 0x000fda0003f05270 */
[----:B------:R-:W-:Y:S05]  /*1590*/  @!P0 BRA `(.L_x_2905) ;  /* 0x0000000000588947 */ /* 0x000fea0003800000 */
[----:B------:R-:W-:Y:S01]  /*15a0*/  IADD3 R5, P0, R13, -R12, RZ ;  /* 0x8000000c0d057210 */ /* 0x000fe20007f1e0ff */
[----:B------:R-:W-:-:S04]  /*15b0*/  ULDC.64 UR4, c[0x0][0x218] ;  /* 0x0000860000047ab9 */ /* 0x000fc80000000a00 */
[----:B------:R-:W-:Y:S01]  /*15c0*/  IMAD.X R4, RZ, RZ, -0x1, P0 ;  /* 0xffffffffff047424 */ /* 0x000fe200000e06ff */
[----:B------:R-:W-:-:S04]  /*15d0*/  LEA R6, P0, R5, R10, 0x3 ;  /* 0x0000000a05067211 */ /* 0x000fc800078018ff */
[----:B------:R-:W-:Y:S02]  /*15e0*/  LEA.HI.X R7, R5, R11, R4, 0x3, P0 ;  /* 0x0000000b05077211 */ /* 0x000fe400000f1c04 */
[----:B------:R-:W0:Y:S04]  /*15f0*/  LDC.64 R4, c[0x0][0x220] ;  /* 0x00008800ff047b82 */ /* 0x000e280000000a00 */
[----:B------:R-:W2:Y:S01]  /*1600*/  LDG.E.64 R6, desc[UR36][R6.64] ;  /* 0x0000002406067981 */ /* 0x000ea2000c1e1b00 */
[----:B------:R-:W-:-:S05]  /*1610*/  IMAD.IADD R25, R13, 0x1, -R12 ;  /* 0x000000010d197824 */ /* 0x000fca00078e0a0c */
[----:B0-----:R-:W-:-:S04]  /*1620*/  ISETP.GT.U32.AND P0, PT, R25, R4, PT ;  /* 0x000000041900720c */ /* 0x001fc80003f04070 */
[----:B------:R-:W-:-:S04]  /*1630*/  ISETP.GT.AND.EX P0, PT, RZ, R5, PT, P0 ;  /* 0x00000005ff00720c */ /* 0x000fc80003f04300 */
[----:B------:R-:W-:Y:S02]  /*1640*/  SEL R13, RZ, 0xffffffff, !P0 ;  /* 0xffffffffff0d7807 */ /* 0x000fe40004000000 */
[C---:B--2---:R-:W-:Y:S02]  /*1650*/  ISETP.NE.U32.AND P1, PT, R6.reuse, UR4, PT ;  /* 0x0000000406007c0c */ /* 0x044fe4000bf25070 */
[----:B------:R-:W-:Y:S02]  /*1660*/  ISETP.GT.U32.AND P2, PT, R6, UR4, PT ;  /* 0x0000000406007c0c */ /* 0x000fe4000bf44070 */
[C---:B------:R-:W-:Y:S02]  /*1670*/  ISETP.NE.AND.EX P1, PT, R7.reuse, UR5, PT, P1 ;  /* 0x0000000507007c0c */ /* 0x040fe4000bf25310 */
[----:B------:R-:W-:-:S11]  /*1680*/  ISETP.GT.AND.EX P0, PT, R7, UR5, PT, P2 ;  /* 0x0000000507007c0c */ /* 0x000fd6000bf04320 */
[----:B------:R-:W-:-:S04]  /*1690*/  @P1 SEL R13, RZ, 0xffffffff, !P0 ;  /* 0xffffffffff0d1807 */ /* 0x000fc80004000000 */
[----:B------:R-:W-:-:S04]  /*16a0*/  LOP3.LUT R13, R13, 0x1, RZ, 0xc0, !PT ;  /* 0x000000010d0d7812 */ /* 0x000fc800078ec0ff */
[----:B------:R-:W-:-:S04]  /*16b0*/  ISETP.NE.U32.AND P0, PT, R13, 0x1, PT ;  /* 0x000000010d00780c */ /* 0x000fc80003f05070 */
[----:B------:R-:W-:Y:S02]  /*16c0*/  SEL R25, R25, R4, P0 ;  /* 0x0000000419197207 */ /* 0x000fe40000000000 */
[----:B------:R-:W-:Y:S02]  /*16d0*/  SEL R27, R6, UR4, P0 ;  /* 0x00000004061b7c07 */ /* 0x000fe40008000000 */
[----:B------:R-:W-:Y:S02]  /*16e0*/  SEL R26, R7, UR5, P0 ;  /* 0x00000005071a7c07 */ /* 0x000fe40008000000 */
[----:B------:R-:W-:-:S07]  /*16f0*/  SEL R24, R5, RZ, !P0 ;  /* 0x000000ff05187207 */ /* 0x000fce0004000000 */
.L_x_2905:
[----:B------:R-:W-:Y:S05]  /*1700*/  BSYNC B2 ;  /* 0x0000000000027941 */ /* 0x000fea0003800000 */
.L_x_2904:
[C---:B------:R-:W-:Y:S02]  /*1710*/  IADD3 R6, -R12.reuse, 0x4, RZ ;  /* 0x000000040c067810 */ /* 0x040fe40007ffe1ff */
[C---:B------:R-:W-:Y:S02]  /*1720*/  IADD3 R14, R12.reuse, -0x4, R15 ;  /* 0xfffffffc0c0e7810 */ /* 0x040fe40007ffe00f */
[----:B------:R-:W-:Y:S01]  /*1730*/  IADD3 R5, P0, -R12, 0x4, RZ ;  /* 0x000000040c057810 */ /* 0x000fe20007f1e1ff */
[----:B------:R0:W-:Y:S03]  /*1740*/  STL [R1+0x4], R6 ;  /* 0x0000040601007387 */ /* 0x0001e60000100800 */
[----:B------:R-:W-:Y:S01]  /*1750*/  LEA R10, P1, R5, R10, 0x3 ;  /* 0x0000000a050a7211 */ /* 0x000fe200078218ff */
[----:B------:R0:W-:Y:S01]  /*1760*/  STL [R1], R14 ;  /* 0x0000000e01007387 */ /* 0x0001e20000100800 */
[----:B------:R-:W-:-:S05]  /*1770*/  IMAD.X R4, RZ, RZ, -0x1, P0 ;  /* 0xffffffffff047424 */ /* 0x000fca00000e06ff */
[----:B------:R-:W-:-:S07]  /*1780*/  LEA.HI.X R11, R5, R11, R4, 0x3, P1 ;  /* 0x0000000b050b7211 */ /* 0x000fce00008f1c04 */
.L_x_2903:
[----:B------:R-:W-:Y:S05]  /*1790*/  BSYNC B1 ;  /* 0x0000000000017941 */ /* 0x000fea0003800000 */
.L_x_2902:
[----:B------:R-:W-:Y:S01]  /*17a0*/  IMAD.SHL.U32 R28, R0, 0x4, RZ ;  /* 0x00000004001c7824 */ /* 0x000fe200078e00ff */
[----:B------:R-:W-:Y:S01]  /*17b0*/  BSSY B1, `(.L_x_2908) ;  /* 0x0000057000017945 */ /* 0x000fe20003800000 */
[----:B------:R-:W-:Y:S01]  /*17c0*/  IMAD.MOV.U32 R23, RZ, RZ, R3 ;  /* 0x000000ffff177224 */ /* 0x000fe200078e0003 */
[----:B------:R-:W-:Y:S01]  /*17d0*/  MOV R18, R8 ;  /* 0x0000000800127202 */ /* 0x000fe20000000f00 */
[----:B------:R-:W-:Y:S01]  /*17e0*/  IMAD.MOV.U32 R22, RZ, RZ, R2 ;  /* 0x000000ffff167224 */ /* 0x000fe200078e0002 */
[----:B------:R-:W-:Y:S01]  /*17f0*/  IADD3 R4, R28, 0x3, RZ ;  /* 0x000000031c047810 */ /* 0x000fe20007ffe0ff */
[--C-:B------:R-:W-:Y:S02]  /*1800*/  IMAD.MOV.U32 R21, RZ, RZ, R9.reuse ;  /* 0x000000ffff157224 */ /* 0x100fe400078e0009 */
[----:B------:R-:W-:Y:S01]  /*1810*/  IMAD.MOV.U32 R20, RZ, RZ, R8 ;  /* 0x000000ffff147224 */ /* 0x000fe200078e0008 */
[----:B------:R-:W-:Y:S01]  /*1820*/  ISETP.GE.U32.AND P0, PT, R4, R14, PT ;  /* 0x0000000e0400720c */ /* 0x000fe20003f06070 */
[----:B------:R-:W-:-:S02]  /*1830*/  IMAD.MOV.U32 R19, RZ, RZ, R9 ;  /* 0x000000ffff137224 */ /* 0x000fc400078e0009 */
[----:B------:R-:W-:Y:S02]  /*1840*/  IMAD.MOV.U32 R17, RZ, RZ, R3 ;  /* 0x000000ffff117224 */ /* 0x000fe400078e0003 */
[----:B------:R-:W-:-:S08]  /*1850*/  IMAD.MOV.U32 R16, RZ, RZ, R2 ;  /* 0x000000ffff107224 */ /* 0x000fd000078e0002 */
[----:B------:R-:W-:Y:S05]  /*1860*/  @P0 BRA `(.L_x_2909) ;  /* 0x00000004002c0947 */ /* 0x000fea0003800000 */
[----:B------:R-:W-:Y:S01]  /*1870*/  IMAD.MOV.U32 R19, RZ, RZ, R9 ;  /* 0x000000ffff137224 */ /* 0x000fe200078e0009 */
[----:B------:R-:W-:Y:S01]  /*1880*/  MOV R16, R2 ;  /* 0x0000000200107202 */ /* 0x000fe20000000f00 */
[----:B------:R-:W-:Y:S02]  /*1890*/  IMAD.MOV.U32 R18, RZ, RZ, R8 ;  /* 0x000000ffff127224 */ /* 0x000fe400078e0008 */
[----:B------:R-:W-:-:S07]  /*18a0*/  IMAD.MOV.U32 R17, RZ, RZ, R3 ;  /* 0x000000ffff117224 */ /* 0x000fce00078e0003 */
.L_x_2910:
[----:B------:R-:W-:Y:S01]  /*18b0*/  IMAD.WIDE.U32 R12, R0, 0x20, R10 ;  /* 0x00000020000c7825 */ /* 0x000fe200078e000a */
[----:B------:R-:W2:Y:S01]  /*18c0*/  LDL R29, [R1+0x4] ;  /* 0x00000400011d7983 */ /* 0x000ea20000100800 */
[----:B------:R-:W-:-:S03]  /*18d0*/  ULDC UR4, c[0x0][0x234] ;  /* 0x00008d0000047ab9 */ /* 0x000fc60000000800 */
[----:B0-----:R-:W3:Y:S04]  /*18e0*/  LDG.E.128 R4, desc[UR36][R12.64] ;  /* 0x000000240c047981 */ /* 0x001ee8000c1e1d00 */
[----:B------:R-:W4:Y:S01]  /*18f0*/  LDG.E.128 R12, desc[UR36][R12.64+0x10] ;  /* 0x000010240c0c7981 */ /* 0x000f22000c1e1d00 */
[----:B--2---:R-:W-:Y:S01]  /*1900*/  IMAD.IADD R28, R28, 0x1, R29 ;  /* 0x000000011c1c7824 */ /* 0x004fe200078e021d */
[----:B---3--:R-:W-:-:S04]  /*1910*/  ISETP.NE.U32.AND P0, PT, R27, R4, PT ;  /* 0x000000041b00720c */ /* 0x008fc80003f05070 */
[----:B------:R-:W-:Y:S02]  /*1920*/  ISETP.GE.U32.AND P1, PT, R25, R28, PT ;  /* 0x0000001c1900720c */ /* 0x000fe40003f26070 */
[-C--:B------:R-:W-:Y:S02]  /*1930*/  ISETP.NE.AND.EX P0, PT, R26, R5.reuse, PT, P0 ;  /* 0x000000051a00720c */ /* 0x080fe40003f05300 */
[----:B------:R-:W-:Y:S02]  /*1940*/  ISETP.GE.U32.AND P2, PT, R27, R4, PT ;  /* 0x000000041b00720c */ /* 0x000fe40003f46070 */
[----:B------:R-:W-:Y:S02]  /*1950*/  ISETP.GE.AND.EX P1, PT, R24, RZ, PT, P1 ;  /* 0x000000ff1800720c */ /* 0x000fe40003f26310 */
[----:B------:R-:W-:Y:S02]  /*1960*/  ISETP.GE.AND.EX P2, PT, R26, R5, PT, P2 ;  /* 0x000000051a00720c */ /* 0x000fe40003f46320 */
[----:B------:R-:W-:-:S05]  /*1970*/  SEL R29, RZ, 0xffffffff, P1 ;  /* 0xffffffffff1d7807 */ /* 0x000fca0000800000 */
[----:B------:R-:W-:-:S04]  /*1980*/  @P0 SEL R29, RZ, 0xffffffff, P2 ;  /* 0xffffffffff1d0807 */ /* 0x000fc80001000000 */
[----:B------:R-:W-:-:S04]  /*1990*/  LOP3.LUT R29, R29, 0x1, RZ, 0xc0, !PT ;  /* 0x000000011d1d7812 */ /* 0x000fc800078ec0ff */
[----:B------:R-:W-:Y:S02]  /*19a0*/  ISETP.NE.U32.AND P3, PT, R29, 0x1, PT ;  /* 0x000000011d00780c */ /* 0x000fe40003f65070 */
[----:B------:R-:W2:Y:S01]  /*19b0*/  LDL R29, [R1] ;  /* 0x00000000011d7983 */ /* 0x000ea20000100800 */
[----:B------:R-:W-:Y:S01]  /*19c0*/  ISETP.NE.U32.AND P0, PT, R3, R6, PT ;  /* 0x000000060300720c */ /* 0x000fe20003f05070 */
[----:B------:R-:W-:Y:S01]  /*19d0*/  VIADD R0, R0, UR4 ;  /* 0x0000000400007c36 */ /* 0x000fe20008000000 */
[----:B------:R-:W-:Y:S01]  /*19e0*/  SEL R27, R27, R4, !P3 ;  /* 0x000000041b1b7207 */ /* 0x000fe20005800000 */
[----:B------:R-:W-:Y:S01]  /*19f0*/  VIADD R4, R28, 0x1 ;  /* 0x000000011c047836 */ /* 0x000fe20000000000 */
[----:B------:R-:W-:Y:S02]  /*1a00*/  ISETP.NE.AND.EX P0, PT, R2, R7, PT, P0 ;  /* 0x000000070200720c */ /* 0x000fe40003f05300 */
[----:B------:R-:W-:Y:S02]  /*1a10*/  ISETP.GE.U32.AND P2, PT, R3, R6, PT ;  /* 0x000000060300720c */ /* 0x000fe40003f46070 */
[----:B------:R-:W-:-:S02]  /*1a20*/  ISETP.GE.U32.AND P1, PT, R9, R4, PT ;  /* 0x000000040900720c */ /* 0x000fc40003f26070 */
[----:B------:R-:W-:Y:S02]  /*1a30*/  ISETP.GE.AND.EX P2, PT, R2, R7, PT, P2 ;  /* 0x000000070200720c */ /* 0x000fe40003f46320 */
[----:B------:R-:W-:Y:S02]  /*1a40*/  ISETP.GE.AND.EX P1, PT, R8, RZ, PT, P1 ;  /* 0x000000ff0800720c */ /* 0x000fe40003f26310 */
[----:B------:R-:W-:Y:S02]  /*1a50*/  SEL R26, R26, R5, !P3 ;  /* 0x000000051a1a7207 */ /* 0x000fe40005800000 */
[----:B------:R-:W-:Y:S02]  /*1a60*/  SEL R5, RZ, 0xffffffff, P1 ;  /* 0xffffffffff057807 */ /* 0x000fe40000800000 */
[----:B------:R-:W-:Y:S02]  /*1a70*/  @P0 SEL R5, RZ, 0xffffffff, P2 ;  /* 0xffffffffff050807 */ /* 0x000fe40001000000 */
[----:B----4-:R-:W-:-:S02]  /*1a80*/  ISETP.NE.U32.AND P0, PT, R17, R12, PT ;  /* 0x0000000c1100720c */ /* 0x010fc40003f05070 */
[----:B------:R-:W-:Y:S02]  /*1a90*/  LOP3.LUT R5, R5, 0x1, RZ, 0xc0, !PT ;  /* 0x0000000105057812 */ /* 0x000fe400078ec0ff */
[----:B------:R-:W-:Y:S02]  /*1aa0*/  ISETP.NE.AND.EX P0, PT, R16, R13, PT, P0 ;  /* 0x0000000d1000720c */ /* 0x000fe40003f05300 */
[----:B------:R-:W-:Y:S01]  /*1ab0*/  ISETP.NE.U32.AND P4, PT, R5, 0x1, PT ;  /* 0x000000010500780c */ /* 0x000fe20003f85070 */
[----:B------:R-:W-:Y:S01]  /*1ac0*/  VIADD R5, R28, 0x2 ;  /* 0x000000021c057836 */ /* 0x000fe20000000000 */
[----:B------:R-:W-:Y:S02]  /*1ad0*/  ISETP.GE.U32.AND P2, PT, R17, R12, PT ;  /* 0x0000000c1100720c */ /* 0x000fe40003f46070 */
[----:B------:R-:W-:Y:S02]  /*1ae0*/  SEL R3, R3, R6, !P4 ;  /* 0x0000000603037207 */ /* 0x000fe40006000000 */
[----:B------:R-:W-:-:S02]  /*1af0*/  ISETP.GE.U32.AND P1, PT, R19, R5, PT ;  /* 0x000000051300720c */ /* 0x000fc40003f26070 */
[----:B------:R-:W-:Y:S02]  /*1b00*/  ISETP.GE.AND.EX P2, PT, R16, R13, PT, P2 ;  /* 0x0000000d1000720c */ /* 0x000fe40003f46320 */
[----:B------:R-:W-:Y:S02]  /*1b10*/  ISETP.GE.AND.EX P1, PT, R18, RZ, PT, P1 ;  /* 0x000000ff1200720c */ /* 0x000fe40003f26310 */
[----:B------:R-:W-:Y:S02]  /*1b20*/  SEL R2, R2, R7, !P4 ;  /* 0x0000000702027207 */ /* 0x000fe40006000000 */
[----:B------:R-:W-:Y:S02]  /*1b30*/  SEL R6, RZ, 0xffffffff, P1 ;  /* 0xffffffffff067807 */ /* 0x000fe40000800000 */
[----:B------:R-:W-:Y:S02]  /*1b40*/  @P0 SEL R6, RZ, 0xffffffff, P2 ;  /* 0xffffffffff060807 */ /* 0x000fe40001000000 */
[----:B------:R-:W-:-:S02]  /*1b50*/  ISETP.NE.U32.AND P0, PT, R23, R14, PT ;  /* 0x0000000e1700720c */ /* 0x000fc40003f05070 */
        /* <DEDUP_REMOVED lines=9> */
[----:B------:R-:W-:Y:S02]  /*1bf0*/  SHF.L.U32 R28, R0, 0x2, RZ ;  /* 0x00000002001c7819 */ /* 0x000fe400000006ff */
[----:B------:R-:W-:Y:S02]  /*1c00*/  SEL R7, RZ, 0xffffffff, P1 ;  /* 0xffffffffff077807 */ /* 0x000fe40000800000 */
[----:B------:R-:W-:Y:S02]  /*1c10*/  @P0 SEL R7, RZ, 0xffffffff, P2 ;  /* 0xffffffffff070807 */ /* 0x000fe40001000000 */
[----:B------:R-:W-:-:S02]  /*1c20*/  SEL R17, R17, R12, !P5 ;  /* 0x0000000c11117207 */ /* 0x000fc40006800000 */
[----:B------:R-:W-:Y:S02]  /*1c30*/  LOP3.LUT R7, R7, 0x1, RZ, 0xc0, !PT ;  /* 0x0000000107077812 */ /* 0x000fe400078ec0ff */
[----:B------:R-:W-:Y:S02]  /*1c40*/  SEL R16, R16, R13, !P5 ;  /* 0x0000000d10107207 */ /* 0x000fe40006800000 */
[----:B------:R-:W-:Y:S01]  /*1c50*/  ISETP.NE.U32.AND P0, PT, R7, 0x1, PT ;  /* 0x000000010700780c */ /* 0x000fe20003f05070 */
[----:B------:R-:W-:Y:S01]  /*1c60*/  VIADD R7, R28, 0x3 ;  /* 0x000000031c077836 */ /* 0x000fe20000000000 */
[----:B------:R-:W-:Y:S02]  /*1c70*/  SEL R9, R9, R4, !P4 ;  /* 0x0000000409097207 */ /* 0x000fe40006000000 */
[----:B------:R-:W-:Y:S02]  /*1c80*/  SEL R23, R23, R14, !P0 ;  /* 0x0000000e17177207 */ /* 0x000fe40004000000 */
[----:B------:R-:W-:-:S02]  /*1c90*/  SEL R22, R22, R15, !P0 ;  /* 0x0000000f16167207 */ /* 0x000fc40004000000 */
[----:B------:R-:W-:Y:S02]  /*1ca0*/  SEL R19, R19, R5, !P5 ;  /* 0x0000000513137207 */ /* 0x000fe40006800000 */
[----:B------:R-:W-:Y:S02]  /*1cb0*/  SEL R21, R21, R6, !P0 ;  /* 0x0000000615157207 */ /* 0x000fe40004000000 */
[----:B------:R-:W-:Y:S02]  /*1cc0*/  SEL R24, R24, RZ, !P3 ;  /* 0x000000ff18187207 */ /* 0x000fe40005800000 */
[----:B------:R-:W-:Y:S02]  /*1cd0*/  SEL R8, R8, RZ, !P4 ;  /* 0x000000ff08087207 */ /* 0x000fe40006000000 */
[----:B------:R-:W-:Y:S02]  /*1ce0*/  SEL R18, R18, RZ, !P5 ;  /* 0x000000ff12127207 */ /* 0x000fe40006800000 */
[----:B------:R-:W-:-:S02]  /*1cf0*/  SEL R20, R20, RZ, !P0 ;  /* 0x000000ff14147207 */ /* 0x000fc40004000000 */
[----:B--2---:R-:W-:-:S13]  /*1d00*/  ISETP.GE.U32.AND P1, PT, R7, R29, PT ;  /* 0x0000001d0700720c */ /* 0x004fda0003f26070 */
[----:B------:R-:W-:Y:S05]  /*1d10*/  @!P1 BRA `(.L_x_2910) ;  /* 0xfffffff800e49947 */ /* 0x000fea000383ffff */
.L_x_2909:
[----:B------:R-:W-:Y:S05]  /*1d20*/  BSYNC B1 ;  /* 0x0000000000017941 */ /* 0x000fea0003800000 */
.L_x_2908:
[----:B------:R-:W1:Y:S01]  /*1d30*/  S2R R4, SR_TID.Y ;  /* 0x0000000000047919 */ /* 0x000e620000002200 */
[----:B------:R-:W-:Y:S01]  /*1d40*/  ISETP.NE.AND P0, PT, RZ, UR27, PT ;  /* 0x0000001bff007c0c */ /* 0x000fe2000bf05270 */
[----:B------:R-:W-:Y:S01]  /*1d50*/  BSSY B1, `(.L_x_2911) ;  /* 0x000000b000017945 */ /* 0x000fe20003800000 */
[----:B------:R-:W-:Y:S02]  /*1d60*/  PRMT R0, RZ, 0x7610, R0 ;  /* 0x00007610ff007816 */ /* 0x000fe40000000000 */
[----:B-1----:R-:W-:-:S13]  /*1d70*/  ISETP.NE.AND P1, PT, R4, RZ, PT ;  /* 0x000000ff0400720c */ /* 0x002fda0003f25270 */
[----:B------:R-:W-:Y:S05]  /*1d80*/  @P0 BRA P1, `(.L_x_2912) ;  /* 0x00000000001c0947 */ /* 0x000fea0000800000 */
[----:B------:R-:W1:Y:S01]  /*1d90*/  S2R R4, SR_CTAID.Y ;  /* 0x0000000000047919 */ /* 0x000e620000002600 */
[----:B------:R-:W-:Y:S01]  /*1da0*/  ULDC UR4, c[0x0][0x248] ;  /* 0x0000920000047ab9 */ /* 0x000fe20000000800 */
[----:B------:R-:W-:Y:S01]  /*1db0*/  IMAD.MOV.U32 R0, RZ, RZ, 0x1 ;  /* 0x00000001ff007424 */ /* 0x000fe200078e00ff */
[----:B------:R-:W-:-:S13]  /*1dc0*/  ISETP.NE.AND P0, PT, RZ, UR4, PT ;  /* 0x00000004ff007c0c */ /* 0x000fda000bf05270 */
[----:B-1----:R-:W-:-:S04]  /*1dd0*/  @P0 ISETP.NE.AND P1, PT, R4, RZ, PT ;  /* 0x000000ff0400020c */ /* 0x002fc80003f25270 */
[----:B------:R-:W-:-:S04]  /*1de0*/  @P0 SEL R4, RZ, 0x1, P1 ;  /* 0x00000001ff040807 */ /* 0x000fc80000800000 */
[----:B------:R-:W-:-:S07]  /*1df0*/  @P0 PRMT R0, R4, 0x7610, R0 ;  /* 0x0000761004000816 */ /* 0x000fce0000000000 */
.L_x_2912:
[----:B------:R-:W-:Y:S05]  /*1e00*/  BSYNC B1 ;  /* 0x0000000000017941 */ /* 0x000fea0003800000 */
.L_x_2911:
[----:B------:R-:W-:Y:S01]  /*1e10*/  PRMT R0, R0, 0x9910, RZ ;  /* 0x0000991000007816 */ /* 0x000fe200000000ff */
[----:B------:R-:W-:Y:S03]  /*1e20*/  BSSY B1, `(.L_x_2913) ;  /* 0x000001c000017945 */ /* 0x000fe60003800000 */
[----:B------:R-:W-:-:S13]  /*1e30*/  ISETP.NE.AND P0, PT, R0, RZ, PT ;  /* 0x000000ff0000720c */ /* 0x000fda0003f05270 */
[----:B------:R-:W-:Y:S05]  /*1e40*/  @!P0 BRA `(.L_x_2914) ;  /* 0x0000000000648947 */ /* 0x000fea0003800000 */
[----:B------:R-:W2:Y:S01]  /*1e50*/  LDL.LU R4, [R1] ;  /* 0x0000000001047983 */ /* 0x000ea20000300800 */
[----:B------:R-:W1:Y:S01]  /*1e60*/  S2R R5, SR_TID.X ;  /* 0x0000000000057919 */ /* 0x000e620000002100 */
[----:B--2---:R-:W-:-:S05]  /*1e70*/  LOP3.LUT R0, R4, 0xfffffffc, RZ, 0xc0, !PT ;  /* 0xfffffffc04007812 */ /* 0x004fca00078ec0ff */
[----:B-1----:R-:W-:-:S05]  /*1e80*/  IMAD.IADD R7, R0, 0x1, R5 ;  /* 0x0000000100077824 */ /* 0x002fca00078e0205 */
[----:B------:R-:W-:-:S13]  /*1e90*/  ISETP.GE.U32.AND P0, PT, R7, R4, PT ;  /* 0x000000040700720c */ /* 0x000fda0003f06070 */
[----:B------:R-:W-:Y:S05]  /*1ea0*/  @P0 BRA `(.L_x_2914) ;  /* 0x00000000004c0947 */ /* 0x000fea0003800000 */
[C---:B------:R-:W-:Y:S01]  /*1eb0*/  IMAD.WIDE R4, R7.reuse, 0x8, R10 ;  /* 0x0000000807047825 */ /* 0x040fe200078e020a */
[----:B0-----:R-:W2:Y:S05]  /*1ec0*/  LDL.LU R6, [R1+0x4] ;  /* 0x0000040001067983 */ /* 0x001eaa0000300800 */
[----:B------:R-:W3:Y:S01]  /*1ed0*/  LDG.E.64 R4, desc[UR36][R4.64] ;  /* 0x0000002404047981 */ /* 0x000ee2000c1e1b00 */
[----:B--2---:R-:W-:Y:S01]  /*1ee0*/  IMAD.IADD R0, R7, 0x1, R6 ;  /* 0x0000000107007824 */ /* 0x004fe200078e0206 */
[----:B---3--:R-:W-:-:S04]  /*1ef0*/  ISETP.NE.U32.AND P0, PT, R27, R4, PT ;  /* 0x000000041b00720c */ /* 0x008fc80003f05070 */
[----:B------:R-:W-:Y:S02]  /*1f00*/  ISETP.GE.U32.AND P1, PT, R25, R0, PT ;  /* 0x000000001900720c */ /* 0x000fe40003f26070 */
[----:B------:R-:W-:Y:S02]  /*1f10*/  SHF.R.S32.HI R7, RZ, 0x1f, R0 ;  /* 0x0000001fff077819 */ /* 0x000fe40000011400 */
[----:B------:R-:W-:Y:S02]  /*1f20*/  ISETP.NE.AND.EX P0, PT, R26, R5, PT, P0 ;  /* 0x000000051a00720c */ /* 0x000fe40003f05300 */
[----:B------:R-:W-:Y:S02]  /*1f30*/  ISETP.GE.AND.EX P1, PT, R24, R7, PT, P1 ;  /* 0x000000071800720c */ /* 0x000fe40003f26310 */
[----:B------:R-:W-:Y:S02]  /*1f40*/  ISETP.GE.U32.AND P2, PT, R27, R4, PT ;  /* 0x000000041b00720c */ /* 0x000fe40003f46070 */
[----:B------:R-:W-:-:S02]  /*1f50*/  SEL R6, RZ, 0xffffffff, P1 ;  /* 0xffffffffff067807 */ /* 0x000fc40000800000 */
[----:B------:R-:W-:-:S05]  /*1f60*/  ISETP.GE.AND.EX P1, PT, R26, R5, PT, P2 ;  /* 0x000000051a00720c */ /* 0x000fca0003f26320 */
[----:B------:R-:W-:-:S04]  /*1f70*/  @P0 SEL R6, RZ, 0xffffffff, P1 ;  /* 0xffffffffff060807 */ /* 0x000fc80000800000 */
[----:B------:R-:W-:-:S04]  /*1f80*/  LOP3.LUT R6, R6, 0x1, RZ, 0xc0, !PT ;  /* 0x0000000106067812 */ /* 0x000fc800078ec0ff */
[----:B------:R-:W-:-:S04]  /*1f90*/  ISETP.NE.U32.AND P0, PT, R6, 0x1, PT ;  /* 0x000000010600780c */ /* 0x000fc80003f05070 */
[----:B------:R-:W-:Y:S02]  /*1fa0*/  SEL R27, R27, R4, !P0 ;  /* 0x000000041b1b7207 */ /* 0x000fe40004000000 */
[----:B------:R-:W-:Y:S02]  /*1fb0*/  SEL R26, R26, R5, !P0 ;  /* 0x000000051a1a7207 */ /* 0x000fe40004000000 */
[----:B------:R-:W-:Y:S02]  /*1fc0*/  SEL R25, R25, R0, !P0 ;  /* 0x0000000019197207 */ /* 0x000fe40004000000 */
[----:B------:R-:W-:-:S07]  /*1fd0*/  SEL R24, R24, R7, !P0 ;  /* 0x0000000718187207 */ /* 0x000fce0004000000 */
.L_x_2914:
[----:B------:R-:W-:Y:S05]  /*1fe0*/  BSYNC B1 ;  /* 0x0000000000017941 */ /* 0x000fea0003800000 */
.L_x_2913:
[CC--:B------:R-:W-:Y:S02]  /*1ff0*/  ISETP.NE.U32.AND P2, PT, R27.reuse, R3.reuse, PT ;  /* 0x000000031b00720c */ /* 0x0c0fe40003f45070 */
[----:B------:R-:W-:Y:S02]  /*2000*/  ISETP.GE.U32.AND P0, PT, R27, R3, PT ;  /* 0x000000031b00720c */ /* 0x000fe40003f06070 */
[CC--:B------:R-:W-:Y:S02]  /*2010*/  ISETP.NE.AND.EX P2, PT, R26.reuse, R2.reuse, PT, P2 ;  /* 0x000000021a00720c */ /* 0x0c0fe40003f45320 */
[----:B------:R-:W-:Y:S02]  /*2020*/  ISETP.GE.U32.AND P1, PT, R25, R9, PT ;  /* 0x000000091900720c */ /* 0x000fe40003f26070 */
[----:B------:R-:W-:Y:S02]  /*2030*/  ISETP.GE.AND.EX P0, PT, R26, R2, PT, P0 ;  /* 0x000000021a00720c */ /* 0x000fe40003f06300 */
[----:B------:R-:W-:-:S02]  /*2040*/  ISETP.GE.AND.EX P1, PT, R24, R8, PT, P1 ;  /* 0x000000081800720c */ /* 0x000fc40003f26310 */
[----:B------:R-:W-:-:S05]  /*2050*/  SEL R0, RZ, 0xffffffff, P0 ;  /* 0xffffffffff007807 */ /* 0x000fca0000000000 */
[----:B------:R-:W-:-:S04]  /*2060*/  @!P2 SEL R0, RZ, 0xffffffff, P1 ;  /* 0xffffffffff00a807 */ /* 0x000fc80000800000 */
[----:B------:R-:W-:-:S04]  /*2070*/  LOP3.LUT R0, R0, 0x1, RZ, 0xc0, !PT ;  /* 0x0000000100007812 */ /* 0x000fc800078ec0ff */
[----:B------:R-:W-:-:S04]  /*2080*/  ISETP.NE.U32.AND P1, PT, R0, 0x1, PT ;  /* 0x000000010000780c */ /* 0x000fc80003f25070 */
[----:B------:R-:W-:Y:S02]  /*2090*/  SEL R4, R27, R3, !P1 ;  /* 0x000000031b047207 */ /* 0x000fe40004800000 */
[----:B------:R-:W-:Y:S02]  /*20a0*/  SEL R5, R26, R2, !P1 ;  /* 0x000000021a057207 */ /* 0x000fe40004800000 */
[C---:B------:R-:W-:Y:S02]  /*20b0*/  ISETP.NE.U32.AND P0, PT, R4.reuse, R17, PT ;  /* 0x000000110400720c */ /* 0x040fe40003f05070 */
[----:B------:R-:W-:Y:S02]  /*20c0*/  SEL R2, R25, R9, !P1 ;  /* 0x0000000919027207 */ /* 0x000fe40004800000 */
[----:B------:R-:W-:Y:S02]  /*20d0*/  ISETP.NE.AND.EX P0, PT, R5, R16, PT, P0 ;  /* 0x000000100500720c */ /* 0x000fe40003f05300 */
[----:B------:R-:W-:-:S02]  /*20e0*/  ISETP.GE.U32.AND P2, PT, R4, R17, PT ;  /* 0x000000110400720c */ /* 0x000fc40003f46070 */
[----:B------:R-:W-:Y:S02]  /*20f0*/  SEL R3, R24, R8, !P1 ;  /* 0x0000000818037207 */ /* 0x000fe40004800000 */
[----:B------:R-:W-:Y:S02]  /*2100*/  ISETP.GE.U32.AND P1, PT, R2, R19, PT ;  /* 0x000000130200720c */ /* 0x000fe40003f26070 */
[----:B------:R-:W-:Y:S02]  /*2110*/  ISETP.GE.AND.EX P2, PT, R5, R16, PT, P2 ;  /* 0x000000100500720c */ /* 0x000fe40003f46320 */
[----:B------:R-:W-:Y:S02]  /*2120*/  ISETP.GE.AND.EX P1, PT, R3, R18, PT, P1 ;  /* 0x000000120300720c */ /* 0x000fe40003f26310 */
[----:B------:R-:W-:Y:S02]  /*2130*/  SEL R0, RZ, 0xffffffff, P2 ;  /* 0xffffffffff007807 */ /* 0x000fe40001000000 */
[----:B------:R-:W-:-:S04]  /*2140*/  @!P0 SEL R0, RZ, 0xffffffff, P1 ;  /* 0xffffffffff008807 */ /* 0x000fc80000800000 */
[----:B------:R-:W-:-:S04]  /*2150*/  LOP3.LUT R0, R0, 0x1, RZ, 0xc0, !PT ;  /* 0x0000000100007812 */ /* 0x000fc800078ec0ff */
[----:B------:R-:W-:-:S04]  /*2160*/  ISETP.NE.U32.AND P1, PT, R0, 0x1, PT ;  /* 0x000000010000780c */ /* 0x000fc80003f25070 */
[----:B------:R-:W-:Y:S02]  /*2170*/  SEL R4, R4, R17, !P1 ;  /* 0x0000001104047207 */ /* 0x000fe40004800000 */
[----:B------:R-:W-:Y:S02]  /*2180*/  SEL R5, R5, R16, !P1 ;  /* 0x0000001005057207 */ /* 0x000fe40004800000 */
[----:B------:R-:W-:Y:S02]  /*2190*/  ISETP.NE.U32.AND P0, PT, R4, R23, PT ;  /* 0x000000170400720c */ /* 0x000fe40003f05070 */
        /* <DEDUP_REMOVED lines=13> */
[----:B------:R-:W-:Y:S02]  /*2270*/  SEL R9, R4, R23, !P0 ;  /* 0x0000001704097207 */ /* 0x000fe40004000000 */
[----:B------:R-:W-:Y:S01]  /*2280*/  SEL R8, R5, R22, !P0 ;  /* 0x0000001605087207 */ /* 0x000fe20004000000 */
[----:B------:R-:W-:Y:S06]  /*2290*/  BRA `(.L_x_2900) ;  /* 0x000000c000007947 */ /* 0x000fec0003800000 */
.L_x_2901:
        /* <DEDUP_REMOVED lines=9> */
[----:B------:R-:W-:Y:S01]  /*2330*/  IMAD.MOV.U32 R21, RZ, RZ, R0 ;  /* 0x000000ffff157224 */ /* 0x000fe200078e0000 */
[----:B------:R-:W-:-:S04]  /*2340*/  MOV R20, UR4 ;  /* 0x0000000400147c02 */ /* 0x000fc80008000f00 */
[----:B------:R-:W1:Y:S01]  /*2350*/  LDC R23, c[0x0][0x21c] ;  /* 0x00008700ff177b82 */ /* 0x000e620000000800 */
[----:B------:R-:W-:-:S07]  /*2360*/  IMAD R0, R20, 0x3, R0 ;  /* 0x0000000314007824 */ /* 0x000fce00078e0200 */
[----:B------:R-:W2:Y:S08]  /*2370*/  LDC R5, c[0x0][0x220] ;  /* 0x00008800ff057b82 */ /* 0x000eb00000000800 */
[----:B------:R-:W3:Y:S01]  /*2380*/  LDC R4, c[0x0][0x224] ;  /* 0x00008900ff047b82 */ /* 0x000ee20000000800 */
[----:B0-----:R-:W-:Y:S02]  /*2390*/  IMAD.MOV.U32 R9, RZ, RZ, R3 ;  /* 0x000000ffff097224 */ /* 0x001fe400078e0003 */
[----:B-1----:R-:W-:-:S02]  /*23a0*/  IMAD.MOV.U32 R8, RZ, RZ, R23 ;  /* 0x000000ffff087224 */ /* 0x002fc400078e0017 */
[----:B--2---:R-:W-:Y:S02]  /*23b0*/  IMAD.MOV.U32 R7, RZ, RZ, R5 ;  /* 0x000000ffff077224 */ /* 0x004fe400078e0005 */
[----:B---3--:R-:W-:Y:S01]  /*23c0*/  IMAD.MOV.U32 R6, RZ, RZ, R4 ;  /* 0x000000ffff067224 */ /* 0x008fe200078e0004 */
[----:B------:R-:W-:Y:S06]  /*23d0*/  @!P0 BRA `(.L_x_2916) ;  /* 0x0000009c009c8947 */ /* 0x000fec0003800000 */
[----:B------:R-:W2:Y:S01]  /*23e0*/  LDL R13, [R1+0x8] ;  /* 0x00000800010d7983 */ /* 0x000ea20000100800 */
[----:B------:R-:W-:Y:S01]  /*23f0*/  BSSY B1, `(.L_x_2917) ;  /* 0x0000470000017945 */ /* 0x000fe20003800000 */
[----:B------:R-:W-:Y:S01]  /*2400*/  IMAD.MOV.U32 R28, RZ, RZ, R5 ;  /* 0x000000ffff1c7224 */ /* 0x000fe200078e0005 */
[----:B------:R-:W-:Y:S01]  /*2410*/  MOV R29, R5 ;  /* 0x00000005001d7202 */ /* 0x000fe20000000f00 */
[----:B------:R0:W-:Y:S01]  /*2420*/  STL [R1+0x4], R4 ;  /* 0x0000040401007387 */ /* 0x0001e20000100800 */
[----:B------:R-:W-:Y:S02]  /*2430*/  IMAD.MOV.U32 R2, RZ, RZ, R3 ;  /* 0x000000ffff027224 */ /* 0x000fe400078e0003 */
[----:B------:R-:W-:Y:S01]  /*2440*/  IMAD.MOV.U32 R24, RZ, RZ, R23 ;  /* 0x000000ffff187224 */ /* 0x000fe200078e0017 */
[----:B------:R0:W-:Y:S01]  /*2450*/  STL [R1+0xc], R4 ;  /* 0x00000c0401007387 */ /* 0x0001e20000100800 */
[----:B------:R-:W-:Y:S02]  /*2460*/  IMAD.MOV.U32 R22, RZ, RZ, R3 ;  /* 0x000000ffff167224 */ /* 0x000fe400078e0003 */
[----:B------:R-:W-:Y:S01]  /*2470*/  IMAD.MOV.U32 R25, RZ, RZ, R23 ;  /* 0x000000ffff197224 */ /* 0x000fe200078e0017 */
[----:B------:R0:W-:Y:S04]  /*2480*/  STL [R1], R5 ;  /* 0x0000000501007387 */ /* 0x0001e80000100800 */
[----:B------:R0:W-:Y:S01]  /*2490*/  STL [R1+0x10], R4 ;  /* 0x0000100401007387 */ /* 0x0001e20000100800 */
[----:B--2---:R-:W-:-:S13]  /*24a0*/  ISETP.GE.U32.AND P0, PT, R0, R13, PT ;  /* 0x0000000d0000720c */ /* 0x004fda0003f06070 */
[----:B0-----:R-:W-:Y:S05]  /*24b0*/  @P0 BRA `(.L_x_2918) ;  /* 0x00000044008c0947 */ /* 0x001fea0003800000 */
[----:B------:R0:W-:Y:S01]  /*24c0*/  STL [R1], R5 ;  /* 0x0000000501007387 */ /* 0x0001e20000100800 */
[----:B------:R-:W-:Y:S01]  /*24d0*/  BSSY B2, `(.L_x_2919) ;  /* 0x000045f000027945 */ /* 0x000fe20003800000 */
[----:B------:R-:W-:Y:S01]  /*24e0*/  ISETP.NE.AND P3, PT, R12, RZ, PT ;  /* 0x000000ff0c00720c */ /* 0x000fe20003f65270 */
[----:B------:R-:W-:Y:S01]  /*24f0*/  IMAD.MOV.U32 R28, RZ, RZ, R5 ;  /* 0x000000ffff1c7224 */ /* 0x000fe200078e0005 */
[----:B------:R0:W-:Y:S01]  /*2500*/  STL [R1+0x4], R4 ;  /* 0x0000040401007387 */ /* 0x0001e20000100800 */
[----:B------:R-:W-:Y:S01]  /*2510*/  MOV R29, R5 ;  /* 0x00000005001d7202 */ /* 0x000fe20000000f00 */
[--C-:B------:R-:W-:Y:S02]  /*2520*/  IMAD.MOV.U32 R2, RZ, RZ, R3.reuse ;  /* 0x000000ffff027224 */ /* 0x100fe400078e0003 */
[----:B------:R0:W-:Y:S01]  /*2530*/  STL [R1+0xc], R4 ;  /* 0x00000c0401007387 */ /* 0x0001e20000100800 */
[----:B------:R-:W-:Y:S02]  /*2540*/  IMAD.MOV.U32 R22, RZ, RZ, R3 ;  /* 0x000000ffff167224 */ /* 0x000fe400078e0003 */
[--C-:B------:R-:W-:Y:S01]  /*2550*/  IMAD.MOV.U32 R24, RZ, RZ, R23.reuse ;  /* 0x000000ffff187224 */ /* 0x100fe200078e0017 */
[----:B------:R0:W-:Y:S01]  /*2560*/  STL [R1+0x10], R4 ;  /* 0x0000100401007387 */ /* 0x0001e20000100800 */
[----:B------:R-:W-:-:S07]  /*2570*/  IMAD.MOV.U32 R25, RZ, RZ, R23 ;  /* 0x000000ffff197224 */ /* 0x000fce00078e0017 */
.L_x_2924:
        /* <DEDUP_REMOVED lines=49> */
[----:B0-----:R-:W-:Y:S01]  /*2890*/  HFMA2.MMA R4, -RZ, RZ, 0, 0 ;  /* 0x00000000ff047435 */ /* 0x001fe200000001ff */
        /* <DEDUP_REMOVED lines=227> */
[----:B------:R-:W-:-:S05]  /*36d0*/  @P0 MOV R14, RZ ;  /* 0x000000ff000e0202 */ /* 0x000fca0000000f00 */
        /* <DEDUP_REMOVED lines=10> */
.L_x_2920:
[----:B------:R-:W-:-:S04]  /*3780*/  LOP3.LUT R17, R4, 0xfffffff8, RZ, 0xc0, !PT ;  /* 0xfffffff804117812 */ /* 0x000fc800078ec0ff */
[----:B------:R-:W-:-:S05]  /*3790*/  IADD3 R16, P0, R10, R17, RZ ;  /* 0x000000110a107210 */ /* 0x000fca0007f1e0ff */
[----:B------:R-:W-:-:S06]  /*37a0*/  IMAD.X R17, RZ, RZ, R11, P0 ;  /* 0x000000ffff117224 */ /* 0x000fcc00000e060b */
[----:B------:R-:W5:Y:S01]  /*37b0*/  LDG.E.64 R16, desc[UR36][R16.64] ;  /* 0x0000002410107981 */ /* 0x000f62000c1e1b00 */
[----:B------:R-:W-:Y:S05]  /*37c0*/  @!P3 BRA `(.L_x_2921) ;  /* 0x0000000c00b4b947 */ /* 0x000fea0003800000 */
[----:B------:R-:W0:Y:S01]  /*37d0*/  LDC.64 R4, c[0x0][0x268] ;  /* 0x00009a00ff047b82 */ /* 0x000e220000000a00 */
        /* <DEDUP_REMOVED lines=236> */
.L_x_2921:
[----:B------:R-:W-:-:S04]  /*46a0*/  LOP3.LUT R15, R0, 0xfffffff8, RZ, 0xc0, !PT ;  /* 0xfffffff8000f7812 */ /* 0x000fc800078ec0ff */
[----:B------:R-:W-:-:S05]  /*46b0*/  IADD3 R14, P0, R10, R15, RZ ;  /* 0x0000000f0a0e7210 */ /* 0x000fca0007f1e0ff */
[----:B------:R-:W-:-:S06]  /*46c0*/  IMAD.X R15, RZ, RZ, R11, P0 ;  /* 0x000000ffff0f7224 */ /* 0x000fcc00000e060b */
[----:B------:R-:W5:Y:S01]  /*46d0*/  LDG.E.64 R14, desc[UR36][R14.64] ;  /* 0x000000240e0e7981 */ /* 0x000f62000c1e1b00 */
[----:B------:R-:W-:Y:S02]  /*46e0*/  IMAD.MOV.U32 R0, RZ, RZ, RZ ;  /* 0x000000ffff007224 */ /* 0x000fe400078e00ff */
[----:B------:R-:W-:Y:S01]  /*46f0*/  IMAD.MOV.U32 R4, RZ, RZ, RZ ;  /* 0x000000ffff047224 */ /* 0x000fe200078e00ff */
[----:B------:R-:W-:Y:S06]  /*4700*/  @!P3 BRA `(.L_x_2922) ;  /* 0x0000000c00d8b947 */ /* 0x000fec0003800000 */
[----:B------:R-:W0:Y:S08]  /*4710*/  LDC R4, c[0x0][0x234] ;  /* 0x00008d00ff047b82 */ /* 0x000e300000000800 */
[----:B------:R-:W1:Y:S01]  /*4720*/  LDC.64 R12, c[0x0][0x268] ;  /* 0x00009a00ff0c7b82 */ /* 0x000e620000000a00 */
[----:B0-----:R-:W-:Y:S01]  /*4730*/  LEA R5, R4, R21, 0x1 ;  /* 0x0000001504057211 */ /* 0x001fe200078e08ff */
[----:B------:R-:W-:-:S04]  /*4740*/  IMAD.MOV.U32 R4, RZ, RZ, RZ ;  /* 0x000000ffff047224 */ /* 0x000fc800078e00ff */
[----:B------:R-:W-:Y:S01]  /*4750*/  IMAD.HI.U32 R19, R5, UR30, R4 ;  /* 0x0000001e05137c27 */ /* 0x000fe2000f8e0004 */
[----:B-1----:R-:W-:-:S04]  /*4760*/  ISETP.NE.AND P0, PT, R12, 0x1, PT ;  /* 0x000000010c00780c */ /* 0x002fc80003f05270 */
        /* <DEDUP_REMOVED lines=240> */
.L_x_2922:
[----:B------:R-:W-:-:S04]  /*5670*/  LOP3.LUT R13, R4, 0xfffffff8, RZ, 0xc0, !PT ;  /* 0xfffffff8040d7812 */ /* 0x000fc800078ec0ff */
[----:B------:R-:W-:-:S05]  /*5680*/  IADD3 R12, P0, R10, R13, RZ ;  /* 0x0000000d0a0c7210 */ /* 0x000fca0007f1e0ff */
[----:B------:R-:W-:-:S06]  /*5690*/  IMAD.X R13, RZ, RZ, R11, P0 ;  /* 0x000000ffff0d7224 */ /* 0x000fcc00000e060b */
[----:B------:R-:W5:Y:S01]  /*56a0*/  LDG.E.64 R12, desc[UR36][R12.64] ;  /* 0x000000240c0c7981 */ /* 0x000f62000c1e1b00 */
[----:B------:R-:W-:Y:S05]  /*56b0*/  @!P3 BRA `(.L_x_2923) ;  /* 0x0000000c00c0b947 */ /* 0x000fea0003800000 */
[----:B------:R-:W0:Y:S08]  /*56c0*/  LDC R18, c[0x0][0x234] ;  /* 0x00008d00ff127b82 */ /* 0x000e300000000800 */
[----:B------:R-:W1:Y:S01]  /*56d0*/  LDC.64 R4, c[0x0][0x268] ;  /* 0x00009a00ff047b82 */ /* 0x000e620000000a00 */
[----:B0-----:R-:W-:-:S04]  /*56e0*/  IMAD R19, R18, 0x2, R21 ;  /* 0x0000000212137824 */ /* 0x001fc800078e0215 */
[----:B------:R-:W-:Y:S01]  /*56f0*/  IMAD.IADD R19, R19, 0x1, R18 ;  /* 0x0000000113137824 */ /* 0x000fe200078e0212 */
[----:B------:R-:W-:Y:S02]  /*5700*/  MOV R18, RZ ;  /* 0x000000ff00127202 */ /* 0x000fe40000000f00 */
[----:B-1----:R-:W-:-:S03]  /*5710*/  ISETP.NE.AND P0, PT, R4, 0x1, PT ;  /* 0x000000010400780c */ /* 0x002fc60003f05270 */
        /* <DEDUP_REMOVED lines=233> */
[----:B------:R-:W-:-:S07]  /*65b0*/  IMAD R0, R5, UR4, R0 ;  /* 0x0000000405007c24 */ /* 0x000fce000f8e0200 */
.L_x_2923:
[----:B------:R-:W2:Y:S01]  /*65c0*/  LDL.LU R5, [R1] ;  /* 0x0000000001057983 */ /* 0x000ea20000300800 */
[CC--:B-----5:R-:W-:Y:S01]  /*65d0*/  ISETP.NE.U32.AND P2, PT, R22.reuse, R16.reuse, PT ;  /* 0x000000101600720c */ /* 0x0e0fe20003f45070 */
[----:B------:R-:W-:Y:S02]  /*65e0*/  ULDC UR4, c[0x0][0x234] ;  /* 0x00008d0000047ab9 */ /* 0x000fe40000000800 */
[----:B------:R-:W3:Y:S04]  /*65f0*/  LDL.LU R27, [R1+0x10] ;  /* 0x00001000011b7983 */ /* 0x000ee80000300800 */
[----:B------:R-:W4:Y:S01]  /*6600*/  LDL.LU R26, [R1+0xc] ;  /* 0x00000c00011a7983 */ /* 0x000f220000300800 */
[----:B------:R-:W-:Y:S01]  /*6610*/  ISETP.NE.AND.EX P2, PT, R25, R17, PT, P2 ;  /* 0x000000111900720c */ /* 0x000fe20003f45320 */
[----:B------:R-:W-:Y:S01]  /*6620*/  IMAD.U32 R20, RZ, RZ, UR4 ;  /* 0x00000004ff147e24 */ /* 0x000fe2000f8e00ff */
[----:B------:R-:W-:Y:S01]  /*6630*/  ISETP.GE.U32.AND P1, PT, R22, R16, PT ;  /* 0x000000101600720c */ /* 0x000fe20003f26070 */
[----:B------:R-:W4:Y:S01]  /*6640*/  LDL.LU R19, [R1+0x4] ;  /* 0x0000040001137983 */ /* 0x000f220000300800 */
[----:B------:R-:W-:-:S02]  /*6650*/  ULDC UR4, c[0x0][0x22c] ;  /* 0x00008b0000047ab9 */ /* 0x000fc40000000800 */
[----:B------:R-:W-:-:S04]  /*6660*/  ISETP.GE.AND.EX P1, PT, R25, R17, PT, P1 ;  /* 0x000000111900720c */ /* 0x000fc80003f26310 */
[----:B------:R-:W-:Y:S01]  /*6670*/  SEL R4, RZ, 0xffffffff, P1 ;  /* 0xffffffffff047807 */ /* 0x000fe20000800000 */
[----:B------:R-:W-:Y:S01]  /*6680*/  IMAD.IADD R18, R21, 0x1, R20 ;  /* 0x0000000115127824 */ /* 0x000fe200078e0214 */
[----:B------:R-:W-:-:S04]  /*6690*/  ISETP.GE.U32.AND P1, PT, R2, R14, PT ;  /* 0x0000000e0200720c */ /* 0x000fc80003f26070 */
[----:B------:R-:W-:Y:S02]  /*66a0*/  ISETP.GE.AND.EX P1, PT, R24, R15, PT, P1 ;  /* 0x0000000f1800720c */ /* 0x000fe40003f26310 */
[----:B--2---:R-:W-:-:S04]  /*66b0*/  ISETP.GE.U32.AND P0, PT, R5, R21, PT ;  /* 0x000000150500720c */ /* 0x004fc80003f06070 */
[----:B---3--:R-:W-:-:S04]  /*66c0*/  ISETP.GE.AND.EX P0, PT, R27, RZ, PT, P0 ;  /* 0x000000ff1b00720c */ /* 0x008fc80003f06300 */
[----:B------:R-:W-:Y:S02]  /*66d0*/  @!P2 SEL R4, RZ, 0xffffffff, P0 ;  /* 0xffffffffff04a807 */ /* 0x000fe40000000000 */
[----:B------:R-:W-:Y:S02]  /*66e0*/  ISETP.NE.U32.AND P2, PT, R2, R14, PT ;  /* 0x0000000e0200720c */ /* 0x000fe40003f45070 */
[----:B------:R-:W-:Y:S02]  /*66f0*/  ISETP.GE.U32.AND P0, PT, R29, R18, PT ;  /* 0x000000121d00720c */ /* 0x000fe40003f06070 */
[----:B------:R-:W-:Y:S02]  /*6700*/  ISETP.NE.AND.EX P2, PT, R24, R15, PT, P2 ;  /* 0x0000000f1800720c */ /* 0x000fe40003f45320 */
[----:B------:R-:W-:Y:S02]  /*6710*/  LOP3.LUT R4, R4, 0x1, RZ, 0xc0, !PT ;  /* 0x0000000104047812 */ /* 0x000fe400078ec0ff */
[----:B----4-:R-:W-:-:S02]  /*6720*/  ISETP.GE.AND.EX P0, PT, R26, RZ, PT, P0 ;  /* 0x000000ff1a00720c */ /* 0x010fc40003f06300 */
[----:B------:R-:W-:Y:S02]  /*6730*/  ISETP.NE.U32.AND P4, PT, R4, 0x1, PT ;  /* 0x000000010400780c */ /* 0x000fe40003f85070 */
[----:B------:R-:W-:Y:S02]  /*6740*/  SEL R4, RZ, 0xffffffff, P1 ;  /* 0xffffffffff047807 */ /* 0x000fe40000800000 */
[----:B------:R-:W-:-:S03]  /*6750*/  SEL R5, R5, R21, !P4 ;  /* 0x0000001505057207 */ /* 0x000fc60006000000 */
[----:B------:R-:W-:-:S04]  /*6760*/  @!P2 SEL R4, RZ, 0xffffffff, P0 ;  /* 0xffffffffff04a807 */ /* 0x000fc80000000000 */
[----:B------:R-:W-:Y:S02]  /*6770*/  LOP3.LUT R4, R4, 0x1, RZ, 0xc0, !PT ;  /* 0x0000000104047812 */ /* 0x000fe400078ec0ff */
[----:B------:R-:W-:Y:S02]  /*6780*/  ISETP.NE.U32.AND P0, PT, R3, R12, PT ;  /* 0x0000000c0300720c */ /* 0x000fe40003f05070 */
[----:B------:R-:W-:Y:S02]  /*6790*/  ISETP.NE.U32.AND P5, PT, R4, 0x1, PT ;  /* 0x000000010400780c */ /* 0x000fe40003fa5070 */
[----:B------:R-:W-:Y:S02]  /*67a0*/  ISETP.NE.AND.EX P0, PT, R23, R13, PT, P0 ;  /* 0x0000000d1700720c */ /* 0x000fe40003f05300 */
[----:B------:R-:W-:Y:S02]  /*67b0*/  SEL R29, R29, R18, !P5 ;  /* 0x000000121d1d7207 */ /* 0x000fe40006800000 */
[----:B------:R-:W-:-:S02]  /*67c0*/  IADD3 R18, R18, R20, RZ ;  /* 0x0000001412127210 */ /* 0x000fc40007ffe0ff */
[----:B------:R-:W-:Y:S02]  /*67d0*/  ISETP.GE.U32.AND P2, PT, R3, R12, PT ;  /* 0x0000000c0300720c */ /* 0x000fe40003f46070 */
[----:B------:R-:W-:Y:S02]  /*67e0*/  ISETP.GE.U32.AND P1, PT, R28, R18, PT ;  /* 0x000000121c00720c */ /* 0x000fe40003f26070 */
[----:B------:R-:W-:Y:S02]  /*67f0*/  ISETP.GE.AND.EX P2, PT, R23, R13, PT, P2 ;  /* 0x0000000d1700720c */ /* 0x000fe40003f46320 */
[----:B------:R-:W-:Y:S01]  /*6800*/  ISETP.GE.AND.EX P1, PT, R19, RZ, PT, P1 ;  /* 0x000000ff1300720c */ /* 0x000fe20003f26310 */
[----:B------:R0:W-:Y:S01]  /*6810*/  STL [R1], R5 ;  /* 0x0000000501007387 */ /* 0x0001e20000100800 */
[----:B------:R-:W-:Y:S02]  /*6820*/  SEL R4, RZ, 0xffffffff, P2 ;  /* 0xffffffffff047807 */ /* 0x000fe40001000000 */
[----:B------:R-:W-:-:S02]  /*6830*/  @!P0 SEL R4, RZ, 0xffffffff, P1 ;  /* 0xffffffffff048807 */ /* 0x000fc40000800000 */
[----:B0-----:R-:W-:Y:S02]  /*6840*/  LOP3.LUT R5, R0, 0xfffffff8, RZ, 0xc0, !PT ;  /* 0xfffffff800057812 */ /* 0x001fe400078ec0ff */
[----:B------:R-:W-:Y:S02]  /*6850*/  LOP3.LUT R0, R4, 0x1, RZ, 0xc0, !PT ;  /* 0x0000000104007812 */ /* 0x000fe400078ec0ff */
[----:B------:R-:W-:-:S05]  /*6860*/  IADD3 R4, P0, R10, R5, RZ ;  /* 0x000000050a047210 */ /* 0x000fca0007f1e0ff */
[----:B------:R-:W-:-:S06]  /*6870*/  IMAD.X R5, RZ, RZ, R11, P0 ;  /* 0x000000ffff057224 */ /* 0x000fcc00000e060b */
[----:B------:R-:W2:Y:S01]  /*6880*/  LDG.E.64 R4, desc[UR36][R4.64] ;  /* 0x0000002404047981 */ /* 0x000ea2000c1e1b00 */
[----:B------:R-:W-:-:S04]  /*6890*/  ISETP.NE.U32.AND P6, PT, R0, 0x1, PT ;  /* 0x000000010000780c */ /* 0x000fc80003fc5070 */
[----:B------:R-:W-:Y:S01]  /*68a0*/  SEL R28, R28, R18, !P6 ;  /* 0x000000121c1c7207 */ /* 0x000fe20007000000 */
[----:B------:R-:W-:-:S05]  /*68b0*/  IMAD.IADD R18, R18, 0x1, R20 ;  /* 0x0000000112127824 */ /* 0x000fca00078e0214 */
[----:B------:R-:W-:-:S04]  /*68c0*/  ISETP.GE.U32.AND P2, PT, R7, R18, PT ;  /* 0x000000120700720c */ /* 0x000fc80003f46070 */
[----:B------:R-:W-:Y:S01]  /*68d0*/  ISETP.GE.AND.EX P2, PT, R6, RZ, PT, P2 ;  /* 0x000000ff0600720c */ /* 0x000fe20003f46320 */
[----:B------:R-:W-:Y:S01]  /*68e0*/  IMAD.IADD R21, R18, 0x1, R20 ;  /* 0x0000000112157824 */ /* 0x000fe200078e0214 */
[----:B------:R-:W-:Y:S02]  /*68f0*/  SEL R27, R27, RZ, !P4 ;  /* 0x000000ff1b1b7207 */ /* 0x000fe40006000000 */
[----:B------:R-:W-:Y:S02]  /*6900*/  SEL R26, R26, RZ, !P5 ;  /* 0x000000ff1a1a7207 */ /* 0x000fe40006800000 */
[----:B------:R-:W-:Y:S02]  /*6910*/  SEL R19, R19, RZ, !P6 ;  /* 0x000000ff13137207 */ /* 0x000fe40007000000 */
[----:B------:R-:W-:Y:S02]  /*6920*/  SEL R22, R22, R16, !P4 ;  /* 0x0000001016167207 */ /* 0x000fe40006000000 */
[----:B------:R-:W-:-:S02]  /*6930*/  SEL R25, R25, R17, !P4 ;  /* 0x0000001119197207 */ /* 0x000fc40006000000 */
[----:B------:R-:W-:Y:S02]  /*6940*/  SEL R2, R2, R14, !P5 ;  /* 0x0000000e02027207 */ /* 0x000fe40006800000 */
[----:B------:R-:W-:Y:S02]  /*6950*/  SEL R24, R24, R15, !P5 ;  /* 0x0000000f18187207 */ /* 0x000fe40006800000 */
[----:B------:R-:W-:Y:S02]  /*6960*/  SEL R3, R3, R12, !P6 ;  /* 0x0000000c03037207 */ /* 0x000fe40007000000 */
[----:B------:R-:W-:Y:S02]  /*6970*/  SEL R23, R23, R13, !P6 ;  /* 0x0000000d17177207 */ /* 0x000fe40007000000 */
[----:B--2---:R-:W-:-:S04]  /*6980*/  ISETP.NE.U32.AND P0, PT, R9, R4, PT ;  /* 0x000000040900720c */ /* 0x004fc80003f05070 */
[----:B------:R-:W-:Y:S02]  /*6990*/  ISETP.NE.AND.EX P0, PT, R8, R5, PT, P0 ;  /* 0x000000050800720c */ /* 0x000fe40003f05300 */
[----:B------:R-:W-:-:S04]  /*69a0*/  ISETP.GE.U32.AND P1, PT, R9, R4, PT ;  /* 0x000000040900720c */ /* 0x000fc80003f26070 */
[----:B------:R-:W-:-:S04]  /*69b0*/  ISETP.GE.AND.EX P1, PT, R8, R5, PT, P1 ;  /* 0x000000050800720c */ /* 0x000fc80003f26310 */
[----:B------:R-:W-:-:S03]  /*69c0*/  SEL R0, RZ, 0xffffffff, P1 ;  /* 0xffffffffff007807 */ /* 0x000fc60000800000 */
[----:B------:R-:W-:-:S04]  /*69d0*/  @!P0 SEL R0, RZ, 0xffffffff, P2 ;  /* 0xffffffffff008807 */ /* 0x000fc80001000000 */
[----:B------:R-:W-:-:S04]  /*69e0*/  LOP3.LUT R0, R0, 0x1, RZ, 0xc0, !PT ;  /* 0x0000000100007812 */ /* 0x000fc800078ec0ff */
[----:B------:R-:W-:-:S04]  /*69f0*/  ISETP.NE.U32.AND P0, PT, R0, 0x1, PT ;  /* 0x000000010000780c */ /* 0x000fc80003f05070 */
[----:B------:R-:W-:Y:S01]  /*6a00*/  SEL R7, R7, R18, !P0 ;  /* 0x0000001207077207 */ /* 0x000fe20004000000 */
[----:B------:R-:W-:Y:S02]  /*6a10*/  IMAD.U32 R18, RZ, RZ, UR4 ;  /* 0x00000004ff127e24 */ /* 0x000fe4000f8e00ff */
[----:B------:R-:W-:-:S03]  /*6a20*/  IMAD R0, R20, 0x3, R21 ;  /* 0x0000000314007824 */ /* 0x000fc600078e0215 */
[----:B------:R1:W-:Y:S04]  /*6a30*/  STL [R1+0x8], R18 ;  /* 0x0000081201007387 */ /* 0x0003e80000100800 */
[----:B------:R1:W-:Y:S04]  /*6a40*/  STL [R1+0x10], R27 ;  /* 0x0000101b01007387 */ /* 0x0003e80000100800 */
[----:B------:R1:W-:Y:S04]  /*6a50*/  STL [R1+0xc], R26 ;  /* 0x00000c1a01007387 */ /* 0x0003e80000100800 */
[----:B------:R1:W-:Y:S01]  /*6a60*/  STL [R1+0x4], R19 ;  /* 0x0000041301007387 */ /* 0x0003e20000100800 */
[----:B------:R-:W-:-:S02]  /*6a70*/  ISETP.GE.U32.AND P1, PT, R0, R18, PT ;  /* 0x000000120000720c */ /* 0x000fc40003f26070 */
[----:B------:R-:W-:Y:S02]  /*6a80*/  SEL R9, R9, R4, !P0 ;  /* 0x0000000409097207 */ /* 0x000fe40004000000 */
[----:B------:R-:W-:Y:S02]  /*6a90*/  SEL R8, R8, R5, !P0 ;  /* 0x0000000508087207 */ /* 0x000fe40004000000 */
[----:B------:R-:W-:-:S07]  /*6aa0*/  SEL R6, R6, RZ, !P0 ;  /* 0x000000ff06067207 */ /* 0x000fce0004000000 */
[----:B-1----:R-:W-:Y:S05]  /*6ab0*/  @!P1 BRA `(.L_x_2924) ;  /* 0xffffffb800b09947 */ /* 0x002fea000383ffff */
[----:B------:R-:W-:Y:S05]  /*6ac0*/  BSYNC B2 ;  /* 0x0000000000027941 */ /* 0x000fea0003800000 */
.L_x_2919:
[----:B------:R-:W-:Y:S01]  /*6ad0*/  MOV R26, R4 ;  /* 0x00000004001a7202 */ /* 0x000fe20000000f00 */
[----:B------:R-:W-:-:S07]  /*6ae0*/  IMAD.MOV.U32 R27, RZ, RZ, R5 ;  /* 0x000000ffff1b7224 */ /* 0x000fce00078e0005 */
.L_x_2918:
[----:B------:R-:W-:Y:S05]  /*6af0*/  BSYNC B1 ;  /* 0x0000000000017941 */ /* 0x000fea0003800000 */
.L_x_2917:
[----:B------:R-:W2:Y:S01]  /*6b00*/  LDL R0, [R1+0x8] ;  /* 0x0000080001007983 */ /* 0x000ea20000100800 */
[----:B------:R-:W-:Y:S01]  /*6b10*/  BSSY B1, `(.L_x_2925) ;  /* 0x00004f7000017945 */ /* 0x000fe20003800000 */
[----:B--2---:R-:W-:-:S13]  /*6b20*/  ISETP.GE.U32.AND P0, PT, R21, R0, PT ;  /* 0x000000001500720c */ /* 0x004fda0003f06070 */
        /* <DEDUP_REMOVED lines=261> */
[----:B------:R-:W-:Y:S01]  /*7b80*/  ISETP.NE.AND P2, PT, R18, 0x18, PT ;  /* 0x000000181200780c */ /* 0x000fe20003f45270 */
[----:B------:R-:W-:-:S07]  /*7b90*/  ULDC UR4, c[0x0][0x388] ;  /* 0x0000e20000047ab9 */ /* 0x000fce0000000800 */
[----:B------:R-:W-:-:S05]  /*7ba0*/  IMAD.HI.U32 R4, R17, UR7, R16 ;  /* 0x0000000711047c27 */ /* 0x000fca000f8e0010 */
[----:B------:R-:W-:Y:S01]  /*7bb0*/  SHF.R.U32.HI R5, RZ, UR4, R4 ;  /* 0x00000004ff057c19 */ /* 0x000fe20008011604 */
[----:B------:R-:W-:-:S04]  /*7bc0*/  ULDC UR4, c[0x0][0x3f4] ;  /* 0x0000fd0000047ab9 */ /* 0x000fc80000000800 */
[----:B------:R-:W-:-:S04]  /*7bd0*/  IMAD.MOV R4, RZ, RZ, -R5 ;  /* 0x000000ffff047224 */ /* 0x000fc800078e0a05 */
[----:B------:R-:W-:Y:S02]  /*7be0*/  IMAD R4, R4, UR6, R17 ;  /* 0x0000000604047c24 */ /* 0x000fe4000f8e0211 */
[----:B------:R-:W0:Y:S02]  /*7bf0*/  @P2 LDC.64 R16, c[0x0][0x390] ;  /* 0x0000e400ff102b82 */ /* 0x000e240000000a00 */
[----:B------:R-:W-:Y:S02]  /*7c00*/  IMAD R0, R4, UR4, R0 ;  /* 0x0000000404007c24 */ /* 0x000fe4000f8e0200 */
[----:B------:R-:W-:-:S04]  /*7c10*/  @P2 IMAD.MOV.U32 R4, RZ, RZ, RZ ;  /* 0x000000ffff042224 */ /* 0x000fc800078e00ff */
[----:B0-----:R-:W-:Y:S02]  /*7c20*/  @P2 IMAD.HI.U32 R16, R5, R16, R4 ;  /* 0x0000001005102227 */ /* 0x001fe400078e0004 */
[----:B------:R-:W0:Y:S03]  /*7c30*/  @P2 LDC R4, c[0x0][0x38c] ;  /* 0x0000e300ff042b82 */ /* 0x000e260000000800 */
[----:B------:R-:W-:-:S05]  /*7c40*/  @P2 SHF.R.U32.HI R16, RZ, R17, R16 ;  /* 0x00000011ff102219 */ /* 0x000fca0000011610 */
[----:B------:R-:W-:-:S04]  /*7c50*/  @P2 IMAD.MOV R16, RZ, RZ, -R16 ;  /* 0x000000ffff102224 */ /* 0x000fc800078e0a10 */
[----:B0-----:R-:W-:Y:S02]  /*7c60*/  @P2 IMAD R4, R4, R16, R5 ;  /* 0x0000001004042224 */ /* 0x001fe400078e0205 */
[----:B------:R-:W0:Y:S02]  /*7c70*/  @P2 LDC R5, c[0x0][0x3f8] ;  /* 0x0000fe00ff052b82 */ /* 0x000e240000000800 */
[----:B0-----:R-:W-:-:S07]  /*7c80*/  @P2 IMAD R0, R4, R5, R0 ;  /* 0x0000000504002224 */ /* 0x001fce00078e0200 */
.L_x_2927:
[----:B------:R-:W2:Y:S01]  /*7c90*/  LDL R4, [R1+0x8] ;  /* 0x0000080001047983 */ /* 0x000ea20000100800 */
[----:B------:R-:W-:-:S04]  /*7ca0*/  LOP3.LUT R0, R0, 0xfffffff8, RZ, 0xc0, !PT ;  /* 0xfffffff800007812 */ /* 0x000fc800078ec0ff */
[----:B------:R-:W-:-:S05]  /*7cb0*/  IADD3 R16, P2, R10, R0, RZ ;  /* 0x000000000a107210 */ /* 0x000fca0007f5e0ff */
[----:B------:R-:W-:-:S06]  /*7cc0*/  IMAD.X R17, RZ, RZ, R11, P2 ;  /* 0x000000ffff117224 */ /* 0x000fcc00010e060b */
[----:B------:R-:W5:Y:S01]  /*7cd0*/  LDG.E.64 R16, desc[UR36][R16.64] ;  /* 0x0000002410107981 */ /* 0x000f62000c1e1b00 */
[----:B------:R-:W-:-:S04]  /*7ce0*/  IADD3 R19, R21, R20, RZ ;  /* 0x0000001415137210 */ /* 0x000fc80007ffe0ff */
[----:B--2---:R-:W-:-:S13]  /*7cf0*/  ISETP.GE.U32.AND P2, PT, R19, R4, PT ;  /* 0x000000041300720c */ /* 0x004fda0003f46070 */
        /* <DEDUP_REMOVED lines=91> */
[----:B------:R-:W-:-:S04]  /*82b0*/  SHF.R.U32.HI R15, RZ, UR5, R14 ;  /* 0x00000005ff0f7c19 */ /* 0x000fc8000801160e */
[----:B------:R-:W-:Y:S02]  /*82c0*/  IADD3 R4, -R15, RZ, RZ ;  /* 0x000000ff0f047210 */ /* 0x000fe40007ffe1ff */
        /* <DEDUP_REMOVED lines=35> */
[----:B------:R-:W-:Y:S01]  /*8500*/  HFMA2.MMA R14, -RZ, RZ, 0, 0 ;  /* 0x00000000ff0e7435 */ /* 0x000fe200000001ff */
[----:B------:R-:W-:Y:S01]  /*8510*/  ULDC.64 UR6, c[0x0][0x2d8] ;  /* 0x0000b60000067ab9 */ /* 0x000fe20000000a00 */
[----:B------:R-:W-:Y:S01]  /*8520*/  ULDC UR4, c[0x0][0x2e0] ;  /* 0x0000b80000047ab9 */ /* 0x000fe20000000800 */
[----:B0-----:R-:W0:Y:S07]  /*8530*/  LDC R2, c[0x0][0x268] ;  /* 0x00009a00ff027b82 */ /* 0x001e2e0000000800 */
[----:B------:R-:W-:-:S05]  /*8540*/  IMAD.HI.U32 R4, R15, UR7, R14 ;  /* 0x000000070f047c27 */ /* 0x000fca000f8e000e */
        /* <DEDUP_REMOVED lines=197> */
[----:B------:R-:W-:Y:S01]  /*91a0*/  ULDC UR4, c[0x0][0x3f4] ;  /* 0x0000fd0000047ab9 */ /* 0x000fe20000000800 */
[----:B0-----:R-:W-:-:S02]  /*91b0*/  ISETP.NE.AND P2, PT, R2, 0x18, PT ;  /* 0x000000180200780c */ /* 0x001fc40003f45270 */
[----:B------:R0:W5:Y:S01]  /*91c0*/  LDL.LU R2, [R1+0x14] ;  /* 0x0000140001027983 */ /* 0x0001620000300800 */
[----:B------:R-:W-:-:S04]  /*91d0*/  IMAD.MOV R4, RZ, RZ, -R5 ;  /* 0x000000ffff047224 */ /* 0x000fc800078e0a05 */
[----:B------:R-:W-:-:S04]  /*91e0*/  IMAD R4, R4, UR6, R15 ;  /* 0x0000000604047c24 */ /* 0x000fc8000f8e020f */
[----:B------:R-:W-:Y:S02]  /*91f0*/  IMAD R0, R4, UR4, R0 ;  /* 0x0000000404007c24 */ /* 0x000fe4000f8e0200 */
[----:B------:R-:W1:Y:S01]  /*9200*/  @P2 LDC.64 R14, c[0x0][0x390] ;  /* 0x0000e400ff0e2b82 */ /* 0x000e620000000a00 */
[----:B------:R-:W-:-:S05]  /*9210*/  @P2 MOV R4, RZ ;  /* 0x000000ff00042202 */ /* 0x000fca0000000f00 */
[----:B-1----:R-:W-:-:S05]  /*9220*/  @P2 IMAD.HI.U32 R14, R5, R14, R4 ;  /* 0x0000000e050e2227 */ /* 0x002fca00078e0004 */
[----:B------:R-:W-:Y:S02]  /*9230*/  @P2 SHF.R.U32.HI R4, RZ, R15, R14 ;  /* 0x0000000fff042219 */ /* 0x000fe4000001160e */
[----:B------:R-:W1:Y:S03]  /*9240*/  @P2 LDC R14, c[0x0][0x38c] ;  /* 0x0000e300ff0e2b82 */ /* 0x000e660000000800 */
[----:B------:R-:W-:-:S04]  /*9250*/  @P2 IMAD.MOV R4, RZ, RZ, -R4 ;  /* 0x000000ffff042224 */ /* 0x000fc800078e0a04 */
[----:B-1----:R-:W-:Y:S02]  /*9260*/  @P2 IMAD R4, R14, R4, R5 ;  /* 0x000000040e042224 */ /* 0x002fe400078e0205 */
[----:B------:R-:W1:Y:S02]  /*9270*/  @P2 LDC R5, c[0x0][0x3f8] ;  /* 0x0000fe00ff052b82 */ /* 0x000e640000000800 */
[----:B01----:R-:W-:-:S07]  /*9280*/  @P2 IMAD R0, R4, R5, R0 ;  /* 0x0000000504002224 */ /* 0x003fce00078e0200 */
.L_x_2928:
[----:B------:R-:W2:Y:S01]  /*9290*/  LDL R4, [R1+0x8] ;  /* 0x0000080001047983 */ /* 0x000ea20000100800 */
[----:B------:R-:W-:-:S04]  /*92a0*/  LOP3.LUT R0, R0, 0xfffffff8, RZ, 0xc0, !PT ;  /* 0xfffffff800007812 */ /* 0x000fc800078ec0ff */
[----:B------:R-:W-:-:S05]  /*92b0*/  IADD3 R14, P2, R10, R0, RZ ;  /* 0x000000000a0e7210 */ /* 0x000fca0007f5e0ff */
[----:B------:R-:W-:-:S06]  /*92c0*/  IMAD.X R15, RZ, RZ, R11, P2 ;  /* 0x000000ffff0f7224 */ /* 0x000fcc00010e060b */
[----:B------:R-:W5:Y:S01]  /*92d0*/  LDG.E.64 R14, desc[UR36][R14.64] ;  /* 0x000000240e0e7981 */ /* 0x000f62000c1e1b00 */
[----:B------:R-:W-:-:S05]  /*92e0*/  IMAD.IADD R19, R19, 0x1, R20 ;  /* 0x0000000113137824 */ /* 0x000fca00078e0214 */
[----:B--2---:R-:W-:-:S13]  /*92f0*/  ISETP.GE.U32.AND P2, PT, R19, R4, PT ;  /* 0x000000041300720c */ /* 0x004fda0003f46070 */
[----:B------:R-:W-:Y:S05]  /*9300*/  @P2 BRA `(.L_x_2926) ;  /* 0x0000002400dc2947 */ /* 0x000fea0003800000 */
[----:B------:R-:W-:Y:S01]  /*9310*/  IMAD.MOV.U32 R0, RZ, RZ, RZ ;  /* 0x000000ffff007224 */ /* 0x000fe200078e00ff */
[----:B------:R-:W-:Y:S06]  /*9320*/  @!P1 BRA `(.L_x_2929) ;  /* 0x0000001400589947 */ /* 0x000fec0003800000 */
[----:B------:R-:W0:Y:S01]  /*9330*/  LDC R4, c[0x0][0x268] ;  /* 0x00009a00ff047b82 */ /* 0x000e220000000800 */
[----:B------:R-:W-:Y:S01]  /*9340*/  HFMA2.MMA R18, -RZ, RZ, 0, 0 ;  /* 0x00000000ff127435 */ /* 0x000fe200000001ff */
[----:B------:R-:W-:-:S09]  /*9350*/  ULDC.64 UR4, c[0x0][0x270] ;  /* 0x00009c0000047ab9 */ /* 0x000fd20000000a00 */
[----:B------:R-:W-:Y:S01]  /*9360*/  IMAD.HI.U32 R12, R19, UR4, R18 ;  /* 0x00000004130c7c27 */ /* 0x000fe2000f8e0012 */
[----:B------:R-:W-:-:S04]  /*9370*/  ULDC UR4, c[0x0][0x26c] ;  /* 0x00009b0000047ab9 */ /* 0x000fc80000000800 */
[----:B------:R-:W-:-:S05]  /*9380*/  SHF.R.U32.HI R13, RZ, UR5, R12 ;  /* 0x00000005ff0d7c19 */ /* 0x000fca000801160c */
[----:B------:R-:W-:Y:S01]  /*9390*/  IMAD.MOV R0, RZ, RZ, -R13 ;  /* 0x000000ffff007224 */ /* 0x000fe200078e0a0d */
[----:B0-----:R-:W-:-:S03]  /*93a0*/  ISETP.NE.AND P2, PT, R4, 0x1, PT ;  /* 0x000000010400780c */ /* 0x001fc60003f45270 */
[----:B------:R-:W-:Y:S01]  /*93b0*/  IMAD R0, R0, UR4, R19 ;  /* 0x0000000400007c24 */ /* 0x000fe2000f8e0213 */
[----:B------:R-:W-:-:S03]  /*93c0*/  ULDC UR4, c[0x0][0x398] ;  /* 0x0000e60000047ab9 */ /* 0x000fc60000000800 */
[----:B------:R-:W-:-:S06]  /*93d0*/  IMAD R0, R0, UR4, RZ ;  /* 0x0000000400007c24 */ /* 0x000fcc000f8e02ff */
[----:B------:R-:W-:Y:S05]  /*93e0*/  @!P2 BRA `(.L_x_2929) ;  /* 0x000000140028a947 */ /* 0x000fea0003800000 */
        /* <DEDUP_REMOVED lines=57> */
[----:B------:R-:W-:Y:S01]  /*9780*/  MOV R12, RZ ;  /* 0x000000ff000c7202 */ /* 0x000fe20000000f00 */
[----:B------:R-:W-:Y:S01]  /*9790*/  ULDC.64 UR6, c[0x0][0x2a8] ;  /* 0x0000aa0000067ab9 */ /* 0x000fe20000000a00 */
[----:B------:R-:W-:-:S03]  /*97a0*/  ULDC UR4, c[0x0][0x2b0] ;  /* 0x0000ac0000047ab9 */ /* 0x000fc60000000800 */
        /* <DEDUP_REMOVED lines=262> */
[----:B------:R-:W-:-:S04]  /*a810*/  @P2 IMAD.MOV.U32 R4, RZ, RZ, RZ ;  /* 0x000000ffff042224 */ /* 0x000fc800078e00ff */
[----:B-1----:R-:W-:-:S05]  /*a820*/  @P2 IMAD.HI.U32 R12, R5, R12, R4 ;  /* 0x0000000c050c2227 */ /* 0x002fca00078e0004 */
[----:B------:R-:W-:Y:S02]  /*a830*/  @P2 SHF.R.U32.HI R4, RZ, R13, R12 ;  /* 0x0000000dff042219 */ /* 0x000fe4000001160c */
[----:B------:R-:W1:Y:S03]  /*a840*/  @P2 LDC R12, c[0x0][0x38c] ;  /* 0x0000e300ff0c2b82 */ /* 0x000e660000000800 */
[----:B------:R-:W-:-:S04]  /*a850*/  @P2 IMAD.MOV R4, RZ, RZ, -R4 ;  /* 0x000000ffff042224 */ /* 0x000fc800078e0a04 */
[----:B-1----:R-:W-:Y:S02]  /*a860*/  @P2 IMAD R4, R12, R4, R5 ;  /* 0x000000040c042224 */ /* 0x002fe400078e0205 */
[----:B------:R-:W1:Y:S02]  /*a870*/  @P2 LDC R5, c[0x0][0x3f8] ;  /* 0x0000fe00ff052b82 */ /* 0x000e640000000800 */
[----:B01----:R-:W-:-:S07]  /*a880*/  @P2 IMAD R0, R4, R5, R0 ;  /* 0x0000000504002224 */ /* 0x003fce00078e0200 */
.L_x_2929:
[----:B------:R-:W-:-:S04]  /*a890*/  LOP3.LUT R0, R0, 0xfffffff8, RZ, 0xc0, !PT ;  /* 0xfffffff800007812 */ /* 0x000fc800078ec0ff */
[----:B------:R-:W-:Y:S02]  /*a8a0*/  IADD3 R12, P2, R10, R0, RZ ;  /* 0x000000000a0c7210 */ /* 0x000fe40007f5e0ff */
[----:B------:R-:W2:Y:S02]  /*a8b0*/  LDL R0, [R1+0x8] ;  /* 0x0000080001007983 */ /* 0x000ea40000100800 */
[----:B------:R-:W-:-:S06]  /*a8c0*/  IADD3.X R13, RZ, R11, RZ, P2, !PT ;  /* 0x0000000bff0d7210 */ /* 0x000fcc00017fe4ff */
[----:B------:R-:W5:Y:S01]  /*a8d0*/  LDG.E.64 R12, desc[UR36][R12.64] ;  /* 0x000000240c0c7981 */ /* 0x000f62000c1e1b00 */
[----:B------:R-:W-:-:S05]  /*a8e0*/  IMAD.IADD R5, R19, 0x1, R20 ;  /* 0x0000000113057824 */ /* 0x000fca00078e0214 */
        /* <DEDUP_REMOVED lines=266> */
[----:B------:R-:W-:Y:S01]  /*b990*/  @P1 MOV R4, RZ ;  /* 0x000000ff00041202 */ /* 0x000fe20000000f00 */
        /* <DEDUP_REMOVED lines=10> */
.L_x_2930:
[----:B------:R-:W-:-:S04]  /*ba40*/  LOP3.LUT R5, R0, 0xfffffff8, RZ, 0xc0, !PT ;  /* 0xfffffff800057812 */ /* 0x000fc800078ec0ff */
[----:B------:R-:W-:-:S05]  /*ba50*/  IADD3 R4, P1, R10, R5, RZ ;  /* 0x000000050a047210 */ /* 0x000fca0007f3e0ff */
[----:B------:R-:W-:-:S05]  /*ba60*/  IMAD.X R5, RZ, RZ, R11, P1 ;  /* 0x000000ffff057224 */ /* 0x000fca00008e060b */
[----:B------:R0:W5:Y:S03]  /*ba70*/  LDG.E.64 R26, desc[UR36][R4.64] ;  /* 0x00000024041a7981 */ /* 0x000166000c1e1b00 */
.L_x_2926:
[----:B------:R-:W-:Y:S05]  /*ba80*/  BSYNC B1 ;  /* 0x0000000000017941 */ /* 0x000fea0003800000 */
.L_x_2925:
[----:B------:R-:W-:Y:S04]  /*ba90*/  BSSY B1, `(.L_x_2931) ;  /* 0x000004c000017945 */ /* 0x000fe80003800000 */
[----:B------:R-:W-:Y:S05]  /*baa0*/  @P0 BRA `(.L_x_2932) ;  /* 0x0000000400280947 */ /* 0x000fea0003800000 */
[----:B0-----:R-:W2:Y:S04]  /*bab0*/  LDL.LU R4, [R1] ;  /* 0x0000000001047983 */ /* 0x001ea80000300800 */
[----:B------:R-:W3:Y:S04]  /*bac0*/  LDL.LU R5, [R1+0x10] ;  /* 0x0000100001057983 */ /* 0x000ee80000300800 */
[----:B------:R-:W4:Y:S01]  /*bad0*/  LDL R11, [R1+0x8] ;  /* 0x00000800010b7983 */ /* 0x000f220000100800 */
[CC--:B-----5:R-:W-:Y:S02]  /*bae0*/  ISETP.NE.U32.AND P2, PT, R22.reuse, R16.reuse, PT ;  /* 0x000000101600720c */ /* 0x0e0fe40003f45070 */
[----:B------:R-:W-:-:S02]  /*baf0*/  ISETP.GE.U32.AND P1, PT, R22, R16, PT ;  /* 0x000000101600720c */ /* 0x000fc40003f26070 */
[CC--:B------:R-:W-:Y:S02]  /*bb00*/  ISETP.NE.AND.EX P2, PT, R25.reuse, R17.reuse, PT, P2 ;  /* 0x000000111900720c */ /* 0x0c0fe40003f45320 */
[----:B------:R-:W-:-:S04]  /*bb10*/  ISETP.GE.AND.EX P1, PT, R25, R17, PT, P1 ;  /* 0x000000111900720c */ /* 0x000fc80003f26310 */
[----:B------:R-:W-:Y:S02]  /*bb20*/  SEL R0, RZ, 0xffffffff, P1 ;  /* 0xffffffffff007807 */ /* 0x000fe40000800000 */
[----:B--2---:R-:W-:-:S04]  /*bb30*/  ISETP.GE.U32.AND P0, PT, R4, R21, PT ;  /* 0x000000150400720c */ /* 0x004fc80003f06070 */
[----:B---3--:R-:W-:-:S04]  /*bb40*/  ISETP.GE.AND.EX P0, PT, R5, RZ, PT, P0 ;  /* 0x000000ff0500720c */ /* 0x008fc80003f06300 */
[----:B------:R-:W-:-:S04]  /*bb50*/  @!P2 SEL R0, RZ, 0xffffffff, P0 ;  /* 0xffffffffff00a807 */ /* 0x000fc80000000000 */
[----:B------:R-:W-:-:S04]  /*bb60*/  LOP3.LUT R0, R0, 0x1, RZ, 0xc0, !PT ;  /* 0x0000000100007812 */ /* 0x000fc800078ec0ff */
[----:B------:R-:W-:-:S04]  /*bb70*/  ISETP.NE.U32.AND P0, PT, R0, 0x1, PT ;  /* 0x000000010000780c */ /* 0x000fc80003f05070 */
[----:B------:R-:W-:Y:S02]  /*bb80*/  SEL R4, R4, R21, !P0 ;  /* 0x0000001504047207 */ /* 0x000fe40004000000 */
[----:B------:R-:W-:Y:S02]  /*bb90*/  SEL R5, R5, RZ, !P0 ;  /* 0x000000ff05057207 */ /* 0x000fe40004000000 */
[----:B------:R-:W-:Y:S01]  /*bba0*/  SEL R22, R22, R16, !P0 ;  /* 0x0000001016167207 */ /* 0x000fe20004000000 */
[----:B------:R0:W-:Y:S01]  /*bbb0*/  STL [R1], R4 ;  /* 0x0000000401007387 */ /* 0x0001e20000100800 */
[----:B------:R-:W-:-:S03]  /*bbc0*/  SEL R25, R25, R17, !P0 ;  /* 0x0000001119197207 */ /* 0x000fc60004000000 */
[----:B------:R1:W-:Y:S01]  /*bbd0*/  STL [R1+0x10], R5 ;  /* 0x0000100501007387 */ /* 0x0003e20000100800 */
[----:B0-----:R-:W-:-:S05]  /*bbe0*/  IMAD.IADD R4, R21, 0x1, R20 ;  /* 0x0000000115047824 */ /* 0x001fca00078e0214 */
[----:B----4-:R-:W-:-:S13]  /*bbf0*/  ISETP.GE.U32.AND P1, PT, R4, R11, PT ;  /* 0x0000000b0400720c */ /* 0x010fda0003f26070 */
[----:B-1----:R-:W-:Y:S05]  /*bc00*/  @P1 BRA `(.L_x_2932) ;  /* 0x0000000000d01947 */ /* 0x002fea0003800000 */
[----:B------:R-:W2:Y:S01]  /*bc10*/  LDL.LU R10, [R1+0xc] ;  /* 0x00000c00010a7983 */ /* 0x000ea20000300800 */
[CC--:B------:R-:W-:Y:S02]  /*bc20*/  ISETP.NE.U32.AND P2, PT, R2.reuse, R14.reuse, PT ;  /* 0x0000000e0200720c */ /* 0x0c0fe40003f45070 */
[----:B------:R-:W-:Y:S02]  /*bc30*/  ISETP.GE.U32.AND P1, PT, R2, R14, PT ;  /* 0x0000000e0200720c */ /* 0x000fe40003f26070 */
[CC--:B------:R-:W-:Y:S02]  /*bc40*/  ISETP.NE.AND.EX P2, PT, R24.reuse, R15.reuse, PT, P2 ;  /* 0x0000000f1800720c */ /* 0x0c0fe40003f45320 */
[----:B------:R-:W-:Y:S02]  /*bc50*/  ISETP.GE.U32.AND P0, PT, R29, R4, PT ;  /* 0x000000041d00720c */ /* 0x000fe40003f06070 */
[----:B------:R-:W-:Y:S02]  /*bc60*/  ISETP.GE.AND.EX P1, PT, R24, R15, PT, P1 ;  /* 0x0000000f1800720c */ /* 0x000fe40003f26310 */
[----:B------:R-:W-:-:S02]  /*bc70*/  IADD3 R5, R4, R20, RZ ;  /* 0x0000001404057210 */ /* 0x000fc40007ffe0ff */
[----:B------:R-:W-:Y:S02]  /*bc80*/  SEL R0, RZ, 0xffffffff, P1 ;  /* 0xffffffffff007807 */ /* 0x000fe40000800000 */
[----:B------:R-:W-:Y:S02]  /*bc90*/  ISETP.GE.U32.AND P1, PT, R5, R11, PT ;  /* 0x0000000b0500720c */ /* 0x000fe40003f26070 */
[----:B--2---:R-:W-:-:S04]  /*bca0*/  ISETP.GE.AND.EX P0, PT, R10, RZ, PT, P0 ;  /* 0x000000ff0a00720c */ /* 0x004fc80003f06300 */
[----:B------:R-:W-:-:S04]  /*bcb0*/  @!P2 SEL R0, RZ, 0xffffffff, P0 ;  /* 0xffffffffff00a807 */ /* 0x000fc80000000000 */
[----:B------:R-:W-:-:S04]  /*bcc0*/  LOP3.LUT R0, R0, 0x1, RZ, 0xc0, !PT ;  /* 0x0000000100007812 */ /* 0x000fc800078ec0ff */
[----:B------:R-:W-:-:S04]  /*bcd0*/  ISETP.NE.U32.AND P0, PT, R0, 0x1, PT ;  /* 0x000000010000780c */ /* 0x000fc80003f05070 */
[----:B------:R-:W-:Y:S02]  /*bce0*/  SEL R10, R10, RZ, !P0 ;  /* 0x000000ff0a0a7207 */ /* 0x000fe40004000000 */
[----:B------:R-:W-:Y:S02]  /*bcf0*/  SEL R2, R2, R14, !P0 ;  /* 0x0000000e02027207 */ /* 0x000fe40004000000 */
[----:B------:R-:W-:Y:S01]  /*bd00*/  SEL R24, R24, R15, !P0 ;  /* 0x0000000f18187207 */ /* 0x000fe20004000000 */
[----:B------:R1:W-:Y:S01]  /*bd10*/  STL [R1+0xc], R10 ;  /* 0x00000c0a01007387 */ /* 0x0003e20000100800 */
[----:B------:R-:W-:Y:S01]  /*bd20*/  SEL R29, R29, R4, !P0 ;  /* 0x000000041d1d7207 */ /* 0x000fe20004000000 */
[----:B------:R-:W-:Y:S06]  /*bd30*/  @P1 BRA `(.L_x_2932) ;  /* 0x0000000000841947 */ /* 0x000fec0003800000 */
[----:B-1----:R-:W2:Y:S01]  /*bd40*/  LDL.LU R10, [R1+0x4] ;  /* 0x00000400010a7983 */ /* 0x002ea20000300800 */
[-C--:B------:R-:W-:Y:S01]  /*bd50*/  ISETP.NE.U32.AND P2, PT, R3, R12.reuse, PT ;  /* 0x0000000c0300720c */ /* 0x080fe20003f45070 */
[----:B------:R-:W-:Y:S01]  /*bd60*/  IMAD.IADD R20, R5, 0x1, R20 ;  /* 0x0000000105147824 */ /* 0x000fe200078e0214 */
[----:B------:R-:W-:Y:S02]  /*bd70*/  ISETP.GE.U32.AND P1, PT, R3, R12, PT ;  /* 0x0000000c0300720c */ /* 0x000fe40003f26070 */
[C---:B------:R-:W-:Y:S02]  /*bd80*/  ISETP.NE.AND.EX P2, PT, R23.reuse, R13, PT, P2 ;  /* 0x0000000d1700720c */ /* 0x040fe40003f45320 */
[----:B------:R-:W-:Y:S02]  /*bd90*/  ISETP.GE.U32.AND P0, PT, R28, R5, PT ;  /* 0x000000051c00720c */ /* 0x000fe40003f06070 */
[----:B------:R-:W-:-:S04]  /*bda0*/  ISETP.GE.AND.EX P1, PT, R23, R13, PT, P1 ;  /* 0x0000000d1700720c */ /* 0x000fc80003f26310 */
        /* <DEDUP_REMOVED lines=12> */
[CC--:B------:R-:W-:Y:S02]  /*be70*/  ISETP.NE.U32.AND P2, PT, R9.reuse, R26.reuse, PT ;  /* 0x0000001a0900720c */ /* 0x0c0fe40003f45070 */
[----:B------:R-:W-:Y:S02]  /*be80*/  ISETP.GE.U32.AND P1, PT, R9, R26, PT ;  /* 0x0000001a0900720c */ /* 0x000fe40003f26070 */
[CC--:B------:R-:W-:Y:S02]  /*be90*/  ISETP.NE.AND.EX P2, PT, R8.reuse, R27.reuse, PT, P2 ;  /* 0x0000001b0800720c */ /* 0x0c0fe40003f45320 */
[----:B------:R-:W-:Y:S02]  /*bea0*/  ISETP.GE.U32.AND P0, PT, R7, R20, PT ;  /* 0x000000140700720c */ /* 0x000fe40003f06070 */
[----:B------:R-:W-:Y:S02]  /*beb0*/  ISETP.GE.AND.EX P1, PT, R8, R27, PT, P1 ;  /* 0x0000001b0800720c */ /* 0x000fe40003f26310 */
[----:B------:R-:W-:-:S02]  /*bec0*/  ISETP.GE.AND.EX P0, PT, R6, RZ, PT, P0 ;  /* 0x000000ff0600720c */ /* 0x000fc40003f06300 */
[----:B------:R-:W-:-:S05]  /*bed0*/  SEL R0, RZ, 0xffffffff, P1 ;  /* 0xffffffffff007807 */ /* 0x000fca0000800000 */
[----:B------:R-:W-:-:S04]  /*bee0*/  @!P2 SEL R0, RZ, 0xffffffff, P0 ;  /* 0xffffffffff00a807 */ /* 0x000fc80000000000 */
[----:B------:R-:W-:-:S04]  /*bef0*/  LOP3.LUT R0, R0, 0x1, RZ, 0xc0, !PT ;  /* 0x0000000100007812 */ /* 0x000fc800078ec0ff */
[----:B------:R-:W-:-:S04]  /*bf00*/  ISETP.NE.U32.AND P0, PT, R0, 0x1, PT ;  /* 0x000000010000780c */ /* 0x000fc80003f05070 */
[----:B------:R-:W-:Y:S02]  /*bf10*/  SEL R9, R9, R26, !P0 ;  /* 0x0000001a09097207 */ /* 0x000fe40004000000 */
[----:B------:R-:W-:Y:S02]  /*bf20*/  SEL R8, R8, R27, !P0 ;  /* 0x0000001b08087207 */ /* 0x000fe40004000000 */
[----:B------:R-:W-:Y:S02]  /*bf30*/  SEL R7, R7, R20, !P0 ;  /* 0x0000001407077207 */ /* 0x000fe40004000000 */
[----:B------:R-:W-:-:S07]  /*bf40*/  SEL R6, R6, RZ, !P0 ;  /* 0x000000ff06067207 */ /* 0x000fce0004000000 */
.L_x_2932:
[----:B------:R-:W-:Y:S05]  /*bf50*/  BSYNC B1 ;  /* 0x0000000000017941 */ /* 0x000fea0003800000 */
.L_x_2931:
[----:B------:R-:W3:Y:S04]  /*bf60*/  LDL.LU R11, [R1] ;  /* 0x00000000010b7983 */ /* 0x000ee80000300800 */
[----:B-12---:R-:W2:Y:S04]  /*bf70*/  LDL.LU R10, [R1+0xc] ;  /* 0x00000c00010a7983 */ /* 0x006ea80000300800 */
[----:B0-----:R-:W2:Y:S04]  /*bf80*/  LDL.LU R4, [R1+0x10] ;  /* 0x0000100001047983 */ /* 0x001ea80000300800 */
[----:B------:R-:W4:Y:S01]  /*bf90*/  LDL.LU R5, [R1+0x4] ;  /* 0x0000040001057983 */ /* 0x000f220000300800 */
[----:B-----5:R-:W-:-:S02]  /*bfa0*/  ISETP.NE.U32.AND P2, PT, R22, R2, PT ;  /* 0x000000021600720c */ /* 0x020fc40003f45070 */
[----:B------:R-:W-:Y:S02]  /*bfb0*/  ISETP.GE.U32.AND P0, PT, R22, R2, PT ;  /* 0x000000021600720c */ /* 0x000fe40003f06070 */
[CC--:B------:R-:W-:Y:S02]  /*bfc0*/  ISETP.NE.AND.EX P2, PT, R25.reuse, R24.reuse, PT, P2 ;  /* 0x000000181900720c */ /* 0x0c0fe40003f45320 */
[----:B------:R-:W-:-:S04]  /*bfd0*/  ISETP.GE.AND.EX P0, PT, R25, R24, PT, P0 ;  /* 0x000000181900720c */ /* 0x000fc80003f06300 */
[----:B------:R-:W-:Y:S02]  /*bfe0*/  SEL R0, RZ, 0xffffffff, P0 ;  /* 0xffffffffff007807 */ /* 0x000fe40000000000 */
[----:B---3--:R-:W-:-:S04]  /*bff0*/  ISETP.GE.U32.AND P1, PT, R11, R29, PT ;  /* 0x0000001d0b00720c */ /* 0x008fc80003f26070 */
[----:B--2---:R-:W-:-:S04]  /*c000*/  ISETP.GE.AND.EX P1, PT, R4, R10, PT, P1 ;  /* 0x0000000a0400720c */ /* 0x004fc80003f26310 */
        /* <DEDUP_REMOVED lines=12> */
[----:B----4-:R-:W-:Y:S02]  /*c0d0*/  ISETP.GE.AND.EX P1, PT, R4, R5, PT, P1 ;  /* 0x000000050400720c */ /* 0x010fe40003f26310 */
[----:B------:R-:W-:Y:S02]  /*c0e0*/  SEL R0, RZ, 0xffffffff, P2 ;  /* 0xffffffffff007807 */ /* 0x000fe40001000000 */
[----:B------:R-:W-:-:S04]  /*c0f0*/  @!P0 SEL R0, RZ, 0xffffffff, P1 ;  /* 0xffffffffff008807 */ /* 0x000fc80000800000 */
[----:B------:R-:W-:-:S04]  /*c100*/  LOP3.LUT R0, R0, 0x1, RZ, 0xc0, !PT ;  /* 0x0000000100007812 */ /* 0x000fc800078ec0ff */
[----:B------:R-:W-:-:S04]  /*c110*/  ISETP.NE.U32.AND P1, PT, R0, 0x1, PT ;  /* 0x000000010000780c */ /* 0x000fc80003f25070 */
[----:B------:R-:W-:Y:S02]  /*c120*/  SEL R2, R2, R3, !P1 ;  /* 0x0000000302027207 */ /* 0x000fe40004800000 */
[----:B------:R-:W-:Y:S02]  /*c130*/  SEL R23, R24, R23, !P1 ;  /* 0x0000001718177207 */ /* 0x000fe40004800000 */
[CC--:B------:R-:W-:Y:S02]  /*c140*/  ISETP.NE.U32.AND P0, PT, R2.reuse, R9.reuse, PT ;  /* 0x000000090200720c */ /* 0x0c0fe40003f05070 */
        /* <DEDUP_REMOVED lines=16> */
.L_x_2916:
[----:B------:R-:W2:Y:S01]  /*c250*/  LDL R2, [R1+0x8] ;  /* 0x0000080001027983 */ /* 0x000ea20000100800 */
[----:B------:R-:W-:Y:S01]  /*c260*/  BSSY B1, `(.L_x_2933) ;  /* 0x000006b000017945 */ /* 0x000fe20003800000 */
[--C-:B------:R-:W-:Y:S01]  /*c270*/  IMAD.MOV.U32 R22, RZ, RZ, R3.reuse ;  /* 0x000000ffff167224 */ /* 0x100fe200078e0003 */
[----:B------:R-:W-:Y:S01]  /*c280*/  MOV R24, R5 ;  /* 0x0000000500187202 */ /* 0x000fe20000000f00 */
[----:B------:R0:W-:Y:S01]  /*c290*/  STL [R1], R4 ;  /* 0x0000000401007387 */ /* 0x0001e20000100800 */
[----:B------:R-:W-:Y:S02]  /*c2a0*/  IMAD.MOV.U32 R25, RZ, RZ, R3 ;  /* 0x000000ffff197224 */ /* 0x000fe400078e0003 */
[--C-:B------:R-:W-:Y:S01]  /*c2b0*/  IMAD.MOV.U32 R26, RZ, RZ, R23.reuse ;  /* 0x000000ffff1a7224 */ /* 0x100fe200078e0017 */
[----:B------:R0:W-:Y:S01]  /*c2c0*/  STL [R1+0x4], R4 ;  /* 0x0000040401007387 */ /* 0x0001e20000100800 */
[----:B--2---:R-:W-:Y:S01]  /*c2d0*/  ISETP.GE.U32.AND P0, PT, R0, R2, PT ;  /* 0x000000020000720c */ /* 0x004fe20003f06070 */
[----:B------:R-:W-:-:S02]  /*c2e0*/  IMAD.MOV.U32 R2, RZ, RZ, R23 ;  /* 0x000000ffff027224 */ /* 0x000fc400078e0017 */
[----:B------:R-:W-:-:S10]  /*c2f0*/  IMAD.MOV.U32 R0, RZ, RZ, R5 ;  /* 0x000000ffff007224 */ /* 0x000fd400078e0005 */
[----:B0-----:R-:W-:Y:S05]  /*c300*/  @P0 BRA `(.L_x_2934) ;  /* 0x0000000400800947 */ /* 0x001fea0003800000 */
[----:B------:R0:W-:Y:S01]  /*c310*/  STL [R1], R4 ;  /* 0x0000000401007387 */ /* 0x0001e20000100800 */
[----:B------:R-:W-:Y:S01]  /*c320*/  BSSY B2, `(.L_x_2934) ;  /* 0x000005e000027945 */ /* 0x000fe20003800000 */
[--C-:B------:R-:W-:Y:S01]  /*c330*/  IMAD.MOV.U32 R0, RZ, RZ, R5.reuse ;  /* 0x000000ffff007224 */ /* 0x100fe200078e0005 */
[----:B------:R-:W-:Y:S01]  /*c340*/  MOV R22, R3 ;  /* 0x0000000300167202 */ /* 0x000fe20000000f00 */
[----:B------:R0:W-:Y:S01]  /*c350*/  STL [R1+0x4], R4 ;  /* 0x0000040401007387 */ /* 0x0001e20000100800 */
[----:B------:R-:W-:Y:S02]  /*c360*/  IMAD.MOV.U32 R24, RZ, RZ, R5 ;  /* 0x000000ffff187224 */ /* 0x000fe400078e0005 */
[----:B------:R-:W-:Y:S02]  /*c370*/  IMAD.MOV.U32 R25, RZ, RZ, R3 ;  /* 0x000000ffff197224 */ /* 0x000fe400078e0003 */
[--C-:B------:R-:W-:Y:S02]  /*c380*/  IMAD.MOV.U32 R2, RZ, RZ, R23.reuse ;  /* 0x000000ffff027224 */ /* 0x100fe400078e0017 */
[----:B------:R-:W-:-:S07]  /*c390*/  IMAD.MOV.U32 R26, RZ, RZ, R23 ;  /* 0x000000ffff1a7224 */ /* 0x000fce00078e0017 */
.L_x_2935:
[----:B-1----:R-:W1:Y:S01]  /*c3a0*/  LDC R19, c[0x0][0x398] ;  /* 0x0000e600ff137b82 */ /* 0x002e620000000800 */
[----:B------:R-:W-:Y:S01]  /*c3b0*/  IMAD.IADD R27, R20, 0x1, R21 ;  /* 0x00000001141b7824 */ /* 0x000fe200078e0215 */
[----:B------:R-:W2:Y:S04]  /*c3c0*/  LDL R16, [R1+0x4] ;  /* 0x0000040001107983 */ /* 0x000ea80000100800 */
[----:B------:R-:W3:Y:S01]  /*c3d0*/  LDL R18, [R1] ;  /* 0x0000000001127983 */ /* 0x000ee20000100800 */
[----:B-1----:R-:W-:-:S05]  /*c3e0*/  SHF.R.U32.HI R19, RZ, 0x3, R19 ;  /* 0x00000003ff137819 */ /* 0x002fca0000011613 */
[----:B------:R-:W-:-:S04]  /*c3f0*/  IMAD R13, R19, R21, RZ ;  /* 0x00000015130d7224 */ /* 0x000fc800078e02ff */
[----:B------:R-:W-:-:S06]  /*c400*/  IMAD.WIDE.U32 R12, R13, 0x8, R10 ;  /* 0x000000080d0c7825 */ /* 0x000fcc00078e000a */
[----:B------:R-:W4:Y:S01]  /*c410*/  LDG.E.64 R12, desc[UR36][R12.64] ;  /* 0x000000240c0c7981 */ /* 0x000f22000c1e1b00 */
[----:B------:R-:W-:-:S04]  /*c420*/  IMAD R15, R19, R27, RZ ;  /* 0x0000001b130f7224 */ /* 0x000fc800078e02ff */
[----:B------:R-:W-:-:S06]  /*c430*/  IMAD.WIDE.U32 R14, R15, 0x8, R10 ;  /* 0x000000080f0e7825 */ /* 0x000fcc00078e000a */
[----:B------:R-:W5:Y:S01]  /*c440*/  LDG.E.64 R14, desc[UR36][R14.64] ;  /* 0x000000240e0e7981 */ /* 0x000f62000c1e1b00 */
[----:B------:R-:W-:Y:S02]  /*c450*/  ISETP.GE.U32.AND P1, PT, R24, R21, PT ;  /* 0x000000151800720c */ /* 0x000fe40003f26070 */
[----:B------:R-:W-:-:S05]  /*c460*/  IADD3 R28, R27, R20, RZ ;  /* 0x000000141b1c7210 */ /* 0x000fca0007ffe0ff */
[----:B------:R-:W-:Y:S01]  /*c470*/  IMAD.IADD R29, R28, 0x1, R20 ;  /* 0x000000011c1d7824 */ /* 0x000fe200078e0214 */
[----:B--2---:R-:W-:-:S04]  /*c480*/  ISETP.GE.AND.EX P1, PT, R16, RZ, PT, P1 ;  /* 0x000000ff1000720c */ /* 0x004fc80003f26310 */
[----:B------:R-:W-:Y:S02]  /*c490*/  SEL R16, RZ, 0xffffffff, P1 ;  /* 0xffffffffff107807 */ /* 0x000fe40000800000 */
[CC--:B----4-:R-:W-:Y:S01]  /*c4a0*/  ISETP.NE.U32.AND P0, PT, R25.reuse, R12.reuse, PT ;  /* 0x0000000c1900720c */ /* 0x0d0fe20003f05070 */
[----:B------:R1:W-:Y:S01]  /*c4b0*/  STL [R1+0x14], R12 ;  /* 0x0000140c01007387 */ /* 0x0003e20000100800 */
[----:B------:R-:W-:Y:S02]  /*c4c0*/  ISETP.GE.U32.AND P2, PT, R25, R12, PT ;  /* 0x0000000c1900720c */ /* 0x000fe40003f46070 */
[CC--:B------:R-:W-:Y:S02]  /*c4d0*/  ISETP.NE.AND.EX P0, PT, R26.reuse, R13.reuse, PT, P0 ;  /* 0x0000000d1a00720c */ /* 0x0c0fe40003f05300 */
[----:B------:R-:W-:Y:S02]  /*c4e0*/  ISETP.GE.AND.EX P1, PT, R26, R13, PT, P2 ;  /* 0x0000000d1a00720c */ /* 0x000fe40003f26320 */
[----:B-----5:R-:W-:Y:S01]  /*c4f0*/  ISETP.GE.U32.AND P2, PT, R22, R14, PT ;  /* 0x0000000e1600720c */ /* 0x020fe20003f46070 */
[----:B-1----:R-:W2:Y:S08]  /*c500*/  LDL R12, [R1+0x8] ;  /* 0x00000800010c7983 */ /* 0x002eb00000100800 */
[----:B------:R-:W-:-:S02]  /*c510*/  @P0 SEL R16, RZ, 0xffffffff, P1 ;  /* 0xffffffffff100807 */ /* 0x000fc40000800000 */
[----:B------:R-:W-:Y:S02]  /*c520*/  ISETP.NE.U32.AND P0, PT, R22, R14, PT ;  /* 0x0000000e1600720c */ /* 0x000fe40003f05070 */
[----:B------:R-:W-:Y:S02]  /*c530*/  LOP3.LUT R16, R16, 0x1, RZ, 0xc0, !PT ;  /* 0x0000000110107812 */ /* 0x000fe400078ec0ff */
[----:B------:R-:W-:Y:S02]  /*c540*/  ISETP.NE.AND.EX P0, PT, R23, R15, PT, P0 ;  /* 0x0000000f1700720c */ /* 0x000fe40003f05300 */
[----:B------:R-:W-:Y:S01]  /*c550*/  ISETP.NE.U32.AND P3, PT, R16, 0x1, PT ;  /* 0x000000011000780c */ /* 0x000fe20003f65070 */
[----:B------:R-:W-:Y:S01]  /*c560*/  IMAD R16, R19, R28, RZ ;  /* 0x0000001c13107224 */ /* 0x000fe200078e02ff */
[----:B------:R-:W-:Y:S02]  /*c570*/  ISETP.GE.U32.AND P1, PT, R0, R27, PT ;  /* 0x0000001b0000720c */ /* 0x000fe40003f26070 */
[----:B------:R-:W-:Y:S01]  /*c580*/  ISETP.GE.AND.EX P2, PT, R23, R15, PT, P2 ;  /* 0x0000000f1700720c */ /* 0x000fe20003f46320 */
[----:B------:R-:W-:Y:S01]  /*c590*/  IMAD.WIDE.U32 R16, R16, 0x8, R10 ;  /* 0x0000000810107825 */ /* 0x000fe200078e000a */
[----:B---3--:R-:W-:-:S04]  /*c5a0*/  ISETP.GE.AND.EX P1, PT, R18, RZ, PT, P1 ;  /* 0x000000ff1200720c */ /* 0x008fc80003f26310 */
[----:B------:R-:W-:Y:S01]  /*c5b0*/  SEL R18, RZ, 0xffffffff, P1 ;  /* 0xffffffffff127807 */ /* 0x000fe20000800000 */
[----:B------:R-:W3:Y:S01]  /*c5c0*/  LDG.E.64 R16, desc[UR36][R16.64] ;  /* 0x0000002410107981 */ /* 0x000ee2000c1e1b00 */
[----:B------:R-:W-:Y:S02]  /*c5d0*/  @P0 SEL R18, RZ, 0xffffffff, P2 ;  /* 0xffffffffff120807 */ /* 0x000fe40001000000 */
[----:B------:R-:W-:Y:S02]  /*c5e0*/  SEL R24, R24, R21, !P3 ;  /* 0x0000001518187207 */ /* 0x000fe40005800000 */
[----:B------:R-:W-:-:S04]  /*c5f0*/  LOP3.LUT R18, R18, 0x1, RZ, 0xc0, !PT ;  /* 0x0000000112127812 */ /* 0x000fc800078ec0ff */
[----:B------:R-:W-:Y:S01]  /*c600*/  ISETP.NE.U32.AND P4, PT, R18, 0x1, PT ;  /* 0x000000011200780c */ /* 0x000fe20003f85070 */
[----:B------:R-:W-:-:S04]  /*c610*/  IMAD R18, R19, R29, RZ ;  /* 0x0000001d13127224 */ /* 0x000fc800078e02ff */
[----:B------:R-:W-:-:S06]  /*c620*/  IMAD.WIDE.U32 R18, R18, 0x8, R10 ;  /* 0x0000000812127825 */ /* 0x000fcc00078e000a */
[----:B------:R-:W4:Y:S01]  /*c630*/  LDG.E.64 R18, desc[UR36][R18.64] ;  /* 0x0000002412127981 */ /* 0x000f22000c1e1b00 */
[----:B------:R-:W-:-:S04]  /*c640*/  ISETP.GE.U32.AND P1, PT, R5, R28, PT ;  /* 0x0000001c0500720c */ /* 0x000fc80003f26070 */
[----:B------:R-:W-:-:S04]  /*c650*/  ISETP.GE.AND.EX P1, PT, R4, RZ, PT, P1 ;  /* 0x000000ff0400720c */ /* 0x000fc80003f26310 */
[----:B------:R-:W-:Y:S02]  /*c660*/  SEL R21, RZ, 0xffffffff, P1 ;  /* 0xffffffffff157807 */ /* 0x000fe40000800000 */
[----:B------:R-:W-:-:S04]  /*c670*/  ISETP.GE.U32.AND P1, PT, R7, R29, PT ;  /* 0x0000001d0700720c */ /* 0x000fc80003f26070 */
[----:B------:R-:W-:Y:S02]  /*c680*/  ISETP.GE.AND.EX P1, PT, R6, RZ, PT, P1 ;  /* 0x000000ff0600720c */ /* 0x000fe40003f26310 */
[----:B------:R-:W-:Y:S02]  /*c690*/  SEL R0, R0, R27, !P4 ;  /* 0x0000001b00007207 */ /* 0x000fe40006000000 */
[----:B---3--:R-:W-:-:S04]  /*c6a0*/  ISETP.NE.U32.AND P0, PT, R3, R16, PT ;  /* 0x000000100300720c */ /* 0x008fc80003f05070 */
[----:B------:R-:W-:Y:S02]  /*c6b0*/  ISETP.NE.AND.EX P0, PT, R2, R17, PT, P0 ;  /* 0x000000110200720c */ /* 0x000fe40003f05300 */
[----:B------:R-:W-:-:S04]  /*c6c0*/  ISETP.GE.U32.AND P2, PT, R3, R16, PT ;  /* 0x000000100300720c */ /* 0x000fc80003f46070 */
[----:B------:R-:W-:-:S07]  /*c6d0*/  ISETP.GE.AND.EX P2, PT, R2, R17, PT, P2 ;  /* 0x000000110200720c */ /* 0x000fce0003f46320 */
[----:B------:R-:W-:Y:S02]  /*c6e0*/  @P0 SEL R21, RZ, 0xffffffff, P2 ;  /* 0xffffffffff150807 */ /* 0x000fe40001000000 */
[----:B----4-:R-:W-:-:S04]  /*c6f0*/  ISETP.NE.U32.AND P0, PT, R9, R18, PT ;  /* 0x000000120900720c */ /* 0x010fc80003f05070 */
[CC--:B------:R-:W-:Y:S02]  /*c700*/  ISETP.NE.AND.EX P0, PT, R8.reuse, R19.reuse, PT, P0 ;  /* 0x000000130800720c */ /* 0x0c0fe40003f05300 */
[----:B------:R-:W-:Y:S02]  /*c710*/  ISETP.GE.U32.AND P2, PT, R9, R18, PT ;  /* 0x000000120900720c */ /* 0x000fe40003f46070 */
[----:B------:R-:W-:Y:S02]  /*c720*/  LOP3.LUT R21, R21, 0x1, RZ, 0xc0, !PT ;  /* 0x0000000115157812 */ /* 0x000fe400078ec0ff */
[----:B------:R-:W-:Y:S02]  /*c730*/  ISETP.GE.AND.EX P2, PT, R8, R19, PT, P2 ;  /* 0x000000130800720c */ /* 0x000fe40003f46320 */
[----:B------:R-:W-:Y:S02]  /*c740*/  ISETP.NE.U32.AND P5, PT, R21, 0x1, PT ;  /* 0x000000011500780c */ /* 0x000fe40003fa5070 */
[----:B------:R-:W-:-:S03]  /*c750*/  SEL R21, RZ, 0xffffffff, P1 ;  /* 0xffffffffff157807 */ /* 0x000fc60000800000 */
[----:B------:R-:W-:-:S04]  /*c760*/  @P0 SEL R21, RZ, 0xffffffff, P2 ;  /* 0xffffffffff150807 */ /* 0x000fc80001000000 */
[----:B------:R-:W-:-:S04]  /*c770*/  LOP3.LUT R21, R21, 0x1, RZ, 0xc0, !PT ;  /* 0x0000000115157812 */ /* 0x000fc800078ec0ff */
[----:B------:R-:W-:Y:S01]  /*c780*/  ISETP.NE.U32.AND P0, PT, R21, 0x1, PT ;  /* 0x000000011500780c */ /* 0x000fe20003f05070 */
[----:B------:R-:W-:Y:S01]  /*c790*/  IMAD.IADD R21, R29, 0x1, R20 ;  /* 0x000000011d157824 */ /* 0x000fe200078e0214 */
[----:B------:R-:W-:Y:S02]  /*c7a0*/  SEL R5, R5, R28, !P5 ;  /* 0x0000001c05057207 */ /* 0x000fe40006800000 */
[----:B------:R-:W3:Y:S01]  /*c7b0*/  LDL.LU R28, [R1] ;  /* 0x00000000011c7983 */ /* 0x000ee20000300800 */
[----:B------:R-:W-:-:S03]  /*c7c0*/  SEL R7, R7, R29, !P0 ;  /* 0x0000001d07077207 */ /* 0x000fc60004000000 */
[----:B------:R-:W4:Y:S01]  /*c7d0*/  LDL.LU R29, [R1+0x4] ;  /* 0x00000400011d7983 */ /* 0x000f220000300800 */
[----:B------:R-:W-:-:S05]  /*c7e0*/  IMAD R27, R20, 0x3, R21 ;  /* 0x00000003141b7824 */ /* 0x000fca00078e0215 */
[----:B--2---:R-:W-:Y:S02]  /*c7f0*/  ISETP.GE.U32.AND P1, PT, R27, R12, PT ;  /* 0x0000000c1b00720c */ /* 0x004fe40003f26070 */
[----:B------:R-:W2:Y:S01]  /*c800*/  LDL.LU R12, [R1+0x14] ;  /* 0x00001400010c7983 */ /* 0x000ea20000300800 */
[----:B------:R-:W-:Y:S02]  /*c810*/  SEL R26, R26, R13, !P3 ;  /* 0x0000000d1a1a7207 */ /* 0x000fe40005800000 */
[----:B------:R-:W-:Y:S02]  /*c820*/  SEL R22, R22, R14, !P4 ;  /* 0x0000000e16167207 */ /* 0x000fe40006000000 */
[----:B------:R-:W-:Y:S02]  /*c830*/  SEL R23, R23, R15, !P4 ;  /* 0x0000000f17177207 */ /* 0x000fe40006000000 */
[----:B------:R-:W-:Y:S02]  /*c840*/  SEL R3, R3, R16, !P5 ;  /* 0x0000001003037207 */ /* 0x000fe40006800000 */
[----:B------:R-:W-:-:S02]  /*c850*/  SEL R2, R2, R17, !P5 ;  /* 0x0000001102027207 */ /* 0x000fc40006800000 */
[----:B0-----:R-:W-:Y:S02]  /*c860*/  SEL R4, R4, RZ, !P5 ;  /* 0x000000ff04047207 */ /* 0x001fe40006800000 */
[----:B------:R-:W-:Y:S02]  /*c870*/  SEL R9, R9, R18, !P0 ;  /* 0x0000001209097207 */ /* 0x000fe40004000000 */
[----:B------:R-:W-:Y:S02]  /*c880*/  SEL R8, R8, R19, !P0 ;  /* 0x0000001308087207 */ /* 0x000fe40004000000 */
[----:B------:R-:W-:Y:S02]  /*c890*/  SEL R6, R6, RZ, !P0 ;  /* 0x000000ff06067207 */ /* 0x000fe40004000000 */
[----:B---3--:R-:W-:Y:S02]  /*c8a0*/  SEL R28, R28, RZ, !P4 ;  /* 0x000000ff1c1c7207 */ /* 0x008fe40006000000 */
[----:B----4-:R-:W-:-:S05]  /*c8b0*/  SEL R29, R29, RZ, !P3 ;  /* 0x000000ff1d1d7207 */ /* 0x010fca0005800000 */
[----:B------:R1:W-:Y:S04]  /*c8c0*/  STL [R1+0x4], R29 ;  /* 0x0000041d01007387 */ /* 0x0003e80000100800 */
[----:B------:R1:W-:Y:S01]  /*c8d0*/  STL [R1], R28 ;  /* 0x0000001c01007387 */ /* 0x0003e20000100800 */
[----:B--2---:R-:W-:Y:S01]  /*c8e0*/  SEL R25, R25, R12, !P3 ;  /* 0x0000000c19197207 */ /* 0x004fe20005800000 */
[----:B------:R-:W-:Y:S06]  /*c8f0*/  @!P1 BRA `(.L_x_2935) ;  /* 0xfffffff800a89947 */ /* 0x000fec000383ffff */
[----:B------:R-:W-:Y:S05]  /*c900*/  BSYNC B2 ;  /* 0x0000000000027941 */ /* 0x000fea0003800000 */
.L_x_2934:
[----:B------:R-:W-:Y:S05]  /*c910*/  BSYNC B1 ;  /* 0x0000000000017941 */ /* 0x000fea0003800000 */
.L_x_2933:
[----:B------:R-:W2:Y:S04]  /*c920*/  LDL R27, [R1+0x8] ;  /* 0x00000800011b7983 */ /* 0x000ea80000100800 */
[----:B-1----:R0:W5:Y:S04]  /*c930*/  LDL R29, [R1] ;  /* 0x00000000011d7983 */ /* 0x0021680000100800 */
[----:B------:R0:W5:Y:S01]  /*c940*/  LDL R28, [R1+0x4] ;  /* 0x00000400011c7983 */ /* 0x0001620000100800 */
[----:B------:R-:W-:Y:S01]  /*c950*/  BSSY B1, `(.L_x_2936) ;  /* 0x000002a000017945 */ /* 0x000fe20003800000 */
[----:B--2---:R-:W-:-:S13]  /*c960*/  ISETP.GE.U32.AND P1, PT, R21, R27, PT ;  /* 0x0000001b1500720c */ /* 0x004fda0003f26070 */
[----:B0-----:R-:W-:Y:S05]  /*c970*/  @P1 BRA `(.L_x_2937) ;  /* 0x00000000009c1947 */ /* 0x001fea0003800000 */
[----:B------:R-:W-:Y:S01]  /*c980*/  IMAD.MOV.U32 R13, RZ, RZ, R27 ;  /* 0x000000ffff0d7224 */ /* 0x000fe200078e001b */
[----:B------:R0:W-:Y:S01]  /*c990*/  STL [R1+0x14], R0 ;  /* 0x0000140001007387 */ /* 0x0001e20000100800 */
[----:B------:R-:W1:Y:S02]  /*c9a0*/  LDC R27, c[0x0][0x398] ;  /* 0x0000e600ff1b7b82 */ /* 0x000e640000000800 */
[----:B0-----:R-:W-:Y:S01]  /*c9b0*/  IMAD.MOV.U32 R0, RZ, RZ, R13 ;  /* 0x000000ffff007224 */ /* 0x001fe200078e000d */
[----:B-1----:R-:W-:-:S05]  /*c9c0*/  SHF.R.U32.HI R27, RZ, 0x3, R27 ;  /* 0x00000003ff1b7819 */ /* 0x002fca000001161b */
[----:B------:R-:W-:Y:S01]  /*c9d0*/  IMAD R12, R27, R21, RZ ;  /* 0x000000151b0c7224 */ /* 0x000fe200078e02ff */
[----:B------:R-:W-:-:S03]  /*c9e0*/  IADD3 R27, R21, R20, RZ ;  /* 0x00000014151b7210 */ /* 0x000fc60007ffe0ff */
[----:B------:R-:W-:Y:S01]  /*c9f0*/  IMAD.WIDE.U32 R12, R12, 0x8, R10 ;  /* 0x000000080c0c7825 */ /* 0x000fe200078e000a */
[----:B------:R-:W-:Y:S02]  /*ca00*/  ISETP.GE.U32.AND P0, PT, R27, R0, PT ;  /* 0x000000001b00720c */ /* 0x000fe40003f06070 */
[----:B------:R0:W5:Y:S04]  /*ca10*/  LDL.LU R0, [R1+0x14] ;  /* 0x0000140001007983 */ /* 0x0001680000300800 */
[----:B------:R-:W5:Y:S07]  /*ca20*/  LDG.E.64 R12, desc[UR36][R12.64] ;  /* 0x000000240c0c7981 */ /* 0x000f6e000c1e1b00 */
[----:B0-----:R-:W-:Y:S05]  /*ca30*/  @P0 BRA `(.L_x_2937) ;  /* 0x00000000006c0947 */ /* 0x001fea0003800000 */
[----:B------:R-:W2:Y:S01]  /*ca40*/  LDL R14, [R1+0x8] ;  /* 0x00000800010e7983 */ /* 0x000ea20000100800 */
[----:B------:R-:W0:Y:S03]  /*ca50*/  LDC R15, c[0x0][0x398] ;  /* 0x0000e600ff0f7b82 */ /* 0x000e260000000800 */
[----:B-----5:R2:W-:Y:S01]  /*ca60*/  STL [R1+0x14], R0 ;  /* 0x0000140001007387 */ /* 0x0205e20000100800 */
[----:B0-----:R-:W-:Y:S01]  /*ca70*/  SHF.R.U32.HI R15, RZ, 0x3, R15 ;  /* 0x00000003ff0f7819 */ /* 0x001fe2000001160f */
[----:B--2---:R-:W-:-:S04]  /*ca80*/  IMAD.MOV.U32 R0, RZ, RZ, R14 ;  /* 0x000000ffff007224 */ /* 0x004fc800078e000e */
[----:B------:R-:W-:Y:S02]  /*ca90*/  IMAD R14, R15, R27, RZ ;  /* 0x0000001b0f0e7224 */ /* 0x000fe400078e02ff */
[----:B------:R-:W-:Y:S02]  /*caa0*/  IMAD.IADD R27, R27, 0x1, R20 ;  /* 0x000000011b1b7824 */ /* 0x000fe400078e0214 */
[----:B------:R-:W-:-:S03]  /*cab0*/  IMAD.WIDE.U32 R14, R14, 0x8, R10 ;  /* 0x000000080e0e7825 */ /* 0x000fc600078e000a */
[----:B------:R-:W-:Y:S02]  /*cac0*/  ISETP.GE.U32.AND P0, PT, R27, R0, PT ;  /* 0x000000001b00720c */ /* 0x000fe40003f06070 */
[----:B------:R0:W5:Y:S04]  /*cad0*/  LDL.LU R0, [R1+0x14] ;  /* 0x0000140001007983 */ /* 0x0001680000300800 */
[----:B------:R-:W5:Y:S07]  /*cae0*/  LDG.E.64 R14, desc[UR36][R14.64] ;  /* 0x000000240e0e7981 */ /* 0x000f6e000c1e1b00 */
[----:B0-----:R-:W-:Y:S05]  /*caf0*/  @P0 BRA `(.L_x_2937) ;  /* 0x00000000003c0947 */ /* 0x001fea0003800000 */
[----:B-----5:R0:W-:Y:S01]  /*cb00*/  STL [R1+0x14], R0 ;  /* 0x0000140001007387 */ /* 0x0201e20000100800 */
[----:B------:R-:W1:Y:S03]  /*cb10*/  LDC R17, c[0x0][0x398] ;  /* 0x0000e600ff117b82 */ /* 0x000e660000000800 */
[----:B0-----:R-:W2:Y:S01]  /*cb20*/  LDL R0, [R1+0x8] ;  /* 0x0000080001007983 */ /* 0x001ea20000100800 */
[----:B------:R-:W-:Y:S01]  /*cb30*/  IMAD.IADD R16, R27, 0x1, R20 ;  /* 0x000000011b107824 */ /* 0x000fe200078e0214 */
[----:B-1----:R-:W-:-:S05]  /*cb40*/  SHF.R.U32.HI R17, RZ, 0x3, R17 ;  /* 0x00000003ff117819 */ /* 0x002fca0000011611 */
[----:B------:R-:W-:Y:S02]  /*cb50*/  IMAD R17, R17, R27, RZ ;  /* 0x0000001b11117224 */ /* 0x000fe400078e02ff */
[----:B------:R-:W0:Y:S02]  /*cb60*/  LDC R27, c[0x0][0x398] ;  /* 0x0000e600ff1b7b82 */ /* 0x000e240000000800 */
[----:B0-----:R-:W-:Y:S02]  /*cb70*/  SHF.R.U32.HI R27, RZ, 0x3, R27 ;  /* 0x00000003ff1b7819 */ /* 0x001fe4000001161b */
[----:B--2---:R-:W-:Y:S02]  /*cb80*/  ISETP.GE.U32.AND P0, PT, R16, R0, PT ;  /* 0x000000001000720c */ /* 0x004fe40003f06070 */
[----:B------:R0:W5:Y:S11]  /*cb90*/  LDL.LU R0, [R1+0x14] ;  /* 0x0000140001007983 */ /* 0x0001760000300800 */
[----:B------:R-:W-:-:S02]  /*cba0*/  @!P0 IMAD R27, R27, R16, RZ ;  /* 0x000000101b1b8224 */ /* 0x000fc400078e02ff */
[----:B------:R-:W-:-:S04]  /*cbb0*/  IMAD.WIDE.U32 R16, R17, 0x8, R10 ;  /* 0x0000000811107825 */ /* 0x000fc800078e000a */
[----:B------:R-:W-:Y:S02]  /*cbc0*/  @!P0 IMAD.WIDE.U32 R10, R27, 0x8, R10 ;  /* 0x000000081b0a8825 */ /* 0x000fe400078e000a */
[----:B------:R-:W5:Y:S04]  /*cbd0*/  LDG.E.64 R16, desc[UR36][R16.64] ;  /* 0x0000002410107981 */ /* 0x000f68000c1e1b00 */
[----:B------:R0:W5:Y:S02]  /*cbe0*/  @!P0 LDG.E.64 R18, desc[UR36][R10.64] ;  /* 0x000000240a128981 */ /* 0x000164000c1e1b00 */
.L_x_2937:
[----:B------:R-:W-:Y:S05]  /*cbf0*/  BSYNC B1 ;  /* 0x0000000000017941 */ /* 0x000fea0003800000 */
.L_x_2936:
[----:B------:R-:W-:Y:S04]  /*cc00*/  BSSY B1, `(.L_x_2938) ;  /* 0x0000046000017945 */ /* 0x000fe80003800000 */
[----:B------:R-:W-:Y:S05]  /*cc10*/  @P1 BRA `(.L_x_2939) ;  /* 0x0000000400101947 */ /* 0x000fea0003800000 */
[----:B0-----:R-:W2:Y:S01]  /*cc20*/  LDL R11, [R1+0x8] ;  /* 0x00000800010b7983 */ /* 0x001ea20000100800 */
[CC--:B-----5:R-:W-:Y:S02]  /*cc30*/  ISETP.NE.U32.AND P2, PT, R25.reuse, R12.reuse, PT ;  /* 0x0000000c1900720c */ /* 0x0e0fe40003f45070 */
[----:B------:R-:W-:Y:S02]  /*cc40*/  ISETP.GE.U32.AND P1, PT, R25, R12, PT ;  /* 0x0000000c1900720c */ /* 0x000fe40003f26070 */
[----:B------:R-:W-:Y:S02]  /*cc50*/  ISETP.NE.AND.EX P2, PT, R26, R13, PT, P2 ;  /* 0x0000000d1a00720c */ /* 0x000fe40003f45320 */
[----:B------:R-:W-:Y:S02]  /*cc60*/  ISETP.GE.U32.AND P0, PT, R24, R21, PT ;  /* 0x000000151800720c */ /* 0x000fe40003f06070 */
[----:B------:R-:W-:Y:S02]  /*cc70*/  ISETP.GE.AND.EX P1, PT, R26, R13, PT, P1 ;  /* 0x0000000d1a00720c */ /* 0x000fe40003f26310 */
[----:B------:R-:W-:-:S02]  /*cc80*/  ISETP.GE.AND.EX P0, PT, R28, RZ, PT, P0 ;  /* 0x000000ff1c00720c */ /* 0x000fc40003f06300 */
[----:B------:R-:W-:-:S05]  /*cc90*/  SEL R10, RZ, 0xffffffff, P1 ;  /* 0xffffffffff0a7807 */ /* 0x000fca0000800000 */
[----:B------:R-:W-:-:S04]  /*cca0*/  @!P2 SEL R10, RZ, 0xffffffff, P0 ;  /* 0xffffffffff0aa807 */ /* 0x000fc80000000000 */
[----:B------:R-:W-:-:S04]  /*ccb0*/  LOP3.LUT R10, R10, 0x1, RZ, 0xc0, !PT ;  /* 0x000000010a0a7812 */ /* 0x000fc800078ec0ff */
[----:B------:R-:W-:-:S04]  /*ccc0*/  ISETP.NE.U32.AND P0, PT, R10, 0x1, PT ;  /* 0x000000010a00780c */ /* 0x000fc80003f05070 */
[----:B------:R-:W-:Y:S02]  /*ccd0*/  SEL R28, R28, RZ, !P0 ;  /* 0x000000ff1c1c7207 */ /* 0x000fe40004000000 */
[----:B------:R-:W-:Y:S01]  /*cce0*/  SEL R24, R24, R21, !P0 ;  /* 0x0000001518187207 */ /* 0x000fe20004000000 */
[----:B------:R-:W-:Y:S01]  /*ccf0*/  IMAD.IADD R21, R21, 0x1, R20 ;  /* 0x0000000115157824 */ /* 0x000fe200078e0214 */
[----:B------:R-:W-:Y:S01]  /*cd00*/  SEL R25, R25, R12, !P0 ;  /* 0x0000000c19197207 */ /* 0x000fe20004000000 */
[----:B------:R1:W-:Y:S01]  /*cd10*/  STL [R1+0x4], R28 ;  /* 0x0000041c01007387 */ /* 0x0003e20000100800 */
[----:B------:R-:W-:Y:S02]  /*cd20*/  SEL R26, R26, R13, !P0 ;  /* 0x0000000d1a1a7207 */ /* 0x000fe40004000000 */
[----:B--2---:R-:W-:-:S13]  /*cd30*/  ISETP.GE.U32.AND P1, PT, R21, R11, PT ;  /* 0x0000000b1500720c */ /* 0x004fda0003f26070 */
[----:B-1----:R-:W-:Y:S05]  /*cd40*/  @P1 BRA `(.L_x_2939) ;  /* 0x0000000000c41947 */ /* 0x002fea0003800000 */
[CC--:B------:R-:W-:Y:S02]  /*cd50*/  ISETP.NE.U32.AND P2, PT, R22.reuse, R14.reuse, PT ;  /* 0x0000000e1600720c */ /* 0x0c0fe40003f45070 */
[----:B------:R-:W-:Y:S02]  /*cd60*/  ISETP.GE.U32.AND P1, PT, R22, R14, PT ;  /* 0x0000000e1600720c */ /* 0x000fe40003f26070 */
[C---:B------:R-:W-:Y:S02]  /*cd70*/  ISETP.NE.AND.EX P2, PT, R23.reuse, R15, PT, P2 ;  /* 0x0000000f1700720c */ /* 0x040fe40003f45320 */
[----:B------:R-:W-:Y:S02]  /*cd80*/  ISETP.GE.U32.AND P0, PT, R0, R21, PT ;  /* 0x000000150000720c */ /* 0x000fe40003f06070 */
[----:B------:R-:W-:Y:S02]  /*cd90*/  ISETP.GE.AND.EX P1, PT, R23, R15, PT, P1 ;  /* 0x0000000f1700720c */ /* 0x000fe40003f26310 */
[----:B------:R-:W-:-:S02]  /*cda0*/  ISETP.GE.AND.EX P0, PT, R29, RZ, PT, P0 ;  /* 0x000000ff1d00720c */ /* 0x000fc40003f06300 */
[----:B------:R-:W-:Y:S02]  /*cdb0*/  SEL R10, RZ, 0xffffffff, P1 ;  /* 0xffffffffff0a7807 */ /* 0x000fe40000800000 */
[----:B------:R-:W-:-:S03]  /*cdc0*/  IADD3 R12, R21, R20, RZ ;  /* 0x00000014150c7210 */ /* 0x000fc60007ffe0ff */
[----:B------:R-:W-:Y:S02]  /*cdd0*/  @!P2 SEL R10, RZ, 0xffffffff, P0 ;  /* 0xffffffffff0aa807 */ /* 0x000fe40000000000 */
[----:B------:R-:W-:Y:S02]  /*cde0*/  ISETP.GE.U32.AND P1, PT, R12, R11, PT ;  /* 0x0000000b0c00720c */ /* 0x000fe40003f26070 */
[----:B------:R-:W-:-:S04]  /*cdf0*/  LOP3.LUT R10, R10, 0x1, RZ, 0xc0, !PT ;  /* 0x000000010a0a7812 */ /* 0x000fc800078ec0ff */
[----:B------:R-:W-:-:S04]  /*ce00*/  ISETP.NE.U32.AND P0, PT, R10, 0x1, PT ;  /* 0x000000010a00780c */ /* 0x000fc80003f05070 */
[----:B------:R-:W-:Y:S02]  /*ce10*/  SEL R29, R29, RZ, !P0 ;  /* 0x000000ff1d1d7207 */ /* 0x000fe40004000000 */
[----:B------:R-:W-:Y:S02]  /*ce20*/  SEL R22, R22, R14, !P0 ;  /* 0x0000000e16167207 */ /* 0x000fe40004000000 */
[----:B------:R-:W-:Y:S01]  /*ce30*/  SEL R23, R23, R15, !P0 ;  /* 0x0000000f17177207 */ /* 0x000fe20004000000 */
[----:B------:R1:W-:Y:S01]  /*ce40*/  STL [R1], R29 ;  /* 0x0000001d01007387 */ /* 0x0003e20000100800 */
[----:B------:R-:W-:Y:S01]  /*ce50*/  SEL R0, R0, R21, !P0 ;  /* 0x0000001500007207 */ /* 0x000fe20004000000 */
[----:B------:R-:W-:Y:S06]  /*ce60*/  @P1 BRA `(.L_x_2939) ;  /* 0x00000000007c1947 */ /* 0x000fec0003800000 */
[CC--:B------:R-:W-:Y:S01]  /*ce70*/  ISETP.NE.U32.AND P2, PT, R3.reuse, R16.reuse, PT ;  /* 0x000000100300720c */ /* 0x0c0fe20003f45070 */
[----:B------:R-:W-:Y:S01]  /*ce80*/  IMAD.IADD R20, R12, 0x1, R20 ;  /* 0x000000010c147824 */ /* 0x000fe200078e0214 */
[----:B------:R-:W-:Y:S02]  /*ce90*/  ISETP.GE.U32.AND P1, PT, R3, R16, PT ;  /* 0x000000100300720c */ /* 0x000fe40003f26070 */
[CC--:B------:R-:W-:Y:S02]  /*cea0*/  ISETP.NE.AND.EX P2, PT, R2.reuse, R17.reuse, PT, P2 ;  /* 0x000000110200720c */ /* 0x0c0fe40003f45320 */
[----:B------:R-:W-:Y:S02]  /*ceb0*/  ISETP.GE.U32.AND P0, PT, R5, R12, PT ;  /* 0x0000000c0500720c */ /* 0x000fe40003f06070 */
[----:B------:R-:W-:Y:S02]  /*cec0*/  ISETP.GE.AND.EX P1, PT, R2, R17, PT, P1 ;  /* 0x000000110200720c */ /* 0x000fe40003f26310 */
[----:B------:R-:W-:-:S02]  /*ced0*/  ISETP.GE.AND.EX P0, PT, R4, RZ, PT, P0 ;  /* 0x000000ff0400720c */ /* 0x000fc40003f06300 */
[----:B------:R-:W-:Y:S02]  /*cee0*/  SEL R10, RZ, 0xffffffff, P1 ;  /* 0xffffffffff0a7807 */ /* 0x000fe40000800000 */
[----:B------:R-:W-:-:S03]  /*cef0*/  ISETP.GE.U32.AND P1, PT, R20, R11, PT ;  /* 0x0000000b1400720c */ /* 0x000fc60003f26070 */
[----:B------:R-:W-:-:S04]  /*cf00*/  @!P2 SEL R10, RZ, 0xffffffff, P0 ;  /* 0xffffffffff0aa807 */ /* 0x000fc80000000000 */
[----:B------:R-:W-:-:S04]  /*cf10*/  LOP3.LUT R10, R10, 0x1, RZ, 0xc0, !PT ;  /* 0x000000010a0a7812 */ /* 0x000fc800078ec0ff */
[----:B------:R-:W-:-:S04]  /*cf20*/  ISETP.NE.U32.AND P0, PT, R10, 0x1, PT ;  /* 0x000000010a00780c */ /* 0x000fc80003f05070 */
[----:B------:R-:W-:Y:S02]  /*cf30*/  SEL R3, R3, R16, !P0 ;  /* 0x0000001003037207 */ /* 0x000fe40004000000 */
[----:B------:R-:W-:Y:S02]  /*cf40*/  SEL R2, R2, R17, !P0 ;  /* 0x0000001102027207 */ /* 0x000fe40004000000 */
[----:B------:R-:W-:Y:S02]  /*cf50*/  SEL R5, R5, R12, !P0 ;  /* 0x0000000c05057207 */ /* 0x000fe40004000000 */
[----:B------:R-:W-:Y:S01]  /*cf60*/  SEL R4, R4, RZ, !P0 ;  /* 0x000000ff04047207 */ /* 0x000fe20004000000 */
        /* <DEDUP_REMOVED lines=15> */
.L_x_2939:
[----:B------:R-:W-:Y:S05]  /*d060*/  BSYNC B1 ;  /* 0x0000000000017941 */ /* 0x000fea0003800000 */
.L_x_2938:
[CC--:B------:R-:W-:Y:S02]  /*d070*/  ISETP.NE.U32.AND P2, PT, R25.reuse, R22.reuse, PT ;  /* 0x000000161900720c */ /* 0x0c0fe40003f45070 */
[----:B------:R-:W-:Y:S02]  /*d080*/  ISETP.GE.U32.AND P0, PT, R25, R22, PT ;  /* 0x000000161900720c */ /* 0x000fe40003f06070 */
[-C--:B------:R-:W-:Y:S02]  /*d090*/  ISETP.NE.AND.EX P2, PT, R26, R23.reuse, PT, P2 ;  /* 0x000000171a00720c */ /* 0x080fe40003f45320 */
[----:B-----5:R-:W-:Y:S02]  /*d0a0*/  ISETP.GE.U32.AND P1, PT, R24, R0, PT ;  /* 0x000000001800720c */ /* 0x020fe40003f26070 */
[----:B------:R-:W-:Y:S02]  /*d0b0*/  ISETP.GE.AND.EX P0, PT, R26, R23, PT, P0 ;  /* 0x000000171a00720c */ /* 0x000fe40003f06300 */
[----:B------:R-:W-:-:S02]  /*d0c0*/  ISETP.GE.AND.EX P1, PT, R28, R29, PT, P1 ;  /* 0x0000001d1c00720c */ /* 0x000fc40003f26310 */
[----:B0-----:R-:W-:-:S05]  /*d0d0*/  SEL R10, RZ, 0xffffffff, P0 ;  /* 0xffffffffff0a7807 */ /* 0x001fca0000000000 */
[----:B------:R-:W-:-:S04]  /*d0e0*/  @!P2 SEL R10, RZ, 0xffffffff, P1 ;  /* 0xffffffffff0aa807 */ /* 0x000fc80000800000 */
[----:B------:R-:W-:-:S04]  /*d0f0*/  LOP3.LUT R10, R10, 0x1, RZ, 0xc0, !PT ;  /* 0x000000010a0a7812 */ /* 0x000fc800078ec0ff */
[----:B------:R-:W-:-:S04]  /*d100*/  ISETP.NE.U32.AND P1, PT, R10, 0x1, PT ;  /* 0x000000010a00780c */ /* 0x000fc80003f25070 */
[----:B------:R-:W-:Y:S02]  /*d110*/  SEL R10, R25, R22, !P1 ;  /* 0x00000016190a7207 */ /* 0x000fe40004800000 */
[----:B------:R-:W-:Y:S02]  /*d120*/  SEL R11, R26, R23, !P1 ;  /* 0x000000171a0b7207 */ /* 0x000fe40004800000 */
[-C--:B------:R-:W-:Y:S02]  /*d130*/  ISETP.NE.U32.AND P0, PT, R10, R3.reuse, PT ;  /* 0x000000030a00720c */ /* 0x080fe40003f05070 */
        /* <DEDUP_REMOVED lines=30> */
.L_x_2915:
[----:B------:R-:W2:Y:S01]  /*d320*/  LDL R4, [R1+0x8] ;  /* 0x0000080001047983 */ /* 0x000ea20000100800 */
[----:B------:R-:W0:Y:S01]  /*d330*/  LDC R2, c[0x0][0x234] ;  /* 0x00008d00ff027b82 */ /* 0x000e220000000800 */
[----:B------:R-:W-:Y:S01]  /*d340*/  BSSY B1, `(.L_x_2940) ;  /* 0x000006b000017945 */ /* 0x000fe20003800000 */
[----:B------:R-:W-:-:S06]  /*d350*/  IMAD.MOV.U32 R22, RZ, RZ, R0 ;  /* 0x000000ffff167224 */ /* 0x000fcc00078e0000 */
[----:B------:R-:W1:Y:S08]  /*d360*/  LDC R24, c[0x0][0x218] ;  /* 0x00008600ff187b82 */ /* 0x000e700000000800 */
[----:B------:R-:W3:Y:S08]  /*d370*/  LDC R3, c[0x0][0x21c] ;  /* 0x00008700ff037b82 */ /* 0x000ef00000000800 */
[----:B------:R-:W4:Y:S01]  /*d380*/  LDC R6, c[0x0][0x220] ;  /* 0x00008800ff067b82 */ /* 0x000f220000000800 */
[----:B0-----:R-:W-:-:S07]  /*d390*/  IMAD R2, R2, 0x3, R0 ;  /* 0x0000000302027824 */ /* 0x001fce00078e0200 */
[----:B------:R-:W0:Y:S01]  /*d3a0*/  LDC R8, c[0x0][0x224] ;  /* 0x00008900ff087b82 */ /* 0x000e220000000800 */
[--C-:B-1----:R-:W-:Y:S01]  /*d3b0*/  IMAD.MOV.U32 R23, RZ, RZ, R24.reuse ;  /* 0x000000ffff177224 */ /* 0x102fe200078e0018 */
[----:B------:R-:W-:Y:S01]  /*d3c0*/  MOV R26, R24 ;  /* 0x00000018001a7202 */ /* 0x000fe20000000f00 */
[----:B------:R-:W-:Y:S02]  /*d3d0*/  IMAD.MOV.U32 R25, RZ, RZ, R24 ;  /* 0x000000ffff197224 */ /* 0x000fe400078e0018 */
[----:B---3--:R-:W-:Y:S02]  /*d3e0*/  IMAD.MOV.U32 R5, RZ, RZ, R3 ;  /* 0x000000ffff057224 */ /* 0x008fe400078e0003 */
[--C-:B----4-:R-:W-:Y:S01]  /*d3f0*/  IMAD.MOV.U32 R0, RZ, RZ, R6.reuse ;  /* 0x000000ffff007224 */ /* 0x110fe200078e0006 */
[----:B------:R-:W-:Y:S01]  /*d400*/  MOV R21, R6 ;  /* 0x0000000600157202 */ /* 0x000fe20000000f00 */
[----:B------:R-:W-:Y:S02]  /*d410*/  IMAD.MOV.U32 R27, RZ, RZ, R6 ;  /* 0x000000ffff1b7224 */ /* 0x000fe400078e0006 */
[----:B0-----:R-:W-:-:S02]  /*d420*/  IMAD.MOV.U32 R7, RZ, RZ, R8 ;  /* 0x000000ffff077224 */ /* 0x001fc400078e0008 */
[--C-:B------:R-:W-:Y:S02]  /*d430*/  IMAD.MOV.U32 R9, RZ, RZ, R8.reuse ;  /* 0x000000ffff097224 */ /* 0x100fe400078e0008 */
[----:B------:R-:W-:Y:S01]  /*d440*/  IMAD.MOV.U32 R20, RZ, RZ, R8 ;  /* 0x000000ffff147224 */ /* 0x000fe200078e0008 */
[----:B--2---:R-:W-:Y:S01]  /*d450*/  ISETP.GE.U32.AND P0, PT, R2, R4, PT ;  /* 0x000000040200720c */ /* 0x004fe20003f06070 */
[--C-:B------:R-:W-:Y:S02]  /*d460*/  IMAD.MOV.U32 R2, RZ, RZ, R3.reuse ;  /* 0x000000ffff027224 */ /* 0x100fe400078e0003 */
[----:B------:R-:W-:-:S10]  /*d470*/  IMAD.MOV.U32 R4, RZ, RZ, R3 ;  /* 0x000000ffff047224 */ /* 0x000fd400078e0003 */
[----:B------:R-:W-:Y:S05]  /*d480*/  @P0 BRA `(.L_x_2941) ;  /* 0x0000000400580947 */ /* 0x000fea0003800000 */
[----:B------:R-:W-:Y:S01]  /*d490*/  BSSY B2, `(.L_x_2941) ;  /* 0x0000055000027945 */ /* 0x000fe20003800000 */
[----:B------:R-:W-:Y:S01]  /*d4a0*/  MOV R21, R6 ;  /* 0x0000000600157202 */ /* 0x000fe20000000f00 */
[----:B------:R-:W-:Y:S01]  /*d4b0*/  IMAD.MOV.U32 R27, RZ, RZ, R6 ;  /* 0x000000ffff1b7224 */ /* 0x000fe200078e0006 */
[----:B------:R-:W-:Y:S01]  /*d4c0*/  MOV R26, R24 ;  /* 0x00000018001a7202 */ /* 0x000fe20000000f00 */
[--C-:B------:R-:W-:Y:S02]  /*d4d0*/  IMAD.MOV.U32 R9, RZ, RZ, R8.reuse ;  /* 0x000000ffff097224 */ /* 0x100fe400078e0008 */
[----:B------:R-:W-:Y:S02]  /*d4e0*/  IMAD.MOV.U32 R20, RZ, RZ, R8 ;  /* 0x000000ffff147224 */ /* 0x000fe400078e0008 */
[----:B------:R-:W-:Y:S02]  /*d4f0*/  IMAD.MOV.U32 R25, RZ, RZ, R24 ;  /* 0x000000ffff197224 */ /* 0x000fe400078e0018 */
[----:B------:R-:W-:-:S02]  /*d500*/  IMAD.MOV.U32 R4, RZ, RZ, R3 ;  /* 0x000000ffff047224 */ /* 0x000fc400078e0003 */
[----:B------:R-:W-:-:S07]  /*d510*/  IMAD.MOV.U32 R5, RZ, RZ, R3 ;  /* 0x000000ffff057224 */ /* 0x000fce00078e0003 */
.L_x_2942:
[----:B------:R-:W0:Y:S01]  /*d520*/  LDC R19, c[0x0][0x234] ;  /* 0x00008d00ff137b82 */ /* 0x000e220000000800 */
[C---:B------:R-:W-:Y:S01]  /*d530*/  IMAD.WIDE.U32 R12, R22.reuse, 0x8, R10 ;  /* 0x00000008160c7825 */ /* 0x040fe200078e000a */
[----:B------:R0:W-:Y:S05]  /*d540*/  STL [R1+0x14], R7 ;  /* 0x0000140701007387 */ /* 0x0001ea0000100800 */
[----:B------:R-:W2:Y:S01]  /*d550*/  LDG.E.64 R12, desc[UR36][R12.64] ;  /* 0x000000240c0c7981 */ /* 0x000ea2000c1e1b00 */
[----:B0-----:R-:W-:-:S04]  /*d560*/  IMAD.IADD R7, R22, 0x1, R19 ;  /* 0x0000000116077824 */ /* 0x001fc800078e0213 */
[----:B------:R-:W-:-:S06]  /*d570*/  IMAD.WIDE.U32 R14, R7, 0x8, R10 ;  /* 0x00000008070e7825 */ /* 0x000fcc00078e000a */
[----:B------:R-:W3:Y:S01]  /*d580*/  LDG.E.64 R14, desc[UR36][R14.64] ;  /* 0x000000240e0e7981 */ /* 0x000ee2000c1e1b00 */
[----:B------:R-:W-:Y:S01]  /*d590*/  ISETP.GE.U32.AND P1, PT, R27, R22, PT ;  /* 0x000000161b00720c */ /* 0x000fe20003f26070 */
[----:B------:R-:W-:-:S03]  /*d5a0*/  IMAD.IADD R28, R7, 0x1, R19 ;  /* 0x00000001071c7824 */ /* 0x000fc600078e0213 */
[----:B------:R-:W-:-:S04]  /*d5b0*/  ISETP.GE.AND.EX P1, PT, R20, RZ, PT, P1 ;  /* 0x000000ff1400720c */ /* 0x000fc80003f26310 */
[----:B------:R-:W-:Y:S02]  /*d5c0*/  SEL R16, RZ, 0xffffffff, P1 ;  /* 0xffffffffff107807 */ /* 0x000fe40000800000 */
[----:B------:R-:W-:Y:S02]  /*d5d0*/  IADD3 R29, R28, R19, RZ ;  /* 0x000000131c1d7210 */ /* 0x000fe40007ffe0ff */
[CC--:B--2---:R-:W-:Y:S02]  /*d5e0*/  ISETP.NE.U32.AND P0, PT, R26.reuse, R12.reuse, PT ;  /* 0x0000000c1a00720c */ /* 0x0c4fe40003f05070 */
[----:B------:R-:W-:Y:S02]  /*d5f0*/  ISETP.GE.U32.AND P2, PT, R26, R12, PT ;  /* 0x0000000c1a00720c */ /* 0x000fe40003f46070 */
[CC--:B------:R-:W-:Y:S02]  /*d600*/  ISETP.NE.AND.EX P0, PT, R5.reuse, R13.reuse, PT, P0 ;  /* 0x0000000d0500720c */ /* 0x0c0fe40003f05300 */
[----:B------:R-:W-:-:S11]  /*d610*/  ISETP.GE.AND.EX P1, PT, R5, R13, PT, P2 ;  /* 0x0000000d0500720c */ /* 0x000fd60003f26320 */
[----:B------:R-:W-:Y:S02]  /*d620*/  @P0 SEL R16, RZ, 0xffffffff, P1 ;  /* 0xffffffffff100807 */ /* 0x000fe40000800000 */
[----:B------:R-:W-:Y:S02]  /*d630*/  ISETP.GE.U32.AND P1, PT, R6, R7, PT ;  /* 0x000000070600720c */ /* 0x000fe40003f26070 */
[----:B------:R-:W-:Y:S02]  /*d640*/  LOP3.LUT R16, R16, 0x1, RZ, 0xc0, !PT ;  /* 0x0000000110107812 */ /* 0x000fe400078ec0ff */
[----:B------:R-:W-:Y:S02]  /*d650*/  ISETP.GE.AND.EX P1, PT, R9, RZ, PT, P1 ;  /* 0x000000ff0900720c */ /* 0x000fe40003f26310 */
[----:B------:R-:W-:Y:S01]  /*d660*/  ISETP.NE.U32.AND P3, PT, R16, 0x1, PT ;  /* 0x000000011000780c */ /* 0x000fe20003f65070 */
[----:B------:R-:W-:Y:S01]  /*d670*/  IMAD.WIDE.U32 R16, R28, 0x8, R10 ;  /* 0x000000081c107825 */ /* 0x000fe200078e000a */
[----:B---3--:R-:W-:-:S02]  /*d680*/  ISETP.NE.U32.AND P0, PT, R25, R14, PT ;  /* 0x0000000e1900720c */ /* 0x008fc40003f05070 */
[----:B------:R-:W-:Y:S02]  /*d690*/  ISETP.GE.U32.AND P2, PT, R25, R14, PT ;  /* 0x0000000e1900720c */ /* 0x000fe40003f46070 */
[CC--:B------:R-:W-:Y:S01]  /*d6a0*/  ISETP.NE.AND.EX P0, PT, R4.reuse, R15.reuse, PT, P0 ;  /* 0x0000000f0400720c */ /* 0x0c0fe20003f05300 */
[----:B------:R-:W2:Y:S01]  /*d6b0*/  LDG.E.64 R16, desc[UR36][R16.64] ;  /* 0x0000002410107981 */ /* 0x000ea2000c1e1b00 */
[----:B------:R-:W-:Y:S02]  /*d6c0*/  ISETP.GE.AND.EX P2, PT, R4, R15, PT, P2 ;  /* 0x0000000f0400720c */ /* 0x000fe40003f46320 */
[----:B------:R-:W-:Y:S02]  /*d6d0*/  SEL R18, RZ, 0xffffffff, P1 ;  /* 0xffffffffff127807 */ /* 0x000fe40000800000 */
[----:B------:R-:W-:-:S07]  /*d6e0*/  SEL R27, R27, R22, !P3 ;  /* 0x000000161b1b7207 */ /* 0x000fce0005800000 */
[----:B------:R-:W-:-:S04]  /*d6f0*/  @P0 SEL R18, RZ, 0xffffffff, P2 ;  /* 0xffffffffff120807 */ /* 0x000fc80001000000 */
[----:B------:R-:W-:-:S04]  /*d700*/  LOP3.LUT R18, R18, 0x1, RZ, 0xc0, !PT ;  /* 0x0000000112127812 */ /* 0x000fc800078ec0ff */
[----:B------:R-:W-:Y:S01]  /*d710*/  ISETP.NE.U32.AND P4, PT, R18, 0x1, PT ;  /* 0x000000011200780c */ /* 0x000fe20003f85070 */
[----:B------:R-:W-:-:S06]  /*d720*/  IMAD.WIDE.U32 R18, R29, 0x8, R10 ;  /* 0x000000081d127825 */ /* 0x000fcc00078e000a */
[----:B------:R-:W3:Y:S01]  /*d730*/  LDG.E.64 R18, desc[UR36][R18.64] ;  /* 0x0000002412127981 */ /* 0x000ee2000c1e1b00 */
[----:B------:R-:W-:-:S03]  /*d740*/  SEL R6, R6, R7, !P4 ;  /* 0x0000000706067207 */ /* 0x000fc60006000000 */
[----:B------:R-:W4:Y:S01]  /*d750*/  LDL.LU R7, [R1+0x14] ;  /* 0x0000140001077983 */ /* 0x000f220000300800 */
[----:B------:R-:W-:-:S04]  /*d760*/  ISETP.GE.U32.AND P1, PT, R21, R28, PT ;  /* 0x0000001c1500720c */ /* 0x000fc80003f26070 */
[----:B------:R-:W-:-:S04]  /*d770*/  ISETP.GE.AND.EX P1, PT, R8, RZ, PT, P1 ;  /* 0x000000ff0800720c */ /* 0x000fc80003f26310 */
[----:B------:R-:W-:Y:S02]  /*d780*/  SEL R22, RZ, 0xffffffff, P1 ;  /* 0xffffffffff167807 */ /* 0x000fe40000800000 */
[----:B------:R-:W-:Y:S02]  /*d790*/  ISETP.GE.U32.AND P1, PT, R0, R29, PT ;  /* 0x0000001d0000720c */ /* 0x000fe40003f26070 */
[----:B--2---:R-:W-:-:S04]  /*d7a0*/  ISETP.NE.U32.AND P0, PT, R24, R16, PT ;  /* 0x000000101800720c */ /* 0x004fc80003f05070 */
[----:B------:R-:W-:Y:S02]  /*d7b0*/  ISETP.NE.AND.EX P0, PT, R3, R17, PT, P0 ;  /* 0x000000110300720c */ /* 0x000fe40003f05300 */
[----:B------:R-:W-:-:S04]  /*d7c0*/  ISETP.GE.U32.AND P2, PT, R24, R16, PT ;  /* 0x000000101800720c */ /* 0x000fc80003f46070 */
[----:B------:R-:W-:-:S07]  /*d7d0*/  ISETP.GE.AND.EX P2, PT, R3, R17, PT, P2 ;  /* 0x000000110300720c */ /* 0x000fce0003f46320 */
[----:B------:R-:W-:-:S04]  /*d7e0*/  @P0 SEL R22, RZ, 0xffffffff, P2 ;  /* 0xffffffffff160807 */ /* 0x000fc80001000000 */
[----:B------:R-:W-:-:S04]  /*d7f0*/  LOP3.LUT R22, R22, 0x1, RZ, 0xc0, !PT ;  /* 0x0000000116167812 */ /* 0x000fc800078ec0ff */
[----:B------:R-:W-:Y:S02]  /*d800*/  ISETP.NE.U32.AND P5, PT, R22, 0x1, PT ;  /* 0x000000011600780c */ /* 0x000fe40003fa5070 */
[----:B---3--:R-:W-:Y:S02]  /*d810*/  ISETP.NE.U32.AND P0, PT, R23, R18, PT ;  /* 0x000000121700720c */ /* 0x008fe40003f05070 */
[----:B------:R-:W-:Y:S02]  /*d820*/  SEL R21, R21, R28, !P5 ;  /* 0x0000001c15157207 */ /* 0x000fe40006800000 */
[----:B------:R-:W-:Y:S01]  /*d830*/  ISETP.NE.AND.EX P0, PT, R2, R19, PT, P0 ;  /* 0x000000130200720c */ /* 0x000fe20003f05300 */
[----:B------:R-:W0:Y:S01]  /*d840*/  LDC R28, c[0x0][0x234] ;  /* 0x00008d00ff1c7b82 */ /* 0x000e220000000800 */
[----:B------:R-:W-:Y:S02]  /*d850*/  ISETP.GE.U32.AND P2, PT, R23, R18, PT ;  /* 0x000000121700720c */ /* 0x000fe40003f46070 */
[----:B----4-:R-:W-:-:S02]  /*d860*/  ISETP.GE.AND.EX P1, PT, R7, RZ, PT, P1 ;  /* 0x000000ff0700720c */ /* 0x010fc40003f26310 */
[----:B------:R-:W-:Y:S02]  /*d870*/  ISETP.GE.AND.EX P2, PT, R2, R19, PT, P2 ;  /* 0x000000130200720c */ /* 0x000fe40003f46320 */
[----:B------:R-:W-:-:S05]  /*d880*/  SEL R22, RZ, 0xffffffff, P1 ;  /* 0xffffffffff167807 */ /* 0x000fca0000800000 */
[----:B------:R-:W-:-:S04]  /*d890*/  @P0 SEL R22, RZ, 0xffffffff, P2 ;  /* 0xffffffffff160807 */ /* 0x000fc80001000000 */
[----:B------:R-:W-:-:S04]  /*d8a0*/  LOP3.LUT R22, R22, 0x1, RZ, 0xc0, !PT ;  /* 0x0000000116167812 */ /* 0x000fc800078ec0ff */
[----:B------:R-:W-:Y:S01]  /*d8b0*/  ISETP.NE.U32.AND P0, PT, R22, 0x1, PT ;  /* 0x000000011600780c */ /* 0x000fe20003f05070 */
[----:B0-----:R-:W-:-:S03]  /*d8c0*/  IMAD.IADD R22, R29, 0x1, R28 ;  /* 0x000000011d167824 */ /* 0x001fc600078e021c */
[----:B------:R-:W-:Y:S02]  /*d8d0*/  SEL R0, R0, R29, !P0 ;  /* 0x0000001d00007207 */ /* 0x000fe40004000000 */
[----:B------:R-:W2:Y:S01]  /*d8e0*/  LDL R29, [R1+0x8] ;  /* 0x00000800011d7983 */ /* 0x000ea20000100800 */
[----:B------:R-:W-:Y:S01]  /*d8f0*/  IMAD R28, R28, 0x3, R22 ;  /* 0x000000031c1c7824 */ /* 0x000fe200078e0216 */
[----:B------:R-:W-:Y:S02]  /*d900*/  SEL R20, R20, RZ, !P3 ;  /* 0x000000ff14147207 */ /* 0x000fe40005800000 */
[----:B------:R-:W-:Y:S02]  /*d910*/  SEL R26, R26, R12, !P3 ;  /* 0x0000000c1a1a7207 */ /* 0x000fe40005800000 */
[----:B------:R-:W-:Y:S02]  /*d920*/  SEL R5, R5, R13, !P3 ;  /* 0x0000000d05057207 */ /* 0x000fe40005800000 */
[----:B------:R-:W-:-:S02]  /*d930*/  SEL R9, R9, RZ, !P4 ;  /* 0x000000ff09097207 */ /* 0x000fc40006000000 */
[----:B------:R-:W-:Y:S02]  /*d940*/  SEL R25, R25, R14, !P4 ;  /* 0x0000000e19197207 */ /* 0x000fe40006000000 */
[----:B------:R-:W-:Y:S02]  /*d950*/  SEL R4, R4, R15, !P4 ;  /* 0x0000000f04047207 */ /* 0x000fe40006000000 */
[----:B------:R-:W-:Y:S02]  /*d960*/  SEL R8, R8, RZ, !P5 ;  /* 0x000000ff08087207 */ /* 0x000fe40006800000 */
[----:B------:R-:W-:Y:S02]  /*d970*/  SEL R24, R24, R16, !P5 ;  /* 0x0000001018187207 */ /* 0x000fe40006800000 */
[----:B------:R-:W-:Y:S02]  /*d980*/  SEL R3, R3, R17, !P5 ;  /* 0x0000001103037207 */ /* 0x000fe40006800000 */
[----:B------:R-:W-:-:S02]  /*d990*/  SEL R7, R7, RZ, !P0 ;  /* 0x000000ff07077207 */ /* 0x000fc40004000000 */
[----:B------:R-:W-:Y:S02]  /*d9a0*/  SEL R23, R23, R18, !P0 ;  /* 0x0000001217177207 */ /* 0x000fe40004000000 */
[----:B------:R-:W-:Y:S02]  /*d9b0*/  SEL R2, R2, R19, !P0 ;  /* 0x0000001302027207 */ /* 0x000fe40004000000 */
[----:B--2---:R-:W-:-:S13]  /*d9c0*/  ISETP.GE.U32.AND P1, PT, R28, R29, PT ;  /* 0x0000001d1c00720c */ /* 0x004fda0003f26070 */
[----:B------:R-:W-:Y:S05]  /*d9d0*/  @!P1 BRA `(.L_x_2942) ;  /* 0xfffffff800d09947 */ /* 0x000fea000383ffff */
[----:B------:R-:W-:Y:S05]  /*d9e0*/  BSYNC B2 ;  /* 0x0000000000027941 */ /* 0x000fea0003800000 */
.L_x_2941:
[----:B------:R-:W-:Y:S05]  /*d9f0*/  BSYNC B1 ;  /* 0x0000000000017941 */ /* 0x000fea0003800000 */
.L_x_2940:
[----:B------:R-:W2:Y:S01]  /*da00*/  LDL R29, [R1+0x8] ;  /* 0x00000800011d7983 */ /* 0x000ea20000100800 */
[----:B------:R-:W-:Y:S01]  /*da10*/  BSSY B1, `(.L_x_2943) ;  /* 0x0000018000017945 */ /* 0x000fe20003800000 */
[----:B--2---:R-:W-:-:S13]  /*da20*/  ISETP.GE.U32.AND P1, PT, R22, R29, PT ;  /* 0x0000001d1600720c */ /* 0x004fda0003f26070 */
[----:B------:R-:W-:Y:S05]  /*da30*/  @P1 BRA `(.L_x_2944) ;  /* 0x0000000000541947 */ /* 0x000fea0003800000 */
[C---:B------:R-:W-:Y:S01]  /*da40*/  IMAD.WIDE.U32 R12, R22.reuse, 0x8, R10 ;  /* 0x00000008160c7825 */ /* 0x040fe200078e000a */
[----:B------:R-:W0:Y:S05]  /*da50*/  LDC R28, c[0x0][0x234] ;  /* 0x00008d00ff1c7b82 */ /* 0x000e2a0000000800 */
[----:B------:R-:W5:Y:S01]  /*da60*/  LDG.E.64 R12, desc[UR36][R12.64] ;  /* 0x000000240c0c7981 */ /* 0x000f62000c1e1b00 */
[----:B0-----:R-:W-:-:S05]  /*da70*/  IMAD.IADD R28, R22, 0x1, R28 ;  /* 0x00000001161c7824 */ /* 0x001fca00078e021c */
[----:B------:R-:W-:-:S13]  /*da80*/  ISETP.GE.U32.AND P0, PT, R28, R29, PT ;  /* 0x0000001d1c00720c */ /* 0x000fda0003f06070 */
[----:B------:R-:W-:Y:S05]  /*da90*/  @P0 BRA `(.L_x_2944) ;  /* 0x00000000003c0947 */ /* 0x000fea0003800000 */
[----:B------:R0:W-:Y:S01]  /*daa0*/  STL [R1+0x14], R0 ;  /* 0x0000140001007387 */ /* 0x0001e20000100800 */
[----:B------:R-:W-:-:S06]  /*dab0*/  IMAD.WIDE.U32 R14, R28, 0x8, R10 ;  /* 0x000000081c0e7825 */ /* 0x000fcc00078e000a */
[----:B------:R-:W5:Y:S01]  /*dac0*/  LDG.E.64 R14, desc[UR36][R14.64] ;  /* 0x000000240e0e7981 */ /* 0x000f62000c1e1b00 */
[----:B0-----:R-:W0:Y:S02]  /*dad0*/  LDC R0, c[0x0][0x234] ;  /* 0x00008d00ff007b82 */ /* 0x001e240000000800 */
[----:B0-----:R-:W-:Y:S02]  /*dae0*/  IMAD.IADD R28, R28, 0x1, R0 ;  /* 0x000000011c1c7824 */ /* 0x001fe400078e0200 */
[----:B------:R0:W5:Y:S03]  /*daf0*/  LDL.LU R0, [R1+0x14] ;  /* 0x0000140001007983 */ /* 0x0001660000300800 */
[----:B------:R-:W-:-:S13]  /*db00*/  ISETP.GE.U32.AND P0, PT, R28, R29, PT ;  /* 0x0000001d1c00720c */ /* 0x000fda0003f06070 */
[----:B0-----:R-:W-:Y:S05]  /*db10*/  @P0 BRA `(.L_x_2944) ;  /* 0x00000000001c0947 */ /* 0x001fea0003800000 */
[----:B------:R-:W0:Y:S02]  /*db20*/  LDC R17, c[0x0][0x234] ;  /* 0x00008d00ff117b82 */ /* 0x000e240000000800 */
[----:B0-----:R-:W-:-:S05]  /*db30*/  IMAD.IADD R16, R28, 0x1, R17 ;  /* 0x000000011c107824 */ /* 0x001fca00078e0211 */
[----:B------:R-:W-:Y:S01]  /*db40*/  ISETP.GE.U32.AND P0, PT, R16, R29, PT ;  /* 0x0000001d1000720c */ /* 0x000fe20003f06070 */
[----:B------:R-:W-:-:S12]  /*db50*/  IMAD.WIDE.U32 R28, R28, 0x8, R10 ;  /* 0x000000081c1c7825 */ /* 0x000fd800078e000a */
[----:B------:R-:W-:Y:S02]  /*db60*/  @!P0 IMAD.WIDE.U32 R10, R16, 0x8, R10 ;  /* 0x00000008100a8825 */ /* 0x000fe400078e000a */
[----:B------:R0:W5:Y:S04]  /*db70*/  LDG.E.64 R16, desc[UR36][R28.64] ;  /* 0x000000241c107981 */ /* 0x000168000c1e1b00 */
[----:B------:R0:W5:Y:S02]  /*db80*/  @!P0 LDG.E.64 R18, desc[UR36][R10.64] ;  /* 0x000000240a128981 */ /* 0x000164000c1e1b00 */
.L_x_2944:
[----:B------:R-:W-:Y:S05]  /*db90*/  BSYNC B1 ;  /* 0x0000000000017941 */ /* 0x000fea0003800000 */
.L_x_2943:
[----:B------:R-:W-:Y:S04]  /*dba0*/  BSSY B1, `(.L_x_2945) ;  /* 0x0000045000017945 */ /* 0x000fe80003800000 */
[----:B------:R-:W-:Y:S05]  /*dbb0*/  @P1 BRA `(.L_x_2946) ;  /* 0x00000004000c1947 */ /* 0x000fea0003800000 */
[----:B0-----:R-:W2:Y:S01]  /*dbc0*/  LDL R28, [R1+0x8] ;  /* 0x00000800011c7983 */ /* 0x001ea20000100800 */
[----:B------:R-:W0:Y:S01]  /*dbd0*/  LDC R29, c[0x0][0x234] ;  /* 0x00008d00ff1d7b82 */ /* 0x000e220000000800 */
[CC--:B-----5:R-:W-:Y:S02]  /*dbe0*/  ISETP.NE.U32.AND P2, PT, R26.reuse, R12.reuse, PT ;  /* 0x0000000c1a00720c */ /* 0x0e0fe40003f45070 */
[----:B------:R-:W-:Y:S02]  /*dbf0*/  ISETP.GE.U32.AND P1, PT, R26, R12, PT ;  /* 0x0000000c1a00720c */ /* 0x000fe40003f26070 */
[-C--:B------:R-:W-:Y:S02]  /*dc00*/  ISETP.NE.AND.EX P2, PT, R5, R13.reuse, PT, P2 ;  /* 0x0000000d0500720c */ /* 0x080fe40003f45320 */
[----:B------:R-:W-:Y:S02]  /*dc10*/  ISETP.GE.U32.AND P0, PT, R27, R22, PT ;  /* 0x000000161b00720c */ /* 0x000fe40003f06070 */
[----:B------:R-:W-:-:S02]  /*dc20*/  ISETP.GE.AND.EX P1, PT, R5, R13, PT, P1 ;  /* 0x0000000d0500720c */ /* 0x000fc40003f26310 */
[----:B------:R-:W-:Y:S02]  /*dc30*/  ISETP.GE.AND.EX P0, PT, R20, RZ, PT, P0 ;  /* 0x000000ff1400720c */ /* 0x000fe40003f06300 */
[----:B------:R-:W-:-:S05]  /*dc40*/  SEL R10, RZ, 0xffffffff, P1 ;  /* 0xffffffffff0a7807 */ /* 0x000fca0000800000 */
[----:B------:R-:W-:-:S04]  /*dc50*/  @!P2 SEL R10, RZ, 0xffffffff, P0 ;  /* 0xffffffffff0aa807 */ /* 0x000fc80000000000 */
[----:B------:R-:W-:Y:S02]  /*dc60*/  LOP3.LUT R10, R10, 0x1, RZ, 0xc0, !PT ;  /* 0x000000010a0a7812 */ /* 0x000fe400078ec0ff */
[----:B0-----:R-:W-:Y:S02]  /*dc70*/  IADD3 R11, R22, R29, RZ ;  /* 0x0000001d160b7210 */ /* 0x001fe40007ffe0ff */
[----:B------:R-:W-:-:S04]  /*dc80*/  ISETP.NE.U32.AND P0, PT, R10, 0x1, PT ;  /* 0x000000010a00780c */ /* 0x000fc80003f05070 */
[----:B------:R-:W-:Y:S02]  /*dc90*/  SEL R26, R26, R12, !P0 ;  /* 0x0000000c1a1a7207 */ /* 0x000fe40004000000 */
[----:B------:R-:W-:Y:S02]  /*dca0*/  SEL R5, R5, R13, !P0 ;  /* 0x0000000d05057207 */ /* 0x000fe40004000000 */
[----:B------:R-:W-:Y:S02]  /*dcb0*/  SEL R27, R27, R22, !P0 ;  /* 0x000000161b1b7207 */ /* 0x000fe40004000000 */
[----:B------:R-:W-:Y:S02]  /*dcc0*/  SEL R20, R20, RZ, !P0 ;  /* 0x000000ff14147207 */ /* 0x000fe40004000000 */
[----:B--2---:R-:W-:-:S13]  /*dcd0*/  ISETP.GE.U32.AND P1, PT, R11, R28, PT ;  /* 0x0000001c0b00720c */ /* 0x004fda0003f26070 */
[----:B------:R-:W-:Y:S05]  /*dce0*/  @P1 BRA `(.L_x_2946) ;  /* 0x0000000000c01947 */ /* 0x000fea0003800000 */
[-C--:B------:R-:W-:Y:S01]  /*dcf0*/  ISETP.NE.U32.AND P2, PT, R25, R14.reuse, PT ;  /* 0x0000000e1900720c */ /* 0x080fe20003f45070 */
[----:B------:R-:W-:Y:S01]  /*dd00*/  IMAD.IADD R12, R11, 0x1, R29 ;  /* 0x000000010b0c7824 */ /* 0x000fe200078e021d */
[----:B------:R-:W-:Y:S02]  /*dd10*/  ISETP.GE.U32.AND P1, PT, R25, R14, PT ;  /* 0x0000000e1900720c */ /* 0x000fe40003f26070 */
[----:B------:R-:W-:Y:S02]  /*dd20*/  ISETP.NE.AND.EX P2, PT, R4, R15, PT, P2 ;  /* 0x0000000f0400720c */ /* 0x000fe40003f45320 */
        /* <DEDUP_REMOVED lines=13> */
[-C--:B------:R-:W-:Y:S01]  /*de00*/  ISETP.NE.U32.AND P2, PT, R24, R16.reuse, PT ;  /* 0x000000101800720c */ /* 0x080fe20003f45070 */
[----:B------:R-:W-:Y:S01]  /*de10*/  IMAD.IADD R11, R12, 0x1, R29 ;  /* 0x000000010c0b7824 */ /* 0x000fe200078e021d */
[----:B------:R-:W-:Y:S02]  /*de20*/  ISETP.GE.U32.AND P1, PT, R24, R16, PT ;  /* 0x000000101800720c */ /* 0x000fe40003f26070 */
[-C--:B------:R-:W-:Y:S02]  /*de30*/  ISETP.NE.AND.EX P2, PT, R3, R17.reuse, PT, P2 ;  /* 0x000000110300720c */ /* 0x080fe40003f45320 */
        /* <DEDUP_REMOVED lines=27> */
.L_x_2946:
[----:B------:R-:W-:Y:S05]  /*dff0*/  BSYNC B1 ;  /* 0x0000000000017941 */ /* 0x000fea0003800000 */
.L_x_2945:
[CC--:B------:R-:W-:Y:S02]  /*e000*/  ISETP.NE.U32.AND P2, PT, R26.reuse, R25.reuse, PT ;  /* 0x000000191a00720c */ /* 0x0c0fe40003f45070 */
[----:B------:R-:W-:Y:S02]  /*e010*/  ISETP.GE.U32.AND P0, PT, R26, R25, PT ;  /* 0x000000191a00720c */ /* 0x000fe40003f06070 */
[----:B------:R-:W-:Y:S02]  /*e020*/  ISETP.NE.AND.EX P2, PT, R5, R4, PT, P2 ;  /* 0x000000040500720c */ /* 0x000fe40003f45320 */
[----:B------:R-:W-:Y:S02]  /*e030*/  ISETP.GE.U32.AND P1, PT, R27, R6, PT ;  /* 0x000000061b00720c */ /* 0x000fe40003f26070 */
        /* <DEDUP_REMOVED lines=27> */
[----:B-----5:R-:W-:Y:S02]  /*e1f0*/  ISETP.GE.U32.AND P1, PT, R21, R0, PT ;  /* 0x000000001500720c */ /* 0x020fe40003f26070 */
        /* <DEDUP_REMOVED lines=9> */
[----:B------:R-:W-:-:S07]  /*e290*/  SEL R8, R5, R2, !P0 ;  /* 0x0000000205087207 */ /* 0x000fce0004000000 */
.L_x_2900:
[----:B------:R-:W-:Y:S05]  /*e2a0*/  BSYNC B0 ;  /* 0x0000000000007941 */ /* 0x000fea0003800000 */
.L_x_2899:
[----:B------:R-:W2:Y:S01]  /*e2b0*/  S2R R16, SR_TID.X ;  /* 0x0000000000107919 */ /* 0x000ea20000002100 */
[----:B------:R-:W-:Y:S02]  /*e2c0*/  ULDC UR4, c[0x0][0x244] ;  /* 0x0000910000047ab9 */ /* 0x000fe40000000800 */
[----:B------:R-:W-:-:S13]  /*e2d0*/  ISETP.NE.AND P0, PT, RZ, UR4, PT ;  /* 0x00000004ff007c0c */ /* 0x000fda000bf05270 */
[----:B------:R-:W-:Y:S05]  /*e2e0*/  @!P0 BRA `(.L_x_2947) ;  /* 0x0000000000d08947 */ /* 0x000fea0003800000 */
[----:B------:R-:W2:Y:S01]  /*e2f0*/  S2R R0, SR_TID.Y ;  /* 0x0000000000007919 */ /* 0x000ea20000002200 */
[----:B------:R-:W3:Y:S01]  /*e300*/  S2UR UR5, SR_CgaCtaId ;  /* 0x00000000000579c3 */ /* 0x000ee20000008800 */
[----:B------:R-:W-:Y:S01]  /*e310*/  UMOV UR4, 0x400 ;  /* 0x0000040000047882 */ /* 0x000fe20000000000 */
[----:B------:R-:W-:Y:S01]  /*e320*/  ULDC UR6, c[0x0][0x0] ;  /* 0x0000000000067ab9 */ /* 0x000fe20000000800 */
[----:B------:R-:W-:Y:S01]  /*e330*/  UIADD3 UR4, UR4, 0x10, URZ ;  /* 0x0000001004047890 */ /* 0x000fe2000fffe03f */
[----:B------:R-:W-:Y:S01]  /*e340*/  IMAD.MOV.U32 R4, RZ, RZ, R9 ;  /* 0x000000ffff047224 */ /* 0x000fe200078e0009 */
[----:B0-----:R-:W-:Y:S01]  /*e350*/  MOV R6, R21 ;  /* 0x0000001500067202 */ /* 0x001fe20000000f00 */
[----:B------:R-:W-:Y:S01]  /*e360*/  IMAD.MOV.U32 R5, RZ, RZ, R8 ;  /* 0x000000ffff057224 */ /* 0x000fe200078e0008 */
[----:B------:R-:W-:Y:S01]  /*e370*/  ULDC UR7, c[0x0][0x4] ;  /* 0x0000010000077ab9 */ /* 0x000fe20000000800 */
[----:B------:R-:W-:Y:S01]  /*e380*/  IMAD.MOV.U32 R7, RZ, RZ, R20 ;  /* 0x000000ffff077224 */ /* 0x000fe200078e0014 */
[----:B---3--:R-:W-:-:S02]  /*e390*/  ULEA UR4, UR5, UR4, 0x18 ;  /* 0x0000000405047291 */ /* 0x008fc4000f8ec03f */
[----:B------:R-:W-:Y:S01]  /*e3a0*/  USHF.R.U32.HI UR5, URZ, 0x1, UR7 ;  /* 0x000000013f057899 */ /* 0x000fe20008011607 */
[----:B--2---:R-:W-:-:S05]  /*e3b0*/  IMAD R0, R0, UR6, R16 ;  /* 0x0000000600007c24 */ /* 0x004fca000f8e0210 */
[----:B------:R-:W-:Y:S02]  /*e3c0*/  ISETP.NE.AND P0, PT, RZ, UR5, PT ;  /* 0x00000005ff007c0c */ /* 0x000fe4000bf05270 */
[----:B------:R-:W-:-:S05]  /*e3d0*/  LEA R3, R0, UR4, 0x4 ;  /* 0x0000000400037c11 */ /* 0x000fca000f8e20ff */
[----:B------:R3:W-:Y:S06]  /*e3e0*/  STS.128 [R3], R4 ;  /* 0x0000000403007388 */ /* 0x0007ec0000000c00 */
[----:B------:R-:W-:Y:S05]  /*e3f0*/  @!P0 BRA `(.L_x_2947) ;  /* 0x00000000008c8947 */ /* 0x000fea0003800000 */
[----:B------:R-:W-:-:S07]  /*e400*/  IMAD.U32 R0, RZ, RZ, UR5 ;  /* 0x00000005ff007e24 */ /* 0x000fce000f8e00ff */
.L_x_2950:
[----:B------:R-:W3:Y:S01]  /*e410*/  S2R R2, SR_TID.Y ;  /* 0x0000000000027919 */ /* 0x000ee20000002200 */
[----:B------:R-:W-:Y:S01]  /*e420*/  BSSY B0, `(.L_x_2948) ;  /* 0x000001e000007945 */ /* 0x000fe20003800000 */
[----:B------:R-:W-:Y:S01]  /*e430*/  BAR.SYNC.DEFER_BLOCKING 0x0 ;  /* 0x0000000000007b1d */ /* 0x000fe20000010000 */
[----:B------:R-:W-:Y:S02]  /*e440*/  ISETP.GT.AND P3, PT, R0, 0x1, PT ;  /* 0x000000010000780c */ /* 0x000fe40003f64270 */
[--C-:B------:R-:W-:Y:S01]  /*e450*/  SHF.R.S32.HI R10, RZ, 0x1, R0.reuse ;  /* 0x00000001ff0a7819 */ /* 0x100fe20000011400 */
[----:B0--3--:R-:W-:-:S05]  /*e460*/  IMAD.IADD R5, R2, 0x1, R0 ;  /* 0x0000000102057824 */ /* 0x009fca00078e0200 */
[----:B------:R-:W-:-:S04]  /*e470*/  ISETP.GE.U32.AND P0, PT, R5, UR7, PT ;  /* 0x0000000705007c0c */ /* 0x000fc8000bf06070 */
[----:B------:R-:W-:-:S13]  /*e480*/  ISETP.GE.U32.OR P0, PT, R2, R0, P0 ;  /* 0x000000000200720c */ /* 0x000fda0000706470 */
[----:B------:R-:W-:Y:S05]  /*e490*/  @P0 BRA `(.L_x_2949) ;  /* 0x0000000000580947 */ /* 0x000fea0003800000 */
[----:B------:R-:W-:-:S05]  /*e4a0*/  IMAD R0, R5, UR6, R16 ;  /* 0x0000000605007c24 */ /* 0x000fca000f8e0210 */
[----:B------:R-:W-:-:S05]  /*e4b0*/  LEA R0, R0, UR4, 0x4 ;  /* 0x0000000400007c11 */ /* 0x000fca000f8e20ff */
[----:B------:R-:W0:Y:S02]  /*e4c0*/  LDS.128 R4, [R0] ;  /* 0x0000000000047984 */ /* 0x000e240000000c00 */
[CC--:B0-----:R-:W-:Y:S02]  /*e4d0*/  ISETP.NE.U32.AND P0, PT, R9.reuse, R4.reuse, PT ;  /* 0x000000040900720c */ /* 0x0c1fe40003f05070 */
[----:B------:R-:W-:Y:S02]  /*e4e0*/  ISETP.GE.U32.AND P2, PT, R9, R4, PT ;  /* 0x000000040900720c */ /* 0x000fe40003f46070 */
[CC--:B------:R-:W-:Y:S02]  /*e4f0*/  ISETP.NE.AND.EX P0, PT, R8.reuse, R5.reuse, PT, P0 ;  /* 0x000000050800720c */ /* 0x0c0fe40003f05300 */
[----:B------:R-:W-:Y:S02]  /*e500*/  ISETP.GE.U32.AND P1, PT, R21, R6, PT ;  /* 0x000000061500720c */ /* 0x000fe40003f26070 */
[----:B------:R-:W-:-:S02]  /*e510*/  ISETP.GE.AND.EX P2, PT, R8, R5, PT, P2 ;  /* 0x000000050800720c */ /* 0x000fc40003f46320 */
        /* <DEDUP_REMOVED lines=9> */
[----:B------:R-:W-:Y:S01]  /*e5b0*/  SEL R8, R8, R5, !P0 ;  /* 0x0000000508087207 */ /* 0x000fe20004000000 */
[----:B------:R-:W-:Y:S02]  /*e5c0*/  IMAD.MOV.U32 R6, RZ, RZ, R21 ;  /* 0x000000ffff067224 */ /* 0x000fe400078e0015 */
[----:B------:R-:W-:Y:S01]  /*e5d0*/  IMAD.MOV.U32 R7, RZ, RZ, R20 ;  /* 0x000000ffff077224 */ /* 0x000fe200078e0014 */
[----:B------:R-:W-:-:S05]  /*e5e0*/  MOV R5, R8 ;  /* 0x0000000800057202 */ /* 0x000fca0000000f00 */
[----:B------:R0:W-:Y:S02]  /*e5f0*/  STS.128 [R3], R4 ;  /* 0x0000000403007388 */ /* 0x0001e40000000c00 */
.L_x_2949:
[----:B------:R-:W-:Y:S05]  /*e600*/  BSYNC B0 ;  /* 0x0000000000007941 */ /* 0x000fea0003800000 */
.L_x_2948:
[----:B------:R-:W-:Y:S01]  /*e610*/  IMAD.MOV.U32 R0, RZ, RZ, R10 ;  /* 0x000000ffff007224 */ /* 0x000fe200078e000a */
[----:B------:R-:W-:Y:S06]  /*e620*/  @P3 BRA `(.L_x_2950) ;  /* 0xfffffffc00783947 */ /* 0x000fec000383ffff */
.L_x_2947:
[----:B------:R-:W-:Y:S02]  /*e630*/  ULDC UR4, c[0x0][0x240] ;  /* 0x0000900000047ab9 */ /* 0x000fe40000000800 */
[----:B------:R-:W-:-:S13]  /*e640*/  ISETP.NE.AND P0, PT, RZ, UR4, PT ;  /* 0x00000004ff007c0c */ /* 0x000fda000bf05270 */
[----:B------:R-:W-:Y:S05]  /*e650*/  @!P0 BRA `(.L_x_2951) ;  /* 0x0000000400388947 */ /* 0x000fea0003800000 */
[----:B------:R-:W4:Y:S02]  /*e660*/  LDC R11, c[0x0][RZ] ;  /* 0x00000000ff0b7b82 */ /* 0x000f240000000800 */
[----:B----4-:R-:W-:Y:S01]  /*e670*/  ISETP.GT.AND P0, PT, R11, 0x20, PT ;  /* 0x000000200b00780c */ /* 0x010fe20003f04270 */
[----:B------:R-:W-:-:S12]  /*e680*/  IMAD.MOV.U32 R0, RZ, RZ, R11 ;  /* 0x000000ffff007224 */ /* 0x000fd800078e000b */
[----:B------:R-:W-:Y:S05]  /*e690*/  @!P0 BRA `(.L_x_2952) ;  /* 0x0000000000c48947 */ /* 0x000fea0003800000 */
[----:B------:R-:W2:Y:S01]  /*e6a0*/  S2R R2, SR_TID.Y ;  /* 0x0000000000027919 */ /* 0x000ea20000002200 */
[----:B------:R-:W4:Y:S01]  /*e6b0*/  S2UR UR5, SR_CgaCtaId ;  /* 0x00000000000579c3 */ /* 0x000f220000008800 */
[----:B------:R-:W-:Y:S01]  /*e6c0*/  UMOV UR4, 0x400 ;  /* 0x0000040000047882 */ /* 0x000fe20000000000 */
[----:B0--3--:R-:W-:Y:S01]  /*e6d0*/  MOV R4, R9 ;  /* 0x0000000900047202 */ /* 0x009fe20000000f00 */
[----:B------:R-:W-:Y:S01]  /*e6e0*/  UIADD3 UR4, UR4, 0x10, URZ ;  /* 0x0000001004047890 */ /* 0x000fe2000fffe03f */
[----:B------:R-:W-:Y:S02]  /*e6f0*/  IMAD.MOV.U32 R5, RZ, RZ, R8 ;  /* 0x000000ffff057224 */ /* 0x000fe400078e0008 */
[----:B------:R-:W-:Y:S02]  /*e700*/  IMAD.MOV.U32 R6, RZ, RZ, R21 ;  /* 0x000000ffff067224 */ /* 0x000fe400078e0015 */
[----:B------:R-:W-:Y:S01]  /*e710*/  IMAD.MOV.U32 R7, RZ, RZ, R20 ;  /* 0x000000ffff077224 */ /* 0x000fe200078e0014 */
[----:B----4-:R-:W-:Y:S01]  /*e720*/  ULEA UR4, UR5, UR4, 0x18 ;  /* 0x0000000405047291 */ /* 0x010fe2000f8ec03f */
[----:B--2---:R-:W-:-:S05]  /*e730*/  IMAD R0, R2, R11, R16 ;  /* 0x0000000b02007224 */ /* 0x004fca00078e0210 */
[----:B------:R-:W-:Y:S02]  /*e740*/  LEA R3, R0, UR4, 0x4 ;  /* 0x0000000400037c11 */ /* 0x000fe4000f8e20ff */
[----:B------:R-:W-:-:S03]  /*e750*/  LEA.HI R0, R11, R11, RZ, 0x1 ;  /* 0x0000000b0b007211 */ /* 0x000fc600078f08ff */
[----:B------:R4:W-:Y:S01]  /*e760*/  STS.128 [R3], R4 ;  /* 0x0000000403007388 */ /* 0x0009e20000000c00 */
[----:B------:R-:W-:Y:S01]  /*e770*/  SHF.R.S32.HI R2, RZ, 0x1, R0 ;  /* 0x00000001ff027819 */ /* 0x000fe20000011400 */
[----:B------:R-:W-:-:S03]  /*e780*/  IMAD.MOV.U32 R0, RZ, RZ, 0x20 ;  /* 0x00000020ff007424 */ /* 0x000fc600078e00ff */
[----:B------:R-:W-:-:S13]  /*e790*/  ISETP.GE.AND P0, PT, R2, 0x20, PT ;  /* 0x000000200200780c */ /* 0x000fda0003f06270 */
[----:B----4-:R-:W-:Y:S05]  /*e7a0*/  @!P0 BRA `(.L_x_2952) ;  /* 0x0000000000808947 */ /* 0x010fea0003800000 */
.L_x_2955:
[----:B------:R-:W-:Y:S01]  /*e7b0*/  IADD3 R0, R16, R2, RZ ;  /* 0x0000000210007210 */ /* 0x000fe20007ffe0ff */
[----:B------:R-:W-:Y:S03]  /*e7c0*/  BAR.SYNC.DEFER_BLOCKING 0x0 ;  /* 0x0000000000007b1d */ /* 0x000fe60000010000 */
[----:B------:R-:W-:-:S03]  /*e7d0*/  ISETP.GE.U32.AND P0, PT, R0, R11, PT ;  /* 0x0000000b0000720c */ /* 0x000fc60003f06070 */
[----:B------:R-:W-:Y:S01]  /*e7e0*/  BSSY B0, `(.L_x_2953) ;  /* 0x0000018000007945 */ /* 0x000fe20003800000 */
[----:B------:R-:W-:-:S13]  /*e7f0*/  ISETP.GE.U32.OR P0, PT, R16, R2, P0 ;  /* 0x000000021000720c */ /* 0x000fda0000706470 */
[----:B0-----:R-:W-:Y:S05]  /*e800*/  @P0 BRA `(.L_x_2954) ;  /* 0x0000000000540947 */ /* 0x001fea0003800000 */
[----:B------:R-:W-:-:S06]  /*e810*/  IMAD R4, R2, 0x10, R3 ;  /* 0x0000001002047824 */ /* 0x000fcc00078e0203 */
        /* <DEDUP_REMOVED lines=20> */
.L_x_2954:
[----:B------:R-:W-:Y:S05]  /*e960*/  BSYNC B0 ;  /* 0x0000000000007941 */ /* 0x000fea0003800000 */
.L_x_2953:
[----:B------:R-:W-:-:S04]  /*e970*/  SHF.R.S32.HI R2, RZ, 0x1, R2 ;  /* 0x00000001ff027819 */ /* 0x000fc80000011402 */
[----:B------:R-:W-:-:S13]  /*e980*/  ISETP.GE.AND P0, PT, R2, 0x20, PT ;  /* 0x000000200200780c */ /* 0x000fda0003f06270 */
[----:B------:R-:W-:Y:S05]  /*e990*/  @P0 BRA `(.L_x_2955) ;  /* 0xfffffffc00840947 */ /* 0x000fea000383ffff */
[----:B------:R-:W-:-:S07]  /*e9a0*/  IMAD.MOV.U32 R0, RZ, RZ, 0x20 ;  /* 0x00000020ff007424 */ /* 0x000fce00078e00ff */
.L_x_2952:
[----:B------:R-:W-:Y:S01]  /*e9b0*/  BAR.SYNC.DEFER_BLOCKING 0x0 ;  /* 0x0000000000007b1d */ /* 0x000fe20000010000 */
[----:B------:R-:W-:-:S13]  /*e9c0*/  ISETP.GE.AND P0, PT, R0, 0x2, PT ;  /* 0x000000020000780c */ /* 0x000fda0003f06270 */
[----:B------:R-:W-:Y:S05]  /*e9d0*/  @!P0 BRA `(.L_x_2951) ;  /* 0x0000000000588947 */ /* 0x000fea0003800000 */
[----:B0--3--:R-:W-:-:S07]  /*e9e0*/  IMAD.MOV.U32 R3, RZ, RZ, 0x1 ;  /* 0x00000001ff037424 */ /* 0x009fce00078e00ff */
.L_x_2956:
[----:B------:R-:W0:Y:S04]  /*e9f0*/  SHFL.DOWN PT, R2, R9, R3, 0x1f ;  /* 0x08001f0309027589 */ /* 0x000e2800000e0000 */
[----:B------:R-:W3:Y:S04]  /*ea00*/  SHFL.DOWN PT, R5, R8, R3, 0x1f ;  /* 0x08001f0308057589 */ /* 0x000ee800000e0000 */
[----:B------:R-:W4:Y:S04]  /*ea10*/  SHFL.DOWN PT, R4, R21, R3, 0x1f ;  /* 0x08001f0315047589 */ /* 0x000f2800000e0000 */
[----:B------:R5:W1:Y:S02]  /*ea20*/  SHFL.DOWN PT, R7, R20, R3, 0x1f ;  /* 0x08001f0314077589 */ /* 0x000a6400000e0000 */
[----:B-----5:R-:W-:Y:S01]  /*ea30*/  IMAD.SHL.U32 R3, R3, 0x2, RZ ;  /* 0x0000000203037824 */ /* 0x020fe200078e00ff */
[----:B0-----:R-:W-:-:S02]  /*ea40*/  ISETP.NE.U32.AND P0, PT, R9, R2, PT ;  /* 0x000000020900720c */ /* 0x001fc40003f05070 */
[----:B------:R-:W-:Y:S02]  /*ea50*/  ISETP.GE.U32.AND P2, PT, R9, R2, PT ;  /* 0x000000020900720c */ /* 0x000fe40003f46070 */
[CC--:B---3--:R-:W-:Y:S02]  /*ea60*/  ISETP.NE.AND.EX P0, PT, R8.reuse, R5.reuse, PT, P0 ;  /* 0x000000050800720c */ /* 0x0c8fe40003f05300 */
[----:B------:R-:W-:Y:S02]  /*ea70*/  ISETP.GE.AND.EX P2, PT, R8, R5, PT, P2 ;  /* 0x000000050800720c */ /* 0x000fe40003f46320 */
[----:B----4-:R-:W-:Y:S02]  /*ea80*/  ISETP.GE.U32.AND P1, PT, R21, R4, PT ;  /* 0x000000041500720c */ /* 0x010fe40003f26070 */
[----:B------:R-:W-:Y:S02]  /*ea90*/  SEL R6, RZ, 0xffffffff, P2 ;  /* 0xffffffffff067807 */ /* 0x000fe40001000000 */
[----:B-1----:R-:W-:-:S05]  /*eaa0*/  ISETP.GE.AND.EX P1, PT, R20, R7, PT, P1 ;  /* 0x000000071400720c */ /* 0x002fca0003f26310 */
[----:B------:R-:W-:Y:S02]  /*eab0*/  @!P0 SEL R6, RZ, 0xffffffff, P1 ;  /* 0xffffffffff068807 */ /* 0x000fe40000800000 */
[----:B------:R-:W-:Y:S02]  /*eac0*/  ISETP.GE.AND P1, PT, R3, R0, PT ;  /* 0x000000000300720c */ /* 0x000fe40003f26270 */
[----:B------:R-:W-:-:S04]  /*ead0*/  LOP3.LUT R6, R6, 0x1, RZ, 0xc0, !PT ;  /* 0x0000000106067812 */ /* 0x000fc800078ec0ff */
[----:B------:R-:W-:-:S04]  /*eae0*/  ISETP.NE.U32.AND P0, PT, R6, 0x1, PT ;  /* 0x000000010600780c */ /* 0x000fc80003f05070 */
[----:B------:R-:W-:Y:S02]  /*eaf0*/  SEL R9, R9, R2, !P0 ;  /* 0x0000000209097207 */ /* 0x000fe40004000000 */
[----:B------:R-:W-:Y:S02]  /*eb00*/  SEL R8, R8, R5, !P0 ;  /* 0x0000000508087207 */ /* 0x000fe40004000000 */
[----:B------:R-:W-:Y:S02]  /*eb10*/  SEL R21, R21, R4, !P0 ;  /* 0x0000000415157207 */ /* 0x000fe40004000000 */
[----:B------:R-:W-:Y:S01]  /*eb20*/  SEL R20, R20, R7, !P0 ;  /* 0x0000000714147207 */ /* 0x000fe20004000000 */
[----:B------:R-:W-:Y:S06]  /*eb30*/  @!P1 BRA `(.L_x_2956) ;  /* 0xfffffffc00ac9947 */ /* 0x000fec000383ffff */
.L_x_2951:
[----:B------:R-:W4:Y:S01]  /*eb40*/  LDC R0, c[0x0][0x3fc] ;  /* 0x0000ff00ff007b82 */ /* 0x000f220000000800 */
[----:B------:R-:W-:Y:S01]  /*eb50*/  ULDC UR4, c[0x0][0x24c] ;  /* 0x0000930000047ab9 */ /* 0x000fe20000000800 */
[----:B------:R-:W-:Y:S02]  /*eb60*/  IMAD.MOV.U32 R2, RZ, RZ, RZ ;  /* 0x000000ffff027224 */ /* 0x000fe400078e00ff */
[----:B--2---:R-:W-:Y:S01]  /*eb70*/  IMAD R17, R16, UR4, RZ ;  /* 0x0000000410117c24 */ /* 0x004fe2000f8e02ff */
[----:B----4-:R-:W-:-:S13]  /*eb80*/  ISETP.NE.AND P0, PT, R0, RZ, PT ;  /* 0x000000ff0000720c */ /* 0x010fda0003f05270 */
[----:B------:R-:W-:Y:S05]  /*eb90*/  @!P0 BRA `(.L_x_2957) ;  /* 0x00000010005c8947 */ /* 0x000fea0003800000 */
[----:B------:R-:W2:Y:S01]  /*eba0*/  S2R R2, SR_TID.Y ;  /* 0x0000000000027919 */ /* 0x000ea20000002200 */
[----:B------:R-:W4:Y:S01]  /*ebb0*/  S2UR UR4, SR_CTAID.X ;  /* 0x00000000000479c3 */ /* 0x000f220000002500 */
[----:B------:R-:W-:Y:S01]  /*ebc0*/  ULDC UR5, c[0x0][0x250] ;  /* 0x0000940000057ab9 */ /* 0x000fe20000000800 */
[----:B------:R-:W-:Y:S01]  /*ebd0*/  ULDC.64 UR6, c[0x0][0x400] ;  /* 0x0001000000067ab9 */ /* 0x000fe20000000a00 */
[----:B------:R-:W-:-:S05]  /*ebe0*/  ISETP.NE.AND P0, PT, R0, 0x1, PT ;  /* 0x000000010000780c */ /* 0x000fca0003f05270 */
[----:B0--3--:R-:W4:Y:S01]  /*ebf0*/  LDC R3, c[0x0][0x238] ;  /* 0x00008e00ff037b82 */ /* 0x009f220000000800 */
[----:B--2---:R-:W-:-:S04]  /*ec00*/  IMAD R2, R2, UR5, R17 ;  /* 0x0000000502027c24 */ /* 0x004fc8000f8e0211 */
[----:B----4-:R-:W-:Y:S01]  /*ec10*/  IMAD R3, R3, UR4, R2 ;  /* 0x0000000403037c24 */ /* 0x010fe2000f8e0202 */
[----:B------:R-:W-:Y:S01]  /*ec20*/  HFMA2.MMA R2, -RZ, RZ, 0, 0 ;  /* 0x00000000ff027435 */ /* 0x000fe200000001ff */
[----:B------:R-:W-:-:S09]  /*ec30*/  ULDC UR4, c[0x0][0x408] ;  /* 0x0001020000047ab9 */ /* 0x000fd20000000800 */
        /* <DEDUP_REMOVED lines=269> */
.L_x_2957:
[----:B------:R-:W-:Y:S01]  /*fd10*/  ULDC.64 UR4, c[0x0][0x610] ;  /* 0x0001840000047ab9 */ /* 0x000fe20000000a00 */
[----:B0--3--:R-:W-:Y:S02]  /*fd20*/  CS2R R6, SRZ ;  /* 0x0000000000067805 */ /* 0x009fe4000001ff00 */
[----:B------:R-:W-:Y:S02]  /*fd30*/  ISETP.NE.U32.AND P0, PT, RZ, UR4, PT ;  /* 0x00000004ff007c0c */ /* 0x000fe4000bf05070 */
[----:B------:R-:W-:Y:S02]  /*fd40*/  MOV R14, RZ ;  /* 0x000000ff000e7202 */ /* 0x000fe40000000f00 */
[----:B------:R-:W-:-:S13]  /*fd50*/  ISETP.NE.AND.EX P0, PT, RZ, UR5, PT, P0 ;  /* 0x00000005ff007c0c */ /* 0x000fda000bf05300 */
[----:B------:R-:W-:Y:S05]  /*fd60*/  @!P0 BRA `(.L_x_2958) ;  /* 0x00000008000c8947 */ /* 0x000fea0003800000 */
[----:B------:R-:W-:Y:S02]  /*fd70*/  IMAD.MOV.U32 R7, RZ, RZ, 0x8 ;  /* 0x00000008ff077424 */ /* 0x000fe400078e00ff */
[----:B------:R-:W-:Y:S02]  /*fd80*/  IMAD.MOV.U32 R13, RZ, RZ, RZ ;  /* 0x000000ffff0d7224 */ /* 0x000fe400078e00ff */
[----:B------:R-:W-:Y:S02]  /*fd90*/  IMAD.MOV.U32 R10, RZ, RZ, 0x10 ;  /* 0x00000010ff0a7424 */ /* 0x000fe400078e00ff */
[----:B------:R-:W-:-:S07]  /*fda0*/  IMAD.MOV.U32 R11, RZ, RZ, 0x0 ;  /* 0x00000000ff0b7424 */ /* 0x000fce00078e00ff */
.L_x_2961:
[----:B------:R-:W-:Y:S01]  /*fdb0*/  LOP3.LUT R0, R13, R11, RZ, 0xfc, !PT ;  /* 0x0000000b0d007212 */ /* 0x000fe200078efcff */
[----:B------:R-:W-:Y:S01]  /*fdc0*/  IMAD.MOV.U32 R6, RZ, RZ, R11 ;  /* 0x000000ffff067224 */ /* 0x000fe200078e000b */
[----:B------:R-:W-:Y:S02]  /*fdd0*/  MOV R5, R10 ;  /* 0x0000000a00057202 */ /* 0x000fe40000000f00 */
[----:B------:R-:W-:-:S13]  /*fde0*/  ISETP.NE.U32.AND P0, PT, R0, RZ, PT ;  /* 0x000000ff0000720c */ /* 0x000fda0003f05070 */
[----:B------:R-:W-:Y:S05]  /*fdf0*/  @!P0 BRA `(.L_x_2959) ;  /* 0x00000000001c8947 */ /* 0x000fea0003800000 */
[----:B------:R-:W-:Y:S01]  /*fe00*/  IMAD.MOV.U32 R0, RZ, RZ, R7 ;  /* 0x000000ffff007224 */ /* 0x000fe200078e0007 */
[----:B------:R-:W-:Y:S01]  /*fe10*/  MOV R7, R13 ;  /* 0x0000000d00077202 */ /* 0x000fe20000000f00 */
[----:B------:R-:W-:Y:S01]  /*fe20*/  IMAD.MOV.U32 R4, RZ, RZ, R10 ;  /* 0x000000ffff047224 */ /* 0x000fe200078e000a */
[----:B------:R-:W-:Y:S01]  /*fe30*/  MOV R14, 0xfe60 ;  /* 0x0000fe60000e7802 */ /* 0x000fe20000000f00 */
[----:B------:R-:W-:-:S07]  /*fe40*/  IMAD.MOV.U32 R3, RZ, RZ, R11 ;  /* 0x000000ffff037224 */ /* 0x000fce00078e000b */
[----:B-1----:R-:W-:Y:S05]  /*fe50*/  CALL.REL.NOINC `($__internal_19_$__cuda_sm20_rem_u64) ;  /* 0x0000003c00fc7944 */ /* 0x002fea0003c00000 */
[----:B------:R-:W-:Y:S05]  /*fe60*/  BRA `(.L_x_2960) ;  /* 0x00000000004c7947 */ /* 0x000fea0003800000 */
.L_x_2959:
        /* <DEDUP_REMOVED lines=14> */
[----:B------:R-:W-:-:S04]  /*ff50*/  @P0 IADD3 R3, R3, -R10, RZ ;  /* 0x8000000a03030210 */ /* 0x000fc80007ffe0ff */
[----:B------:R-:W-:-:S13]  /*ff60*/  ISETP.GE.U32.AND P0, PT, R3, R10, PT ;  /* 0x0000000a0300720c */ /* 0x000fda0003f06070 */
[----:B------:R-:W-:Y:S01]  /*ff70*/  @P0 IMAD.IADD R3, R3, 0x1, -R10 ;  /* 0x0000000103030824 */ /* 0x000fe200078e0a0a */
[----:B------:R-:W-:-:S05]  /*ff80*/  @!P1 LOP3.LUT R3, RZ, R10, RZ, 0x33, !PT ;  /* 0x0000000aff039212 */ /* 0x000fca00078e33ff */
[----:B------:R-:W-:-:S07]  /*ff90*/  IMAD.MOV.U32 R10, RZ, RZ, R3 ;  /* 0x000000ffff0a7224 */ /* 0x000fce00078e0003 */
.L_x_2960:
        /* <DEDUP_REMOVED lines=10> */
[----:B-1----:R-:W-:Y:S05]  /*10040*/  CALL.REL.NOINC `($__internal_18_$__cuda_sm20_div_u64) ;  /* 0x0000003800687944 */ /* 0x002fea0003c00000 */
[----:B------:R-:W-:Y:S02]  /*10050*/  IMAD.MOV.U32 R10, RZ, RZ, R4 ;  /* 0x000000ffff0a7224 */ /* 0x000fe400078e0004 */
[----:B------:R-:W-:Y:S01]  /*10060*/  IMAD.MOV.U32 R11, RZ, RZ, R7 ;  /* 0x000000ffff0b7224 */ /* 0x000fe200078e0007 */
[----:B------:R-:W-:Y:S06]  /*10070*/  BRA `(.L_x_2963) ;  /* 0x00000000004c7947 */ /* 0x000fec0003800000 */
.L_x_2962:
[----:B------:R-:W0:Y:S01]  /*10080*/  I2F.U32.RP R3, R5 ;  /* 0x0000000500037306 */ /* 0x000e220000209000 */
[----:B------:R-:W-:Y:S01]  /*10090*/  IMAD.MOV.U32 R10, RZ, RZ, RZ ;  /* 0x000000ffff0a7224 */ /* 0x000fe200078e00ff */
[----:B------:R-:W-:-:S06]  /*100a0*/  ISETP.NE.U32.AND P3, PT, R5, RZ, PT ;  /* 0x000000ff0500720c */ /* 0x000fcc0003f65070 */
[----:B0-----:R-:W0:Y:S02]  /*100b0*/  MUFU.RCP R3, R3 ;  /* 0x0000000300037308 */ /* 0x001e240000001000 */
[----:B0-----:R-:W-:-:S06]  /*100c0*/  IADD3 R11, R3, 0xffffffe, RZ ;  /* 0x0ffffffe030b7810 */ /* 0x001fcc0007ffe0ff */
        /* <DEDUP_REMOVED lines=9> */
[----:B------:R-:W-:Y:S01]  /*10160*/  @P0 IMAD.IADD R0, R0, 0x1, -R5 ;  /* 0x0000000100000824 */ /* 0x000fe200078e0a05 */
[----:B------:R-:W-:-:S04]  /*10170*/  @P0 IADD3 R10, R10, 0x1, RZ ;  /* 0x000000010a0a0810 */ /* 0x000fc80007ffe0ff */
[----:B------:R-:W-:-:S13]  /*10180*/  ISETP.GE.U32.AND P1, PT, R0, R5, PT ;  /* 0x000000050000720c */ /* 0x000fda0003f26070 */
[----:B------:R-:W-:Y:S01]  /*10190*/  @P1 VIADD R10, R10, 0x1 ;  /* 0x000000010a0a1836 */ /* 0x000fe20000000000 */
[----:B------:R-:W-:-:S07]  /*101a0*/  @!P3 LOP3.LUT R10, RZ, R5, RZ, 0x33, !PT ;  /* 0x00000005ff0ab212 */ /* 0x000fce00078e33ff */
.L_x_2963:
[----:B------:R-:W-:Y:S05]  /*101b0*/  @!P2 BRA `(.L_x_2964) ;  /* 0x000000000018a947 */ /* 0x000fea0003800000 */
[----:B------:R-:W-:Y:S01]  /*101c0*/  IMAD.MOV.U32 R3, RZ, RZ, 0x8 ;  /* 0x00000008ff037424 */ /* 0x000fe200078e00ff */
[----:B------:R-:W-:Y:S01]  /*101d0*/  MOV R0, 0x10200 ;  /* 0x0001020000007802 */ /* 0x000fe20000000f00 */
[----:B------:R-:W-:-:S07]  /*101e0*/  IMAD.MOV.U32 R4, RZ, RZ, RZ ;  /* 0x000000ffff047224 */ /* 0x000fce00078e00ff */
[----:B-1----:R-:W-:Y:S05]  /*101f0*/  CALL.REL.NOINC `($__internal_18_$__cuda_sm20_div_u64) ;  /* 0x0000003400fc7944 */ /* 0x002fea0003c00000 */
[----:B------:R-:W-:Y:S01]  /*10200*/  MOV R6, R4 ;  /* 0x0000000400067202 */ /* 0x000fe20000000f00 */
[----:B------:R-:W-:Y:S06]  /*10210*/  BRA `(.L_x_2965) ;  /* 0x00000000004c7947 */ /* 0x000fec0003800000 */
.L_x_2964:
        /* <DEDUP_REMOVED lines=14> */
[----:B------:R-:W-:Y:S01]  /*10300*/  @P0 IADD3 R0, R0, -R5, RZ ;  /* 0x8000000500000210 */ /* 0x000fe20007ffe0ff */
[----:B------:R-:W-:-:S03]  /*10310*/  @P0 VIADD R6, R6, 0x1 ;  /* 0x0000000106060836 */ /* 0x000fc60000000000 */
[----:B------:R-:W-:-:S13]  /*10320*/  ISETP.GE.U32.AND P1, PT, R0, R5, PT ;  /* 0x000000050000720c */ /* 0x000fda0003f26070 */
[----:B------:R-:W-:Y:S01]  /*10330*/  @P1 VIADD R6, R6, 0x1 ;  /* 0x0000000106061836 */ /* 0x000fe20000000000 */
[----:B------:R-:W-:-:S07]  /*10340*/  @!P2 LOP3.LUT R6, RZ, R5, RZ, 0x33, !PT ;  /* 0x00000005ff06a212 */ /* 0x000fce00078e33ff */
.L_x_2965:
        /* <DEDUP_REMOVED lines=10> */
[----:B-1----:R-:W-:Y:S05]  /*103f0*/  CALL.REL.NOINC `($__internal_18_$__cuda_sm20_div_u64) ;  /* 0x00000034007c7944 */ /* 0x002fea0003c00000 */
[----:B------:R-:W-:Y:S01]  /*10400*/  IMAD.MOV.U32 R5, RZ, RZ, R7 ;  /* 0x000000ffff057224 */ /* 0x000fe200078e0007 */
[----:B------:R-:W-:Y:S06]  /*10410*/  BRA `(.L_x_2968) ;  /* 0x00000000004c7947 */ /* 0x000fec0003800000 */
.L_x_2967:
[----:B------:R-:W0:Y:S01]  /*10420*/  I2F.U32.RP R0, R6 ;  /* 0x0000000600007306 */ /* 0x000e220000209000 */
[----:B------:R-:W-:-:S07]  /*10430*/  ISETP.NE.U32.AND P2, PT, R6, RZ, PT ;  /* 0x000000ff0600720c */ /* 0x000fce0003f45070 */
[----:B0-----:R-:W0:Y:S02]  /*10440*/  MUFU.RCP R0, R0 ;  /* 0x0000000000007308 */ /* 0x001e240000001000 */
[----:B0-----:R-:W-:-:S06]  /*10450*/  VIADD R4, R0, 0xffffffe ;  /* 0x0ffffffe00047836 */ /* 0x001fcc0000000000 */
[----:B------:R0:W2:Y:S02]  /*10460*/  F2I.FTZ.U32.TRUNC.NTZ R5, R4 ;  /* 0x0000000400057305 */ /* 0x0000a4000021f000 */
[----:B0-----:R-:W-:Y:S01]  /*10470*/  IMAD.MOV.U32 R4, RZ, RZ, RZ ;  /* 0x000000ffff047224 */ /* 0x001fe200078e00ff */
[----:B--2---:R-:W-:-:S05]  /*10480*/  IADD3 R3, RZ, -R5, RZ ;  /* 0x80000005ff037210 */ /* 0x004fca0007ffe0ff */
        /* <DEDUP_REMOVED lines=12> */
.L_x_2968:
[----:B------:R-:W-:Y:S05]  /*10550*/  BSYNC B0 ;  /* 0x0000000000007941 */ /* 0x000fea0003800000 */
.L_x_2966:
[----:B------:R-:W-:Y:S02]  /*10560*/  ULDC.64 UR4, c[0x0][0x610] ;  /* 0x0001840000047ab9 */ /* 0x000fe40000000a00 */
[----:B------:R-:W-:-:S04]  /*10570*/  IADD3 R6, P0, R4, UR4, RZ ;  /* 0x0000000404067c10 */ /* 0x000fc8000ff1e0ff */
[----:B------:R-:W-:-:S05]  /*10580*/  IADD3.X R7, R5, UR5, RZ, P0, !PT ;  /* 0x0000000505077c10 */ /* 0x000fca00087fe4ff */
[----:B------:R-:W-:-:S07]  /*10590*/  IMAD.MOV.U32 R14, RZ, RZ, R7 ;  /* 0x000000ffff0e7224 */ /* 0x000fce00078e0007 */
.L_x_2958:
[----:B------:R-:W-:Y:S02]  /*105a0*/  ULDC UR4, c[0x0][0x248] ;  /* 0x0000920000047ab9 */ /* 0x000fe40000000800 */
[----:B------:R-:W-:-:S13]  /*105b0*/  ISETP.NE.AND P0, PT, RZ, UR4, PT ;  /* 0x00000004ff007c0c */ /* 0x000fda000bf05270 */
[----:B------:R-:W-:Y:S05]  /*105c0*/  @!P0 BRA `(.L_x_2969) ;  /* 0x0000002800dc8947 */ /* 0x000fea0003800000 */
[----:B------:R-:W0:Y:S01]  /*105d0*/  LDC R0, c[0x0][0x3fc] ;  /* 0x0000ff00ff007b82 */ /* 0x000e220000000800 */
[----:B------:R-:W2:Y:S01]  /*105e0*/  S2R R13, SR_TID.Y ;  /* 0x00000000000d7919 */ /* 0x000ea20000002200 */
[----:B------:R-:W-:Y:S02]  /*105f0*/  ULDC UR4, c[0x0][0x24c] ;  /* 0x0000930000047ab9 */ /* 0x000fe40000000800 */
[----:B------:R-:W-:Y:S01]  /*10600*/  IMAD R2, R16, UR4, RZ ;  /* 0x0000000410027c24 */ /* 0x000fe2000f8e02ff */
[----:B------:R-:W3:Y:S01]  /*10610*/  S2R R12, SR_CTAID.X ;  /* 0x00000000000c7919 */ /* 0x000ee20000002500 */
[----:B------:R-:W-:Y:S01]  /*10620*/  ULDC UR4, c[0x0][0x250] ;  /* 0x0000940000047ab9 */ /* 0x000fe20000000800 */
[----:B0-----:R-:W-:Y:S01]  /*10630*/  ISETP.NE.AND P0, PT, R0, RZ, PT ;  /* 0x000000ff0000720c */ /* 0x001fe20003f05270 */
[----:B--2---:R-:W-:Y:S01]  /*10640*/  IMAD R11, R13, UR4, R2 ;  /* 0x000000040d0b7c24 */ /* 0x004fe2000f8e0202 */
[----:B------:R-:W-:Y:S01]  /*10650*/  ULDC UR4, c[0x0][0x238] ;  /* 0x00008e0000047ab9 */ /* 0x000fe20000000800 */
[----:B------:R-:W-:-:S02]  /*10660*/  IMAD.MOV.U32 R2, RZ, RZ, RZ ;  /* 0x000000ffff027224 */ /* 0x000fc400078e00ff */
[----:B---3--:R-:W-:-:S08]  /*10670*/  IMAD R11, R12, UR4, R11 ;  /* 0x000000040c0b7c24 */ /* 0x008fd0000f8e020b */
[----:B------:R-:W-:Y:S05]  /*10680*/  @!P0 BRA `(.L_x_2970) ;  /* 0x0000001000448947 */ /* 0x000fea0003800000 */
        /* <DEDUP_REMOVED lines=273> */
.L_x_2970:
        /* <DEDUP_REMOVED lines=15> */
.L_x_2972:
[----:B0-----:R-:W-:Y:S05]  /*11890*/  BSYNC B0 ;  /* 0x0000000000007941 */ /* 0x001fea0003800000 */
.L_x_2971:
[----:B------:R-:W-:Y:S01]  /*118a0*/  PRMT R0, R0, 0x9910, RZ ;  /* 0x0000991000007816 */ /* 0x000fe200000000ff */
[----:B------:R-:W-:Y:S01]  /*118b0*/  BSSY B0, `(.L_x_2973) ;  /* 0x0000014000007945 */ /* 0x000fe20003800000 */
[----:B------:R-:W-:Y:S02]  /*118c0*/  LOP3.LUT P0, RZ, R16, R13, RZ, 0xfc, !PT ;  /* 0x0000000d10ff7212 */ /* 0x000fe4000780fcff */
[----:B------:R-:W-:-:S13]  /*118d0*/  ISETP.NE.AND P2, PT, R0, RZ, PT ;  /* 0x000000ff0000720c */ /* 0x000fda0003f45270 */
[----:B------:R-:W-:Y:S05]  /*118e0*/  @!P2 BRA `(.L_x_2974) ;  /* 0x000000000040a947 */ /* 0x000fea0003800000 */
[----:B------:R-:W0:Y:S01]  /*118f0*/  S2UR UR4, SR_CTAID.Y ;  /* 0x00000000000479c3 */ /* 0x000e220000002600 */
[----:B------:R-:W-:Y:S02]  /*11900*/  ISETP.NE.AND P1, PT, RZ, UR9, PT ;  /* 0x00000009ff007c0c */ /* 0x000fe4000bf25270 */
[----:B------:R-:W-:Y:S02]  /*11910*/  LOP3.LUT R9, R9, R8, RZ, 0x3c, !PT ;  /* 0x0000000809097212 */ /* 0x000fe400078e3cff */
[----:B------:R-:W-:Y:S02]  /*11920*/  LOP3.LUT R21, R21, R20, RZ, 0x3c, !PT ;  /* 0x0000001415157212 */ /* 0x000fe400078e3cff */
[----:B------:R-:W-:Y:S01]  /*11930*/  LOP3.LUT R8, R9, R8, RZ, 0x3c, !PT ;  /* 0x0000000809087212 */ /* 0x000fe200078e3cff */
[----:B------:R-:W0:Y:S01]  /*11940*/  LDC R3, c[0x0][0x10] ;  /* 0x00000400ff037b82 */ /* 0x000e220000000800 */
[----:B------:R-:W-:Y:S02]  /*11950*/  LOP3.LUT R20, R21, R20, RZ, 0x3c, !PT ;  /* 0x0000001415147212 */ /* 0x000fe400078e3cff */
[----:B------:R-:W-:-:S02]  /*11960*/  LOP3.LUT R9, R9, R8, RZ, 0x3c, !PT ;  /* 0x0000000809097212 */ /* 0x000fc400078e3cff */
[----:B------:R-:W-:-:S03]  /*11970*/  LOP3.LUT R21, R21, R20, RZ, 0x3c, !PT ;  /* 0x0000001415157212 */ /* 0x000fc600078e3cff */
[----:B------:R-:W2:Y:S01]  /*11980*/  LDC.64 R4, c[0x0][0x618] ;  /* 0x00018600ff047b82 */ /* 0x000ea20000000a00 */
[----:B0-----:R-:W-:Y:S01]  /*11990*/  IMAD R3, R12, R3, UR4 ;  /* 0x000000040c037e24 */ /* 0x001fe2000f8e0203 */
[----:B------:R-:W-:-:S03]  /*119a0*/  ULDC UR4, c[0x0][0x0] ;  /* 0x0000000000047ab9 */ /* 0x000fc60000000800 */
[----:B------:R-:W-:-:S04]  /*119b0*/  @!P1 IMAD R3, R3, UR4, R16 ;  /* 0x0000000403039c24 */ /* 0x000fc8000f8e0210 */
[----:B--2---:R-:W-:-:S05]  /*119c0*/  IMAD.WIDE.U32 R4, R3, 0x10, R4 ;  /* 0x0000001003047825 */ /* 0x004fca00078e0004 */
[----:B------:R0:W-:Y:S04]  /*119d0*/  STG.E.64 desc[UR36][R4.64], R8 ;  /* 0x0000000804007986 */ /* 0x0001e8000c101b24 */
[----:B------:R0:W-:Y:S02]  /*119e0*/  STG.E.64 desc[UR36][R4.64+0x8], R20 ;  /* 0x0000081404007986 */ /* 0x0001e4000c101b24 */
.L_x_2974:
[----:B------:R-:W-:Y:S05]  /*119f0*/  BSYNC B0 ;  /* 0x0000000000007941 */ /* 0x000fea0003800000 */
.L_x_2973:
[----:B------:R-:W-:Y:S01]  /*11a00*/  UMOV UR7, 0x400 ;  /* 0x0000040000077882 */ /* 0x000fe20000000000 */
        /* <DEDUP_REMOVED lines=15> */
[----:B------:R-:W2:Y:S01]  /*11b00*/  LDC.64 R4, c[0x0][0x620] ;  /* 0x00018800ff047b82 */ /* 0x000ea20000000a00 */
[----:B------:R-:W0:Y:S08]  /*11b10*/  FLO.U32 R8, UR4 ;  /* 0x0000000400087d00 */ /* 0x000e3000080e0000 */
[----:B------:R-:W3:Y:S01]  /*11b20*/  POPC R3, UR4 ;  /* 0x0000000400037d09 */ /* 0x000ee20008000000 */
[----:B--2---:R-:W-:Y:S01]  /*11b30*/  IMAD.WIDE.U32 R4, R12, 0x4, R4 ;  /* 0x000000040c047825 */ /* 0x004fe200078e0004 */
[----:B0-----:R-:W-:-:S13]  /*11b40*/  ISETP.EQ.U32.AND P0, PT, R8, R9, PT ;  /* 0x000000090800720c */ /* 0x001fda0003f02070 */
        /* <DEDUP_REMOVED lines=14> */
.L_x_2976:
[----:B------:R-:W-:Y:S05]  /*11c30*/  BSYNC B0 ;  /* 0x0000000000007941 */ /* 0x000fea0003800000 */
.L_x_2975:
[----:B------:R-:W-:Y:S01]  /*11c40*/  BAR.SYNC.DEFER_BLOCKING 0x0 ;  /* 0x0000000000007b1d */ /* 0x000fe20000010000 */
[----:B------:R-:W-:-:S09]  /*11c50*/  ULEA UR4, UR8, UR7, 0x18 ;  /* 0x0000000708047291 */ /* 0x000fd2000f8ec03f */
        /* <DEDUP_REMOVED lines=18> */
[----:B0-----:R-:W-:Y:S02]  /*11d80*/  IMAD.U32 R4, RZ, RZ, UR10 ;  /* 0x0000000aff047e24 */ /* 0x001fe4000f8e00ff */
        /* <DEDUP_REMOVED lines=8> */
[----:B------:R-:W0:Y:S01]  /*11e10*/  LDC R22, c[0x0][0x4] ;  /* 0x00000100ff167b82 */ /* 0x000e220000000800 */
[----:B------:R-:W-:Y:S01]  /*11e20*/  BSSY B1, `(.L_x_2980) ;  /* 0x000001a000017945 */ /* 0x000fe20003800000 */
[----:B------:R-:W-:Y:S01]  /*11e30*/  MOV R15, R10 ;  /* 0x0000000a000f7202 */ /* 0x000fe20000000f00 */
[----:B------:R-:W-:-:S05]  /*11e40*/  IMAD R20, R12, UR5, RZ ;  /* 0x000000050c147c24 */ /* 0x000fca000f8e02ff */
[----:B------:R-:W2:Y:S01]  /*11e50*/  LDC.64 R8, c[0x0][0x618] ;  /* 0x00018600ff087b82 */ /* 0x000ea20000000a00 */
[----:B0-----:R-:W-:-:S07]  /*11e60*/  IMAD R22, R22, UR4, RZ ;  /* 0x0000000416167c24 */ /* 0x001fce000f8e02ff */
.L_x_2981:
[----:B------:R-:W-:-:S04]  /*11e70*/  IMAD.IADD R13, R20, 0x1, R15 ;  /* 0x00000001140d7824 */ /* 0x000fc800078e020f */
[----:B--2---:R-:W-:-:S05]  /*11e80*/  IMAD.WIDE.U32 R12, R13, 0x10, R8 ;  /* 0x000000100d0c7825 */ /* 0x004fca00078e0008 */
[----:B------:R-:W2:Y:S04]  /*11e90*/  LDG.E.64 R10, desc[UR36][R12.64] ;  /* 0x000000240c0a7981 */ /* 0x000ea8000c1e1b00 */
[----:B------:R-:W3:Y:S01]  /*11ea0*/  LDG.E.64 R18, desc[UR36][R12.64+0x8] ;  /* 0x000008240c127981 */ /* 0x000ee2000c1e1b00 */
[----:B------:R-:W-:Y:S01]  /*11eb0*/  IMAD.IADD R15, R22, 0x1, R15 ;  /* 0x00000001160f7824 */ /* 0x000fe200078e020f */
[CC--:B--2---:R-:W-:Y:S02]  /*11ec0*/  ISETP.NE.U32.AND P0, PT, R0.reuse, R10.reuse, PT ;  /* 0x0000000a0000720c */ /* 0x0c4fe40003f05070 */
[----:B------:R-:W-:Y:S02]  /*11ed0*/  ISETP.GE.U32.AND P3, PT, R0, R10, PT ;  /* 0x0000000a0000720c */ /* 0x000fe40003f66070 */
[----:B------:R-:W-:-:S02]  /*11ee0*/  ISETP.NE.AND.EX P0, PT, R3, R11, PT, P0 ;  /* 0x0000000b0300720c */ /* 0x000fc40003f05300 */
[----:B---3--:R-:W-:Y:S02]  /*11ef0*/  ISETP.GE.U32.AND P1, PT, R4, R18, PT ;  /* 0x000000120400720c */ /* 0x008fe40003f26070 */
[----:B------:R-:W-:Y:S02]  /*11f00*/  ISETP.GE.AND.EX P3, PT, R3, R11, PT, P3 ;  /* 0x0000000b0300720c */ /* 0x000fe40003f66330 */
        /* <DEDUP_REMOVED lines=8> */
[----:B------:R-:W-:Y:S02]  /*11f90*/  SEL R4, R4, R18, !P0 ;  /* 0x0000001204047207 */ /* 0x000fe40004000000 */
[----:B------:R-:W-:Y:S01]  /*11fa0*/  SEL R5, R5, R19, !P0 ;  /* 0x0000001305057207 */ /* 0x000fe20004000000 */
[----:B------:R-:W-:Y:S06]  /*11fb0*/  @!P1 BRA `(.L_x_2981) ;  /* 0xfffffffc00ac9947 */ /* 0x000fec000383ffff */
[----:B------:R-:W-:Y:S05]  /*11fc0*/  BSYNC B1 ;  /* 0x0000000000017941 */ /* 0x000fea0003800000 */
.L_x_2980:
[----:B------:R-:W-:Y:S05]  /*11fd0*/  BRA `(.L_x_2979) ;  /* 0x0000000000807947 */ /* 0x000fea0003800000 */
.L_x_2978:
[----:B------:R-:W0:Y:S01]  /*11fe0*/  S2R R10, SR_TID.Y ;  /* 0x00000000000a7919 */ /* 0x000e220000002200 */
[----:B------:R-:W-:Y:S02]  /*11ff0*/  ULDC UR5, c[0x0][0x23c] ;  /* 0x00008f0000057ab9 */ /* 0x000fe40000000800 */
[----:B0-----:R-:W-:-:S13]  /*12000*/  ISETP.GE.U32.AND P0, PT, R10, UR5, PT ;  /* 0x000000050a007c0c */ /* 0x001fda000bf06070 */
[----:B------:R-:W-:Y:S05]  /*12010*/  @P0 BRA `(.L_x_2979) ;  /* 0x0000000000700947 */ /* 0x000fea0003800000 */
[----:B------:R-:W-:Y:S01]  /*12020*/  ULDC UR4, c[0x0][0x10] ;  /* 0x0000040000047ab9 */ /* 0x000fe20000000800 */
[----:B------:R-:W0:Y:S01]  /*12030*/  LDC R21, c[0x0][RZ] ;  /* 0x00000000ff157b82 */ /* 0x000e220000000800 */
[----:B------:R-:W-:Y:S02]  /*12040*/  IMAD.MOV.U32 R20, RZ, RZ, R10 ;  /* 0x000000ffff147224 */ /* 0x000fe400078e000a */
[----:B------:R-:W-:-:S05]  /*12050*/  IMAD R15, R12, UR4, RZ ;  /* 0x000000040c0f7c24 */ /* 0x000fca000f8e02ff */
[----:B------:R-:W2:Y:S08]  /*12060*/  LDC.64 R8, c[0x0][0x618] ;  /* 0x00018600ff087b82 */ /* 0x000eb00000000a00 */
[----:B------:R-:W3:Y:S02]  /*12070*/  LDC R23, c[0x0][0x4] ;  /* 0x00000100ff177b82 */ /* 0x000ee40000000800 */
.L_x_2982:
[----:B------:R-:W-:-:S04]  /*12080*/  IMAD.IADD R11, R15, 0x1, R20 ;  /* 0x000000010f0b7824 */ /* 0x000fc800078e0214 */
[----:B0-----:R-:W-:-:S04]  /*12090*/  IMAD R11, R11, R21, R16 ;  /* 0x000000150b0b7224 */ /* 0x001fc800078e0210 */
[----:B--2---:R-:W-:-:S05]  /*120a0*/  IMAD.WIDE.U32 R12, R11, 0x10, R8 ;  /* 0x000000100b0c7825 */ /* 0x004fca00078e0008 */
[----:B------:R-:W2:Y:S04]  /*120b0*/  LDG.E.64 R10, desc[UR36][R12.64] ;  /* 0x000000240c0a7981 */ /* 0x000ea8000c1e1b00 */
[----:B------:R-:W4:Y:S01]  /*120c0*/  LDG.E.64 R18, desc[UR36][R12.64+0x8] ;  /* 0x000008240c127981 */ /* 0x000f22000c1e1b00 */
[----:B---3--:R-:W-:Y:S02]  /*120d0*/  IADD3 R20, R23, R20, RZ ;  /* 0x0000001417147210 */ /* 0x008fe40007ffe0ff */
[CC--:B--2---:R-:W-:Y:S02]  /*120e0*/  ISETP.NE.U32.AND P0, PT, R0.reuse, R10.reuse, PT ;  /* 0x0000000a0000720c */ /* 0x0c4fe40003f05070 */
[----:B------:R-:W-:Y:S02]  /*120f0*/  ISETP.GE.U32.AND P3, PT, R0, R10, PT ;  /* 0x0000000a0000720c */ /* 0x000fe40003f66070 */
[----:B------:R-:W-:-:S02]  /*12100*/  ISETP.NE.AND.EX P0, PT, R3, R11, PT, P0 ;  /* 0x0000000b0300720c */ /* 0x000fc40003f05300 */
[----:B----4-:R-:W-:Y:S02]  /*12110*/  ISETP.GE.U32.AND P1, PT, R4, R18, PT ;  /* 0x000000120400720c */ /* 0x010fe40003f26070 */
        /* <DEDUP_REMOVED lines=12> */
.L_x_2979:
[----:B------:R-:W-:Y:S05]  /*121e0*/  BSYNC B0 ;  /* 0x0000000000007941 */ /* 0x000fea0003800000 */
.L_x_2977:
[----:B------:R-:W0:Y:S01]  /*121f0*/  S2R R10, SR_TID.Y ;  /* 0x00000000000a7919 */ /* 0x000e220000002200 */
[----:B------:R-:W0:Y:S01]  /*12200*/  LDC R12, c[0x0][RZ] ;  /* 0x00000000ff0c7b82 */ /* 0x000e220000000800 */
[----:B------:R-:W-:Y:S01]  /*12210*/  UIADD3 UR7, UR7, 0x10, URZ ;  /* 0x0000001007077890 */ /* 0x000fe2000fffe03f */
[----:B------:R-:W-:Y:S01]  /*12220*/  IMAD.MOV.U32 R8, RZ, RZ, R0 ;  /* 0x000000ffff087224 */ /* 0x000fe200078e0000 */
[----:B------:R-:W-:Y:S01]  /*12230*/  ULDC UR5, c[0x0][0x4] ;  /* 0x0000010000057ab9 */ /* 0x000fe20000000800 */
[----:B------:R-:W-:Y:S01]  /*12240*/  IMAD.MOV.U32 R9, RZ, RZ, R3 ;  /* 0x000000ffff097224 */ /* 0x000fe200078e0003 */
[----:B------:R-:W-:Y:S01]  /*12250*/  ULEA UR7, UR8, UR7, 0x18 ;  /* 0x0000000708077291 */ /* 0x000fe2000f8ec03f */
[----:B------:R-:W-:Y:S01]  /*12260*/  IMAD.MOV.U32 R11, RZ, RZ, R5 ;  /* 0x000000ffff0b7224 */ /* 0x000fe200078e0005 */
[----:B------:R-:W-:-:S06]  /*12270*/  USHF.R.U32.HI UR4, URZ, 0x1, UR5 ;  /* 0x000000013f047899 */ /* 0x000fcc0008011605 */
[----:B------:R-:W-:Y:S01]  /*12280*/  ISETP.NE.AND P0, PT, RZ, UR4, PT ;  /* 0x00000004ff007c0c */ /* 0x000fe2000bf05270 */
[----:B0-----:R-:W-:Y:S02]  /*12290*/  IMAD R13, R10, R12, R16 ;  /* 0x0000000c0a0d7224 */ /* 0x001fe400078e0210 */
[----:B------:R-:W-:-:S03]  /*122a0*/  IMAD.MOV.U32 R10, RZ, RZ, R4 ;  /* 0x000000ffff0a7224 */ /* 0x000fc600078e0004 */
[----:B------:R-:W-:-:S05]  /*122b0*/  LEA R13, R13, UR7, 0x4 ;  /* 0x000000070d0d7c11 */ /* 0x000fca000f8e20ff */
[----:B------:R0:W-:Y:S02]  /*122c0*/  STS.128 [R13], R8 ;  /* 0x000000080d007388 */ /* 0x0001e40000000c00 */
[----:B------:R-:W-:Y:S05]  /*122d0*/  @!P0 BRA `(.L_x_2983) ;  /* 0x00000000008c8947 */ /* 0x000fea0003800000 */
[----:B0-----:R-:W-:-:S07]  /*122e0*/  MOV R8, UR4 ;  /* 0x0000000400087c02 */ /* 0x001fce0008000f00 */
.L_x_2986:
[----:B------:R-:W0:Y:S01]  /*122f0*/  S2R R10, SR_TID.Y ;  /* 0x00000000000a7919 */ /* 0x000e220000002200 */
[----:B------:R-:W-:Y:S01]  /*12300*/  BSSY B0, `(.L_x_2984) ;  /* 0x000001e000007945 */ /* 0x000fe20003800000 */
[----:B------:R-:W-:Y:S01]  /*12310*/  BAR.SYNC.DEFER_BLOCKING 0x0 ;  /* 0x0000000000007b1d */ /* 0x000fe20000010000 */
[----:B------:R-:W-:Y:S02]  /*12320*/  ISETP.GT.AND P4, PT, R8, 0x1, PT ;  /* 0x000000010800780c */ /* 0x000fe40003f84270 */
[--C-:B------:R-:W-:Y:S01]  /*12330*/  SHF.R.S32.HI R17, RZ, 0x1, R8.reuse ;  /* 0x00000001ff117819 */ /* 0x100fe20000011408 */
[----:B0-----:R-:W-:-:S05]  /*12340*/  IMAD.IADD R9, R10, 0x1, R8 ;  /* 0x000000010a097824 */ /* 0x001fca00078e0208 */
[----:B------:R-:W-:-:S04]  /*12350*/  ISETP.GE.U32.AND P0, PT, R9, UR5, PT ;  /* 0x0000000509007c0c */ /* 0x000fc8000bf06070 */
[----:B------:R-:W-:-:S13]  /*12360*/  ISETP.GE.U32.OR P0, PT, R10, R8, P0 ;  /* 0x000000080a00720c */ /* 0x000fda0000706470 */
[----:B------:R-:W-:Y:S05]  /*12370*/  @P0 BRA `(.L_x_2985) ;  /* 0x0000000000580947 */ /* 0x000fea0003800000 */
[----:B------:R-:W-:-:S05]  /*12380*/  IMAD R8, R9, R12, R16 ;  /* 0x0000000c09087224 */ /* 0x000fca00078e0210 */
[----:B------:R-:W-:-:S06]  /*12390*/  LEA R8, R8, UR7, 0x4 ;  /* 0x0000000708087c11 */ /* 0x000fcc000f8e20ff */
        /* <DEDUP_REMOVED lines=20> */
.L_x_2985:
[----:B------:R-:W-:Y:S05]  /*124e0*/  BSYNC B0 ;  /* 0x0000000000007941 */ /* 0x000fea0003800000 */
.L_x_2984:
[----:B0-----:R-:W-:Y:S01]  /*124f0*/  IMAD.MOV.U32 R8, RZ, RZ, R17 ;  /* 0x000000ffff087224 */ /* 0x001fe200078e0011 */
[----:B------:R-:W-:Y:S06]  /*12500*/  @P4 BRA `(.L_x_2986) ;  /* 0xfffffffc00784947 */ /* 0x000fec000383ffff */
.L_x_2983:
[----:B------:R-:W-:Y:S02]  /*12510*/  ULDC UR4, c[0x0][0x240] ;  /* 0x0000900000047ab9 */ /* 0x000fe40000000800 */
[----:B------:R-:W-:-:S13]  /*12520*/  ISETP.NE.AND P0, PT, RZ, UR4, PT ;  /* 0x00000004ff007c0c */ /* 0x000fda000bf05270 */
[----:B------:R-:W-:Y:S05]  /*12530*/  @!P0 BRA `(.L_x_2987) ;  /* 0x0000000400188947 */ /* 0x000fea0003800000 */
[----:B------:R-:W-:Y:S01]  /*12540*/  ISETP.GT.AND P0, PT, R12, 0x20, PT ;  /* 0x000000200c00780c */ /* 0x000fe20003f04270 */
[----:B------:R-:W-:-:S12]  /*12550*/  IMAD.MOV.U32 R15, RZ, RZ, R12 ;  /* 0x000000ffff0f7224 */ /* 0x000fd800078e000c */
[----:B------:R-:W-:Y:S05]  /*12560*/  @!P0 BRA `(.L_x_2988) ;  /* 0x0000000000a88947 */ /* 0x000fea0003800000 */
[----:B0-----:R-:W-:Y:S01]  /*12570*/  IMAD.MOV.U32 R8, RZ, RZ, R0 ;  /* 0x000000ffff087224 */ /* 0x001fe200078e0000 */
[----:B------:R-:W-:Y:S01]  /*12580*/  MOV R10, R4 ;  /* 0x00000004000a7202 */ /* 0x000fe20000000f00 */
[----:B------:R-:W-:Y:S01]  /*12590*/  IMAD.MOV.U32 R9, RZ, RZ, R3 ;  /* 0x000000ffff097224 */ /* 0x000fe200078e0003 */
[----:B------:R-:W-:Y:S01]  /*125a0*/  LEA.HI R15, R12, R12, RZ, 0x1 ;  /* 0x0000000c0c0f7211 */ /* 0x000fe200078f08ff */
[----:B------:R-:W-:-:S03]  /*125b0*/  IMAD.MOV.U32 R11, RZ, RZ, R5 ;  /* 0x000000ffff0b7224 */ /* 0x000fc600078e0005 */
[----:B------:R-:W-:Y:S01]  /*125c0*/  SHF.R.S32.HI R17, RZ, 0x1, R15 ;  /* 0x00000001ff117819 */ /* 0x000fe2000001140f */
[----:B------:R-:W-:Y:S01]  /*125d0*/  IMAD.MOV.U32 R15, RZ, RZ, 0x20 ;  /* 0x00000020ff0f7424 */ /* 0x000fe200078e00ff */
[----:B------:R2:W-:Y:S02]  /*125e0*/  STS.128 [R13], R8 ;  /* 0x000000080d007388 */ /* 0x0005e40000000c00 */
[----:B------:R-:W-:-:S13]  /*125f0*/  ISETP.GE.AND P0, PT, R17, 0x20, PT ;  /* 0x000000201100780c */ /* 0x000fda0003f06270 */
[----:B------:R-:W-:Y:S05]  /*12600*/  @!P0 BRA `(.L_x_2988) ;  /* 0x0000000000808947 */ /* 0x000fea0003800000 */
.L_x_2991:
[C---:B0-2---:R-:W-:Y:S01]  /*12610*/  IMAD.IADD R9, R16.reuse, 0x1, R17 ;  /* 0x0000000110097824 */ /* 0x045fe200078e0211 */
[----:B------:R-:W-:Y:S04]  /*12620*/  BAR.SYNC.DEFER_BLOCKING 0x0 ;  /* 0x0000000000007b1d */ /* 0x000fe80000010000 */
[----:B------:R-:W-:Y:S02]  /*12630*/  ISETP.GE.U32.AND P0, PT, R9, R12, PT ;  /* 0x0000000c0900720c */ /* 0x000fe40003f06070 */
[----:B------:R-:W-:Y:S02]  /*12640*/  BSSY B0, `(.L_x_2989) ;  /* 0x0000018000007945 */ /* 0x000fe40003800000 */
[----:B------:R-:W-:-:S13]  /*12650*/  ISETP.GE.U32.OR P0, PT, R16, R17, P0 ;  /* 0x000000111000720c */ /* 0x000fda0000706470 */
[----:B------:R-:W-:Y:S05]  /*12660*/  @P0 BRA `(.L_x_2990) ;  /* 0x0000000000540947 */ /* 0x000fea0003800000 */
        /* <DEDUP_REMOVED lines=21> */
.L_x_2990:
[----:B------:R-:W-:Y:S05]  /*127c0*/  BSYNC B0 ;  /* 0x0000000000007941 */ /* 0x000fea0003800000 */
.L_x_2989:
[----:B------:R-:W-:-:S04]  /*127d0*/  SHF.R.S32.HI R17, RZ, 0x1, R17 ;  /* 0x00000001ff117819 */ /* 0x000fc80000011411 */
[----:B------:R-:W-:-:S13]  /*127e0*/  ISETP.GE.AND P0, PT, R17, 0x20, PT ;  /* 0x000000201100780c */ /* 0x000fda0003f06270 */
[----:B------:R-:W-:Y:S05]  /*127f0*/  @P0 BRA `(.L_x_2991) ;  /* 0xfffffffc00840947 */ /* 0x000fea000383ffff */
[----:B------:R-:W-:-:S07]  /*12800*/  IMAD.MOV.U32 R15, RZ, RZ, 0x20 ;  /* 0x00000020ff0f7424 */ /* 0x000fce00078e00ff */
.L_x_2988:
[----:B------:R-:W-:Y:S01]  /*12810*/  BAR.SYNC.DEFER_BLOCKING 0x0 ;  /* 0x0000000000007b1d */ /* 0x000fe20000010000 */
[----:B------:R-:W-:-:S13]  /*12820*/  ISETP.GE.AND P0, PT, R15, 0x2, PT ;  /* 0x000000020f00780c */ /* 0x000fda0003f06270 */
[----:B------:R-:W-:Y:S05]  /*12830*/  @!P0 BRA `(.L_x_2987) ;  /* 0x0000000000588947 */ /* 0x000fea0003800000 */
[----:B0-2---:R-:W-:-:S11]  /*12840*/  HFMA2.MMA R8, -RZ, RZ, 0, 5.9604644775390625e-08 ;  /* 0x00000001ff087435 */ /* 0x005fd600000001ff */
.L_x_2992:
[----:B------:R-:W0:Y:S04]  /*12850*/  SHFL.DOWN PT, R9, R0, R8, 0x1f ;  /* 0x08001f0800097589 */ /* 0x000e2800000e0000 */
[----:B------:R-:W2:Y:S04]  /*12860*/  SHFL.DOWN PT, R10, R3, R8, 0x1f ;  /* 0x08001f08030a7589 */ /* 0x000ea800000e0000 */
[----:B------:R-:W3:Y:S04]  /*12870*/  SHFL.DOWN PT, R11, R4, R8, 0x1f ;  /* 0x08001f08040b7589 */ /* 0x000ee800000e0000 */
[----:B------:R4:W5:Y:S02]  /*12880*/  SHFL.DOWN PT, R12, R5, R8, 0x1f ;  /* 0x08001f08050c7589 */ /* 0x00096400000e0000 */
[----:B----4-:R-:W-:Y:S01]  /*12890*/  IMAD.SHL.U32 R8, R8, 0x2, RZ ;  /* 0x0000000208087824 */ /* 0x010fe200078e00ff */
[----:B0-----:R-:W-:-:S02]  /*128a0*/  ISETP.NE.U32.AND P0, PT, R0, R9, PT ;  /* 0x000000090000720c */ /* 0x001fc40003f05070 */
[----:B------:R-:W-:Y:S02]  /*128b0*/  ISETP.GE.U32.AND P3, PT, R0, R9, PT ;  /* 0x000000090000720c */ /* 0x000fe40003f66070 */
[CC--:B--2---:R-:W-:Y:S02]  /*128c0*/  ISETP.NE.AND.EX P0, PT, R3.reuse, R10.reuse, PT, P0 ;  /* 0x0000000a0300720c */ /* 0x0c4fe40003f05300 */
[----:B------:R-:W-:Y:S02]  /*128d0*/  ISETP.GE.AND.EX P3, PT, R3, R10, PT, P3 ;  /* 0x0000000a0300720c */ /* 0x000fe40003f66330 */
[----:B---3--:R-:W-:Y:S02]  /*128e0*/  ISETP.GE.U32.AND P1, PT, R4, R11, PT ;  /* 0x0000000b0400720c */ /* 0x008fe40003f26070 */
[----:B------:R-:W-:Y:S02]  /*128f0*/  SEL R13, RZ, 0xffffffff, P3 ;  /* 0xffffffffff0d7807 */ /* 0x000fe40001800000 */
[----:B-----5:R-:W-:-:S05]  /*12900*/  ISETP.GE.AND.EX P1, PT, R5, R12, PT, P1 ;  /* 0x0000000c0500720c */ /* 0x020fca0003f26310 */
        /* <DEDUP_REMOVED lines=9> */
.L_x_2987:
[----:B------:R-:W-:Y:S05]  /*129a0*/  @!P2 EXIT ;  /* 0x000000000000a94d */ /* 0x000fea0003800000 */
[----:B0-2---:R-:W0:Y:S01]  /*129b0*/  LDC.64 R10, c[0x0][0x628] ;  /* 0x00018a00ff0a7b82 */ /* 0x005e220000000a00 */
[----:B------:R-:W-:Y:S01]  /*129c0*/  ISETP.NE.U32.AND P0, PT, R6, RZ, PT ;  /* 0x000000ff0600720c */ /* 0x000fe20003f05070 */
[----:B------:R-:W-:Y:S02]  /*129d0*/  ULDC.U8 UR4, c[0x0][0x630] ;  /* 0x00018c0000047ab9 */ /* 0x000fe40000000000 */
[----:B------:R-:W-:Y:S02]  /*129e0*/  ISETP.NE.AND P1, PT, RZ, UR4, PT ;  /* 0x00000004ff007c0c */ /* 0x000fe4000bf25270 */
[----:B------:R-:W-:Y:S02]  /*129f0*/  ISETP.NE.AND.EX P0, PT, R14, RZ, PT, P0 ;  /* 0x000000ff0e00720c */ /* 0x000fe40003f05300 */
[----:B0-----:R-:W-:-:S04]  /*12a00*/  SEL R9, R10, RZ, P1 ;  /* 0x000000ff0a097207 */ /* 0x001fc80000800000 */
[----:B------:R-:W-:Y:S02]  /*12a10*/  IADD3 R16, P2, R4, R9, RZ ;  /* 0x0000000904107210 */ /* 0x000fe40007f5e0ff */
[----:B------:R-:W-:-:S05]  /*12a20*/  SEL R4, R11, RZ, P1 ;  /* 0x000000ff0b047207 */ /* 0x000fca0000800000 */
[----:B------:R-:W-:Y:S01]  /*12a30*/  IMAD.X R17, R5, 0x1, R4, P2 ;  /* 0x0000000105117824 */ /* 0x000fe200010e0604 */
[----:B------:R-:W-:Y:S06]  /*12a40*/  @!P0 BRA `(.L_x_2993) ;  /* 0x0000000000c48947 */ /* 0x000fec0003800000 */
[----:B------:R-:W-:Y:S02]  /*12a50*/  ULDC.U8 UR4, c[0x0][0x631] ;  /* 0x00018c4000047ab9 */ /* 0x000fe40000000000 */
[----:B------:R-:W-:Y:S01]  /*12a60*/  ISETP.NE.AND P3, PT, RZ, UR4, PT ;  /* 0x00000004ff007c0c */ /* 0x000fe2000bf65270 */
[----:B------:R-:W-:-:S12]  /*12a70*/  @!P1 BRA `(.L_x_2994) ;  /* 0x0000000000409947 */ /* 0x000fd80003800000 */
[----:B------:R-:W2:Y:S04]  /*12a80*/  LDG.E.64 R4, desc[UR36][R6.64] ;  /* 0x0000002406047981 */ /* 0x000ea8000c1e1b00 */
[----:B------:R-:W3:Y:S01]  /*12a90*/  LDG.E.64 R8, desc[UR36][R6.64+0x8] ;  /* 0x0000082406087981 */ /* 0x000ee2000c1e1b00 */
[CC--:B--2---:R-:W-:Y:S02]  /*12aa0*/  ISETP.NE.U32.AND P0, PT, R4.reuse, R0.reuse, PT ;  /* 0x000000000400720c */ /* 0x0c4fe40003f05070 */
[----:B------:R-:W-:Y:S02]  /*12ab0*/  ISETP.GE.U32.AND P2, PT, R4, R0, PT ;  /* 0x000000000400720c */ /* 0x000fe40003f46070 */
[----:B------:R-:W-:Y:S02]  /*12ac0*/  ISETP.NE.AND.EX P0, PT, R5, R3, PT, P0 ;  /* 0x000000030500720c */ /* 0x000fe40003f05300 */
[----:B---3--:R-:W-:-:S02]  /*12ad0*/  ISETP.GE.U32.AND P1, PT, R8, R16, PT ;  /* 0x000000100800720c */ /* 0x008fc40003f26070 */
[----:B------:R-:W-:Y:S02]  /*12ae0*/  ISETP.GE.AND.EX P2, PT, R5, R3, PT, P2 ;  /* 0x000000030500720c */ /* 0x000fe40003f46320 */
        /* <DEDUP_REMOVED lines=8> */
[----:B------:R-:W-:-:S07]  /*12b70*/  SEL R17, R9, R17, !P0 ;  /* 0x0000001109117207 */ /* 0x000fce0004000000 */
.L_x_2994:
[----:B------:R-:W-:Y:S02]  /*12b80*/  IMAD.MOV.U32 R4, RZ, RZ, R0 ;  /* 0x000000ffff047224 */ /* 0x000fe400078e0000 */
[----:B------:R-:W-:Y:S01]  /*12b90*/  IMAD.MOV.U32 R5, RZ, RZ, R3 ;  /* 0x000000ffff057224 */ /* 0x000fe200078e0003 */
[----:B------:R-:W-:Y:S06]  /*12ba0*/  @!P3 BRA `(.L_x_2995) ;  /* 0x000000000060b947 */ /* 0x000fec0003800000 */
        /* <DEDUP_REMOVED lines=18> */
[----:B01----:R-:W-:Y:S05]  /*12cd0*/  CALL.ABS.NOINC R14 ;  /* 0x000000000e007343 */ /* 0x003fea0003c00000 */
.L_x_2996:
[----:B------:R-:W-:Y:S02]  /*12ce0*/  ULDC.64 UR4, c[0x0][0x600] ;  /* 0x0001800000047ab9 */ /* 0x000fe40000000a00 */
[----:B------:R-:W-:-:S05]  /*12cf0*/  IADD3 R2, P0, R2, UR4, RZ ;  /* 0x0000000402027c10 */ /* 0x000fca000ff1e0ff */
[----:B------:R-:W-:-:S05]  /*12d00*/  IMAD.X R3, RZ, RZ, UR5, P0 ;  /* 0x00000005ff037e24 */ /* 0x000fca00080e06ff */
[----:B------:R-:W-:Y:S01]  /*12d10*/  STG.E.64 desc[UR36][R2.64], R16 ;  /* 0x0000001002007986 */ /* 0x000fe2000c101b24 */
[----:B------:R-:W-:Y:S05]  /*12d20*/  EXIT ;  /* 0x000000000000794d */ /* 0x000fea0003800000 */
.L_x_2995:
[----:B------:R-:W-:Y:S04]  /*12d30*/  STG.E.64 desc[UR36][R6.64], R4 ;  /* 0x0000000406007986 */ /* 0x000fe8000c101b24 */
[----:B------:R-:W-:Y:S01]  /*12d40*/  STG.E.64 desc[UR36][R6.64+0x8], R16 ;  /* 0x0000081006007986 */ /* 0x000fe2000c101b24 */
[----:B------:R-:W-:Y:S05]  /*12d50*/  EXIT ;  /* 0x000000000000794d */ /* 0x000fea0003800000 */
.L_x_2993:
        /* <DEDUP_REMOVED lines=16> */
[----:B-12---:R-:W-:Y:S05]  /*12e60*/  CALL.ABS.NOINC R14 ;  /* 0x000000000e007343 */ /* 0x006fea0003c00000 */
.L_x_2998:
[----:B------:R-:W-:-:S07]  /*12e70*/  CS2R R16, SRZ ;  /* 0x0000000000107805 */ /* 0x000fce000001ff00 */
.L_x_2997:
        /* <DEDUP_REMOVED lines=20> */
[----:B------:R-:W-:-:S07]  /*12fc0*/  LEPC R20, `(.L_x_3000) ;  /* 0x000000001014794e */ /* 0x000fce0000000000 */
[----:B01----:R-:W-:Y:S05]  /*12fd0*/  CALL.ABS.NOINC R14 ;  /* 0x000000000e007343 */ /* 0x003fea0003c00000 */
.L_x_3000:
[----:B------:R-:W-:Y:S02]  /*12fe0*/  ULDC.64 UR4, c[0x0][0x600] ;  /* 0x0001800000047ab9 */ /* 0x000fe40000000a00 */
[----:B------:R-:W-:-:S05]  /*12ff0*/  IADD3 R2, P0, R2, UR4, RZ ;  /* 0x0000000402027c10 */ /* 0x000fca000ff1e0ff */
[----:B------:R-:W-:-:S05]  /*13000*/  IMAD.X R3, RZ, RZ, UR5, P0 ;  /* 0x00000005ff037e24 */ /* 0x000fca00080e06ff */
[----:B------:R-:W-:Y:S01]  /*13010*/  STG.E.64 desc[UR36][R2.64], R16 ;  /* 0x0000001002007986 */ /* 0x000fe2000c101b24 */
[----:B------:R-:W-:Y:S05]  /*13020*/  EXIT ;  /* 0x000000000000794d */ /* 0x000fea0003800000 */
.L_x_2999:
[----:B------:R-:W-:Y:S01]  /*13030*/  MOV R0, 0x0 ;  /* 0x0000000000007802 */ /* 0x000fe20000000f00 */
[----:B------:R-:W-:Y:S01]  /*13040*/  ULDC.64 UR4, c[0x4][0x3c8] ;  /* 0x0100f20000047ab9 */ /* 0x000fe20000000a00 */
[----:B------:R-:W-:Y:S01]  /*13050*/  ULDC.64 UR6, c[0x4][0x3c0] ;  /* 0x0100f00000067ab9 */ /* 0x000fe20000000a00 */
[----:B------:R-:W-:Y:S01]  /*13060*/  IMAD.U32 R4, RZ, RZ, UR4 ;  /* 0x00000004ff047e24 */ /* 0x000fe2000f8e00ff */
[----:B------:R0:W2:Y:S01]  /*13070*/  LDC.64 R2, c[0x4][R0] ;  /* 0x0100000000027b82 */ /* 0x0000a20000000a00 */
[----:B------:R-:W-:Y:S01]  /*13080*/  MOV R5, UR5 ;  /* 0x0000000500057c02 */ /* 0x000fe20008000f00 */
[----:B------:R-:W-:Y:S01]  /*13090*/  ULDC.64 UR4, c[0x4][0x1b8] ;  /* 0x01006e0000047ab9 */ /* 0x000fe20000000a00 */
[----:B------:R-:W-:Y:S01]  /*130a0*/  HFMA2.MMA R8, -RZ, RZ, 0, 4.4405460357666015625e-05 ;  /* 0x000002e9ff087435 */ /* 0x000fe200000001ff */
        /* <DEDUP_REMOVED lines=8> */
.L_x_3001:
[----:B------:R-:W-:Y:S05]  /*13130*/  EXIT ;  /* 0x000000000000794d */ /* 0x000fea0003800000 */
.L_x_2969:
        /* <DEDUP_REMOVED lines=46> */
.L_x_3003:
[----:B------:R-:W-:-:S04]  /*13420*/  LOP3.LUT R9, R9, R8, RZ, 0x3c, !PT ;  /* 0x0000000809097212 */ /* 0x000fc800078e3cff */
[----:B------:R-:W-:-:S04]  /*13430*/  LOP3.LUT R8, R9, R8, RZ, 0x3c, !PT ;  /* 0x0000000809087212 */ /* 0x000fc800078e3cff */
[----:B------:R-:W-:Y:S01]  /*13440*/  LOP3.LUT R9, R9, R8, RZ, 0x3c, !PT ;  /* 0x0000000809097212 */ /* 0x000fe200078e3cff */
[----:B------:R-:W-:Y:S06]  /*13450*/  @!P3 BRA `(.L_x_3004) ;  /* 0x000000000060b947 */ /* 0x000fec0003800000 */
        /* <DEDUP_REMOVED lines=19> */
.L_x_3005:
[----:B------:R-:W-:Y:S02]  /*13590*/  ULDC.64 UR4, c[0x0][0x600] ;  /* 0x0001800000047ab9 */ /* 0x000fe40000000a00 */
[----:B------:R-:W-:-:S05]  /*135a0*/  IADD3 R2, P0, R2, UR4, RZ ;  /* 0x0000000402027c10 */ /* 0x000fca000ff1e0ff */
[----:B------:R-:W-:-:S05]  /*135b0*/  IMAD.X R3, RZ, RZ, UR5, P0 ;  /* 0x00000005ff037e24 */ /* 0x000fca00080e06ff */
[----:B------:R-:W-:Y:S01]  /*135c0*/  STG.E.64 desc[UR36][R2.64], R16 ;  /* 0x0000001002007986 */ /* 0x000fe2000c101b24 */
[----:B------:R-:W-:Y:S05]  /*135d0*/  EXIT ;  /* 0x000000000000794d */ /* 0x000fea0003800000 */
.L_x_3004:
[----:B------:R-:W-:Y:S04]  /*135e0*/  STG.E.64 desc[UR36][R6.64], R8 ;  /* 0x0000000806007986 */ /* 0x000fe8000c101b24 */
[----:B------:R-:W-:Y:S01]  /*135f0*/  STG.E.64 desc[UR36][R6.64+0x8], R16 ;  /* 0x0000081006007986 */ /* 0x000fe2000c101b24 */
[----:B------:R-:W-:Y:S05]  /*13600*/  EXIT ;  /* 0x000000000000794d */ /* 0x000fea0003800000 */
.L_x_3002:
        /* <DEDUP_REMOVED lines=17> */
.L_x_3007:
[----:B------:R-:W-:-:S07]  /*13720*/  CS2R R16, SRZ ;  /* 0x0000000000107805 */ /* 0x000fce000001ff00 */
.L_x_3006:
        /* <DEDUP_REMOVED lines=21> */
[----:B01----:R-:W-:Y:S05]  /*13880*/  CALL.ABS.NOINC R14 ;  /* 0x000000000e007343 */ /* 0x003fea0003c00000 */
.L_x_3009:
[----:B------:R-:W-:Y:S02]  /*13890*/  ULDC.64 UR4, c[0x0][0x600] ;  /* 0x0001800000047ab9 */ /* 0x000fe40000000a00 */
[----:B------:R-:W-:-:S05]  /*138a0*/  IADD3 R2, P0, R2, UR4, RZ ;  /* 0x0000000402027c10 */ /* 0x000fca000ff1e0ff */
[----:B------:R-:W-:-:S05]  /*138b0*/  IMAD.X R3, RZ, RZ, UR5, P0 ;  /* 0x00000005ff037e24 */ /* 0x000fca00080e06ff */
[----:B------:R-:W-:Y:S01]  /*138c0*/  STG.E.64 desc[UR36][R2.64], R16 ;  /* 0x0000001002007986 */ /* 0x000fe2000c101b24 */
[----:B------:R-:W-:Y:S05]  /*138d0*/  EXIT ;  /* 0x000000000000794d */ /* 0x000fea0003800000 */
.L_x_3008:
[----:B------:R-:W-:Y:S01]  /*138e0*/  MOV R0, 0x0 ;  /* 0x0000000000007802 */ /* 0x000fe20000000f00 */
[----:B------:R-:W-:Y:S01]  /*138f0*/  ULDC.64 UR4, c[0x4][0x3c8] ;  /* 0x0100f20000047ab9 */ /* 0x000fe20000000a00 */
[----:B------:R-:W-:Y:S01]  /*13900*/  ULDC.64 UR6, c[0x4][0x1b8] ;  /* 0x01006e0000067ab9 */ /* 0x000fe20000000a00 */
[----:B------:R-:W-:Y:S01]  /*13910*/  IMAD.U32 R4, RZ, RZ, UR4 ;  /* 0x00000004ff047e24 */ /* 0x000fe2000f8e00ff */
[----:B------:R0:W2:Y:S01]  /*13920*/  LDC.64 R2, c[0x4][R0] ;  /* 0x0100000000027b82 */ /* 0x0000a20000000a00 */
[----:B------:R-:W-:Y:S01]  /*13930*/  IMAD.U32 R5, RZ, RZ, UR5 ;  /* 0x00000005ff057e24 */ /* 0x000fe2000f8e00ff */
[----:B------:R-:W-:Y:S01]  /*13940*/  ULDC.64 UR4, c[0x4][0x3c0] ;  /* 0x0100f00000047ab9 */ /* 0x000fe20000000a00 */
[----:B------:R-:W-:Y:S01]  /*13950*/  HFMA2.MMA R12, -RZ, RZ, 0, 5.9604644775390625e-08 ;  /* 0x00000001ff0c7435 */ /* 0x000fe200000001ff */
[----:B------:R-:W-:Y:S01]  /*13960*/  MOV R6, UR4 ;  /* 0x0000000400067c02 */ /* 0x000fe20008000f00 */
[----:B------:R-:W-:Y:S02]  /*13970*/  IMAD.U32 R7, RZ, RZ, UR5 ;  /* 0x00000005ff077e24 */ /* 0x000fe4000f8e00ff */
[----:B------:R-:W-:-:S02]  /*13980*/  IMAD.U32 R10, RZ, RZ, UR6 ;  /* 0x00000006ff0a7e24 */ /* 0x000fc4000f8e00ff */
[----:B------:R-:W-:Y:S02]  /*13990*/  IMAD.U32 R11, RZ, RZ, UR7 ;  /* 0x00000007ff0b7e24 */ /* 0x000fe4000f8e00ff */
[----:B------:R-:W-:Y:S02]  /*139a0*/  IMAD.MOV.U32 R8, RZ, RZ, 0x2e9 ;  /* 0x000002e9ff087424 */ /* 0x000fe400078e00ff */
[----:B0-----:R-:W-:-:S07]  /*139b0*/  IMAD.MOV.U32 R13, RZ, RZ, RZ ;  /* 0x000000ffff0d7224 */ /* 0x001fce00078e00ff */
[----:B------:R-:W-:-:S07]  /*139c0*/  LEPC R20, `(.L_x_3010) ;  /* 0x000000001014794e */ /* 0x000fce0000000000 */
[----:B-12---:R-:W-:Y:S05]  /*139d0*/  CALL.ABS.NOINC R2 ;  /* 0x0000000002007343 */ /* 0x006fea0003c00000 */
.L_x_3010:
[----:B------:R-:W-:Y:S05]  /*139e0*/  EXIT ;  /* 0x000000000000794d */ /* 0x000fea0003800000 */
        .weak           $__internal_18_$__cuda_sm20_div_u64
        .type           $__internal_18_$__cuda_sm20_div_u64,@function
        .size           $__internal_18_$__cuda_sm20_div_u64,($__internal_19_$__cuda_sm20_rem_u64 - $__internal_18_$__cuda_sm20_div_u64)
$__internal_18_$__cuda_sm20_div_u64:
        /* <DEDUP_REMOVED lines=28> */
[----:B------:R-:W-:Y:S01]  /*13bb0*/  IMAD.HI.U32 R15, P1, R7, R13, R14 ;  /* 0x0000000d070f7227 */ /* 0x000fe2000782000e */
[----:B------:R-:W-:-:S03]  /*13bc0*/  MOV R13, RZ ;  /* 0x000000ff000d7202 */ /* 0x000fc60000000f00 */
        /* <DEDUP_REMOVED lines=18> */
[----:B------:R-:W-:Y:S02]  /*13cf0*/  IADD3 R12, P1, -R5, R18, RZ ;  /* 0x00000012050c7210 */ /* 0x000fe40007f3e1ff */
[----:B------:R-:W-:Y:S02]  /*13d00*/  IADD3 R4, P3, R7, 0x1, RZ ;  /* 0x0000000107047810 */ /* 0x000fe40007f7e0ff */
[C---:B------:R-:W-:Y:S01]  /*13d10*/  ISETP.GE.U32.AND.EX P0, PT, R19.reuse, R6, PT, P0 ;  /* 0x000000061300720c */ /* 0x040fe20003f06100 */
[----:B------:R-:W-:Y:S01]  /*13d20*/  IMAD.X R15, R19, 0x1, ~R6, P1 ;  /* 0x00000001130f7824 */ /* 0x000fe200008e0e06 */
[----:B------:R-:W-:Y:S02]  /*13d30*/  IADD3.X R13, RZ, R14, RZ, P3, !PT ;  /* 0x0000000eff0d7210 */ /* 0x000fe40001ffe4ff */
[----:B------:R-:W-:Y:S02]  /*13d40*/  SEL R12, R12, R18, P0 ;  /* 0x000000120c0c7207 */ /* 0x000fe40000000000 */
[----:B------:R-:W-:-:S02]  /*13d50*/  SEL R3, R4, R7, P0 ;  /* 0x0000000704037207 */ /* 0x000fc40000000000 */
[----:B------:R-:W-:Y:S02]  /*13d60*/  SEL R7, R15, R19, P0 ;  /* 0x000000130f077207 */ /* 0x000fe40000000000 */
[----:B------:R-:W-:Y:S01]  /*13d70*/  SEL R14, R13, R14, P0 ;  /* 0x0000000e0d0e7207 */ /* 0x000fe20000000000 */
[----:B------:R-:W-:Y:S01]  /*13d80*/  IMAD.MOV.U32 R13, RZ, RZ, 0x0 ;  /* 0x00000000ff0d7424 */ /* 0x000fe200078e00ff */
[----:B------:R-:W-:Y:S01]  /*13d90*/  ISETP.GE.U32.AND P0, PT, R12, R5, PT ;  /* 0x000000050c00720c */ /* 0x000fe20003f06070 */
[----:B------:R-:W-:Y:S01]  /*13da0*/  IMAD.MOV.U32 R12, RZ, RZ, R0 ;  /* 0x000000ffff0c7224 */ /* 0x000fe200078e0000 */
[----:B------:R-:W-:Y:S02]  /*13db0*/  IADD3 R4, P3, R3, 0x1, RZ ;  /* 0x0000000103047810 */ /* 0x000fe40007f7e0ff */
[----:B------:R-:W-:Y:S02]  /*13dc0*/  ISETP.GE.U32.AND.EX P0, PT, R7, R6, PT, P0 ;  /* 0x000000060700720c */ /* 0x000fe40003f06100 */
[----:B------:R-:W-:Y:S01]  /*13dd0*/  ISETP.NE.U32.AND P1, PT, R5, RZ, PT ;  /* 0x000000ff0500720c */ /* 0x000fe20003f25070 */
[----:B------:R-:W-:Y:S01]  /*13de0*/  IMAD.X R7, RZ, RZ, R14, P3 ;  /* 0x000000ffff077224 */ /* 0x000fe200018e060e */
[----:B------:R-:W-:-:S02]  /*13df0*/  SEL R4, R4, R3, P0 ;  /* 0x0000000304047207 */ /* 0x000fc40000000000 */
[----:B------:R-:W-:Y:S02]  /*13e00*/  ISETP.NE.AND.EX P1, PT, R6, RZ, PT, P1 ;  /* 0x000000ff0600720c */ /* 0x000fe40003f25310 */
[----:B------:R-:W-:Y:S02]  /*13e10*/  SEL R7, R7, R14, P0 ;  /* 0x0000000e07077207 */ /* 0x000fe40000000000 */
[----:B------:R-:W-:Y:S02]  /*13e20*/  SEL R4, R4, 0xffffffff, P1 ;  /* 0xffffffff04047807 */ /* 0x000fe40000800000 */
[----:B------:R-:W-:Y:S01]  /*13e30*/  SEL R7, R7, 0xffffffff, P1 ;  /* 0xffffffff07077807 */ /* 0x000fe20000800000 */
[----:B------:R-:W-:Y:S06]  /*13e40*/  RET.REL.NODEC R12 `(_ZN2at6native13reduce_kernelILi512ELi1ENS0_8ReduceOpIlNS0_9ArgMinOpsIlEEjlLi4ELi4EEEEEvT1_) ;  /* 0xfffffec00c6c7950 */ /* 0x000fec0003c3ffff */
        .weak           $__internal_19_$__cuda_sm20_rem_u64
        .type           $__internal_19_$__cuda_sm20_rem_u64,@function
        .size           $__internal_19_$__cuda_sm20_rem_u64,(.L_x_6976 - $__internal_19_$__cuda_sm20_rem_u64)
$__internal_19_$__cuda_sm20_rem_u64:
        /* <DEDUP_REMOVED lines=46> */
[----:B------:R-:W-:Y:S01]  /*14130*/  ISETP.GE.U32.AND P0, PT, R11, R4, PT ;  /* 0x000000040b00720c */ /* 0x000fe20003f06070 */
[----:B------:R-:W-:-:S03]  /*14140*/  IMAD.MOV.U32 R15, RZ, RZ, 0x0 ;  /* 0x00000000ff0f7424 */ /* 0x000fc600078e00ff */
[----:B------:R-:W-:Y:S02]  /*14150*/  IADD3.X R10, ~R0, R7, RZ, P1, !PT ;  /* 0x00000007000a7210 */ /* 0x000fe40000ffe5ff */
[----:B------:R-:W-:Y:S02]  /*14160*/  IADD3 R7, P1, -R4, R11, RZ ;  /* 0x0000000b04077210 */ /* 0x000fe40007f3e1ff */
[----:B------:R-:W-:-:S03]  /*14170*/  ISETP.GE.U32.AND.EX P0, PT, R10, R3, PT, P0 ;  /* 0x000000030a00720c */ /* 0x000fc60003f06100 */
[--C-:B------:R-:W-:Y:S01]  /*14180*/  IMAD.X R0, R10, 0x1, ~R3.reuse, P1 ;  /* 0x000000010a007824 */ /* 0x100fe200008e0e03 */
[----:B------:R-:W-:Y:S02]  /*14190*/  SEL R7, R7, R11, P0 ;  /* 0x0000000b07077207 */ /* 0x000fe40000000000 */
[----:B------:R-:W-:Y:S02]  /*141a0*/  ISETP.NE.U32.AND P1, PT, R4, RZ, PT ;  /* 0x000000ff0400720c */ /* 0x000fe40003f25070 */
[----:B------:R-:W-:Y:S02]  /*141b0*/  SEL R0, R0, R10, P0 ;  /* 0x0000000a00007207 */ /* 0x000fe40000000000 */
[----:B------:R-:W-:Y:S02]  /*141c0*/  IADD3 R10, P2, -R4, R7, RZ ;  /* 0x00000007040a7210 */ /* 0x000fe40007f5e1ff */
[----:B------:R-:W-:Y:S02]  /*141d0*/  ISETP.GE.U32.AND P0, PT, R7, R4, PT ;  /* 0x000000040700720c */ /* 0x000fe40003f06070 */
[----:B------:R-:W-:Y:S01]  /*141e0*/  ISETP.NE.AND.EX P1, PT, R3, RZ, PT, P1 ;  /* 0x000000ff0300720c */ /* 0x000fe20003f25310 */
[C---:B------:R-:W-:Y:S01]  /*141f0*/  IMAD.X R11, R0.reuse, 0x1, ~R3, P2 ;  /* 0x00000001000b7824 */ /* 0x040fe200010e0e03 */
[----:B------:R-:W-:-:S04]  /*14200*/  ISETP.GE.U32.AND.EX P0, PT, R0, R3, PT, P0 ;  /* 0x000000030000720c */ /* 0x000fc80003f06100 */
[----:B------:R-:W-:Y:S02]  /*14210*/  SEL R10, R10, R7, P0 ;  /* 0x000000070a0a7207 */ /* 0x000fe40000000000 */
[----:B------:R-:W-:Y:S02]  /*14220*/  SEL R11, R11, R0, P0 ;  /* 0x000000000b0b7207 */ /* 0x000fe40000000000 */
[----:B------:R-:W-:Y:S02]  /*14230*/  SEL R10, R10, 0xffffffff, P1 ;  /* 0xffffffff0a0a7807 */ /* 0x000fe40000800000 */
[----:B------:R-:W-:Y:S01]  /*14240*/  SEL R11, R11, 0xffffffff, P1 ;  /* 0xffffffff0b0b7807 */ /* 0x000fe20000800000 */
[----:B------:R-:W-:Y:S06]  /*14250*/  RET.REL.NODEC R14 `(_ZN2at6native13reduce_kernelILi512ELi1ENS0_8ReduceOpIlNS0_9ArgMinOpsIlEEjlLi4ELi4EEEEEvT1_) ;  /* 0xfffffebc0e687950 */ /* 0x000fec0003c3ffff */
.L_x_3011:
        /* <DEDUP_REMOVED lines=10> */
.L_x_6976:


//--------------------- .text._ZN2at6native13reduce_kernelILi256ELi2ENS0_8ReduceOpIlNS0_9ArgMinOpsIlEEjlLi4ELi4EEEEEvT1_ --------------------------
	.section	.text._ZN2at6native13reduce_kernelILi256ELi2ENS0_8ReduceOpIlNS0_9ArgMinOpsIlEEjlLi4ELi4EEEEEvT1_,"ax",@progbits
	.align	128
        .global         _ZN2at6native13reduce_kernelILi256ELi2ENS0_8ReduceOpIlNS0_9ArgMinOpsIlEEjlLi4ELi4EEEEEvT1_
        .type           _ZN2at6native13reduce_kernelILi256ELi2ENS0_8ReduceOpIlNS0_9ArgMinOpsIlEEjlLi4ELi4EEEEEvT1_,@function
        .size           _ZN2at6native13reduce_kernelILi256ELi2ENS0_8ReduceOpIlNS0_9ArgMinOpsIlEEjlLi4ELi4EEEEEvT1_,(.L_x_6978 - _ZN2at6native13reduce_kernelILi256ELi2ENS0_8ReduceOpIlNS0_9ArgMinOpsIlEEjlLi4ELi4EEEEEvT1_)
        .other          _ZN2at6native13reduce_kernelILi256ELi2ENS0_8ReduceOpIlNS0_9ArgMinOpsIlEEjlLi4ELi4EEEEEvT1_,@"STO_CUDA_ENTRY STV_DEFAULT"
_ZN2at6native13reduce_kernelILi256ELi2ENS0_8ReduceOpIlNS0_9ArgMinOpsIlEEjlLi4ELi4EEEEEvT1_:
.text._ZN2at6native13reduce_kernelILi256ELi2ENS0_8ReduceOpIlNS0_9ArgMinOpsIlEEjlLi4ELi4EEEEEvT1_:
[----:B------:R-:W0:Y:S01]  /*0000*/  LDC R1, c[0x0][0x28] ;  /* 0x00000a00ff017b82 */ /* 0x000e220000000800 */
[----:B------:R-:W1:Y:S07]  /*0010*/  S2R R25, SR_TID.X ;  /* 0x0000000000197919 */ /* 0x000e6e0000002100 */
[----:B------:R-:W2:Y:S01]  /*0020*/  LDC R3, c[0x0][0x3fc] ;  /* 0x0000ff00ff037b82 */ /* 0x000ea20000000800 */
[----:B------:R-:W-:Y:S01]  /*0030*/  ULDC UR5, c[0x0][0x24c] ;  /* 0x0000930000057ab9 */ /* 0x000fe20000000800 */
[----:B0-----:R-:W-:Y:S01]  /*0040*/  VIADD R1, R1, 0xfffffff0 ;  /* 0xfffffff001017836 */ /* 0x001fe20000000000 */
[----:B------:R-:W0:Y:S01]  /*0050*/  S2R R23, SR_TID.Y ;  /* 0x0000000000177919 */ /* 0x000e220000002200 */
[----:B------:R-:W-:-:S04]  /*0060*/  IMAD.MOV.U32 R2, RZ, RZ, RZ ;  /* 0x000000ffff027224 */ /* 0x000fc800078e00ff */
[----:B------:R-:W3:Y:S08]  /*0070*/  S2UR UR4, SR_CTAID.X ;  /* 0x00000000000479c3 */ /* 0x000ef00000002500 */
[----:B------:R-:W3:Y:S01]  /*0080*/  LDC R5, c[0x0][0x238] ;  /* 0x00008e00ff057b82 */ /* 0x000ee20000000800 */
[----:B--2---:R-:W-:Y:S01]  /*0090*/  ISETP.NE.AND P0, PT, R3, RZ, PT ;  /* 0x000000ff0300720c */ /* 0x004fe20003f05270 */
[----:B-1----:R-:W-:Y:S01]  /*00a0*/  IMAD R0, R25, UR5, RZ ;  /* 0x0000000519007c24 */ /* 0x002fe2000f8e02ff */
[----:B------:R-:W-:-:S03]  /*00b0*/  ULDC UR5, c[0x0][0x250] ;  /* 0x0000940000057ab9 */ /* 0x000fc60000000800 */
[----:B0-----:R-:W-:-:S04]  /*00c0*/  IMAD R0, R23, UR5, R0 ;  /* 0x0000000517007c24 */ /* 0x001fc8000f8e0200 */
[----:B---3--:R-:W-:-:S04]  /*00d0*/  IMAD R0, R5, UR4, R0 ;  /* 0x0000000405007c24 */ /* 0x008fc8000f8e0200 */
[----:B------:R-:W-:Y:S01]  /*00e0*/  IMAD.SHL.U32 R61, R0, 0x2, RZ ;  /* 0x00000002003d7824 */ /* 0x000fe200078e00ff */
        /* <DEDUP_REMOVED lines=274> */
.L_x_3012:
        /* <DEDUP_REMOVED lines=9> */
[----:B------:R-:W-:Y:S01]  /*12a0*/  IMAD.MOV.U32 R5, RZ, RZ, RZ ;  /* 0x000000ffff057224 */ /* 0x000fe200078e00ff */
[----:B------:R-:W-:Y:S01]  /*12b0*/  CS2R R34, SRZ ;  /* 0x0000000000227805 */ /* 0x000fe2000001ff00 */
[----:B------:R-:W-:-:S02]  /*12c0*/  IMAD.MOV.U32 R9, RZ, RZ, RZ ;  /* 0x000000ffff097224 */ /* 0x000fc400078e00ff */
[----:B------:R-:W-:Y:S02]  /*12d0*/  IMAD.MOV.U32 R43, RZ, RZ, RZ ;  /* 0x000000ffff2b7224 */ /* 0x000fe400078e00ff */
[----:B------:R-:W-:Y:S02]  /*12e0*/  IMAD.MOV.U32 R3, RZ, RZ, RZ ;  /* 0x000000ffff037224 */ /* 0x000fe400078e00ff */
[----:B0-----:R-:W-:Y:S02]  /*12f0*/  IMAD R53, R53, UR36, R0 ;  /* 0x0000002435357c24 */ /* 0x001fe4000f8e0200 */
[----:B------:R-:W-:Y:S01]  /*1300*/  IMAD.U32 R0, RZ, RZ, UR4 ;  /* 0x00000004ff007e24 */ /* 0x000fe2000f8e00ff */
[----:B------:R-:W-:-:S04]  /*1310*/  ULDC UR4, c[0x0][0x230] ;  /* 0x00008c0000047ab9 */ /* 0x000fc80000000800 */
        /* <DEDUP_REMOVED lines=16> */
[----:B------:R-:W-:Y:S01]  /*1420*/  MOV R10, UR6 ;  /* 0x00000006000a7c02 */ /* 0x000fe20008000f00 */
        /* <DEDUP_REMOVED lines=9> */
.L_x_3016:
        /* <DEDUP_REMOVED lines=8> */
[----:B------:R-:W2:Y:S08]  /*1540*/  LDC R12, c[0x0][0x220] ;  /* 0x00008800ff0c7b82 */ /* 0x000eb00000000800 */
[----:B------:R-:W3:Y:S01]  /*1550*/  LDC R14, c[0x0][0x224] ;  /* 0x00008900ff0e7b82 */ /* 0x000ee20000000800 */
[----:B0-----:R-:W-:Y:S02]  /*1560*/  IMAD.MOV.U32 R3, RZ, RZ, R22 ;  /* 0x000000ffff037224 */ /* 0x001fe400078e0016 */
[----:B-1----:R-:W-:-:S02]  /*1570*/  IMAD.MOV.U32 R15, RZ, RZ, R20 ;  /* 0x000000ffff0f7224 */ /* 0x002fc400078e0014 */
[----:B--2---:R-:W-:Y:S02]  /*1580*/  IMAD.MOV.U32 R0, RZ, RZ, R12 ;  /* 0x000000ffff007224 */ /* 0x004fe400078e000c */
[----:B---3--:R-:W-:Y:S01]  /*1590*/  IMAD.MOV.U32 R2, RZ, RZ, R14 ;  /* 0x000000ffff027224 */ /* 0x008fe200078e000e */
        /* <DEDUP_REMOVED lines=17> */
.L_x_3022:
[----:B------:R-:W-:Y:S05]  /*16b0*/  BSYNC B2 ;  /* 0x0000000000027941 */ /* 0x000fea0003800000 */
.L_x_3021:
[----:B------:R-:W-:-:S04]  /*16c0*/  PRMT R4, R4, 0x9910, RZ ;  /* 0x0000991004047816 */ /* 0x000fc800000000ff */
[----:B------:R-:W-:-:S13]  /*16d0*/  ISETP.NE.AND P0, PT, R4, RZ, PT ;  /* 0x000000ff0400720c */ /* 0x000fda0003f05270 */
[----:B------:R-:W-:Y:S05]  /*16e0*/  @!P0 BRA `(.L_x_3020) ;  /* 0x0000000000588947 */ /* 0x000fea0003800000 */
[----:B------:R-:W-:Y:S01]  /*16f0*/  IADD3 R3, P0, R25, -R8, RZ ;  /* 0x8000000819037210 */ /* 0x000fe20007f1e0ff */
[----:B------:R-:W0:Y:S01]  /*1700*/  LDC.64 R6, c[0x0][0x220] ;  /* 0x00008800ff067b82 */ /* 0x000e220000000a00 */
[----:B------:R-:W-:-:S03]  /*1710*/  ULDC.64 UR4, c[0x0][0x218] ;  /* 0x0000860000047ab9 */ /* 0x000fc60000000a00 */
[----:B------:R-:W-:Y:S01]  /*1720*/  IMAD.X R0, RZ, RZ, -0x1, P0 ;  /* 0xffffffffff007424 */ /* 0x000fe200000e06ff */
[----:B------:R-:W-:-:S04]  /*1730*/  LEA R4, P0, R3, R16, 0x3 ;  /* 0x0000001003047211 */ /* 0x000fc800078018ff */
[----:B------:R-:W-:-:S06]  /*1740*/  LEA.HI.X R5, R3, R17, R0, 0x3, P0 ;  /* 0x0000001103057211 */ /* 0x000fcc00000f1c00 */
        /* <DEDUP_REMOVED lines=16> */
.L_x_3020:
[----:B------:R-:W-:Y:S05]  /*1850*/  BSYNC B1 ;  /* 0x0000000000017941 */ /* 0x000fea0003800000 */
.L_x_3019:
[----:B------:R-:W0:Y:S01]  /*1860*/  LDC R7, c[0x0][0x22c] ;  /* 0x00008b00ff077b82 */ /* 0x000e220000000800 */
[C---:B------:R-:W-:Y:S02]  /*1870*/  IADD3 R5, P0, -R8.reuse, 0x4, RZ ;  /* 0x0000000408057810 */ /* 0x040fe40007f1e1ff */
[----:B------:R-:W-:Y:S02]  /*1880*/  IADD3 R18, -R8, 0x4, RZ ;  /* 0x0000000408127810 */ /* 0x000fe40007ffe1ff */
[----:B------:R-:W-:Y:S01]  /*1890*/  LEA R16, P1, R5, R16, 0x3 ;  /* 0x0000001005107211 */ /* 0x000fe200078218ff */
[----:B------:R-:W-:-:S05]  /*18a0*/  IMAD.X R4, RZ, RZ, -0x1, P0 ;  /* 0xffffffffff047424 */ /* 0x000fca00000e06ff */
[----:B------:R-:W-:Y:S02]  /*18b0*/  LEA.HI.X R17, R5, R17, R4, 0x3, P1 ;  /* 0x0000001105117211 */ /* 0x000fe400008f1c04 */
[----:B0-----:R-:W-:-:S07]  /*18c0*/  IADD3 R24, R8, -0x4, R7 ;  /* 0xfffffffc08187810 */ /* 0x001fce0007ffe007 */
.L_x_3018:
[----:B------:R-:W-:Y:S05]  /*18d0*/  BSYNC B0 ;  /* 0x0000000000007941 */ /* 0x000fea0003800000 */
.L_x_3017:
[----:B------:R-:W0:Y:S01]  /*18e0*/  LDC.64 R6, c[0x0][0x240] ;  /* 0x00009000ff067b82 */ /* 0x000e220000000a00 */
[----:B------:R-:W-:Y:S01]  /*18f0*/  BSSY B0, `(.L_x_3023) ;  /* 0x000005d000007945 */ /* 0x000fe20003800000 */
[----:B------:R-:W-:Y:S01]  /*1900*/  ISETP.NE.AND P5, PT, R23, RZ, PT ;  /* 0x000000ff1700720c */ /* 0x000fe20003fa5270 */
[----:B------:R-:W-:Y:S02]  /*1910*/  IMAD.MOV.U32 R19, RZ, RZ, R22 ;  /* 0x000000ffff137224 */ /* 0x000fe400078e0016 */
[----:B------:R-:W-:Y:S02]  /*1920*/  IMAD.MOV.U32 R13, RZ, RZ, R20 ;  /* 0x000000ffff0d7224 */ /* 0x000fe400078e0014 */
[----:B------:R-:W-:Y:S01]  /*1930*/  IMAD.MOV.U32 R34, RZ, RZ, R12 ;  /* 0x000000ffff227224 */ /* 0x000fe200078e000c */
[----:B------:R-:W1:Y:S01]  /*1940*/  LDC R26, c[0x0][0x248] ;  /* 0x00009200ff1a7b82 */ /* 0x000e620000000800 */
[----:B------:R-:W-:Y:S02]  /*1950*/  IMAD.MOV.U32 R35, RZ, RZ, R14 ;  /* 0x000000ffff237224 */ /* 0x000fe400078e000e */
[----:B------:R-:W-:-:S02]  /*1960*/  IMAD.MOV.U32 R21, RZ, RZ, R20 ;  /* 0x000000ffff157224 */ /* 0x000fc400078e0014 */
[----:B------:R-:W-:Y:S02]  /*1970*/  IMAD.MOV.U32 R27, RZ, RZ, R12 ;  /* 0x000000ffff1b7224 */ /* 0x000fe400078e000c */
[----:B0-----:R-:W-:Y:S01]  /*1980*/  IMAD R6, R25, R6, RZ ;  /* 0x0000000619067224 */ /* 0x001fe200078e02ff */
[----:B------:R-:W-:Y:S01]  /*1990*/  ISETP.NE.AND P6, PT, R7, RZ, PT ;  /* 0x000000ff0700720c */ /* 0x000fe20003fc5270 */
[----:B------:R-:W-:Y:S02]  /*19a0*/  IMAD.MOV.U32 R25, RZ, RZ, R14 ;  /* 0x000000ffff197224 */ /* 0x000fe400078e000e */
[----:B------:R-:W-:Y:S01]  /*19b0*/  IMAD R5, R23, R7, R6 ;  /* 0x0000000717057224 */ /* 0x000fe200078e0206 */
[----:B------:R-:W-:-:S03]  /*19c0*/  MOV R23, R22 ;  /* 0x0000001600177202 */ /* 0x000fc60000000f00 */
[----:B-1----:R-:W-:-:S04]  /*19d0*/  IMAD R31, R26, UR36, R5 ;  /* 0x000000241a1f7c24 */ /* 0x002fc8000f8e0205 */
[----:B------:R-:W-:-:S04]  /*19e0*/  IMAD.SHL.U32 R4, R31, 0x4, RZ ;  /* 0x000000041f047824 */ /* 0x000fc800078e00ff */
[----:B------:R-:W-:-:S05]  /*19f0*/  VIADD R5, R4, 0x3 ;  /* 0x0000000304057836 */ /* 0x000fca0000000000 */
[----:B------:R-:W-:-:S13]  /*1a00*/  ISETP.GE.U32.AND P0, PT, R5, R24, PT ;  /* 0x000000180500720c */ /* 0x000fda0003f06070 */
[----:B------:R-:W-:Y:S05]  /*1a10*/  @P0 BRA `(.L_x_3024) ;  /* 0x0000000400280947 */ /* 0x000fea0003800000 */
[----:B------:R-:W-:Y:S02]  /*1a20*/  IMAD.MOV.U32 R33, RZ, RZ, R4 ;  /* 0x000000ffff217224 */ /* 0x000fe400078e0004 */
[----:B------:R-:W-:Y:S02]  /*1a30*/  IMAD.MOV.U32 R27, RZ, RZ, R12 ;  /* 0x000000ffff1b7224 */ /* 0x000fe400078e000c */
[----:B------:R-:W-:Y:S02]  /*1a40*/  IMAD.MOV.U32 R25, RZ, RZ, R14 ;  /* 0x000000ffff197224 */ /* 0x000fe400078e000e */
[----:B------:R-:W-:Y:S02]  /*1a50*/  IMAD.MOV.U32 R23, RZ, RZ, R22 ;  /* 0x000000ffff177224 */ /* 0x000fe400078e0016 */
[----:B------:R-:W-:-:S07]  /*1a60*/  IMAD.MOV.U32 R21, RZ, RZ, R20 ;  /* 0x000000ffff157224 */ /* 0x000fce00078e0014 */
.L_x_3025:
[----:B------:R-:W-:Y:S01]  /*1a70*/  IMAD.WIDE.U32 R28, R31, 0x20, R16 ;  /* 0x000000201f1c7825 */ /* 0x000fe200078e0010 */
[----:B------:R-:W-:-:S04]  /*1a80*/  ULDC UR4, c[0x0][0x234] ;  /* 0x00008d0000047ab9 */ /* 0x000fc80000000800 */
[----:B------:R-:W2:Y:S04]  /*1a90*/  LDG.E.128 R4, desc[UR60][R28.64] ;  /* 0x0000003c1c047981 */ /* 0x000ea8000c1e1d00 */
[----:B------:R0:W3:Y:S01]  /*1aa0*/  LDG.E.128 R8, desc[UR60][R28.64+0x10] ;  /* 0x0000103c1c087981 */ /* 0x0000e2000c1e1d00 */
[----:B------:R-:W-:Y:S02]  /*1ab0*/  IMAD.IADD R37, R33, 0x1, R18 ;  /* 0x0000000121257824 */ /* 0x000fe400078e0212 */
[----:B------:R-:W-:Y:S02]  /*1ac0*/  VIADD R31, R31, UR4 ;  /* 0x000000041f1f7c36 */ /* 0x000fe40008000000 */
[C---:B------:R-:W-:Y:S01]  /*1ad0*/  VIADD R30, R37.reuse, 0x1 ;  /* 0x00000001251e7836 */ /* 0x040fe20000000000 */
[----:B------:R-:W-:Y:S01]  /*1ae0*/  ISETP.GE.U32.AND P2, PT, R0, R37, PT ;  /* 0x000000250000720c */ /* 0x000fe20003f46070 */
[----:B------:R-:W-:-:S02]  /*1af0*/  VIADD R39, R37, 0x2 ;  /* 0x0000000225277836 */ /* 0x000fc40000000000 */
[----:B------:R-:W-:Y:S01]  /*1b00*/  VIADD R41, R37, 0x3 ;  /* 0x0000000325297836 */ /* 0x000fe20000000000 */
[----:B------:R-:W-:Y:S01]  /*1b10*/  ISETP.GE.AND.EX P2, PT, R2, RZ, PT, P2 ;  /* 0x000000ff0200720c */ /* 0x000fe20003f46320 */
[----:B------:R-:W-:Y:S01]  /*1b20*/  IMAD.SHL.U32 R33, R31, 0x4, RZ ;  /* 0x000000041f217824 */ /* 0x000fe200078e00ff */
[----:B------:R-:W-:Y:S02]  /*1b30*/  ISETP.GE.U32.AND P0, PT, R27, R30, PT ;  /* 0x0000001e1b00720c */ /* 0x000fe40003f06070 */
[----:B0-----:R-:W-:Y:S01]  /*1b40*/  SEL R28, RZ, 0xffffffff, P2 ;  /* 0xffffffffff1c7807 */ /* 0x001fe20001000000 */
[----:B------:R-:W-:Y:S01]  /*1b50*/  VIADD R43, R33, 0x3 ;  /* 0x00000003212b7836 */ /* 0x000fe20000000000 */
[----:B------:R-:W-:-:S04]  /*1b60*/  ISETP.GE.AND.EX P0, PT, R25, RZ, PT, P0 ;  /* 0x000000ff1900720c */ /* 0x000fc80003f06300 */
[----:B------:R-:W-:Y:S02]  /*1b70*/  SEL R29, RZ, 0xffffffff, P0 ;  /* 0xffffffffff1d7807 */ /* 0x000fe40000000000 */
[----:B------:R-:W-:-:S04]  /*1b80*/  ISETP.GE.U32.AND P0, PT, R34, R41, PT ;  /* 0x000000292200720c */ /* 0x000fc80003f06070 */
[----:B------:R-:W-:Y:S02]  /*1b90*/  ISETP.GE.AND.EX P0, PT, R35, RZ, PT, P0 ;  /* 0x000000ff2300720c */ /* 0x000fe40003f06300 */
[CC--:B--2---:R-:W-:Y:S02]  /*1ba0*/  ISETP.NE.U32.AND P1, PT, R3.reuse, R4.reuse, PT ;  /* 0x000000040300720c */ /* 0x0c4fe40003f25070 */
[----:B------:R-:W-:Y:S02]  /*1bb0*/  ISETP.GE.U32.AND P4, PT, R3, R4, PT ;  /* 0x000000040300720c */ /* 0x000fe40003f86070 */
[CC--:B------:R-:W-:Y:S02]  /*1bc0*/  ISETP.NE.AND.EX P1, PT, R15.reuse, R5.reuse, PT, P1 ;  /* 0x000000050f00720c */ /* 0x0c0fe40003f25310 */
[----:B------:R-:W-:Y:S02]  /*1bd0*/  ISETP.NE.U32.AND P3, PT, R22, R6, PT ;  /* 0x000000061600720c */ /* 0x000fe40003f65070 */
[----:B------:R-:W-:-:S02]  /*1be0*/  ISETP.GE.AND.EX P2, PT, R15, R5, PT, P4 ;  /* 0x000000050f00720c */ /* 0x000fc40003f46340 */
[----:B------:R-:W-:Y:S02]  /*1bf0*/  ISETP.NE.AND.EX P3, PT, R20, R7, PT, P3 ;  /* 0x000000071400720c */ /* 0x000fe40003f65330 */
[----:B------:R-:W-:-:S04]  /*1c00*/  ISETP.GE.U32.AND P4, PT, R12, R39, PT ;  /* 0x000000270c00720c */ /* 0x000fc80003f86070 */
[----:B------:R-:W-:Y:S02]  /*1c10*/  ISETP.GE.AND.EX P4, PT, R14, RZ, PT, P4 ;  /* 0x000000ff0e00720c */ /* 0x000fe40003f86340 */
[----:B------:R-:W-:Y:S02]  /*1c20*/  @P1 SEL R28, RZ, 0xffffffff, P2 ;  /* 0xffffffffff1c1807 */ /* 0x000fe40001000000 */
[----:B------:R-:W-:Y:S02]  /*1c30*/  ISETP.GE.U32.AND P2, PT, R22, R6, PT ;  /* 0x000000061600720c */ /* 0x000fe40003f46070 */
[----:B---3--:R-:W-:Y:S02]  /*1c40*/  ISETP.NE.U32.AND P1, PT, R23, R8, PT ;  /* 0x000000081700720c */ /* 0x008fe40003f25070 */
[----:B------:R-:W-:Y:S02]  /*1c50*/  ISETP.GE.AND.EX P2, PT, R20, R7, PT, P2 ;  /* 0x000000071400720c */ /* 0x000fe40003f46320 */
[----:B------:R-:W-:-:S02]  /*1c60*/  ISETP.NE.AND.EX P1, PT, R21, R9, PT, P1 ;  /* 0x000000091500720c */ /* 0x000fc40003f25310 */
[----:B------:R-:W-:Y:S02]  /*1c70*/  @P3 SEL R29, RZ, 0xffffffff, P2 ;  /* 0xffffffffff1d3807 */ /* 0x000fe40001000000 */
[----:B------:R-:W-:Y:S02]  /*1c80*/  ISETP.NE.U32.AND P3, PT, R19, R10, PT ;  /* 0x0000000a1300720c */ /* 0x000fe40003f65070 */
[----:B------:R-:W-:Y:S02]  /*1c90*/  ISETP.GE.U32.AND P2, PT, R23, R8, PT ;  /* 0x000000081700720c */ /* 0x000fe40003f46070 */
[----:B------:R-:W-:Y:S02]  /*1ca0*/  ISETP.NE.AND.EX P3, PT, R13, R11, PT, P3 ;  /* 0x0000000b0d00720c */ /* 0x000fe40003f65330 */
[----:B------:R-:W-:Y:S02]  /*1cb0*/  SEL R32, RZ, 0xffffffff, P4 ;  /* 0xffffffffff207807 */ /* 0x000fe40002000000 */
[----:B------:R-:W-:-:S02]  /*1cc0*/  ISETP.GE.U32.AND P4, PT, R19, R10, PT ;  /* 0x0000000a1300720c */ /* 0x000fc40003f86070 */
[----:B------:R-:W-:Y:S02]  /*1cd0*/  ISETP.GE.AND.EX P2, PT, R21, R9, PT, P2 ;  /* 0x000000091500720c */ /* 0x000fe40003f46320 */
[----:B------:R-:W-:Y:S02]  /*1ce0*/  LOP3.LUT R28, R28, 0x1, RZ, 0xc0, !PT ;  /* 0x000000011c1c7812 */ /* 0x000fe400078ec0ff */
[----:B------:R-:W-:Y:S02]  /*1cf0*/  @P1 SEL R32, RZ, 0xffffffff, P2 ;  /* 0xffffffffff201807 */ /* 0x000fe40001000000 */
[----:B------:R-:W-:Y:S02]  /*1d00*/  ISETP.GE.AND.EX P4, PT, R13, R11, PT, P4 ;  /* 0x0000000b0d00720c */ /* 0x000fe40003f86340 */
[----:B------:R-:W-:Y:S02]  /*1d10*/  ISETP.GE.U32.AND P1, PT, R43, R24, PT ;  /* 0x000000182b00720c */ /* 0x000fe40003f26070 */
[----:B------:R-:W-:-:S02]  /*1d20*/  ISETP.NE.U32.AND P2, PT, R28, 0x1, PT ;  /* 0x000000011c00780c */ /* 0x000fc40003f45070 */
[----:B------:R-:W-:Y:S02]  /*1d30*/  SEL R28, RZ, 0xffffffff, P0 ;  /* 0xffffffffff1c7807 */ /* 0x000fe40000000000 */
[----:B------:R-:W-:Y:S02]  /*1d40*/  @P3 SEL R28, RZ, 0xffffffff, P4 ;  /* 0xffffffffff1c3807 */ /* 0x000fe40002000000 */
[----:B------:R-:W-:Y:S02]  /*1d50*/  LOP3.LUT R29, R29, 0x1, RZ, 0xc0, !PT ;  /* 0x000000011d1d7812 */ /* 0x000fe400078ec0ff */
[----:B------:R-:W-:Y:S02]  /*1d60*/  LOP3.LUT R32, R32, 0x1, RZ, 0xc0, !PT ;  /* 0x0000000120207812 */ /* 0x000fe400078ec0ff */
[----:B------:R-:W-:Y:S02]  /*1d70*/  LOP3.LUT R28, R28, 0x1, RZ, 0xc0, !PT ;  /* 0x000000011c1c7812 */ /* 0x000fe400078ec0ff */
[----:B------:R-:W-:-:S02]  /*1d80*/  SEL R3, R3, R4, !P2 ;  /* 0x0000000403037207 */ /* 0x000fc40005000000 */
[----:B------:R-:W-:Y:S02]  /*1d90*/  SEL R15, R15, R5, !P2 ;  /* 0x000000050f0f7207 */ /* 0x000fe40005000000 */
[----:B------:R-:W-:Y:S02]  /*1da0*/  SEL R0, R0, R37, !P2 ;  /* 0x0000002500007207 */ /* 0x000fe40005000000 */
[----:B------:R-:W-:Y:S02]  /*1db0*/  SEL R2, R2, RZ, !P2 ;  /* 0x000000ff02027207 */ /* 0x000fe40005000000 */
        /* <DEDUP_REMOVED lines=12> */
[----:B------:R-:W-:Y:S02]  /*1e80*/  SEL R25, R25, RZ, !P0 ;  /* 0x000000ff19197207 */ /* 0x000fe40004000000 */
[----:B------:R-:W-:Y:S02]  /*1e90*/  SEL R14, R14, RZ, !P3 ;  /* 0x000000ff0e0e7207 */ /* 0x000fe40005800000 */
[----:B------:R-:W-:Y:S01]  /*1ea0*/  SEL R35, R35, RZ, !P2 ;  /* 0x000000ff23237207 */ /* 0x000fe20005000000 */
[----:B------:R-:W-:Y:S06]  /*1eb0*/  @!P1 BRA `(.L_x_3025) ;  /* 0xfffffff800ec9947 */ /* 0x000fec000383ffff */
.L_x_3024:
[----:B------:R-:W-:Y:S05]  /*1ec0*/  BSYNC B0 ;  /* 0x0000000000007941 */ /* 0x000fea0003800000 */
.L_x_3023:
        /* <DEDUP_REMOVED lines=8> */
.L_x_3027:
[----:B------:R-:W-:Y:S05]  /*1f50*/  BSYNC B0 ;  /* 0x0000000000007941 */ /* 0x000fea0003800000 */
.L_x_3026:
[----:B------:R-:W-:Y:S01]  /*1f60*/  PRMT R4, R4, 0x9910, RZ ;  /* 0x0000991004047816 */ /* 0x000fe200000000ff */
[----:B------:R-:W-:Y:S03]  /*1f70*/  BSSY B0, `(.L_x_3028) ;  /* 0x000001a000007945 */ /* 0x000fe60003800000 */
[----:B------:R-:W-:-:S13]  /*1f80*/  ISETP.NE.AND P0, PT, R4, RZ, PT ;  /* 0x000000ff0400720c */ /* 0x000fda0003f05270 */
[----:B------:R-:W-:Y:S05]  /*1f90*/  @!P0 BRA `(.L_x_3029) ;  /* 0x00000000005c8947 */ /* 0x000fea0003800000 */
[----:B------:R-:W0:Y:S01]  /*1fa0*/  S2R R5, SR_TID.X ;  /* 0x0000000000057919 */ /* 0x000e220000002100 */
[----:B------:R-:W-:-:S05]  /*1fb0*/  LOP3.LUT R4, R24, 0xfffffffc, RZ, 0xc0, !PT ;  /* 0xfffffffc18047812 */ /* 0x000fca00078ec0ff */
[----:B0-----:R-:W-:-:S05]  /*1fc0*/  IMAD.IADD R5, R4, 0x1, R5 ;  /* 0x0000000104057824 */ /* 0x001fca00078e0205 */
[----:B------:R-:W-:-:S13]  /*1fd0*/  ISETP.GE.U32.AND P0, PT, R5, R24, PT ;  /* 0x000000180500720c */ /* 0x000fda0003f06070 */
[----:B------:R-:W-:Y:S05]  /*1fe0*/  @P0 BRA `(.L_x_3029) ;  /* 0x0000000000480947 */ /* 0x000fea0003800000 */
[----:B------:R-:W-:-:S06]  /*1ff0*/  IMAD.WIDE R16, R5, 0x8, R16 ;  /* 0x0000000805107825 */ /* 0x000fcc00078e0210 */
[----:B------:R-:W2:Y:S01]  /*2000*/  LDG.E.64 R16, desc[UR60][R16.64] ;  /* 0x0000003c10107981 */ /* 0x000ea2000c1e1b00 */
[----:B------:R-:W-:-:S05]  /*2010*/  IMAD.IADD R5, R5, 0x1, R18 ;  /* 0x0000000105057824 */ /* 0x000fca00078e0212 */
[----:B------:R-:W-:Y:S02]  /*2020*/  ISETP.GE.U32.AND P1, PT, R0, R5, PT ;  /* 0x000000050000720c */ /* 0x000fe40003f26070 */
[----:B------:R-:W-:-:S04]  /*2030*/  SHF.R.S32.HI R7, RZ, 0x1f, R5 ;  /* 0x0000001fff077819 */ /* 0x000fc80000011405 */
[----:B------:R-:W-:-:S04]  /*2040*/  ISETP.GE.AND.EX P1, PT, R2, R7, PT, P1 ;  /* 0x000000070200720c */ /* 0x000fc80003f26310 */
[----:B------:R-:W-:Y:S02]  /*2050*/  SEL R4, RZ, 0xffffffff, P1 ;  /* 0xffffffffff047807 */ /* 0x000fe40000800000 */
[CC--:B--2---:R-:W-:Y:S02]  /*2060*/  ISETP.NE.U32.AND P0, PT, R3.reuse, R16.reuse, PT ;  /* 0x000000100300720c */ /* 0x0c4fe40003f05070 */
[----:B------:R-:W-:Y:S02]  /*2070*/  ISETP.GE.U32.AND P2, PT, R3, R16, PT ;  /* 0x000000100300720c */ /* 0x000fe40003f46070 */
[CC--:B------:R-:W-:Y:S02]  /*2080*/  ISETP.NE.AND.EX P0, PT, R15.reuse, R17.reuse, PT, P0 ;  /* 0x000000110f00720c */ /* 0x0c0fe40003f05300 */
[----:B------:R-:W-:-:S11]  /*2090*/  ISETP.GE.AND.EX P1, PT, R15, R17, PT, P2 ;  /* 0x000000110f00720c */ /* 0x000fd60003f26320 */
[----:B------:R-:W-:-:S04]  /*20a0*/  @P0 SEL R4, RZ, 0xffffffff, P1 ;  /* 0xffffffffff040807 */ /* 0x000fc80000800000 */
[----:B------:R-:W-:-:S04]  /*20b0*/  LOP3.LUT R4, R4, 0x1, RZ, 0xc0, !PT ;  /* 0x0000000104047812 */ /* 0x000fc800078ec0ff */
[----:B------:R-:W-:-:S04]  /*20c0*/  ISETP.NE.U32.AND P0, PT, R4, 0x1, PT ;  /* 0x000000010400780c */ /* 0x000fc80003f05070 */
[----:B------:R-:W-:Y:S02]  /*20d0*/  SEL R3, R3, R16, !P0 ;  /* 0x0000001003037207 */ /* 0x000fe40004000000 */
[----:B------:R-:W-:Y:S02]  /*20e0*/  SEL R15, R15, R17, !P0 ;  /* 0x000000110f0f7207 */ /* 0x000fe40004000000 */
[----:B------:R-:W-:Y:S02]  /*20f0*/  SEL R0, R0, R5, !P0 ;  /* 0x0000000500007207 */ /* 0x000fe40004000000 */
[----:B------:R-:W-:-:S07]  /*2100*/  SEL R2, R2, R7, !P0 ;  /* 0x0000000702027207 */ /* 0x000fce0004000000 */
.L_x_3029:
[----:B------:R-:W-:Y:S05]  /*2110*/  BSYNC B0 ;  /* 0x0000000000007941 */ /* 0x000fea0003800000 */
.L_x_3028:
[CC--:B------:R-:W-:Y:S01]  /*2120*/  ISETP.NE.U32.AND P2, PT, R3.reuse, R22.reuse, PT ;  /* 0x000000160300720c */ /* 0x0c0fe20003f45070 */
[----:B------:R-:W-:Y:S01]  /*2130*/  HFMA2.MMA R18, -RZ, RZ, 0, 0 ;  /* 0x00000000ff127435 */ /* 0x000fe200000001ff */
[----:B------:R-:W-:Y:S01]  /*2140*/  ISETP.GE.U32.AND P0, PT, R3, R22, PT ;  /* 0x000000160300720c */ /* 0x000fe20003f06070 */
[----:B------:R-:W-:Y:S01]  /*2150*/  IMAD.MOV.U32 R9, RZ, RZ, RZ ;  /* 0x000000ffff097224 */ /* 0x000fe200078e00ff */
[CC--:B------:R-:W-:Y:S01]  /*2160*/  ISETP.NE.AND.EX P2, PT, R15.reuse, R20.reuse, PT, P2 ;  /* 0x000000140f00720c */ /* 0x0c0fe20003f45320 */
[----:B------:R-:W-:Y:S01]  /*2170*/  IMAD.MOV.U32 R43, RZ, RZ, RZ ;  /* 0x000000ffff2b7224 */ /* 0x000fe200078e00ff */
[----:B------:R-:W-:Y:S01]  /*2180*/  ISETP.GE.U32.AND P1, PT, R0, R27, PT ;  /* 0x0000001b0000720c */ /* 0x000fe20003f26070 */
[----:B------:R-:W-:Y:S01]  /*2190*/  IMAD.MOV.U32 R5, RZ, RZ, RZ ;  /* 0x000000ffff057224 */ /* 0x000fe200078e00ff */
        /* <DEDUP_REMOVED lines=39> */
.L_x_3015:
        /* <DEDUP_REMOVED lines=13> */
[----:B------:R-:W2:Y:S08]  /*24e0*/  LDC R51, c[0x0][0x224] ;  /* 0x00008900ff337b82 */ /* 0x000eb00000000800 */
[----:B------:R-:W3:Y:S01]  /*24f0*/  LDC R18, c[0x0][0x220] ;  /* 0x00008800ff127b82 */ /* 0x000ee20000000800 */
[----:B0-----:R-:W-:Y:S02]  /*2500*/  IMAD.MOV.U32 R9, RZ, RZ, R19 ;  /* 0x000000ffff097224 */ /* 0x001fe400078e0013 */
[----:B-1----:R-:W-:-:S02]  /*2510*/  IMAD.MOV.U32 R4, RZ, RZ, R32 ;  /* 0x000000ffff047224 */ /* 0x002fc400078e0020 */
[----:B--2---:R-:W-:Y:S01]  /*2520*/  IMAD.MOV.U32 R5, RZ, RZ, R51 ;  /* 0x000000ffff057224 */ /* 0x004fe200078e0033 */
[----:B------:R-:W-:Y:S06]  /*2530*/  @!P0 BRA `(.L_x_3031) ;  /* 0x0000009c00d88947 */ /* 0x000fec0003800000 */
[----:B------:R-:W-:Y:S01]  /*2540*/  ISETP.GE.U32.AND P0, PT, R7, R0, PT ;  /* 0x000000000700720c */ /* 0x000fe20003f06070 */
[----:B------:R-:W-:Y:S01]  /*2550*/  BSSY B0, `(.L_x_3032) ;  /* 0x00004b5000007945 */ /* 0x000fe20003800000 */
[----:B---3--:R-:W-:Y:S01]  /*2560*/  IMAD.MOV.U32 R39, RZ, RZ, R18 ;  /* 0x000000ffff277224 */ /* 0x008fe200078e0012 */
[----:B------:R-:W-:Y:S01]  /*2570*/  MOV R54, R51 ;  /* 0x0000003300367202 */ /* 0x000fe20000000f00 */
        /* <DEDUP_REMOVED lines=10> */
[--C-:B------:R-:W-:Y:S02]  /*2620*/  IMAD.MOV.U32 R45, RZ, RZ, R18.reuse ;  /* 0x000000ffff2d7224 */ /* 0x100fe400078e0012 */
        /* <DEDUP_REMOVED lines=13> */
[----:B------:R-:W-:Y:S01]  /*2700*/  ISETP.NE.AND P0, PT, R40, RZ, PT ;  /* 0x000000ff2800720c */ /* 0x000fe20003f05270 */
[----:B------:R-:W-:Y:S01]  /*2710*/  BSSY B1, `(.L_x_3034) ;  /* 0x0000494000017945 */ /* 0x000fe20003800000 */
[----:B------:R-:W-:Y:S01]  /*2720*/  LOP3.LUT R48, R48, 0xfffffffd, RZ, 0xc0, !PT ;  /* 0xfffffffd30307812 */ /* 0x000fe200078ec0ff */
[--C-:B------:R-:W-:Y:S01]  /*2730*/  IMAD.MOV.U32 R39, RZ, RZ, R18.reuse ;  /* 0x000000ffff277224 */ /* 0x100fe200078e0012 */
[----:B------:R-:W-:Y:S01]  /*2740*/  MOV R54, R51 ;  /* 0x0000003300367202 */ /* 0x000fe20000000f00 */
[--C-:B------:R-:W-:Y:S02]  /*2750*/  IMAD.MOV.U32 R42, RZ, RZ, R18.reuse ;  /* 0x000000ffff2a7224 */ /* 0x100fe400078e0012 */
[--C-:B------:R-:W-:Y:S02]  /*2760*/  IMAD.MOV.U32 R43, RZ, RZ, R18.reuse ;  /* 0x000000ffff2b7224 */ /* 0x100fe400078e0012 */
[--C-:B------:R-:W-:Y:S02]  /*2770*/  IMAD.MOV.U32 R45, RZ, RZ, R18.reuse ;  /* 0x000000ffff2d7224 */ /* 0x100fe400078e0012 */
[----:B------:R-:W-:-:S02]  /*2780*/  IMAD.MOV.U32 R46, RZ, RZ, R18 ;  /* 0x000000ffff2e7224 */ /* 0x000fc400078e0012 */
[----:B------:R-:W-:Y:S01]  /*2790*/  @P0 LOP3.LUT R48, R48, 0x2, RZ, 0xfc, !PT ;  /* 0x0000000230300812 */ /* 0x000fe200078efcff */
[--C-:B------:R-:W-:Y:S02]  /*27a0*/  IMAD.MOV.U32 R47, RZ, RZ, R18.reuse ;  /* 0x000000ffff2f7224 */ /* 0x100fe400078e0012 */
[----:B------:R-:W-:Y:S02]  /*27b0*/  IMAD.MOV.U32 R49, RZ, RZ, R18 ;  /* 0x000000ffff317224 */ /* 0x000fe400078e0012 */
        /* <DEDUP_REMOVED lines=17> */
.L_x_3039:
[----:B------:R-:W0:Y:S01]  /*28d0*/  LDC.64 R20, c[0x0][0x268] ;  /* 0x00009a00ff147b82 */ /* 0x000e220000000a00 */
[----:B------:R-:W-:Y:S01]  /*28e0*/  ISETP.NE.AND P1, PT, R40, RZ, PT ;  /* 0x000000ff2800720c */ /* 0x000fe20003f25270 */
        /* <DEDUP_REMOVED lines=287> */
.L_x_3035:
        /* <DEDUP_REMOVED lines=240> */
.L_x_3036:
[----:B------:R-:W-:-:S04]  /*49e0*/  LOP3.LUT R21, R0, 0xfffffff0, RZ, 0xc0, !PT ;  /* 0xfffffff000157812 */ /* 0x000fc800078ec0ff */
[----:B------:R-:W-:-:S05]  /*49f0*/  IADD3 R20, P0, R16, R21, RZ ;  /* 0x0000001510147210 */ /* 0x000fca0007f1e0ff */
[----:B------:R-:W-:-:S06]  /*4a00*/  IMAD.X R21, RZ, RZ, R17, P0 ;  /* 0x000000ffff157224 */ /* 0x000fcc00000e0611 */
[----:B------:R-:W5:Y:S01]  /*4a10*/  LDG.E.128 R20, desc[UR60][R20.64] ;  /* 0x0000003c14147981 */ /* 0x000f62000c1e1d00 */
[----:B------:R-:W-:Y:S02]  /*4a20*/  IMAD.MOV.U32 R0, RZ, RZ, RZ ;  /* 0x000000ffff007224 */ /* 0x000fe400078e00ff */
[----:B------:R-:W-:Y:S01]  /*4a30*/  IMAD.MOV.U32 R3, RZ, RZ, RZ ;  /* 0x000000ffff037224 */ /* 0x000fe200078e00ff */
[----:B------:R-:W-:Y:S06]  /*4a40*/  @!P1 BRA `(.L_x_3037) ;  /* 0x0000000c00b09947 */ /* 0x000fec0003800000 */
[----:B------:R-:W0:Y:S01]  /*4a50*/  LDC R27, c[0x0][0x234] ;  /* 0x00008d00ff1b7b82 */ /* 0x000e220000000800 */
[----:B------:R-:W-:-:S07]  /*4a60*/  IMAD.MOV.U32 R26, RZ, RZ, RZ ;  /* 0x000000ffff1a7224 */ /* 0x000fce00078e00ff */
[----:B------:R-:W1:Y:S01]  /*4a70*/  LDC.64 R24, c[0x0][0x268] ;  /* 0x00009a00ff187b82 */ /* 0x000e620000000a00 */
[----:B0-----:R-:W-:-:S05]  /*4a80*/  LEA R27, R27, R44, 0x1 ;  /* 0x0000002c1b1b7211 */ /* 0x001fca00078e08ff */
        /* <DEDUP_REMOVED lines=232> */
.L_x_3037:
[----:B------:R-:W-:-:S04]  /*5910*/  LOP3.LUT R3, R3, 0xfffffff0, RZ, 0xc0, !PT ;  /* 0xfffffff003037812 */ /* 0x000fc800078ec0ff */
[----:B------:R-:W-:-:S04]  /*5920*/  IADD3 R24, P0, R16, R3, RZ ;  /* 0x0000000310187210 */ /* 0x000fc80007f1e0ff */
[----:B------:R-:W-:-:S06]  /*5930*/  IADD3.X R25, RZ, R17, RZ, P0, !PT ;  /* 0x00000011ff197210 */ /* 0x000fcc00007fe4ff */
[----:B------:R-:W5:Y:S01]  /*5940*/  LDG.E.128 R24, desc[UR60][R24.64] ;  /* 0x0000003c18187981 */ /* 0x000f62000c1e1d00 */
[----:B------:R-:W-:Y:S05]  /*5950*/  @!P1 BRA `(.L_x_3038) ;  /* 0x0000000c00b49947 */ /* 0x000fea0003800000 */
[----:B------:R-:W0:Y:S08]  /*5960*/  LDC R31, c[0x0][0x234] ;  /* 0x00008d00ff1f7b82 */ /* 0x000e300000000800 */
[----:B------:R-:W1:Y:S01]  /*5970*/  LDC.64 R28, c[0x0][0x268] ;  /* 0x00009a00ff1c7b82 */ /* 0x000e620000000a00 */
[----:B0-----:R-:W-:-:S04]  /*5980*/  IMAD R30, R31, 0x2, R44 ;  /* 0x000000021f1e7824 */ /* 0x001fc800078e022c */
[----:B------:R-:W-:Y:S02]  /*5990*/  IMAD.IADD R31, R30, 0x1, R31 ;  /* 0x000000011e1f7824 */ /* 0x000fe400078e021f */
[----:B------:R-:W-:Y:S01]  /*59a0*/  IMAD.MOV.U32 R30, RZ, RZ, RZ ;  /* 0x000000ffff1e7224 */ /* 0x000fe200078e00ff */
        /* <DEDUP_REMOVED lines=222> */
[----:B------:R-:W1:Y:S01]  /*6790*/  @P0 LDC R41, c[0x0][0x3f8] ;  /* 0x0000fe00ff290b82 */ /* 0x000e620000000800 */
[----:B0-----:R-:W-:-:S07]  /*67a0*/  @P0 IMAD.HI.U32 R28, R31, R28, R30 ;  /* 0x0000001c1f1c0227 */ /* 0x001fce00078e001e */
[----:B------:R-:W0:Y:S01]  /*67b0*/  @P0 LDC R30, c[0x0][0x38c] ;  /* 0x0000e300ff1e0b82 */ /* 0x000e220000000800 */
[----:B------:R-:W-:Y:S02]  /*67c0*/  @P0 SHF.R.U32.HI R29, RZ, R29, R28 ;  /* 0x0000001dff1d0219 */ /* 0x000fe4000001161c */
[----:B------:R-:W-:-:S03]  /*67d0*/  IADD3 R28, -R31, RZ, RZ ;  /* 0x000000ff1f1c7210 */ /* 0x000fc60007ffe1ff */
[----:B------:R-:W-:Y:S02]  /*67e0*/  @P0 IMAD.MOV R29, RZ, RZ, -R29 ;  /* 0x000000ffff1d0224 */ /* 0x000fe400078e0a1d */
[----:B------:R-:W-:-:S04]  /*67f0*/  IMAD R3, R28, UR4, R3 ;  /* 0x000000041c037c24 */ /* 0x000fc8000f8e0203 */
[----:B------:R-:W-:Y:S02]  /*6800*/  IMAD R0, R3, UR27, R0 ;  /* 0x0000001b03007c24 */ /* 0x000fe4000f8e0200 */
[----:B0-----:R-:W-:-:S04]  /*6810*/  @P0 IMAD R30, R30, R29, R31 ;  /* 0x0000001d1e1e0224 */ /* 0x001fc800078e021f */
[----:B-1----:R-:W-:-:S07]  /*6820*/  @P0 IMAD R0, R30, R41, R0 ;  /* 0x000000291e000224 */ /* 0x002fce00078e0200 */
.L_x_3038:
[----:B------:R-:W-:Y:S01]  /*6830*/  LOP3.LUT R29, R0, 0xfffffff0, RZ, 0xc0, !PT ;  /* 0xfffffff0001d7812 */ /* 0x000fe200078ec0ff */
[----:B------:R-:W-:-:S03]  /*6840*/  ULDC UR4, c[0x0][0x234] ;  /* 0x00008d0000047ab9 */ /* 0x000fc60000000800 */
[----:B------:R-:W-:-:S05]  /*6850*/  IADD3 R28, P0, R16, R29, RZ ;  /* 0x0000001d101c7210 */ /* 0x000fca0007f1e0ff */
[----:B------:R-:W-:-:S06]  /*6860*/  IMAD.X R29, RZ, RZ, R17, P0 ;  /* 0x000000ffff1d7224 */ /* 0x000fcc00000e0611 */
[----:B------:R-:W2:Y:S01]  /*6870*/  LDG.E.128 R28, desc[UR60][R28.64] ;  /* 0x0000003c1c1c7981 */ /* 0x000ea2000c1e1d00 */
[----:B-----5:R-:W-:Y:S02]  /*6880*/  ISETP.NE.U32.AND P0, PT, R35, R14, PT ;  /* 0x0000000e2300720c */ /* 0x020fe40003f05070 */
[----:B------:R-:W-:Y:S02]  /*6890*/  ISETP.NE.U32.AND P1, PT, R37, R12, PT ;  /* 0x0000000c2500720c */ /* 0x000fe40003f25070 */
[----:B------:R-:W-:Y:S02]  /*68a0*/  ISETP.NE.AND.EX P0, PT, R36, R15, PT, P0 ;  /* 0x0000000f2400720c */ /* 0x000fe40003f05300 */
[----:B------:R-:W-:Y:S02]  /*68b0*/  ISETP.NE.AND.EX P1, PT, R38, R13, PT, P1 ;  /* 0x0000000d2600720c */ /* 0x000fe40003f25310 */
[----:B------:R-:W-:Y:S02]  /*68c0*/  ISETP.GE.U32.AND P5, PT, R35, R14, PT ;  /* 0x0000000e2300720c */ /* 0x000fe40003fa6070 */
[----:B------:R-:W-:-:S02]  /*68d0*/  ISETP.GE.U32.AND P3, PT, R47, R44, PT ;  /* 0x0000002c2f00720c */ /* 0x000fc40003f66070 */
[----:B------:R-:W-:Y:S02]  /*68e0*/  ISETP.GE.U32.AND P4, PT, R37, R12, PT ;  /* 0x0000000c2500720c */ /* 0x000fe40003f86070 */
[----:B------:R-:W-:Y:S02]  /*68f0*/  ISETP.GE.AND.EX P5, PT, R36, R15, PT, P5 ;  /* 0x0000000f2400720c */ /* 0x000fe40003fa6350 */
[----:B------:R-:W-:Y:S02]  /*6900*/  ISETP.GE.U32.AND P2, PT, R49, R44, PT ;  /* 0x0000002c3100720c */ /* 0x000fe40003f46070 */
[----:B------:R-:W-:Y:S02]  /*6910*/  ISETP.GE.AND.EX P3, PT, R55, RZ, PT, P3 ;  /* 0x000000ff3700720c */ /* 0x000fe40003f66330 */
[----:B------:R-:W-:Y:S02]  /*6920*/  ISETP.GE.AND.EX P4, PT, R38, R13, PT, P4 ;  /* 0x0000000d2600720c */ /* 0x000fe40003f86340 */
[----:B------:R-:W-:-:S02]  /*6930*/  SEL R3, RZ, 0xffffffff, P5 ;  /* 0xffffffffff037807 */ /* 0x000fc40002800000 */
[----:B------:R-:W-:Y:S02]  /*6940*/  ISETP.GE.AND.EX P2, PT, R56, RZ, PT, P2 ;  /* 0x000000ff3800720c */ /* 0x000fe40003f46320 */
[----:B------:R-:W-:Y:S02]  /*6950*/  @!P0 SEL R3, RZ, 0xffffffff, P3 ;  /* 0xffffffffff038807 */ /* 0x000fe40001800000 */
[----:B------:R-:W-:Y:S02]  /*6960*/  SEL R0, RZ, 0xffffffff, P4 ;  /* 0xffffffffff007807 */ /* 0x000fe40002000000 */
[----:B------:R-:W-:Y:S02]  /*6970*/  @!P1 SEL R0, RZ, 0xffffffff, P2 ;  /* 0xffffffffff009807 */ /* 0x000fe40001000000 */
[----:B------:R-:W-:Y:S02]  /*6980*/  LOP3.LUT R3, R3, 0x1, RZ, 0xc0, !PT ;  /* 0x0000000103037812 */ /* 0x000fe400078ec0ff */
[----:B------:R-:W-:-:S02]  /*6990*/  LOP3.LUT R0, R0, 0x1, RZ, 0xc0, !PT ;  /* 0x0000000100007812 */ /* 0x000fc400078ec0ff */
[----:B------:R-:W-:Y:S01]  /*69a0*/  ISETP.NE.U32.AND P2, PT, R3, 0x1, PT ;  /* 0x000000010300780c */ /* 0x000fe20003f45070 */
[----:B------:R-:W-:Y:S01]  /*69b0*/  IMAD.U32 R3, RZ, RZ, UR4 ;  /* 0x00000004ff037e24 */ /* 0x000fe2000f8e00ff */
[CC--:B------:R-:W-:Y:S01]  /*69c0*/  ISETP.NE.U32.AND P0, PT, R33.reuse, R20.reuse, PT ;  /* 0x000000142100720c */ /* 0x0c0fe20003f05070 */
[----:B------:R-:W-:Y:S01]  /*69d0*/  ULDC UR4, c[0x0][0x22c] ;  /* 0x00008b0000047ab9 */ /* 0x000fe20000000800 */
[----:B------:R-:W-:Y:S01]  /*69e0*/  ISETP.NE.U32.AND P5, PT, R0, 0x1, PT ;  /* 0x000000010000780c */ /* 0x000fe20003fa5070 */
[----:B------:R-:W-:Y:S01]  /*69f0*/  IMAD.IADD R0, R44, 0x1, R3 ;  /* 0x000000012c007824 */ /* 0x000fe200078e0203 */
[----:B------:R-:W-:Y:S02]  /*6a00*/  ISETP.NE.AND.EX P0, PT, R34, R21, PT, P0 ;  /* 0x000000152200720c */ /* 0x000fe40003f05300 */
[----:B------:R-:W-:Y:S02]  /*6a10*/  ISETP.GE.U32.AND P3, PT, R33, R20, PT ;  /* 0x000000142100720c */ /* 0x000fe40003f66070 */
[----:B------:R-:W-:-:S02]  /*6a20*/  ISETP.GE.U32.AND P1, PT, R46, R0, PT ;  /* 0x000000002e00720c */ /* 0x000fc40003f26070 */
[----:B------:R-:W-:Y:S02]  /*6a30*/  ISETP.GE.AND.EX P3, PT, R34, R21, PT, P3 ;  /* 0x000000152200720c */ /* 0x000fe40003f66330 */
[----:B------:R-:W-:Y:S02]  /*6a40*/  ISETP.GE.AND.EX P1, PT, R54, RZ, PT, P1 ;  /* 0x000000ff3600720c */ /* 0x000fe40003f26310 */
[----:B------:R-:W-:Y:S02]  /*6a50*/  SEL R41, RZ, 0xffffffff, P3 ;  /* 0xffffffffff297807 */ /* 0x000fe40001800000 */
[CC--:B------:R-:W-:Y:S02]  /*6a60*/  ISETP.GE.U32.AND P3, PT, R19.reuse, R22.reuse, PT ;  /* 0x000000161300720c */ /* 0x0c0fe40003f66070 */
[----:B------:R-:W-:Y:S02]  /*6a70*/  @!P0 SEL R41, RZ, 0xffffffff, P1 ;  /* 0xffffffffff298807 */ /* 0x000fe40000800000 */
[----:B------:R-:W-:-:S02]  /*6a80*/  ISETP.NE.U32.AND P0, PT, R19, R22, PT ;  /* 0x000000161300720c */ /* 0x000fc40003f05070 */
[----:B------:R-:W-:Y:S02]  /*6a90*/  LOP3.LUT R41, R41, 0x1, RZ, 0xc0, !PT ;  /* 0x0000000129297812 */ /* 0x000fe400078ec0ff */
[CC--:B------:R-:W-:Y:S02]  /*6aa0*/  ISETP.NE.AND.EX P0, PT, R32.reuse, R23.reuse, PT, P0 ;  /* 0x000000172000720c */ /* 0x0c0fe40003f05300 */
[----:B------:R-:W-:Y:S02]  /*6ab0*/  ISETP.GE.AND.EX P3, PT, R32, R23, PT, P3 ;  /* 0x000000172000720c */ /* 0x000fe40003f66330 */
[----:B------:R-:W-:Y:S02]  /*6ac0*/  ISETP.NE.U32.AND P1, PT, R41, 0x1, PT ;  /* 0x000000012900780c */ /* 0x000fe40003f25070 */
[----:B------:R-:W-:Y:S02]  /*6ad0*/  ISETP.GE.U32.AND P4, PT, R45, R0, PT ;  /* 0x000000002d00720c */ /* 0x000fe40003f86070 */
[----:B------:R-:W-:-:S02]  /*6ae0*/  SEL R41, RZ, 0xffffffff, P3 ;  /* 0xffffffffff297807 */ /* 0x000fc40001800000 */
[----:B------:R-:W-:Y:S02]  /*6af0*/  ISETP.NE.U32.AND P3, PT, R10, R24, PT ;  /* 0x000000180a00720c */ /* 0x000fe40003f65070 */
[-C--:B------:R-:W-:Y:S02]  /*6b00*/  SEL R49, R49, R44.reuse, !P5 ;  /* 0x0000002c31317207 */ /* 0x080fe40006800000 */
[----:B------:R-:W-:Y:S01]  /*6b10*/  SEL R47, R47, R44, !P2 ;  /* 0x0000002c2f2f7207 */ /* 0x000fe20005000000 */
[----:B------:R-:W-:Y:S01]  /*6b20*/  IMAD.IADD R44, R0, 0x1, R3 ;  /* 0x00000001002c7824 */ /* 0x000fe200078e0203 */
[----:B------:R-:W-:Y:S02]  /*6b30*/  ISETP.GE.AND.EX P4, PT, R53, RZ, PT, P4 ;  /* 0x000000ff3500720c */ /* 0x000fe40003f86340 */
[----:B------:R-:W-:Y:S02]  /*6b40*/  ISETP.NE.AND.EX P3, PT, R11, R25, PT, P3 ;  /* 0x000000190b00720c */ /* 0x000fe40003f65330 */
[----:B------:R-:W-:-:S02]  /*6b50*/  @!P0 SEL R41, RZ, 0xffffffff, P4 ;  /* 0xffffffffff298807 */ /* 0x000fc40002000000 */
[----:B------:R-:W-:Y:S02]  /*6b60*/  ISETP.GE.U32.AND P0, PT, R10, R24, PT ;  /* 0x000000180a00720c */ /* 0x000fe40003f06070 */
[----:B------:R-:W-:Y:S02]  /*6b70*/  ISETP.GE.U32.AND P4, PT, R43, R44, PT ;  /* 0x0000002c2b00720c */ /* 0x000fe40003f86070 */
[----:B------:R-:W-:Y:S02]  /*6b80*/  ISETP.GE.AND.EX P0, PT, R11, R25, PT, P0 ;  /* 0x000000190b00720c */ /* 0x000fe40003f06300 */
[----:B------:R-:W-:Y:S02]  /*6b90*/  ISETP.GE.AND.EX P4, PT, R52, RZ, PT, P4 ;  /* 0x000000ff3400720c */ /* 0x000fe40003f86340 */
[----:B------:R-:W-:Y:S02]  /*6ba0*/  SEL R57, RZ, 0xffffffff, P0 ;  /* 0xffffffffff397807 */ /* 0x000fe40000000000 */
[----:B------:R-:W-:-:S02]  /*6bb0*/  @!P3 SEL R57, RZ, 0xffffffff, P4 ;  /* 0xffffffffff39b807 */ /* 0x000fc40002000000 */
[CC--:B------:R-:W-:Y:S02]  /*6bc0*/  ISETP.NE.U32.AND P0, PT, R7.reuse, R26.reuse, PT ;  /* 0x0000001a0700720c */ /* 0x0c0fe40003f05070 */
[----:B------:R-:W-:Y:S02]  /*6bd0*/  ISETP.GE.U32.AND P4, PT, R7, R26, PT ;  /* 0x0000001a0700720c */ /* 0x000fe40003f86070 */
[----:B------:R-:W-:Y:S02]  /*6be0*/  LOP3.LUT R41, R41, 0x1, RZ, 0xc0, !PT ;  /* 0x0000000129297812 */ /* 0x000fe400078ec0ff */
[CC--:B------:R-:W-:Y:S02]  /*6bf0*/  ISETP.NE.AND.EX P3, PT, R8.reuse, R27.reuse, PT, P0 ;  /* 0x0000001b0800720c */ /* 0x0c0fe40003f65300 */
[----:B------:R-:W-:Y:S02]  /*6c00*/  ISETP.GE.AND.EX P4, PT, R8, R27, PT, P4 ;  /* 0x0000001b0800720c */ /* 0x000fe40003f86340 */
[----:B------:R-:W-:-:S02]  /*6c10*/  ISETP.NE.U32.AND P0, PT, R41, 0x1, PT ;  /* 0x000000012900780c */ /* 0x000fc40003f05070 */
[----:B------:R-:W-:Y:S02]  /*6c20*/  SEL R41, RZ, 0xffffffff, P4 ;  /* 0xffffffffff297807 */ /* 0x000fe40002000000 */
[----:B------:R-:W-:Y:S02]  /*6c30*/  ISETP.GE.U32.AND P4, PT, R42, R44, PT ;  /* 0x0000002c2a00720c */ /* 0x000fe40003f86070 */
[-C--:B------:R-:W-:Y:S02]  /*6c40*/  SEL R46, R46, R0.reuse, !P1 ;  /* 0x000000002e2e7207 */ /* 0x080fe40004800000 */
[----:B------:R-:W-:Y:S01]  /*6c50*/  SEL R45, R45, R0, !P0 ;  /* 0x000000002d2d7207 */ /* 0x000fe20004000000 */
[----:B------:R-:W-:Y:S01]  /*6c60*/  IMAD.IADD R0, R44, 0x1, R3 ;  /* 0x000000012c007824 */ /* 0x000fe200078e0203 */
[----:B------:R-:W-:Y:S02]  /*6c70*/  ISETP.GE.AND.EX P4, PT, R51, RZ, PT, P4 ;  /* 0x000000ff3300720c */ /* 0x000fe40003f86340 */
[----:B------:R-:W-:-:S02]  /*6c80*/  LOP3.LUT R57, R57, 0x1, RZ, 0xc0, !PT ;  /* 0x0000000139397812 */ /* 0x000fc400078ec0ff */
[----:B------:R-:W-:Y:S02]  /*6c90*/  @!P3 SEL R41, RZ, 0xffffffff, P4 ;  /* 0xffffffffff29b807 */ /* 0x000fe40002000000 */
[----:B------:R-:W-:Y:S02]  /*6ca0*/  ISETP.GE.U32.AND P3, PT, R39, R0, PT ;  /* 0x000000002700720c */ /* 0x000fe40003f66070 */
[----:B------:R-:W-:Y:S02]  /*6cb0*/  ISETP.NE.U32.AND P4, PT, R57, 0x1, PT ;  /* 0x000000013900780c */ /* 0x000fe40003f85070 */
[----:B------:R-:W-:Y:S02]  /*6cc0*/  ISETP.GE.AND.EX P3, PT, R50, RZ, PT, P3 ;  /* 0x000000ff3200720c */ /* 0x000fe40003f66330 */
[----:B------:R-:W-:Y:S02]  /*6cd0*/  LOP3.LUT R41, R41, 0x1, RZ, 0xc0, !PT ;  /* 0x0000000129297812 */ /* 0x000fe400078ec0ff */
[----:B------:R-:W-:-:S02]  /*6ce0*/  SEL R57, RZ, 0xffffffff, P3 ;  /* 0xffffffffff397807 */ /* 0x000fc40001800000 */
[----:B------:R-:W-:Y:S02]  /*6cf0*/  LOP3.LUT R48, R48, 0xfffffffb, RZ, 0xc0, !PT ;  /* 0xfffffffb30307812 */ /* 0x000fe400078ec0ff */
[----:B------:R-:W-:Y:S02]  /*6d00*/  SEL R35, R35, R14, !P2 ;  /* 0x0000000e23237207 */ /* 0x000fe40005000000 */
[----:B------:R-:W-:Y:S02]  /*6d10*/  @P5 LOP3.LUT R48, R48, 0x4, RZ, 0xfc, !PT ;  /* 0x0000000430305812 */ /* 0x000fe400078efcff */
[----:B------:R-:W-:Y:S02]  /*6d20*/  SEL R36, R36, R15, !P2 ;  /* 0x0000000f24247207 */ /* 0x000fe40005000000 */
[----:B------:R-:W-:Y:S02]  /*6d30*/  SEL R55, R55, RZ, !P2 ;  /* 0x000000ff37377207 */ /* 0x000fe40005000000 */
[----:B------:R-:W-:-:S02]  /*6d40*/  SEL R43, R43, R44, !P4 ;  /* 0x0000002c2b2b7207 */ /* 0x000fc40006000000 */
        /* <DEDUP_REMOVED lines=8> */
[----:B------:R-:W-:Y:S02]  /*6dd0*/  SEL R52, R52, RZ, !P4 ;  /* 0x000000ff34347207 */ /* 0x000fe40006000000 */
[CC--:B--2---:R-:W-:Y:S02]  /*6de0*/  ISETP.NE.U32.AND P3, PT, R2.reuse, R28.reuse, PT ;  /* 0x0000001c0200720c */ /* 0x0c4fe40003f65070 */
[----:B------:R-:W-:Y:S02]  /*6df0*/  ISETP.GE.U32.AND P6, PT, R2, R28, PT ;  /* 0x0000001c0200720c */ /* 0x000fe40003fc6070 */
[----:B------:R-:W-:-:S02]  /*6e00*/  ISETP.NE.AND.EX P3, PT, R6, R29, PT, P3 ;  /* 0x0000001d0600720c */ /* 0x000fc40003f65330 */
[----:B------:R-:W-:-:S11]  /*6e10*/  ISETP.GE.AND.EX P6, PT, R6, R29, PT, P6 ;  /* 0x0000001d0600720c */ /* 0x000fd60003fc6360 */
[----:B------:R-:W-:Y:S02]  /*6e20*/  @P3 SEL R57, RZ, 0xffffffff, P6 ;  /* 0xffffffffff393807 */ /* 0x000fe40003000000 */
[----:B------:R-:W-:Y:S02]  /*6e30*/  ISETP.GE.U32.AND P6, PT, R18, R0, PT ;  /* 0x000000001200720c */ /* 0x000fe40003fc6070 */
[----:B------:R-:W-:Y:S02]  /*6e40*/  ISETP.NE.U32.AND P3, PT, R41, 0x1, PT ;  /* 0x000000012900780c */ /* 0x000fe40003f65070 */
[----:B------:R-:W-:Y:S02]  /*6e50*/  ISETP.GE.AND.EX P6, PT, R5, RZ, PT, P6 ;  /* 0x000000ff0500720c */ /* 0x000fe40003fc6360 */
[----:B------:R-:W-:Y:S02]  /*6e60*/  LOP3.LUT R57, R57, 0x1, RZ, 0xc0, !PT ;  /* 0x0000000139397812 */ /* 0x000fe400078ec0ff */
[----:B------:R-:W-:-:S02]  /*6e70*/  SEL R41, RZ, 0xffffffff, P6 ;  /* 0xffffffffff297807 */ /* 0x000fc40003000000 */
[C---:B------:R-:W-:Y:S02]  /*6e80*/  ISETP.NE.U32.AND P6, PT, R9.reuse, R30, PT ;  /* 0x0000001e0900720c */ /* 0x040fe40003fc5070 */
[----:B------:R-:W-:Y:S01]  /*6e90*/  SEL R42, R42, R44, !P3 ;  /* 0x0000002c2a2a7207 */ /* 0x000fe20005800000 */
[----:B------:R-:W-:Y:S01]  /*6ea0*/  IMAD.IADD R44, R0, 0x1, R3 ;  /* 0x00000001002c7824 */ /* 0x000fe200078e0203 */
[CC--:B------:R-:W-:Y:S02]  /*6eb0*/  ISETP.NE.AND.EX P5, PT, R4.reuse, R31.reuse, PT, P6 ;  /* 0x0000001f0400720c */ /* 0x0c0fe40003fa5360 */
[----:B------:R-:W-:Y:S02]  /*6ec0*/  ISETP.GE.U32.AND P6, PT, R9, R30, PT ;  /* 0x0000001e0900720c */ /* 0x000fe40003fc6070 */
[----:B------:R-:W-:Y:S02]  /*6ed0*/  SEL R7, R7, R26, !P3 ;  /* 0x0000001a07077207 */ /* 0x000fe40005800000 */
[----:B------:R-:W-:-:S02]  /*6ee0*/  ISETP.GE.AND.EX P6, PT, R4, R31, PT, P6 ;  /* 0x0000001f0400720c */ /* 0x000fc40003fc6360 */
[----:B------:R-:W-:Y:S02]  /*6ef0*/  SEL R8, R8, R27, !P3 ;  /* 0x0000001b08087207 */ /* 0x000fe40005800000 */
[----:B------:R-:W-:-:S03]  /*6f00*/  SEL R51, R51, RZ, !P3 ;  /* 0x000000ff33337207 */ /* 0x000fc60005800000 */
[----:B------:R-:W-:Y:S02]  /*6f10*/  @P5 SEL R41, RZ, 0xffffffff, P6 ;  /* 0xffffffffff295807 */ /* 0x000fe40003000000 */
[----:B------:R-:W-:Y:S02]  /*6f20*/  LOP3.LUT P5, RZ, R48, 0x4, RZ, 0xc0, !PT ;  /* 0x0000000430ff7812 */ /* 0x000fe400078ac0ff */
[----:B------:R-:W-:Y:S02]  /*6f30*/  LOP3.LUT R41, R41, 0x1, RZ, 0xc0, !PT ;  /* 0x0000000129297812 */ /* 0x000fe400078ec0ff */
[----:B------:R-:W-:Y:S02]  /*6f40*/  SEL R37, R37, R12, !P5 ;  /* 0x0000000c25257207 */ /* 0x000fe40006800000 */
[----:B------:R-:W-:Y:S02]  /*6f50*/  SEL R38, R38, R13, !P5 ;  /* 0x0000000d26267207 */ /* 0x000fe40006800000 */
[----:B------:R-:W-:-:S02]  /*6f60*/  SEL R56, R56, RZ, !P5 ;  /* 0x000000ff38387207 */ /* 0x000fc40006800000 */
[----:B------:R-:W-:Y:S02]  /*6f70*/  ISETP.NE.U32.AND P5, PT, R57, 0x1, PT ;  /* 0x000000013900780c */ /* 0x000fe40003fa5070 */
[----:B------:R-:W-:Y:S01]  /*6f80*/  ISETP.NE.U32.AND P2, PT, R41, 0x1, PT ;  /* 0x000000012900780c */ /* 0x000fe20003f45070 */
[----:B------:R-:W-:Y:S01]  /*6f90*/  IMAD R41, R3, 0x3, R44 ;  /* 0x0000000303297824 */ /* 0x000fe200078e022c */
[-C--:B------:R-:W-:Y:S02]  /*6fa0*/  SEL R39, R39, R0.reuse, !P5 ;  /* 0x0000000027277207 */ /* 0x080fe40006800000 */
[----:B------:R-:W-:Y:S01]  /*6fb0*/  SEL R18, R18, R0, !P2 ;  /* 0x0000000012127207 */ /* 0x000fe20005000000 */
[----:B------:R-:W-:Y:S01]  /*6fc0*/  IMAD.U32 R0, RZ, RZ, UR4 ;  /* 0x00000004ff007e24 */ /* 0x000fe2000f8e00ff */
[----:B------:R-:W-:Y:S02]  /*6fd0*/  SEL R2, R2, R28, !P5 ;  /* 0x0000001c02027207 */ /* 0x000fe40006800000 */
[----:B------:R-:W-:-:S02]  /*6fe0*/  SEL R6, R6, R29, !P5 ;  /* 0x0000001d06067207 */ /* 0x000fc40006800000 */
[----:B------:R-:W-:Y:S02]  /*6ff0*/  ISETP.GE.U32.AND P1, PT, R41, R0, PT ;  /* 0x000000002900720c */ /* 0x000fe40003f26070 */
[----:B------:R-:W-:Y:S02]  /*7000*/  SEL R50, R50, RZ, !P5 ;  /* 0x000000ff32327207 */ /* 0x000fe40006800000 */
[----:B------:R-:W-:Y:S02]  /*7010*/  SEL R9, R9, R30, !P2 ;  /* 0x0000001e09097207 */ /* 0x000fe40005000000 */
[----:B------:R-:W-:Y:S02]  /*7020*/  SEL R4, R4, R31, !P2 ;  /* 0x0000001f04047207 */ /* 0x000fe40005000000 */
[----:B------:R-:W-:-:S05]  /*7030*/  SEL R5, R5, RZ, !P2 ;  /* 0x000000ff05057207 */ /* 0x000fca0005000000 */
[----:B------:R-:W-:Y:S05]  /*7040*/  @!P1 BRA `(.L_x_3039) ;  /* 0xffffffb800209947 */ /* 0x000fea000383ffff */
[----:B------:R-:W-:Y:S05]  /*7050*/  BSYNC B1 ;  /* 0x0000000000017941 */ /* 0x000fea0003800000 */
.L_x_3034:
[----:B------:R0:W-:Y:S04]  /*7060*/  STL [R1], R28 ;  /* 0x0000001c01007387 */ /* 0x0001e80000100800 */
[----:B------:R0:W-:Y:S04]  /*7070*/  STL [R1+0x4], R29 ;  /* 0x0000041d01007387 */ /* 0x0001e80000100800 */
[----:B------:R0:W-:Y:S04]  /*7080*/  STL [R1+0x8], R30 ;  /* 0x0000081e01007387 */ /* 0x0001e80000100800 */
[----:B------:R0:W-:Y:S02]  /*7090*/  STL [R1+0xc], R31 ;  /* 0x00000c1f01007387 */ /* 0x0001e40000100800 */
.L_x_3033:
[----:B------:R-:W-:Y:S05]  /*70a0*/  BSYNC B0 ;  /* 0x0000000000007941 */ /* 0x000fea0003800000 */
.L_x_3032:
[----:B------:R-:W-:Y:S01]  /*70b0*/  ISETP.GE.U32.AND P0, PT, R44, R0, PT ;  /* 0x000000002c00720c */ /* 0x000fe20003f06070 */
[----:B------:R-:W-:-:S12]  /*70c0*/  BSSY B0, `(.L_x_3040) ;  /* 0x0000468000007945 */ /* 0x000fd80003800000 */
[----:B------:R-:W-:Y:S05]  /*70d0*/  @P0 BRA `(.L_x_3041) ;  /* 0x0000004400980947 */ /* 0x000fea0003800000 */
[----:B------:R-:W1:Y:S01]  /*70e0*/  LDC R48, c[0x0][0x268] ;  /* 0x00009a00ff307b82 */ /* 0x000e620000000800 */
[----:B------:R-:W-:Y:S01]  /*70f0*/  IMAD.MOV.U32 R12, RZ, RZ, RZ ;  /* 0x000000ffff0c7224 */ /* 0x000fe200078e00ff */
[----:B-1----:R-:W-:-:S13]  /*7100*/  ISETP.NE.AND P1, PT, R48, RZ, PT ;  /* 0x000000ff3000720c */ /* 0x002fda0003f25270 */
[----:B------:R-:W-:Y:S05]  /*7110*/  @!P1 BRA `(.L_x_3042) ;  /* 0x0000001000449947 */ /* 0x000fea0003800000 */
[----:B------:R-:W-:Y:S01]  /*7120*/  IMAD.MOV.U32 R12, RZ, RZ, RZ ;  /* 0x000000ffff0c7224 */ /* 0x000fe200078e00ff */
[----:B------:R-:W-:Y:S01]  /*7130*/  ULDC.64 UR4, c[0x0][0x270] ;  /* 0x00009c0000047ab9 */ /* 0x000fe20000000a00 */
[----:B------:R-:W-:Y:S01]  /*7140*/  IMAD.MOV.U32 R13, RZ, RZ, R44 ;  /* 0x000000ffff0d7224 */ /* 0x000fe200078e002c */
[----:B------:R-:W-:Y:S01]  /*7150*/  ISETP.NE.AND P2, PT, R48, 0x1, PT ;  /* 0x000000013000780c */ /* 0x000fe20003f45270 */
[----:B0-----:R-:W-:Y:S01]  /*7160*/  IMAD.HI.U32 R28, R44, UR4, R12 ;  /* 0x000000042c1c7c27 */ /* 0x001fe2000f8e000c */
        /* <DEDUP_REMOVED lines=262> */
[----:B0-----:R-:W-:-:S05]  /*81d0*/  @P2 IMAD.HI.U32 R28, R15, R28, R14 ;  /* 0x0000001c0f1c2227 */ /* 0x001fca00078e000e */
[----:B------:R-:W-:Y:S02]  /*81e0*/  @P2 SHF.R.U32.HI R28, RZ, R29, R28 ;  /* 0x0000001dff1c2219 */ /* 0x000fe4000001161c */
[----:B------:R-:W0:Y:S03]  /*81f0*/  @P2 LDC R29, c[0x0][0x38c] ;  /* 0x0000e300ff1d2b82 */ /* 0x000e260000000800 */
[----:B------:R-:W-:-:S04]  /*8200*/  @P2 IMAD.MOV R14, RZ, RZ, -R28 ;  /* 0x000000ffff0e2224 */ /* 0x000fc800078e0a1c */
[----:B0-----:R-:W-:-:S04]  /*8210*/  @P2 IMAD R14, R29, R14, R15 ;  /* 0x0000000e1d0e2224 */ /* 0x001fc800078e020f */
[----:B-1----:R-:W-:-:S07]  /*8220*/  @P2 IMAD R12, R14, R13, R12 ;  /* 0x0000000d0e0c2224 */ /* 0x002fce00078e020c */
.L_x_3042:
[----:B------:R-:W-:-:S04]  /*8230*/  LOP3.LUT R13, R12, 0xfffffff0, RZ, 0xc0, !PT ;  /* 0xfffffff00c0d7812 */ /* 0x000fc800078ec0ff */
[----:B------:R-:W-:-:S05]  /*8240*/  IADD3 R12, P2, R16, R13, RZ ;  /* 0x0000000d100c7210 */ /* 0x000fca0007f5e0ff */
[----:B------:R-:W-:-:S06]  /*8250*/  IMAD.X R13, RZ, RZ, R17, P2 ;  /* 0x000000ffff0d7224 */ /* 0x000fcc00010e0611 */
[----:B------:R-:W5:Y:S01]  /*8260*/  LDG.E.128 R12, desc[UR60][R12.64] ;  /* 0x0000003c0c0c7981 */ /* 0x000f62000c1e1d00 */
[----:B0-----:R-:W-:-:S05]  /*8270*/  IMAD.IADD R31, R44, 0x1, R3 ;  /* 0x000000012c1f7824 */ /* 0x001fca00078e0203 */
[----:B------:R-:W-:-:S13]  /*8280*/  ISETP.GE.U32.AND P2, PT, R31, R0, PT ;  /* 0x000000001f00720c */ /* 0x000fda0003f46070 */
[----:B------:R-:W-:Y:S05]  /*8290*/  @P2 BRA `(.L_x_3041) ;  /* 0x0000003400282947 */ /* 0x000fea0003800000 */
        /* <DEDUP_REMOVED lines=269> */
[----:B------:R-:W-:-:S05]  /*9370*/  @P2 SHF.R.U32.HI R28, RZ, R29, R28 ;  /* 0x0000001dff1c2219 */ /* 0x000fca000001161c */
[----:B------:R-:W-:-:S04]  /*9380*/  @P2 IMAD.MOV R22, RZ, RZ, -R28 ;  /* 0x000000ffff162224 */ /* 0x000fc800078e0a1c */
[----:B-1----:R-:W-:Y:S02]  /*9390*/  @P2 IMAD R21, R21, R22, R23 ;  /* 0x0000001615152224 */ /* 0x002fe400078e0217 */
[----:B------:R-:W0:Y:S02]  /*93a0*/  @P2 LDC R22, c[0x0][0x3f8] ;  /* 0x0000fe00ff162b82 */ /* 0x000e240000000800 */
[----:B0-----:R-:W-:-:S07]  /*93b0*/  @P2 IMAD R20, R21, R22, R20 ;  /* 0x0000001615142224 */ /* 0x001fce00078e0214 */
.L_x_3043:
        /* <DEDUP_REMOVED lines=281> */
.L_x_3044:
[----:B------:R-:W-:-:S04]  /*a550*/  LOP3.LUT R25, R24, 0xfffffff0, RZ, 0xc0, !PT ;  /* 0xfffffff018197812 */ /* 0x000fc800078ec0ff */
[----:B------:R-:W-:-:S05]  /*a560*/  IADD3 R24, P2, R16, R25, RZ ;  /* 0x0000001910187210 */ /* 0x000fca0007f5e0ff */
[----:B------:R-:W-:-:S06]  /*a570*/  IMAD.X R25, RZ, RZ, R17, P2 ;  /* 0x000000ffff197224 */ /* 0x000fcc00010e0611 */
[----:B------:R-:W5:Y:S01]  /*a580*/  LDG.E.128 R24, desc[UR60][R24.64] ;  /* 0x0000003c18187981 */ /* 0x000f62000c1e1d00 */
[----:B------:R-:W-:-:S04]  /*a590*/  IADD3 R29, R31, R3, RZ ;  /* 0x000000031f1d7210 */ /* 0x000fc80007ffe0ff */
        /* <DEDUP_REMOVED lines=265> */
[----:B------:R-:W-:-:S07]  /*b630*/  @P1 IMAD.MOV.U32 R28, RZ, RZ, RZ ;  /* 0x000000ffff1c1224 */ /* 0x000fce00078e00ff */
[----:B------:R-:W1:Y:S01]  /*b640*/  @P1 LDC R31, c[0x0][0x3f8] ;  /* 0x0000fe00ff1f1b82 */ /* 0x000e620000000800 */
[----:B0-----:R-:W-:-:S07]  /*b650*/  @P1 IMAD.HI.U32 R58, R29, R58, R28 ;  /* 0x0000003a1d3a1227 */ /* 0x001fce00078e001c */
[----:B------:R-:W0:Y:S01]  /*b660*/  @P1 LDC R28, c[0x0][0x38c] ;  /* 0x0000e300ff1c1b82 */ /* 0x000e220000000800 */
[----:B------:R-:W-:-:S05]  /*b670*/  @P1 SHF.R.U32.HI R58, RZ, R59, R58 ;  /* 0x0000003bff3a1219 */ /* 0x000fca000001163a */
[----:B------:R-:W-:-:S04]  /*b680*/  @P1 IMAD.MOV R57, RZ, RZ, -R58 ;  /* 0x000000ffff391224 */ /* 0x000fc800078e0a3a */
[--C-:B0-----:R-:W-:Y:S02]  /*b690*/  @P1 IMAD R28, R28, R57, R29.reuse ;  /* 0x000000391c1c1224 */ /* 0x101fe400078e021d */
[----:B------:R-:W-:-:S04]  /*b6a0*/  IMAD.MOV R29, RZ, RZ, -R29 ;  /* 0x000000ffff1d7224 */ /* 0x000fc800078e0a1d */
[----:B------:R-:W-:-:S04]  /*b6b0*/  IMAD R41, R29, UR6, R41 ;  /* 0x000000061d297c24 */ /* 0x000fc8000f8e0229 */
[----:B------:R-:W-:-:S04]  /*b6c0*/  IMAD R30, R41, UR4, R30 ;  /* 0x00000004291e7c24 */ /* 0x000fc8000f8e021e */
[----:B-1----:R-:W-:-:S07]  /*b6d0*/  @P1 IMAD R30, R28, R31, R30 ;  /* 0x0000001f1c1e1224 */ /* 0x002fce00078e021e */
.L_x_3045:
[----:B------:R-:W-:-:S04]  /*b6e0*/  LOP3.LUT R29, R30, 0xfffffff0, RZ, 0xc0, !PT ;  /* 0xfffffff01e1d7812 */ /* 0x000fc800078ec0ff */
[----:B------:R-:W-:-:S05]  /*b6f0*/  IADD3 R16, P1, R16, R29, RZ ;  /* 0x0000001d10107210 */ /* 0x000fca0007f3e0ff */
[----:B------:R-:W-:-:S05]  /*b700*/  IMAD.X R17, RZ, RZ, R17, P1 ;  /* 0x000000ffff117224 */ /* 0x000fca00008e0611 */
[----:B------:R-:W2:Y:S04]  /*b710*/  LDG.E.128 R28, desc[UR60][R16.64] ;  /* 0x0000003c101c7981 */ /* 0x000ea8000c1e1d00 */
[----:B--2---:R1:W-:Y:S04]  /*b720*/  STL.64 [R1], R28 ;  /* 0x0000001c01007387 */ /* 0x0043e80000100a00 */
[----:B------:R1:W-:Y:S02]  /*b730*/  STL.64 [R1+0x8], R30 ;  /* 0x0000081e01007387 */ /* 0x0003e40000100a00 */
.L_x_3041:
[----:B------:R-:W-:Y:S05]  /*b740*/  BSYNC B0 ;  /* 0x0000000000007941 */ /* 0x000fea0003800000 */
.L_x_3040:
[----:B------:R-:W-:Y:S04]  /*b750*/  BSSY B0, `(.L_x_3046) ;  /* 0x000007f000007945 */ /* 0x000fe80003800000 */
[----:B------:R-:W-:Y:S05]  /*b760*/  @P0 BRA `(.L_x_3047) ;  /* 0x0000000400f40947 */ /* 0x000fea0003800000 */
[----:B-----5:R-:W-:Y:S02]  /*b770*/  ISETP.NE.U32.AND P1, PT, R37, R12, PT ;  /* 0x0000000c2500720c */ /* 0x020fe40003f25070 */
[----:B------:R-:W-:Y:S02]  /*b780*/  ISETP.NE.U32.AND P0, PT, R35, R14, PT ;  /* 0x0000000e2300720c */ /* 0x000fe40003f05070 */
[----:B------:R-:W-:Y:S02]  /*b790*/  ISETP.NE.AND.EX P1, PT, R38, R13, PT, P1 ;  /* 0x0000000d2600720c */ /* 0x000fe40003f25310 */
[----:B------:R-:W-:Y:S02]  /*b7a0*/  ISETP.GE.U32.AND P4, PT, R37, R12, PT ;  /* 0x0000000c2500720c */ /* 0x000fe40003f86070 */
[----:B------:R-:W-:Y:S02]  /*b7b0*/  ISETP.GE.U32.AND P5, PT, R49, R44, PT ;  /* 0x0000002c3100720c */ /* 0x000fe40003fa6070 */
[----:B------:R-:W-:-:S02]  /*b7c0*/  ISETP.NE.AND.EX P0, PT, R36, R15, PT, P0 ;  /* 0x0000000f2400720c */ /* 0x000fc40003f05300 */
[----:B------:R-:W-:Y:S02]  /*b7d0*/  ISETP.GE.AND.EX P4, PT, R38, R13, PT, P4 ;  /* 0x0000000d2600720c */ /* 0x000fe40003f86340 */
[----:B------:R-:W-:Y:S02]  /*b7e0*/  ISETP.GE.AND.EX P5, PT, R56, RZ, PT, P5 ;  /* 0x000000ff3800720c */ /* 0x000fe40003fa6350 */
[----:B------:R-:W-:Y:S02]  /*b7f0*/  ISETP.GE.U32.AND P3, PT, R35, R14, PT ;  /* 0x0000000e2300720c */ /* 0x000fe40003f66070 */
[----:B------:R-:W-:Y:S02]  /*b800*/  ISETP.GE.U32.AND P2, PT, R47, R44, PT ;  /* 0x0000002c2f00720c */ /* 0x000fe40003f46070 */
[----:B------:R-:W-:Y:S02]  /*b810*/  SEL R16, RZ, 0xffffffff, P4 ;  /* 0xffffffffff107807 */ /* 0x000fe40002000000 */
[----:B------:R-:W-:-:S02]  /*b820*/  @!P1 SEL R16, RZ, 0xffffffff, P5 ;  /* 0xffffffffff109807 */ /* 0x000fc40002800000 */
[----:B------:R-:W-:Y:S02]  /*b830*/  ISETP.GE.AND.EX P3, PT, R36, R15, PT, P3 ;  /* 0x0000000f2400720c */ /* 0x000fe40003f66330 */
[----:B------:R-:W-:Y:S02]  /*b840*/  ISETP.GE.AND.EX P2, PT, R55, RZ, PT, P2 ;  /* 0x000000ff3700720c */ /* 0x000fe40003f46320 */
[----:B------:R-:W-:Y:S02]  /*b850*/  LOP3.LUT R16, R16, 0x1, RZ, 0xc0, !PT ;  /* 0x0000000110107812 */ /* 0x000fe400078ec0ff */
[----:B------:R-:W-:Y:S02]  /*b860*/  SEL R17, RZ, 0xffffffff, P3 ;  /* 0xffffffffff117807 */ /* 0x000fe40001800000 */
[----:B------:R-:W-:Y:S02]  /*b870*/  @!P0 SEL R17, RZ, 0xffffffff, P2 ;  /* 0xffffffffff118807 */ /* 0x000fe40001000000 */
[----:B------:R-:W-:Y:S01]  /*b880*/  ISETP.NE.U32.AND P0, PT, R16, 0x1, PT ;  /* 0x000000011000780c */ /* 0x000fe20003f05070 */
[----:B------:R-:W-:Y:S01]  /*b890*/  IMAD.IADD R16, R44, 0x1, R3 ;  /* 0x000000012c107824 */ /* 0x000fe200078e0203 */
[----:B------:R-:W-:-:S02]  /*b8a0*/  LOP3.LUT R17, R17, 0x1, RZ, 0xc0, !PT ;  /* 0x0000000111117812 */ /* 0x000fc400078ec0ff */
[----:B------:R-:W-:Y:S02]  /*b8b0*/  SEL R37, R37, R12, !P0 ;  /* 0x0000000c25257207 */ /* 0x000fe40004000000 */
[----:B------:R-:W-:Y:S02]  /*b8c0*/  ISETP.GE.U32.AND P2, PT, R16, R0, PT ;  /* 0x000000001000720c */ /* 0x000fe40003f46070 */
[----:B------:R-:W-:Y:S02]  /*b8d0*/  ISETP.NE.U32.AND P1, PT, R17, 0x1, PT ;  /* 0x000000011100780c */ /* 0x000fe40003f25070 */
[----:B------:R-:W-:Y:S02]  /*b8e0*/  SEL R38, R38, R13, !P0 ;  /* 0x0000000d26267207 */ /* 0x000fe40004000000 */
[----:B------:R-:W-:Y:S02]  /*b8f0*/  SEL R35, R35, R14, !P1 ;  /* 0x0000000e23237207 */ /* 0x000fe40004800000 */
[----:B------:R-:W-:-:S02]  /*b900*/  SEL R36, R36, R15, !P1 ;  /* 0x0000000f24247207 */ /* 0x000fc40004800000 */
[-C--:B------:R-:W-:Y:S02]  /*b910*/  SEL R49, R49, R44.reuse, !P0 ;  /* 0x0000002c31317207 */ /* 0x080fe40004000000 */
[----:B------:R-:W-:Y:S02]  /*b920*/  SEL R47, R47, R44, !P1 ;  /* 0x0000002c2f2f7207 */ /* 0x000fe40004800000 */
[----:B------:R-:W-:Y:S02]  /*b930*/  SEL R56, R56, RZ, !P0 ;  /* 0x000000ff38387207 */ /* 0x000fe40004000000 */
[----:B------:R-:W-:Y:S01]  /*b940*/  SEL R55, R55, RZ, !P1 ;  /* 0x000000ff37377207 */ /* 0x000fe20004800000 */
[----:B------:R-:W-:Y:S06]  /*b950*/  @P2 BRA `(.L_x_3047) ;  /* 0x0000000400782947 */ /* 0x000fec0003800000 */
[----:B------:R-:W-:Y:S01]  /*b960*/  ISETP.NE.U32.AND P1, PT, R33, R20, PT ;  /* 0x000000142100720c */ /* 0x000fe20003f25070 */
[----:B------:R-:W-:Y:S01]  /*b970*/  IMAD.IADD R14, R16, 0x1, R3 ;  /* 0x00000001100e7824 */ /* 0x000fe200078e0203 */
[----:B------:R-:W-:Y:S02]  /*b980*/  ISETP.NE.U32.AND P0, PT, R19, R22, PT ;  /* 0x000000161300720c */ /* 0x000fe40003f05070 */
[----:B------:R-:W-:Y:S02]  /*b990*/  ISETP.NE.AND.EX P1, PT, R34, R21, PT, P1 ;  /* 0x000000152200720c */ /* 0x000fe40003f25310 */
[----:B------:R-:W-:Y:S02]  /*b9a0*/  ISETP.GE.U32.AND P4, PT, R33, R20, PT ;  /* 0x000000142100720c */ /* 0x000fe40003f86070 */
[----:B------:R-:W-:Y:S02]  /*b9b0*/  ISETP.NE.AND.EX P0, PT, R32, R23, PT, P0 ;  /* 0x000000172000720c */ /* 0x000fe40003f05300 */
        /* <DEDUP_REMOVED lines=20> */
[-C--:B------:R-:W-:Y:S02]  /*bb00*/  SEL R46, R46, R16.reuse, !P0 ;  /* 0x000000102e2e7207 */ /* 0x080fe40004000000 */
[----:B------:R-:W-:Y:S02]  /*bb10*/  SEL R45, R45, R16, !P1 ;  /* 0x000000102d2d7207 */ /* 0x000fe40004800000 */
[----:B------:R-:W-:Y:S02]  /*bb20*/  SEL R54, R54, RZ, !P0 ;  /* 0x000000ff36367207 */ /* 0x000fe40004000000 */
[----:B------:R-:W-:Y:S01]  /*bb30*/  SEL R53, R53, RZ, !P1 ;  /* 0x000000ff35357207 */ /* 0x000fe20004800000 */
[----:B------:R-:W-:Y:S06]  /*bb40*/  @P2 BRA `(.L_x_3047) ;  /* 0x0000000000fc2947 */ /* 0x000fec0003800000 */
[----:B------:R-:W-:Y:S01]  /*bb50*/  ISETP.NE.U32.AND P1, PT, R10, R24, PT ;  /* 0x000000180a00720c */ /* 0x000fe20003f25070 */
[----:B------:R-:W-:Y:S01]  /*bb60*/  IMAD.IADD R15, R14, 0x1, R3 ;  /* 0x000000010e0f7824 */ /* 0x000fe200078e0203 */
[-C--:B------:R-:W-:Y:S02]  /*bb70*/  ISETP.NE.U32.AND P0, PT, R7, R26.reuse, PT ;  /* 0x0000001a0700720c */ /* 0x080fe40003f05070 */
[----:B------:R-:W-:Y:S02]  /*bb80*/  ISETP.NE.AND.EX P1, PT, R11, R25, PT, P1 ;  /* 0x000000190b00720c */ /* 0x000fe40003f25310 */
[----:B------:R-:W-:Y:S02]  /*bb90*/  ISETP.NE.AND.EX P0, PT, R8, R27, PT, P0 ;  /* 0x0000001b0800720c */ /* 0x000fe40003f05300 */
[----:B------:R-:W-:Y:S02]  /*bba0*/  ISETP.GE.U32.AND P2, PT, R7, R26, PT ;  /* 0x0000001a0700720c */ /* 0x000fe40003f46070 */
[----:B------:R-:W-:-:S02]  /*bbb0*/  ISETP.GE.U32.AND P4, PT, R10, R24, PT ;  /* 0x000000180a00720c */ /* 0x000fc40003f86070 */
[-C--:B------:R-:W-:Y:S02]  /*bbc0*/  ISETP.GE.U32.AND P3, PT, R43, R14.reuse, PT ;  /* 0x0000000e2b00720c */ /* 0x080fe40003f66070 */
[----:B------:R-:W-:Y:S02]  /*bbd0*/  ISETP.GE.U32.AND P5, PT, R42, R14, PT ;  /* 0x0000000e2a00720c */ /* 0x000fe40003fa6070 */
[----:B------:R-:W-:Y:S02]  /*bbe0*/  ISETP.GE.AND.EX P2, PT, R8, R27, PT, P2 ;  /* 0x0000001b0800720c */ /* 0x000fe40003f46320 */
[----:B------:R-:W-:Y:S02]  /*bbf0*/  ISETP.GE.AND.EX P4, PT, R11, R25, PT, P4 ;  /* 0x000000190b00720c */ /* 0x000fe40003f86340 */
[----:B------:R-:W-:Y:S02]  /*bc00*/  ISETP.GE.AND.EX P3, PT, R52, RZ, PT, P3 ;  /* 0x000000ff3400720c */ /* 0x000fe40003f66330 */
[----:B------:R-:W-:-:S02]  /*bc10*/  ISETP.GE.AND.EX P5, PT, R51, RZ, PT, P5 ;  /* 0x000000ff3300720c */ /* 0x000fc40003fa6350 */
[----:B------:R-:W-:Y:S02]  /*bc20*/  SEL R13, RZ, 0xffffffff, P2 ;  /* 0xffffffffff0d7807 */ /* 0x000fe40001000000 */
[----:B------:R-:W-:Y:S02]  /*bc30*/  ISETP.GE.U32.AND P2, PT, R15, R0, PT ;  /* 0x000000000f00720c */ /* 0x000fe40003f46070 */
[----:B------:R-:W-:Y:S02]  /*bc40*/  SEL R12, RZ, 0xffffffff, P4 ;  /* 0xffffffffff0c7807 */ /* 0x000fe40002000000 */
[----:B------:R-:W-:Y:S02]  /*bc50*/  @!P1 SEL R12, RZ, 0xffffffff, P3 ;  /* 0xffffffffff0c9807 */ /* 0x000fe40001800000 */
        /* <DEDUP_REMOVED lines=14> */
[----:B01----:R-:W2:Y:S04]  /*bd40*/  LDL.LU R31, [R1] ;  /* 0x00000000011f7983 */ /* 0x003ea80000300800 */
[----:B------:R-:W3:Y:S04]  /*bd50*/  LDL.LU R30, [R1+0x4] ;  /* 0x00000400011e7983 */ /* 0x000ee80000300800 */
[----:B------:R-:W4:Y:S04]  /*bd60*/  LDL.LU R29, [R1+0x8] ;  /* 0x00000800011d7983 */ /* 0x000f280000300800 */
[----:B------:R-:W5:Y:S01]  /*bd70*/  LDL.LU R28, [R1+0xc] ;  /* 0x00000c00011c7983 */ /* 0x000f620000300800 */
[----:B------:R-:W-:-:S02]  /*bd80*/  ISETP.GE.U32.AND P3, PT, R39, R15, PT ;  /* 0x0000000f2700720c */ /* 0x000fc40003f66070 */
[----:B------:R-:W-:Y:S02]  /*bd90*/  ISETP.GE.U32.AND P5, PT, R18, R15, PT ;  /* 0x0000000f1200720c */ /* 0x000fe40003fa6070 */
[----:B------:R-:W-:Y:S02]  /*bda0*/  ISETP.GE.AND.EX P3, PT, R50, RZ, PT, P3 ;  /* 0x000000ff3200720c */ /* 0x000fe40003f66330 */
[----:B------:R-:W-:Y:S02]  /*bdb0*/  ISETP.GE.AND.EX P5, PT, R5, RZ, PT, P5 ;  /* 0x000000ff0500720c */ /* 0x000fe40003fa6350 */
[CC--:B--2---:R-:W-:Y:S02]  /*bdc0*/  ISETP.NE.U32.AND P1, PT, R2.reuse, R31.reuse, PT ;  /* 0x0000001f0200720c */ /* 0x0c4fe40003f25070 */
[----:B------:R-:W-:Y:S02]  /*bdd0*/  ISETP.GE.U32.AND P4, PT, R2, R31, PT ;  /* 0x0000001f0200720c */ /* 0x000fe40003f86070 */
[----:B---3--:R-:W-:-:S02]  /*bde0*/  ISETP.NE.AND.EX P1, PT, R6, R30, PT, P1 ;  /* 0x0000001e0600720c */ /* 0x008fc40003f25310 */
[----:B------:R-:W-:Y:S02]  /*bdf0*/  ISETP.GE.AND.EX P4, PT, R6, R30, PT, P4 ;  /* 0x0000001e0600720c */ /* 0x000fe40003f86340 */
[CC--:B----4-:R-:W-:Y:S02]  /*be00*/  ISETP.NE.U32.AND P0, PT, R9.reuse, R29.reuse, PT ;  /* 0x0000001d0900720c */ /* 0x0d0fe40003f05070 */
[----:B------:R-:W-:Y:S02]  /*be10*/  ISETP.GE.U32.AND P2, PT, R9, R29, PT ;  /* 0x0000001d0900720c */ /* 0x000fe40003f46070 */
[CC--:B-----5:R-:W-:Y:S02]  /*be20*/  ISETP.NE.AND.EX P0, PT, R4.reuse, R28.reuse, PT, P0 ;  /* 0x0000001c0400720c */ /* 0x0e0fe40003f05300 */
[----:B------:R-:W-:Y:S02]  /*be30*/  ISETP.GE.AND.EX P2, PT, R4, R28, PT, P2 ;  /* 0x0000001c0400720c */ /* 0x000fe40003f46320 */
[----:B------:R-:W-:-:S02]  /*be40*/  SEL R0, RZ, 0xffffffff, P4 ;  /* 0xffffffffff007807 */ /* 0x000fc40002000000 */
[----:B------:R-:W-:Y:S02]  /*be50*/  SEL R3, RZ, 0xffffffff, P2 ;  /* 0xffffffffff037807 */ /* 0x000fe40001000000 */
[----:B------:R-:W-:-:S04]  /*be60*/  @!P1 SEL R0, RZ, 0xffffffff, P3 ;  /* 0xffffffffff009807 */ /* 0x000fc80001800000 */
[----:B------:R-:W-:Y:S02]  /*be70*/  LOP3.LUT R0, R0, 0x1, RZ, 0xc0, !PT ;  /* 0x0000000100007812 */ /* 0x000fe400078ec0ff */
[----:B------:R-:W-:Y:S02]  /*be80*/  @!P0 SEL R3, RZ, 0xffffffff, P5 ;  /* 0xffffffffff038807 */ /* 0x000fe40002800000 */
[----:B------:R-:W-:Y:S02]  /*be90*/  ISETP.NE.U32.AND P0, PT, R0, 0x1, PT ;  /* 0x000000010000780c */ /* 0x000fe40003f05070 */
[----:B------:R-:W-:Y:S02]  /*bea0*/  LOP3.LUT R3, R3, 0x1, RZ, 0xc0, !PT ;  /* 0x0000000103037812 */ /* 0x000fe400078ec0ff */
[----:B------:R-:W-:Y:S02]  /*beb0*/  SEL R2, R2, R31, !P0 ;  /* 0x0000001f02027207 */ /* 0x000fe40004000000 */
[----:B------:R-:W-:-:S02]  /*bec0*/  ISETP.NE.U32.AND P1, PT, R3, 0x1, PT ;  /* 0x000000010300780c */ /* 0x000fc40003f25070 */
[----:B------:R-:W-:Y:S02]  /*bed0*/  SEL R6, R6, R30, !P0 ;  /* 0x0000001e06067207 */ /* 0x000fe40004000000 */
[----:B------:R-:W-:Y:S02]  /*bee0*/  SEL R9, R9, R29, !P1 ;  /* 0x0000001d09097207 */ /* 0x000fe40004800000 */
[----:B------:R-:W-:Y:S02]  /*bef0*/  SEL R4, R4, R28, !P1 ;  /* 0x0000001c04047207 */ /* 0x000fe40004800000 */
[-C--:B------:R-:W-:Y:S02]  /*bf00*/  SEL R39, R39, R15.reuse, !P0 ;  /* 0x0000000f27277207 */ /* 0x080fe40004000000 */
[----:B------:R-:W-:Y:S02]  /*bf10*/  SEL R18, R18, R15, !P1 ;  /* 0x0000000f12127207 */ /* 0x000fe40004800000 */
[----:B------:R-:W-:-:S02]  /*bf20*/  SEL R50, R50, RZ, !P0 ;  /* 0x000000ff32327207 */ /* 0x000fc40004000000 */
[----:B------:R-:W-:-:S07]  /*bf30*/  SEL R5, R5, RZ, !P1 ;  /* 0x000000ff05057207 */ /* 0x000fce0004800000 */
.L_x_3047:
[----:B------:R-:W-:Y:S05]  /*bf40*/  BSYNC B0 ;  /* 0x0000000000007941 */ /* 0x000fea0003800000 */
.L_x_3046:
[----:B------:R-:W-:Y:S02]  /*bf50*/  ISETP.NE.U32.AND P1, PT, R37, R33, PT ;  /* 0x000000212500720c */ /* 0x000fe40003f25070 */
[----:B------:R-:W-:Y:S02]  /*bf60*/  ISETP.NE.U32.AND P0, PT, R35, R19, PT ;  /* 0x000000132300720c */ /* 0x000fe40003f05070 */
[----:B------:R-:W-:Y:S02]  /*bf70*/  ISETP.NE.AND.EX P1, PT, R38, R34, PT, P1 ;  /* 0x000000222600720c */ /* 0x000fe40003f25310 */
[----:B------:R-:W-:Y:S02]  /*bf80*/  ISETP.NE.AND.EX P0, PT, R36, R32, PT, P0 ;  /* 0x000000202400720c */ /* 0x000fe40003f05300 */
[----:B------:R-:W-:Y:S02]  /*bf90*/  ISETP.GE.U32.AND P3, PT, R37, R33, PT ;  /* 0x000000212500720c */ /* 0x000fe40003f66070 */
[----:B------:R-:W-:-:S02]  /*bfa0*/  ISETP.GE.U32.AND P4, PT, R49, R46, PT ;  /* 0x0000002e3100720c */ /* 0x000fc40003f86070 */
[----:B------:R-:W-:Y:S02]  /*bfb0*/  ISETP.GE.U32.AND P5, PT, R35, R19, PT ;  /* 0x000000132300720c */ /* 0x000fe40003fa6070 */
[----:B------:R-:W-:Y:S02]  /*bfc0*/  ISETP.GE.U32.AND P2, PT, R47, R45, PT ;  /* 0x0000002d2f00720c */ /* 0x000fe40003f46070 */
[----:B------:R-:W-:Y:S02]  /*bfd0*/  ISETP.GE.AND.EX P3, PT, R38, R34, PT, P3 ;  /* 0x000000222600720c */ /* 0x000fe40003f66330 */
[----:B------:R-:W-:Y:S02]  /*bfe0*/  ISETP.GE.AND.EX P4, PT, R56, R54, PT, P4 ;  /* 0x000000363800720c */ /* 0x000fe40003f86340 */
        /* <DEDUP_REMOVED lines=11> */
[----:B-----5:R-:W-:Y:S02]  /*c0a0*/  SEL R14, R35, R19, !P2 ;  /* 0x00000013230e7207 */ /* 0x020fe40005000000 */
[----:B------:R-:W-:Y:S02]  /*c0b0*/  SEL R38, R38, R34, !P0 ;  /* 0x0000002226267207 */ /* 0x000fe40004000000 */
[----:B------:R-:W-:-:S02]  /*c0c0*/  SEL R34, R49, R46, !P0 ;  /* 0x0000002e31227207 */ /* 0x000fc40004000000 */
[----:B------:R-:W-:Y:S02]  /*c0d0*/  SEL R15, R56, R54, !P0 ;  /* 0x00000036380f7207 */ /* 0x000fe40004000000 */
[----:B------:R-:W-:Y:S02]  /*c0e0*/  ISETP.NE.U32.AND P1, PT, R33, R10, PT ;  /* 0x0000000a2100720c */ /* 0x000fe40003f25070 */
[----:B------:R-:W-:Y:S02]  /*c0f0*/  SEL R13, R36, R32, !P2 ;  /* 0x00000020240d7207 */ /* 0x000fe40005000000 */
[----:B------:R-:W-:Y:S02]  /*c100*/  ISETP.NE.U32.AND P0, PT, R14, R7, PT ;  /* 0x000000070e00720c */ /* 0x000fe40003f05070 */
[----:B------:R-:W-:Y:S02]  /*c110*/  ISETP.NE.AND.EX P1, PT, R38, R11, PT, P1 ;  /* 0x0000000b2600720c */ /* 0x000fe40003f25310 */
[----:B------:R-:W-:-:S02]  /*c120*/  ISETP.NE.AND.EX P0, PT, R13, R8, PT, P0 ;  /* 0x000000080d00720c */ /* 0x000fc40003f05300 */
[----:B------:R-:W-:Y:S02]  /*c130*/  SEL R45, R47, R45, !P2 ;  /* 0x0000002d2f2d7207 */ /* 0x000fe40005000000 */
[----:B------:R-:W-:Y:S02]  /*c140*/  SEL R12, R55, R53, !P2 ;  /* 0x00000035370c7207 */ /* 0x000fe40005000000 */
[----:B------:R-:W-:Y:S02]  /*c150*/  ISETP.GE.U32.AND P4, PT, R33, R10, PT ;  /* 0x0000000a2100720c */ /* 0x000fe40003f86070 */
[----:B------:R-:W-:Y:S02]  /*c160*/  ISETP.GE.U32.AND P2, PT, R14, R7, PT ;  /* 0x000000070e00720c */ /* 0x000fe40003f46070 */
[----:B------:R-:W-:Y:S02]  /*c170*/  ISETP.GE.U32.AND P3, PT, R34, R43, PT ;  /* 0x0000002b2200720c */ /* 0x000fe40003f66070 */
[----:B------:R-:W-:-:S02]  /*c180*/  ISETP.GE.U32.AND P5, PT, R45, R42, PT ;  /* 0x0000002a2d00720c */ /* 0x000fc40003fa6070 */
[----:B------:R-:W-:Y:S02]  /*c190*/  ISETP.GE.AND.EX P4, PT, R38, R11, PT, P4 ;  /* 0x0000000b2600720c */ /* 0x000fe40003f86340 */
[----:B------:R-:W-:Y:S02]  /*c1a0*/  ISETP.GE.AND.EX P2, PT, R13, R8, PT, P2 ;  /* 0x000000080d00720c */ /* 0x000fe40003f46320 */
        /* <DEDUP_REMOVED lines=16> */
[----:B------:R-:W-:Y:S02]  /*c2b0*/  ISETP.NE.U32.AND P1, PT, R10, R9, PT ;  /* 0x000000090a00720c */ /* 0x000fe40003f25070 */
[----:B------:R-:W-:Y:S02]  /*c2c0*/  ISETP.NE.U32.AND P0, PT, R19, R2, PT ;  /* 0x000000021300720c */ /* 0x000fe40003f05070 */
[----:B------:R-:W-:Y:S02]  /*c2d0*/  ISETP.NE.AND.EX P1, PT, R43, R4, PT, P1 ;  /* 0x000000042b00720c */ /* 0x000fe40003f25310 */
[----:B------:R-:W-:Y:S02]  /*c2e0*/  ISETP.NE.AND.EX P0, PT, R11, R6, PT, P0 ;  /* 0x000000060b00720c */ /* 0x000fe40003f05300 */
[----:B------:R-:W-:Y:S02]  /*c2f0*/  SEL R7, R45, R42, !P2 ;  /* 0x0000002a2d077207 */ /* 0x000fe40005000000 */
[----:B------:R-:W-:-:S02]  /*c300*/  SEL R8, R12, R51, !P2 ;  /* 0x000000330c087207 */ /* 0x000fc40005000000 */
[----:B------:R-:W-:Y:S02]  /*c310*/  ISETP.GE.U32.AND P4, PT, R10, R9, PT ;  /* 0x000000090a00720c */ /* 0x000fe40003f86070 */
[----:B------:R-:W-:Y:S02]  /*c320*/  ISETP.GE.U32.AND P2, PT, R19, R2, PT ;  /* 0x000000021300720c */ /* 0x000fe40003f46070 */
[----:B------:R-:W-:Y:S02]  /*c330*/  ISETP.GE.U32.AND P5, PT, R7, R18, PT ;  /* 0x000000120700720c */ /* 0x000fe40003fa6070 */
[----:B------:R-:W-:Y:S02]  /*c340*/  ISETP.GE.U32.AND P3, PT, R34, R39, PT ;  /* 0x000000272200720c */ /* 0x000fe40003f66070 */
[----:B------:R-:W-:Y:S02]  /*c350*/  ISETP.GE.AND.EX P4, PT, R43, R4, PT, P4 ;  /* 0x000000042b00720c */ /* 0x000fe40003f86340 */
[----:B------:R-:W-:-:S02]  /*c360*/  ISETP.GE.AND.EX P2, PT, R11, R6, PT, P2 ;  /* 0x000000060b00720c */ /* 0x000fc40003f46320 */
        /* <DEDUP_REMOVED lines=12> */
[----:B------:R-:W-:Y:S02]  /*c430*/  SEL R9, R10, R9, !P1 ;  /* 0x000000090a097207 */ /* 0x000fe40004800000 */
[----:B------:R-:W-:Y:S02]  /*c440*/  SEL R43, R43, R4, !P1 ;  /* 0x000000042b2b7207 */ /* 0x000fe40004800000 */
[----:B------:R-:W-:Y:S02]  /*c450*/  SEL R34, R34, R39, !P0 ;  /* 0x0000002722227207 */ /* 0x000fe40004000000 */
[----:B------:R-:W-:Y:S02]  /*c460*/  SEL R35, R35, R50, !P0 ;  /* 0x0000003223237207 */ /* 0x000fe40004000000 */
[----:B------:R-:W-:Y:S02]  /*c470*/  SEL R19, R19, R2, !P0 ;  /* 0x0000000213137207 */ /* 0x000fe40004000000 */
[----:B------:R-:W-:Y:S01]  /*c480*/  SEL R3, R11, R6, !P0 ;  /* 0x000000060b037207 */ /* 0x000fe20004000000 */
[----:B------:R-:W-:Y:S06]  /*c490*/  BRA `(.L_x_3014) ;  /* 0x0000003400807947 */ /* 0x000fec0003800000 */
.L_x_3031:
[----:B------:R-:W-:Y:S01]  /*c4a0*/  ISETP.GE.U32.AND P0, PT, R7, R0, PT ;  /* 0x000000000700720c */ /* 0x000fe20003f06070 */
[----:B------:R-:W-:Y:S01]  /*c4b0*/  BSSY B0, `(.L_x_3048) ;  /* 0x00000c3000007945 */ /* 0x000fe20003800000 */
[----:B---3--:R-:W-:Y:S01]  /*c4c0*/  IMAD.MOV.U32 R2, RZ, RZ, R18 ;  /* 0x000000ffff027224 */ /* 0x008fe200078e0012 */
[----:B------:R-:W-:Y:S01]  /*c4d0*/  MOV R36, R51 ;  /* 0x0000003300247202 */ /* 0x000fe20000000f00 */
[--C-:B------:R-:W-:Y:S02]  /*c4e0*/  IMAD.MOV.U32 R11, RZ, RZ, R51.reuse ;  /* 0x000000ffff0b7224 */ /* 0x100fe400078e0033 */
        /* <DEDUP_REMOVED lines=48> */
[----:B------:R-:W-:-:S07]  /*c7f0*/  IMAD.MOV.U32 R46, RZ, RZ, R32 ;  /* 0x000000ffff2e7224 */ /* 0x000fce00078e0020 */
.L_x_3050:
[----:B------:R-:W-:-:S05]  /*c800*/  IMAD R12, R56, R44, RZ ;  /* 0x0000002c380c7224 */ /* 0x000fca00078e02ff */
[----:B------:R-:W-:-:S05]  /*c810*/  SHF.R.U32.HI R13, RZ, 0x1, R12 ;  /* 0x00000001ff0d7819 */ /* 0x000fca000001160c */
[----:B------:R-:W-:-:S06]  /*c820*/  IMAD.WIDE.U32 R12, R13, 0x10, R16 ;  /* 0x000000100d0c7825 */ /* 0x000fcc00078e0010 */
[----:B------:R-:W2:Y:S01]  /*c830*/  LDG.E.128 R12, desc[UR60][R12.64] ;  /* 0x0000003c0c0c7981 */ /* 0x000ea2000c1e1d00 */
[----:B------:R-:W-:-:S04]  /*c840*/  IMAD.IADD R55, R3, 0x1, R44 ;  /* 0x0000000103377824 */ /* 0x000fc800078e022c */
[----:B------:R-:W-:-:S05]  /*c850*/  IMAD R20, R56, R55, RZ ;  /* 0x0000003738147224 */ /* 0x000fca00078e02ff */
[----:B------:R-:W-:-:S05]  /*c860*/  SHF.R.U32.HI R21, RZ, 0x1, R20 ;  /* 0x00000001ff157819 */ /* 0x000fca0000011614 */
[----:B------:R-:W-:-:S06]  /*c870*/  IMAD.WIDE.U32 R20, R21, 0x10, R16 ;  /* 0x0000001015147825 */ /* 0x000fcc00078e0010 */
[----:B------:R-:W3:Y:S01]  /*c880*/  LDG.E.128 R20, desc[UR60][R20.64] ;  /* 0x0000003c14147981 */ /* 0x000ee2000c1e1d00 */
[----:B------:R-:W-:-:S04]  /*c890*/  IMAD.IADD R57, R55, 0x1, R3 ;  /* 0x0000000137397824 */ /* 0x000fc800078e0203 */
[----:B------:R-:W-:-:S05]  /*c8a0*/  IMAD R24, R56, R57, RZ ;  /* 0x0000003938187224 */ /* 0x000fca00078e02ff */
[----:B------:R-:W-:-:S05]  /*c8b0*/  SHF.R.U32.HI R25, RZ, 0x1, R24 ;  /* 0x00000001ff197819 */ /* 0x000fca0000011618 */
[----:B------:R-:W-:-:S06]  /*c8c0*/  IMAD.WIDE.U32 R24, R25, 0x10, R16 ;  /* 0x0000001019187825 */ /* 0x000fcc00078e0010 */
[----:B------:R-:W4:Y:S01]  /*c8d0*/  LDG.E.128 R24, desc[UR60][R24.64] ;  /* 0x0000003c18187981 */ /* 0x000f22000c1e1d00 */
[----:B------:R-:W-:-:S04]  /*c8e0*/  IMAD.IADD R58, R57, 0x1, R3 ;  /* 0x00000001393a7824 */ /* 0x000fc800078e0203 */
[----:B------:R-:W-:-:S05]  /*c8f0*/  IMAD R28, R56, R58, RZ ;  /* 0x0000003a381c7224 */ /* 0x000fca00078e02ff */
[----:B------:R-:W-:-:S05]  /*c900*/  SHF.R.U32.HI R29, RZ, 0x1, R28 ;  /* 0x00000001ff1d7819 */ /* 0x000fca000001161c */
[----:B------:R-:W-:-:S06]  /*c910*/  IMAD.WIDE.U32 R28, R29, 0x10, R16 ;  /* 0x000000101d1c7825 */ /* 0x000fcc00078e0010 */
[----:B------:R-:W5:Y:S01]  /*c920*/  LDG.E.128 R28, desc[UR60][R28.64] ;  /* 0x0000003c1c1c7981 */ /* 0x000f62000c1e1d00 */
[----:B------:R-:W-:Y:S02]  /*c930*/  ISETP.GE.U32.AND P1, PT, R52, R44, PT ;  /* 0x0000002c3400720c */ /* 0x000fe40003f26070 */
[----:B------:R-:W-:Y:S02]  /*c940*/  LOP3.LUT R48, R48, 0xfffffffb, RZ, 0xc0, !PT ;  /* 0xfffffffb30307812 */ /* 0x000fe400078ec0ff */
[----:B------:R-:W-:-:S04]  /*c950*/  ISETP.GE.AND.EX P1, PT, R51, RZ, PT, P1 ;  /* 0x000000ff3300720c */ /* 0x000fc80003f26310 */
[----:B------:R-:W-:Y:S02]  /*c960*/  SEL R59, RZ, 0xffffffff, P1 ;  /* 0xffffffffff3b7807 */ /* 0x000fe40000800000 */
[----:B------:R-:W-:-:S04]  /*c970*/  ISETP.GE.U32.AND P1, PT, R53, R44, PT ;  /* 0x0000002c3500720c */ /* 0x000fc80003f26070 */
[----:B------:R-:W-:Y:S02]  /*c980*/  ISETP.GE.AND.EX P1, PT, R47, RZ, PT, P1 ;  /* 0x000000ff2f00720c */ /* 0x000fe40003f26310 */
[CC--:B--2---:R-:W-:Y:S02]  /*c990*/  ISETP.NE.U32.AND P0, PT, R49.reuse, R12.reuse, PT ;  /* 0x0000000c3100720c */ /* 0x0c4fe40003f05070 */
[----:B------:R-:W-:Y:S02]  /*c9a0*/  ISETP.GE.U32.AND P2, PT, R49, R12, PT ;  /* 0x0000000c3100720c */ /* 0x000fe40003f46070 */
[CC--:B------:R-:W-:Y:S02]  /*c9b0*/  ISETP.NE.AND.EX P0, PT, R50.reuse, R13.reuse, PT, P0 ;  /* 0x0000000d3200720c */ /* 0x0c0fe40003f05300 */
[----:B------:R-:W-:-:S11]  /*c9c0*/  ISETP.GE.AND.EX P2, PT, R50, R13, PT, P2 ;  /* 0x0000000d3200720c */ /* 0x000fd60003f46320 */
[----:B------:R-:W-:Y:S02]  /*c9d0*/  @P0 SEL R59, RZ, 0xffffffff, P2 ;  /* 0xffffffffff3b0807 */ /* 0x000fe40001000000 */
[CC--:B------:R-:W-:Y:S02]  /*c9e0*/  ISETP.NE.U32.AND P0, PT, R45.reuse, R14.reuse, PT ;  /* 0x0000000e2d00720c */ /* 0x0c0fe40003f05070 */
[----:B------:R-:W-:Y:S02]  /*c9f0*/  ISETP.GE.U32.AND P2, PT, R45, R14, PT ;  /* 0x0000000e2d00720c */ /* 0x000fe40003f46070 */
[CC--:B------:R-:W-:Y:S02]  /*ca00*/  ISETP.NE.AND.EX P0, PT, R46.reuse, R15.reuse, PT, P0 ;  /* 0x0000000f2e00720c */ /* 0x0c0fe40003f05300 */
[----:B------:R-:W-:Y:S02]  /*ca10*/  LOP3.LUT R59, R59, 0x1, RZ, 0xc0, !PT ;  /* 0x000000013b3b7812 */ /* 0x000fe400078ec0ff */
[----:B------:R-:W-:-:S02]  /*ca20*/  ISETP.GE.AND.EX P2, PT, R46, R15, PT, P2 ;  /* 0x0000000f2e00720c */ /* 0x000fc40003f46320 */
[----:B------:R-:W-:Y:S02]  /*ca30*/  ISETP.NE.U32.AND P5, PT, R59, 0x1, PT ;  /* 0x000000013b00780c */ /* 0x000fe40003fa5070 */
[----:B------:R-:W-:Y:S02]  /*ca40*/  SEL R59, RZ, 0xffffffff, P1 ;  /* 0xffffffffff3b7807 */ /* 0x000fe40000800000 */
[----:B------:R-:W-:Y:S02]  /*ca50*/  SEL R52, R52, R44, !P5 ;  /* 0x0000002c34347207 */ /* 0x000fe40006800000 */
[CC--:B---3--:R-:W-:Y:S02]  /*ca60*/  ISETP.GE.U32.AND P3, PT, R6.reuse, R20.reuse, PT ;  /* 0x000000140600720c */ /* 0x0c8fe40003f66070 */
[----:B------:R-:W-:Y:S02]  /*ca70*/  @P0 SEL R59, RZ, 0xffffffff, P2 ;  /* 0xffffffffff3b0807 */ /* 0x000fe40001000000 */
[----:B------:R-:W-:-:S02]  /*ca80*/  ISETP.NE.U32.AND P0, PT, R6, R20, PT ;  /* 0x000000140600720c */ /* 0x000fc40003f05070 */
[----:B------:R-:W-:Y:S02]  /*ca90*/  LOP3.LUT R59, R59, 0x1, RZ, 0xc0, !PT ;  /* 0x000000013b3b7812 */ /* 0x000fe400078ec0ff */
[----:B------:R-:W-:Y:S02]  /*caa0*/  ISETP.GE.U32.AND P2, PT, R8, R55, PT ;  /* 0x000000370800720c */ /* 0x000fe40003f46070 */
[----:B------:R-:W-:Y:S02]  /*cab0*/  ISETP.NE.U32.AND P1, PT, R59, 0x1, PT ;  /* 0x000000013b00780c */ /* 0x000fe40003f25070 */
[----:B------:R-:W-:Y:S02]  /*cac0*/  ISETP.NE.AND.EX P0, PT, R42, R21, PT, P0 ;  /* 0x000000152a00720c */ /* 0x000fe40003f05300 */
[----:B------:R-:W-:Y:S02]  /*cad0*/  ISETP.GE.AND.EX P2, PT, R43, RZ, PT, P2 ;  /* 0x000000ff2b00720c */ /* 0x000fe40003f46320 */
[----:B------:R-:W-:-:S02]  /*cae0*/  SEL R53, R53, R44, !P1 ;  /* 0x0000002c35357207 */ /* 0x000fc40004800000 */
[----:B------:R-:W-:Y:S02]  /*caf0*/  SEL R44, RZ, 0xffffffff, P2 ;  /* 0xffffffffff2c7807 */ /* 0x000fe40001000000 */
[----:B------:R-:W-:Y:S02]  /*cb00*/  ISETP.NE.U32.AND P2, PT, R41, R22, PT ;  /* 0x000000162900720c */ /* 0x000fe40003f45070 */
[----:B------:R-:W-:Y:S02]  /*cb10*/  ISETP.GE.AND.EX P3, PT, R42, R21, PT, P3 ;  /* 0x000000152a00720c */ /* 0x000fe40003f66330 */
[----:B------:R-:W-:Y:S02]  /*cb20*/  ISETP.NE.AND.EX P2, PT, R39, R23, PT, P2 ;  /* 0x000000172700720c */ /* 0x000fe40003f45320 */
[----:B------:R-:W-:Y:S02]  /*cb30*/  @P0 SEL R44, RZ, 0xffffffff, P3 ;  /* 0xffffffffff2c0807 */ /* 0x000fe40001800000 */
[----:B------:R-:W-:-:S02]  /*cb40*/  ISETP.GE.U32.AND P3, PT, R54, R55, PT ;  /* 0x000000373600720c */ /* 0x000fc40003f66070 */
[----:B------:R-:W-:Y:S02]  /*cb50*/  ISETP.GE.U32.AND P4, PT, R41, R22, PT ;  /* 0x000000162900720c */ /* 0x000fe40003f86070 */
[----:B------:R-:W-:Y:S02]  /*cb60*/  LOP3.LUT R44, R44, 0x1, RZ, 0xc0, !PT ;  /* 0x000000012c2c7812 */ /* 0x000fe400078ec0ff */
[----:B------:R-:W-:Y:S02]  /*cb70*/  ISETP.GE.AND.EX P3, PT, R40, RZ, PT, P3 ;  /* 0x000000ff2800720c */ /* 0x000fe40003f66330 */
[----:B------:R-:W-:Y:S02]  /*cb80*/  ISETP.GE.AND.EX P4, PT, R39, R23, PT, P4 ;  /* 0x000000172700720c */ /* 0x000fe40003f86340 */
[----:B------:R-:W-:Y:S02]  /*cb90*/  ISETP.NE.U32.AND P0, PT, R44, 0x1, PT ;  /* 0x000000012c00780c */ /* 0x000fe40003f05070 */
[----:B------:R-:W-:-:S02]  /*cba0*/  SEL R44, RZ, 0xffffffff, P3 ;  /* 0xffffffffff2c7807 */ /* 0x000fc40001800000 */
[----:B------:R-:W-:Y:S02]  /*cbb0*/  @P2 SEL R44, RZ, 0xffffffff, P4 ;  /* 0xffffffffff2c2807 */ /* 0x000fe40002000000 */
[CC--:B----4-:R-:W-:Y:S02]  /*cbc0*/  ISETP.NE.U32.AND P2, PT, R38.reuse, R24.reuse, PT ;  /* 0x000000182600720c */ /* 0x0d0fe40003f45070 */
[----:B------:R-:W-:Y:S02]  /*cbd0*/  ISETP.GE.U32.AND P3, PT, R37, R57, PT ;  /* 0x000000392500720c */ /* 0x000fe40003f66070 */
[----:B------:R-:W-:Y:S02]  /*cbe0*/  ISETP.NE.AND.EX P2, PT, R35, R25, PT, P2 ;  /* 0x000000192300720c */ /* 0x000fe40003f45320 */
[----:B------:R-:W-:Y:S02]  /*cbf0*/  ISETP.GE.U32.AND P6, PT, R38, R24, PT ;  /* 0x000000182600720c */ /* 0x000fe40003fc6070 */
[----:B------:R-:W-:-:S02]  /*cc00*/  LOP3.LUT R44, R44, 0x1, RZ, 0xc0, !PT ;  /* 0x000000012c2c7812 */ /* 0x000fc400078ec0ff */
[----:B------:R-:W-:Y:S02]  /*cc10*/  ISETP.GE.AND.EX P3, PT, R36, RZ, PT, P3 ;  /* 0x000000ff2400720c */ /* 0x000fe40003f66330 */
[----:B------:R-:W-:Y:S02]  /*cc20*/  ISETP.GE.AND.EX P6, PT, R35, R25, PT, P6 ;  /* 0x000000192300720c */ /* 0x000fe40003fc6360 */
[----:B------:R-:W-:Y:S02]  /*cc30*/  ISETP.NE.U32.AND P4, PT, R44, 0x1, PT ;  /* 0x000000012c00780c */ /* 0x000fe40003f85070 */
[----:B------:R-:W-:Y:S02]  /*cc40*/  SEL R44, RZ, 0xffffffff, P3 ;  /* 0xffffffffff2c7807 */ /* 0x000fe40001800000 */
[----:B------:R-:W-:Y:S02]  /*cc50*/  @P2 SEL R44, RZ, 0xffffffff, P6 ;  /* 0xffffffffff2c2807 */ /* 0x000fe40003000000 */
[----:B------:R-:W-:-:S02]  /*cc60*/  ISETP.GE.U32.AND P2, PT, R7, R57, PT ;  /* 0x000000390700720c */ /* 0x000fc40003f46070 */
[----:B------:R-:W-:Y:S02]  /*cc70*/  ISETP.NE.U32.AND P6, PT, R34, R26, PT ;  /* 0x0000001a2200720c */ /* 0x000fe40003fc5070 */
[----:B------:R-:W-:Y:S02]  /*cc80*/  LOP3.LUT R44, R44, 0x1, RZ, 0xc0, !PT ;  /* 0x000000012c2c7812 */ /* 0x000fe400078ec0ff */
[----:B------:R-:W-:Y:S02]  /*cc90*/  ISETP.GE.AND.EX P2, PT, R33, RZ, PT, P2 ;  /* 0x000000ff2100720c */ /* 0x000fe40003f46320 */
[----:B------:R-:W-:Y:S02]  /*cca0*/  ISETP.NE.AND.EX P6, PT, R32, R27, PT, P6 ;  /* 0x0000001b2000720c */ /* 0x000fe40003fc5360 */
[----:B------:R-:W-:Y:S02]  /*ccb0*/  ISETP.NE.U32.AND P3, PT, R44, 0x1, PT ;  /* 0x000000012c00780c */ /* 0x000fe40003f65070 */
[----:B------:R-:W-:-:S02]  /*ccc0*/  SEL R44, RZ, 0xffffffff, P2 ;  /* 0xffffffffff2c7807 */ /* 0x000fc40001000000 */
[----:B------:R-:W-:Y:S02]  /*ccd0*/  ISETP.GE.U32.AND P2, PT, R34, R26, PT ;  /* 0x0000001a2200720c */ /* 0x000fe40003f46070 */
[----:B------:R-:W-:Y:S02]  /*cce0*/  SEL R8, R8, R55, !P0 ;  /* 0x0000003708087207 */ /* 0x000fe40004000000 */
[----:B------:R-:W-:Y:S02]  /*ccf0*/  ISETP.GE.AND.EX P2, PT, R32, R27, PT, P2 ;  /* 0x0000001b2000720c */ /* 0x000fe40003f46320 */
[----:B------:R-:W-:Y:S02]  /*cd00*/  SEL R54, R54, R55, !P4 ;  /* 0x0000003736367207 */ /* 0x000fe40006000000 */
[----:B------:R-:W-:Y:S02]  /*cd10*/  @P6 SEL R44, RZ, 0xffffffff, P2 ;  /* 0xffffffffff2c6807 */ /* 0x000fe40001000000 */
[----:B------:R-:W-:-:S02]  /*cd20*/  ISETP.GE.U32.AND P6, PT, R2, R58, PT ;  /* 0x0000003a0200720c */ /* 0x000fc40003fc6070 */
[----:B------:R-:W-:Y:S02]  /*cd30*/  @P5 LOP3.LUT R48, R48, 0x4, RZ, 0xfc, !PT ;  /* 0x0000000430305812 */ /* 0x000fe400078efcff */
[----:B------:R-:W-:Y:S02]  /*cd40*/  ISETP.GE.AND.EX P6, PT, R11, RZ, PT, P6 ;  /* 0x000000ff0b00720c */ /* 0x000fe40003fc6360 */
[----:B------:R-:W-:Y:S02]  /*cd50*/  LOP3.LUT R44, R44, 0x1, RZ, 0xc0, !PT ;  /* 0x000000012c2c7812 */ /* 0x000fe400078ec0ff */
[----:B------:R-:W-:Y:S02]  /*cd60*/  SEL R55, RZ, 0xffffffff, P6 ;  /* 0xffffffffff377807 */ /* 0x000fe40003000000 */
[----:B-----5:R-:W-:Y:S02]  /*cd70*/  ISETP.NE.U32.AND P6, PT, R19, R28, PT ;  /* 0x0000001c1300720c */ /* 0x020fe40003fc5070 */
[----:B------:R-:W-:-:S02]  /*cd80*/  ISETP.NE.U32.AND P2, PT, R44, 0x1, PT ;  /* 0x000000012c00780c */ /* 0x000fc40003f45070 */
[-C--:B------:R-:W-:Y:S02]  /*cd90*/  ISETP.NE.AND.EX P5, PT, R10, R29.reuse, PT, P6 ;  /* 0x0000001d0a00720c */ /* 0x080fe40003fa5360 */
[----:B------:R-:W-:Y:S02]  /*cda0*/  ISETP.GE.U32.AND P6, PT, R19, R28, PT ;  /* 0x0000001c1300720c */ /* 0x000fe40003fc6070 */
[----:B------:R-:W-:Y:S02]  /*cdb0*/  LOP3.LUT R48, R48, 0xfffffff7, RZ, 0xc0, !PT ;  /* 0xfffffff730307812 */ /* 0x000fe400078ec0ff */
[----:B------:R-:W-:Y:S02]  /*cdc0*/  ISETP.GE.AND.EX P6, PT, R10, R29, PT, P6 ;  /* 0x0000001d0a00720c */ /* 0x000fe40003fc6360 */
[----:B------:R-:W-:Y:S02]  /*cdd0*/  @P1 LOP3.LUT R48, R48, 0x8, RZ, 0xfc, !PT ;  /* 0x0000000830301812 */ /* 0x000fe400078efcff */
[----:B------:R-:W-:-:S02]  /*cde0*/  SEL R37, R37, R57, !P3 ;  /* 0x0000003925257207 */ /* 0x000fc40005800000 */
[----:B------:R-:W-:Y:S02]  /*cdf0*/  SEL R7, R7, R57, !P2 ;  /* 0x0000003907077207 */ /* 0x000fe40005000000 */
[----:B------:R-:W-:Y:S02]  /*ce00*/  @P5 SEL R55, RZ, 0xffffffff, P6 ;  /* 0xffffffffff375807 */ /* 0x000fe40003000000 */
[----:B------:R-:W-:Y:S02]  /*ce10*/  ISETP.GE.U32.AND P6, PT, R18, R58, PT ;  /* 0x0000003a1200720c */ /* 0x000fe40003fc6070 */
[----:B------:R-:W-:Y:S02]  /*ce20*/  LOP3.LUT R55, R55, 0x1, RZ, 0xc0, !PT ;  /* 0x0000000137377812 */ /* 0x000fe400078ec0ff */
[----:B------:R-:W-:Y:S02]  /*ce30*/  ISETP.GE.AND.EX P6, PT, R5, RZ, PT, P6 ;  /* 0x000000ff0500720c */ /* 0x000fe40003fc6360 */
[----:B------:R-:W-:-:S02]  /*ce40*/  SEL R6, R6, R20, !P0 ;  /* 0x0000001406067207 */ /* 0x000fc40004000000 */
[----:B------:R-:W-:Y:S02]  /*ce50*/  SEL R44, RZ, 0xffffffff, P6 ;  /* 0xffffffffff2c7807 */ /* 0x000fe40003000000 */
[CC--:B------:R-:W-:Y:S02]  /*ce60*/  ISETP.NE.U32.AND P6, PT, R9.reuse, R30.reuse, PT ;  /* 0x0000001e0900720c */ /* 0x0c0fe40003fc5070 */
[----:B------:R-:W-:Y:S02]  /*ce70*/  SEL R42, R42, R21, !P0 ;  /* 0x000000152a2a7207 */ /* 0x000fe40004000000 */
[----:B------:R-:W-:Y:S02]  /*ce80*/  ISETP.NE.AND.EX P1, PT, R4, R31, PT, P6 ;  /* 0x0000001f0400720c */ /* 0x000fe40003f25360 */
[----:B------:R-:W-:Y:S02]  /*ce90*/  ISETP.GE.U32.AND P6, PT, R9, R30, PT ;  /* 0x0000001e0900720c */ /* 0x000fe40003fc6070 */
[----:B------:R-:W-:-:S02]  /*cea0*/  SEL R43, R43, RZ, !P0 ;  /* 0x000000ff2b2b7207 */ /* 0x000fc40004000000 */
[----:B------:R-:W-:Y:S02]  /*ceb0*/  ISETP.GE.AND.EX P5, PT, R4, R31, PT, P6 ;  /* 0x0000001f0400720c */ /* 0x000fe40003fa6360 */
[----:B------:R-:W-:Y:S02]  /*cec0*/  ISETP.NE.U32.AND P6, PT, R55, 0x1, PT ;  /* 0x000000013700780c */ /* 0x000fe40003fc5070 */
[----:B------:R-:W-:Y:S02]  /*ced0*/  SEL R41, R41, R22, !P4 ;  /* 0x0000001629297207 */ /* 0x000fe40006000000 */
[----:B------:R-:W-:Y:S02]  /*cee0*/  SEL R2, R2, R58, !P6 ;  /* 0x0000003a02027207 */ /* 0x000fe40007000000 */
[----:B------:R-:W-:Y:S02]  /*cef0*/  @P1 SEL R44, RZ, 0xffffffff, P5 ;  /* 0xffffffffff2c1807 */ /* 0x000fe40002800000 */
[----:B------:R-:W-:-:S02]  /*cf00*/  LOP3.LUT P5, RZ, R48, 0x4, RZ, 0xc0, !PT ;  /* 0x0000000430ff7812 */ /* 0x000fc400078ac0ff */
[----:B------:R-:W-:Y:S02]  /*cf10*/  LOP3.LUT R44, R44, 0x1, RZ, 0xc0, !PT ;  /* 0x000000012c2c7812 */ /* 0x000fe400078ec0ff */
[----:B------:R-:W-:Y:S02]  /*cf20*/  SEL R49, R49, R12, !P5 ;  /* 0x0000000c31317207 */ /* 0x000fe40006800000 */
[----:B------:R-:W-:Y:S02]  /*cf30*/  SEL R50, R50, R13, !P5 ;  /* 0x0000000d32327207 */ /* 0x000fe40006800000 */
[----:B------:R-:W-:Y:S02]  /*cf40*/  SEL R51, R51, RZ, !P5 ;  /* 0x000000ff33337207 */ /* 0x000fe40006800000 */
[----:B------:R-:W-:Y:S01]  /*cf50*/  ISETP.NE.U32.AND P5, PT, R44, 0x1, PT ;  /* 0x000000012c00780c */ /* 0x000fe20003fa5070 */
[----:B------:R-:W-:Y:S01]  /*cf60*/  IMAD.IADD R44, R58, 0x1, R3 ;  /* 0x000000013a2c7824 */ /* 0x000fe200078e0203 */
[----:B------:R-:W-:-:S02]  /*cf70*/  LOP3.LUT P1, RZ, R48, 0x8, RZ, 0xc0, !PT ;  /* 0x0000000830ff7812 */ /* 0x000fc4000782c0ff */
[----:B------:R-:W-:Y:S01]  /*cf80*/  SEL R18, R18, R58, !P5 ;  /* 0x0000003a12127207 */ /* 0x000fe20006800000 */
[----:B------:R-:W-:Y:S01]  /*cf90*/  IMAD R55, R3, 0x3, R44 ;  /* 0x0000000303377824 */ /* 0x000fe200078e022c */
[----:B------:R-:W-:Y:S02]  /*cfa0*/  SEL R45, R45, R14, !P1 ;  /* 0x0000000e2d2d7207 */ /* 0x000fe40004800000 */
[----:B------:R-:W-:Y:S02]  /*cfb0*/  SEL R46, R46, R15, !P1 ;  /* 0x0000000f2e2e7207 */ /* 0x000fe40004800000 */
[----:B------:R-:W-:Y:S02]  /*cfc0*/  SEL R47, R47, RZ, !P1 ;  /* 0x000000ff2f2f7207 */ /* 0x000fe40004800000 */
[----:B------:R-:W-:Y:S02]  /*cfd0*/  ISETP.GE.U32.AND P1, PT, R55, R0, PT ;  /* 0x000000003700720c */ /* 0x000fe40003f26070 */
[----:B------:R-:W-:-:S02]  /*cfe0*/  SEL R39, R39, R23, !P4 ;  /* 0x0000001727277207 */ /* 0x000fc40006000000 */
[----:B------:R-:W-:Y:S02]  /*cff0*/  SEL R40, R40, RZ, !P4 ;  /* 0x000000ff28287207 */ /* 0x000fe40006000000 */
[----:B------:R-:W-:Y:S02]  /*d000*/  SEL R38, R38, R24, !P3 ;  /* 0x0000001826267207 */ /* 0x000fe40005800000 */
[----:B------:R-:W-:Y:S02]  /*d010*/  SEL R35, R35, R25, !P3 ;  /* 0x0000001923237207 */ /* 0x000fe40005800000 */
[----:B------:R-:W-:Y:S02]  /*d020*/  SEL R36, R36, RZ, !P3 ;  /* 0x000000ff24247207 */ /* 0x000fe40005800000 */
[----:B------:R-:W-:Y:S02]  /*d030*/  SEL R34, R34, R26, !P2 ;  /* 0x0000001a22227207 */ /* 0x000fe40005000000 */
[----:B------:R-:W-:-:S02]  /*d040*/  SEL R32, R32, R27, !P2 ;  /* 0x0000001b20207207 */ /* 0x000fc40005000000 */
[----:B------:R-:W-:Y:S02]  /*d050*/  SEL R33, R33, RZ, !P2 ;  /* 0x000000ff21217207 */ /* 0x000fe40005000000 */
[----:B------:R-:W-:Y:S02]  /*d060*/  SEL R19, R19, R28, !P6 ;  /* 0x0000001c13137207 */ /* 0x000fe40007000000 */
[----:B------:R-:W-:Y:S02]  /*d070*/  SEL R10, R10, R29, !P6 ;  /* 0x0000001d0a0a7207 */ /* 0x000fe40007000000 */
[----:B------:R-:W-:Y:S02]  /*d080*/  SEL R11, R11, RZ, !P6 ;  /* 0x000000ff0b0b7207 */ /* 0x000fe40007000000 */
[----:B------:R-:W-:Y:S02]  /*d090*/  SEL R9, R9, R30, !P5 ;  /* 0x0000001e09097207 */ /* 0x000fe40006800000 */
[----:B------:R-:W-:-:S02]  /*d0a0*/  SEL R4, R4, R31, !P5 ;  /* 0x0000001f04047207 */ /* 0x000fc40006800000 */
[----:B------:R-:W-:Y:S01]  /*d0b0*/  SEL R5, R5, RZ, !P5 ;  /* 0x000000ff05057207 */ /* 0x000fe20006800000 */
[----:B------:R-:W-:Y:S06]  /*d0c0*/  @!P1 BRA `(.L_x_3050) ;  /* 0xfffffff400cc9947 */ /* 0x000fec000383ffff */
[----:B------:R-:W-:Y:S05]  /*d0d0*/  BSYNC B1 ;  /* 0x0000000000017941 */ /* 0x000fea0003800000 */
.L_x_3049:
[----:B------:R-:W-:Y:S05]  /*d0e0*/  BSYNC B0 ;  /* 0x0000000000007941 */ /* 0x000fea0003800000 */
.L_x_3048:
        /* <DEDUP_REMOVED lines=25> */
[----:B------:R0:W5:Y:S04]  /*d280*/  @!P0 LDG.E.128 R28, desc[UR60][R24.64] ;  /* 0x0000003c181c8981 */ /* 0x000168000c1e1d00 */
[----:B------:R0:W5:Y:S02]  /*d290*/  LDG.E.128 R24, desc[UR60][R16.64] ;  /* 0x0000003c10187981 */ /* 0x000164000c1e1d00 */
.L_x_3052:
[----:B------:R-:W-:Y:S05]  /*d2a0*/  BSYNC B0 ;  /* 0x0000000000007941 */ /* 0x000fea0003800000 */
.L_x_3051:
        /* <DEDUP_REMOVED lines=12> */
[----:B0-----:R-:W-:Y:S02]  /*d370*/  SEL R17, RZ, 0xffffffff, P3 ;  /* 0xffffffffff117807 */ /* 0x001fe40001800000 */
        /* <DEDUP_REMOVED lines=82> */
[----:B------:R-:W-:Y:S02]  /*d8a0*/  ISETP.NE.U32.AND P1, PT, R19, R28, PT ;  /* 0x0000001c1300720c */ /* 0x000fe40003f25070 */
[----:B------:R-:W-:Y:S02]  /*d8b0*/  ISETP.NE.U32.AND P0, PT, R9, R30, PT ;  /* 0x0000001e0900720c */ /* 0x000fe40003f05070 */
        /* <DEDUP_REMOVED lines=22> */
[-C--:B------:R-:W-:Y:S02]  /*da20*/  SEL R2, R2, R15.reuse, !P0 ;  /* 0x0000000f02027207 */ /* 0x080fe40004000000 */
[----:B------:R-:W-:Y:S02]  /*da30*/  SEL R18, R18, R15, !P1 ;  /* 0x0000000f12127207 */ /* 0x000fe40004800000 */
[----:B------:R-:W-:Y:S02]  /*da40*/  SEL R11, R11, RZ, !P0 ;  /* 0x000000ff0b0b7207 */ /* 0x000fe40004000000 */
[----:B------:R-:W-:-:S07]  /*da50*/  SEL R5, R5, RZ, !P1 ;  /* 0x000000ff05057207 */ /* 0x000fce0004800000 */
.L_x_3054:
[----:B------:R-:W-:Y:S05]  /*da60*/  BSYNC B0 ;  /* 0x0000000000007941 */ /* 0x000fea0003800000 */
.L_x_3053:
        /* <DEDUP_REMOVED lines=25> */
[----:B------:R-:W-:Y:S02]  /*dc00*/  SEL R39, R46, R39, !P2 ;  /* 0x000000272e277207 */ /* 0x000fe40005000000 */
[----:B------:R-:W-:Y:S02]  /*dc10*/  ISETP.NE.U32.AND P0, PT, R41, R34, PT ;  /* 0x000000222900720c */ /* 0x000fe40003f05070 */
[----:B------:R-:W-:Y:S02]  /*dc20*/  ISETP.NE.U32.AND P1, PT, R49, R38, PT ;  /* 0x000000263100720c */ /* 0x000fe40003f25070 */
[----:B------:R-:W-:Y:S02]  /*dc30*/  ISETP.NE.AND.EX P0, PT, R39, R32, PT, P0 ;  /* 0x000000202700720c */ /* 0x000fe40003f05300 */
[----:B------:R-:W-:-:S02]  /*dc40*/  SEL R54, R53, R54, !P2 ;  /* 0x0000003635367207 */ /* 0x000fc40005000000 */
[----:B------:R-:W-:Y:S02]  /*dc50*/  ISETP.NE.AND.EX P1, PT, R42, R35, PT, P1 ;  /* 0x000000232a00720c */ /* 0x000fe40003f25310 */
        /* <DEDUP_REMOVED lines=20> */
[----:B-----5:R-:W-:Y:S02]  /*dda0*/  SEL R13, R42, R35, !P0 ;  /* 0x000000232a0d7207 */ /* 0x020fe40004000000 */
[----:B------:R-:W-:Y:S02]  /*ddb0*/  SEL R37, R8, R37, !P0 ;  /* 0x0000002508257207 */ /* 0x000fe40004000000 */
[----:B------:R-:W-:-:S02]  /*ddc0*/  SEL R43, R39, R32, !P2 ;  /* 0x00000020272b7207 */ /* 0x000fc40005000000 */
[----:B------:R-:W-:Y:S02]  /*ddd0*/  ISETP.NE.U32.AND P1, PT, R34, R9, PT ;  /* 0x000000092200720c */ /* 0x000fe40003f25070 */
[----:B------:R-:W-:Y:S02]  /*dde0*/  ISETP.NE.U32.AND P0, PT, R38, R19, PT ;  /* 0x000000132600720c */ /* 0x000fe40003f05070 */
[----:B------:R-:W-:Y:S02]  /*ddf0*/  ISETP.NE.AND.EX P1, PT, R43, R4, PT, P1 ;  /* 0x000000042b00720c */ /* 0x000fe40003f25310 */
[----:B------:R-:W-:Y:S02]  /*de00*/  SEL R7, R54, R7, !P2 ;  /* 0x0000000736077207 */ /* 0x000fe40005000000 */
[----:B------:R-:W-:Y:S02]  /*de10*/  ISETP.NE.AND.EX P0, PT, R13, R10, PT, P0 ;  /* 0x0000000a0d00720c */ /* 0x000fe40003f05300 */
        /* <DEDUP_REMOVED lines=26> */
.L_x_3030:
[----:B------:R-:W0:Y:S01]  /*dfc0*/  LDC R54, c[0x0][0x234] ;  /* 0x00008d00ff367b82 */ /* 0x000e220000000800 */
[----:B------:R-:W-:Y:S07]  /*dfd0*/  BSSY B0, `(.L_x_3055) ;  /* 0x00000c4000007945 */ /* 0x000fee0003800000 */
[----:B------:R-:W1:Y:S08]  /*dfe0*/  LDC R44, c[0x0][0x218] ;  /* 0x00008600ff2c7b82 */ /* 0x000e700000000800 */
[----:B------:R-:W2:Y:S08]  /*dff0*/  LDC R36, c[0x0][0x21c] ;  /* 0x00008700ff247b82 */ /* 0x000eb00000000800 */
[----:B------:R-:W3:Y:S01]  /*e000*/  LDC R10, c[0x0][0x220] ;  /* 0x00008800ff0a7b82 */ /* 0x000ee20000000800 */
[----:B0-----:R-:W-:-:S05]  /*e010*/  IMAD R3, R54, 0x3, R53 ;  /* 0x0000000336037824 */ /* 0x001fca00078e0235 */
[----:B------:R-:W-:Y:S02]  /*e020*/  ISETP.GE.U32.AND P0, PT, R3, R0, PT ;  /* 0x000000000300720c */ /* 0x000fe40003f06070 */
[----:B------:R-:W0:Y:S01]  /*e030*/  LDC R2, c[0x0][0x224] ;  /* 0x00008900ff027b82 */ /* 0x000e220000000800 */
[--C-:B-1----:R-:W-:Y:S02]  /*e040*/  IMAD.MOV.U32 R52, RZ, RZ, R44.reuse ;  /* 0x000000ffff347224 */ /* 0x102fe400078e002c */
[--C-:B------:R-:W-:Y:S02]  /*e050*/  IMAD.MOV.U32 R51, RZ, RZ, R44.reuse ;  /* 0x000000ffff337224 */ /* 0x100fe400078e002c */
[--C-:B------:R-:W-:Y:S02]  /*e060*/  IMAD.MOV.U32 R50, RZ, RZ, R44.reuse ;  /* 0x000000ffff327224 */ /* 0x100fe400078e002c */
[--C-:B------:R-:W-:Y:S01]  /*e070*/  IMAD.MOV.U32 R49, RZ, RZ, R44.reuse ;  /* 0x000000ffff317224 */ /* 0x100fe200078e002c */
[----:B--2---:R-:W-:Y:S01]  /*e080*/  MOV R40, R36 ;  /* 0x0000002400287202 */ /* 0x004fe20000000f00 */
        /* <DEDUP_REMOVED lines=9> */
[--C-:B---3--:R-:W-:Y:S02]  /*e120*/  IMAD.MOV.U32 R35, RZ, RZ, R10.reuse ;  /* 0x000000ffff237224 */ /* 0x108fe400078e000a */
[--C-:B------:R-:W-:Y:S02]  /*e130*/  IMAD.MOV.U32 R34, RZ, RZ, R10.reuse ;  /* 0x000000ffff227224 */ /* 0x100fe400078e000a */
[--C-:B------:R-:W-:Y:S02]  /*e140*/  IMAD.MOV.U32 R33, RZ, RZ, R10.reuse ;  /* 0x000000ffff217224 */ /* 0x100fe400078e000a */
[----:B------:R-:W-:-:S02]  /*e150*/  IMAD.MOV.U32 R32, RZ, RZ, R10 ;  /* 0x000000ffff207224 */ /* 0x000fc400078e000a */
[--C-:B------:R-:W-:Y:S02]  /*e160*/  IMAD.MOV.U32 R19, RZ, RZ, R10.reuse ;  /* 0x000000ffff137224 */ /* 0x100fe400078e000a */
[--C-:B------:R-:W-:Y:S02]  /*e170*/  IMAD.MOV.U32 R18, RZ, RZ, R10.reuse ;  /* 0x000000ffff127224 */ /* 0x100fe400078e000a */
[----:B------:R-:W-:Y:S02]  /*e180*/  IMAD.MOV.U32 R11, RZ, RZ, R10 ;  /* 0x000000ffff0b7224 */ /* 0x000fe400078e000a */
[--C-:B0-----:R-:W-:Y:S02]  /*e190*/  IMAD.MOV.U32 R9, RZ, RZ, R2.reuse ;  /* 0x000000ffff097224 */ /* 0x101fe400078e0002 */
[--C-:B------:R-:W-:Y:S02]  /*e1a0*/  IMAD.MOV.U32 R8, RZ, RZ, R2.reuse ;  /* 0x000000ffff087224 */ /* 0x100fe400078e0002 */
[----:B------:R-:W-:-:S02]  /*e1b0*/  IMAD.MOV.U32 R7, RZ, RZ, R2 ;  /* 0x000000ffff077224 */ /* 0x000fc400078e0002 */
[--C-:B------:R-:W-:Y:S02]  /*e1c0*/  IMAD.MOV.U32 R6, RZ, RZ, R2.reuse ;  /* 0x000000ffff067224 */ /* 0x100fe400078e0002 */
[--C-:B------:R-:W-:Y:S02]  /*e1d0*/  IMAD.MOV.U32 R5, RZ, RZ, R2.reuse ;  /* 0x000000ffff057224 */ /* 0x100fe400078e0002 */
[--C-:B------:R-:W-:Y:S02]  /*e1e0*/  IMAD.MOV.U32 R4, RZ, RZ, R2.reuse ;  /* 0x000000ffff047224 */ /* 0x100fe400078e0002 */
[----:B------:R-:W-:Y:S01]  /*e1f0*/  IMAD.MOV.U32 R3, RZ, RZ, R2 ;  /* 0x000000ffff037224 */ /* 0x000fe200078e0002 */
[----:B------:R-:W-:Y:S06]  /*e200*/  @P0 BRA `(.L_x_3056) ;  /* 0x0000000800800947 */ /* 0x000fec0003800000 */
[----:B------:R-:W-:Y:S01]  /*e210*/  BSSY B1, `(.L_x_3056) ;  /* 0x000009f000017945 */ /* 0x000fe20003800000 */
[--C-:B------:R-:W-:Y:S01]  /*e220*/  IMAD.MOV.U32 R34, RZ, RZ, R10.reuse ;  /* 0x000000ffff227224 */ /* 0x100fe200078e000a */
[----:B------:R-:W-:Y:S01]  /*e230*/  MOV R19, R10 ;  /* 0x0000000a00137202 */ /* 0x000fe20000000f00 */
        /* <DEDUP_REMOVED lines=21> */
[----:B------:R-:W-:-:S07]  /*e390*/  IMAD.MOV.U32 R37, RZ, RZ, R36 ;  /* 0x000000ffff257224 */ /* 0x000fce00078e0024 */
.L_x_3057:
[----:B------:R-:W-:-:S05]  /*e3a0*/  SHF.R.U32.HI R13, RZ, 0x1, R53 ;  /* 0x00000001ff0d7819 */ /* 0x000fca0000011635 */
[----:B------:R-:W-:-:S06]  /*e3b0*/  IMAD.WIDE.U32 R12, R13, 0x10, R16 ;  /* 0x000000100d0c7825 */ /* 0x000fcc00078e0010 */
[----:B------:R-:W2:Y:S01]  /*e3c0*/  LDG.E.128 R12, desc[UR60][R12.64] ;  /* 0x0000003c0c0c7981 */ /* 0x000ea2000c1e1d00 */
[----:B------:R-:W-:-:S04]  /*e3d0*/  IADD3 R55, R53, R54, RZ ;  /* 0x0000003635377210 */ /* 0x000fc80007ffe0ff */
[----:B------:R-:W-:-:S05]  /*e3e0*/  SHF.R.U32.HI R21, RZ, 0x1, R55 ;  /* 0x00000001ff157819 */ /* 0x000fca0000011637 */
[----:B------:R-:W-:-:S06]  /*e3f0*/  IMAD.WIDE.U32 R20, R21, 0x10, R16 ;  /* 0x0000001015147825 */ /* 0x000fcc00078e0010 */
[----:B------:R-:W3:Y:S01]  /*e400*/  LDG.E.128 R20, desc[UR60][R20.64] ;  /* 0x0000003c14147981 */ /* 0x000ee2000c1e1d00 */
[----:B------:R-:W-:-:S05]  /*e410*/  IMAD.IADD R56, R55, 0x1, R54 ;  /* 0x0000000137387824 */ /* 0x000fca00078e0236 */
[----:B------:R-:W-:-:S05]  /*e420*/  SHF.R.U32.HI R25, RZ, 0x1, R56 ;  /* 0x00000001ff197819 */ /* 0x000fca0000011638 */
[----:B------:R-:W-:-:S06]  /*e430*/  IMAD.WIDE.U32 R24, R25, 0x10, R16 ;  /* 0x0000001019187825 */ /* 0x000fcc00078e0010 */
[----:B------:R-:W4:Y:S01]  /*e440*/  LDG.E.128 R24, desc[UR60][R24.64] ;  /* 0x0000003c18187981 */ /* 0x000f22000c1e1d00 */
[----:B------:R-:W-:-:S05]  /*e450*/  IMAD.IADD R57, R56, 0x1, R54 ;  /* 0x0000000138397824 */ /* 0x000fca00078e0236 */
        /* <DEDUP_REMOVED lines=12> */
[----:B------:R-:W-:Y:S02]  /*e520*/  ISETP.GE.AND.EX P2, PT, R36, R13, PT, P2 ;  /* 0x0000000d2400720c */ /* 0x000fe40003f46320 */
[----:B------:R-:W-:-:S04]  /*e530*/  ISETP.GE.U32.AND P3, PT, R45, R14, PT ;  /* 0x0000000e2d00720c */ /* 0x000fc80003f66070 */
[----:B------:R-:W-:Y:S02]  /*e540*/  ISETP.GE.AND.EX P3, PT, R37, R15, PT, P3 ;  /* 0x0000000f2500720c */ /* 0x000fe40003f66330 */
[----:B---3--:R-:W-:-:S03]  /*e550*/  ISETP.GE.U32.AND P4, PT, R46, R20, PT ;  /* 0x000000142e00720c */ /* 0x008fc60003f86070 */
[----:B------:R-:W-:Y:S02]  /*e560*/  @P0 SEL R58, RZ, 0xffffffff, P2 ;  /* 0xffffffffff3a0807 */ /* 0x000fe40001000000 */
[----:B------:R-:W-:Y:S02]  /*e570*/  ISETP.NE.U32.AND P0, PT, R45, R14, PT ;  /* 0x0000000e2d00720c */ /* 0x000fe40003f05070 */
[----:B------:R-:W-:Y:S02]  /*e580*/  LOP3.LUT R58, R58, 0x1, RZ, 0xc0, !PT ;  /* 0x000000013a3a7812 */ /* 0x000fe400078ec0ff */
[----:B------:R-:W-:Y:S02]  /*e590*/  ISETP.NE.AND.EX P0, PT, R37, R15, PT, P0 ;  /* 0x0000000f2500720c */ /* 0x000fe40003f05300 */
[----:B------:R-:W-:Y:S02]  /*e5a0*/  ISETP.NE.U32.AND P2, PT, R58, 0x1, PT ;  /* 0x000000013a00780c */ /* 0x000fe40003f45070 */
[----:B------:R-:W-:-:S02]  /*e5b0*/  SEL R58, RZ, 0xffffffff, P1 ;  /* 0xffffffffff3a7807 */ /* 0x000fc40000800000 */
[----:B------:R-:W-:Y:S02]  /*e5c0*/  SEL R10, R10, R53, !P2 ;  /* 0x000000350a0a7207 */ /* 0x000fe40005000000 */
[----:B------:R-:W-:Y:S02]  /*e5d0*/  ISETP.GE.AND.EX P4, PT, R38, R21, PT, P4 ;  /* 0x000000152600720c */ /* 0x000fe40003f86340 */
[----:B------:R-:W-:Y:S02]  /*e5e0*/  ISETP.GE.U32.AND P5, PT, R47, R22, PT ;  /* 0x000000162f00720c */ /* 0x000fe40003fa6070 */
[----:B----4-:R-:W-:Y:S02]  /*e5f0*/  ISETP.GE.U32.AND P6, PT, R49, R24, PT ;  /* 0x000000183100720c */ /* 0x010fe40003fc6070 */
        /* <DEDUP_REMOVED lines=10> */
[CC--:B------:R-:W-:Y:S02]  /*e6a0*/  ISETP.GE.AND.EX P5, PT, R39.reuse, R23.reuse, PT, P5 ;  /* 0x000000172700720c */ /* 0x0c0fe40003fa6350 */
[----:B------:R-:W-:Y:S02]  /*e6b0*/  ISETP.NE.AND.EX P3, PT, R39, R23, PT, P3 ;  /* 0x000000172700720c */ /* 0x000fe40003f65330 */
[----:B------:R-:W-:Y:S02]  /*e6c0*/  @P0 SEL R53, RZ, 0xffffffff, P4 ;  /* 0xffffffffff350807 */ /* 0x000fe40002000000 */
[----:B------:R-:W-:-:S02]  /*e6d0*/  ISETP.GE.U32.AND P4, PT, R19, R55, PT ;  /* 0x000000371300720c */ /* 0x000fc40003f86070 */
[----:B------:R-:W-:Y:S02]  /*e6e0*/  LOP3.LUT R53, R53, 0x1, RZ, 0xc0, !PT ;  /* 0x0000000135357812 */ /* 0x000fe400078ec0ff */
[----:B------:R-:W-:Y:S02]  /*e6f0*/  ISETP.GE.AND.EX P4, PT, R5, RZ, PT, P4 ;  /* 0x000000ff0500720c */ /* 0x000fe40003f86340 */
[----:B------:R-:W-:Y:S02]  /*e700*/  ISETP.NE.U32.AND P0, PT, R53, 0x1, PT ;  /* 0x000000013500780c */ /* 0x000fe40003f05070 */
[----:B------:R-:W-:Y:S02]  /*e710*/  SEL R53, RZ, 0xffffffff, P4 ;  /* 0xffffffffff357807 */ /* 0x000fe40002000000 */
[----:B------:R-:W-:Y:S02]  /*e720*/  @P3 SEL R53, RZ, 0xffffffff, P5 ;  /* 0xffffffffff353807 */ /* 0x000fe40002800000 */
[----:B------:R-:W-:-:S02]  /*e730*/  ISETP.NE.U32.AND P3, PT, R49, R24, PT ;  /* 0x000000183100720c */ /* 0x000fc40003f65070 */
[----:B------:R-:W-:Y:S02]  /*e740*/  ISETP.GE.U32.AND P4, PT, R32, R56, PT ;  /* 0x000000382000720c */ /* 0x000fe40003f86070 */
[-C--:B------:R-:W-:Y:S02]  /*e750*/  ISETP.NE.AND.EX P3, PT, R40, R25.reuse, PT, P3 ;  /* 0x000000192800720c */ /* 0x080fe40003f65330 */
[----:B------:R-:W-:Y:S02]  /*e760*/  LOP3.LUT R53, R53, 0x1, RZ, 0xc0, !PT ;  /* 0x0000000135357812 */ /* 0x000fe400078ec0ff */
[----:B------:R-:W-:Y:S02]  /*e770*/  ISETP.GE.AND.EX P4, PT, R6, RZ, PT, P4 ;  /* 0x000000ff0600720c */ /* 0x000fe40003f86340 */
[----:B------:R-:W-:Y:S02]  /*e780*/  ISETP.GE.AND.EX P6, PT, R40, R25, PT, P6 ;  /* 0x000000192800720c */ /* 0x000fe40003fc6360 */
[----:B------:R-:W-:-:S02]  /*e790*/  ISETP.NE.U32.AND P5, PT, R53, 0x1, PT ;  /* 0x000000013500780c */ /* 0x000fc40003fa5070 */
[----:B------:R-:W-:Y:S02]  /*e7a0*/  SEL R53, RZ, 0xffffffff, P4 ;  /* 0xffffffffff357807 */ /* 0x000fe40002000000 */
[----:B------:R-:W-:Y:S02]  /*e7b0*/  ISETP.GE.U32.AND P4, PT, R33, R56, PT ;  /* 0x000000382100720c */ /* 0x000fe40003f86070 */
[----:B------:R-:W-:Y:S02]  /*e7c0*/  @P3 SEL R53, RZ, 0xffffffff, P6 ;  /* 0xffffffffff353807 */ /* 0x000fe40003000000 */
[----:B------:R-:W-:Y:S02]  /*e7d0*/  ISETP.NE.U32.AND P3, PT, R50, R26, PT ;  /* 0x0000001a3200720c */ /* 0x000fe40003f65070 */
[----:B------:R-:W-:Y:S02]  /*e7e0*/  LOP3.LUT R53, R53, 0x1, RZ, 0xc0, !PT ;  /* 0x0000000135357812 */ /* 0x000fe400078ec0ff */
[----:B------:R-:W-:-:S02]  /*e7f0*/  ISETP.GE.AND.EX P6, PT, R7, RZ, PT, P4 ;  /* 0x000000ff0700720c */ /* 0x000fc40003fc6340 */
[-C--:B------:R-:W-:Y:S02]  /*e800*/  ISETP.NE.AND.EX P3, PT, R41, R27.reuse, PT, P3 ;  /* 0x0000001b2900720c */ /* 0x080fe40003f65330 */
[----:B------:R-:W-:Y:S02]  /*e810*/  ISETP.NE.U32.AND P4, PT, R53, 0x1, PT ;  /* 0x000000013500780c */ /* 0x000fe40003f85070 */
[----:B------:R-:W-:Y:S02]  /*e820*/  SEL R53, RZ, 0xffffffff, P6 ;  /* 0xffffffffff357807 */ /* 0x000fe40003000000 */
[----:B------:R-:W-:Y:S02]  /*e830*/  ISETP.GE.U32.AND P6, PT, R50, R26, PT ;  /* 0x0000001a3200720c */ /* 0x000fe40003fc6070 */
[----:B------:R-:W-:Y:S02]  /*e840*/  @P2 LOP3.LUT R48, R48, 0x4, RZ, 0xfc, !PT ;  /* 0x0000000430302812 */ /* 0x000fe400078efcff */
[----:B------:R-:W-:-:S02]  /*e850*/  ISETP.GE.AND.EX P6, PT, R41, R27, PT, P6 ;  /* 0x0000001b2900720c */ /* 0x000fc40003fc6360 */
[----:B------:R-:W-:Y:S02]  /*e860*/  SEL R18, R18, R55, !P0 ;  /* 0x0000003712127207 */ /* 0x000fe40004000000 */
[----:B------:R-:W-:Y:S02]  /*e870*/  @P3 SEL R53, RZ, 0xffffffff, P6 ;  /* 0xffffffffff353807 */ /* 0x000fe40003000000 */
[----:B------:R-:W-:Y:S02]  /*e880*/  ISETP.GE.U32.AND P6, PT, R34, R57, PT ;  /* 0x000000392200720c */ /* 0x000fe40003fc6070 */
[----:B------:R-:W-:Y:S02]  /*e890*/  LOP3.LUT R53, R53, 0x1, RZ, 0xc0, !PT ;  /* 0x0000000135357812 */ /* 0x000fe400078ec0ff */
[----:B------:R-:W-:Y:S02]  /*e8a0*/  ISETP.GE.AND.EX P6, PT, R8, RZ, PT, P6 ;  /* 0x000000ff0800720c */ /* 0x000fe40003fc6360 */
[----:B------:R-:W-:-:S02]  /*e8b0*/  ISETP.NE.U32.AND P3, PT, R53, 0x1, PT ;  /* 0x000000013500780c */ /* 0x000fc40003f65070 */
[----:B------:R-:W-:Y:S02]  /*e8c0*/  SEL R53, RZ, 0xffffffff, P6 ;  /* 0xffffffffff357807 */ /* 0x000fe40003000000 */
[-C--:B-----5:R-:W-:Y:S02]  /*e8d0*/  ISETP.NE.U32.AND P6, PT, R51, R28.reuse, PT ;  /* 0x0000001c3300720c */ /* 0x0a0fe40003fc5070 */
[----:B------:R-:W-:Y:S02]  /*e8e0*/  SEL R19, R19, R55, !P5 ;  /* 0x0000003713137207 */ /* 0x000fe40006800000 */
[----:B------:R-:W-:Y:S02]  /*e8f0*/  ISETP.NE.AND.EX P2, PT, R42, R29, PT, P6 ;  /* 0x0000001d2a00720c */ /* 0x000fe40003f45360 */
[----:B------:R-:W-:Y:S02]  /*e900*/  ISETP.GE.U32.AND P6, PT, R51, R28, PT ;  /* 0x0000001c3300720c */ /* 0x000fe40003fc6070 */
[----:B------:R-:W-:-:S02]  /*e910*/  SEL R45, R45, R14, !P1 ;  /* 0x0000000e2d2d7207 */ /* 0x000fc40004800000 */
[----:B------:R-:W-:Y:S02]  /*e920*/  ISETP.GE.AND.EX P6, PT, R42, R29, PT, P6 ;  /* 0x0000001d2a00720c */ /* 0x000fe40003fc6360 */
[----:B------:R-:W-:Y:S02]  /*e930*/  SEL R37, R37, R15, !P1 ;  /* 0x0000000f25257207 */ /* 0x000fe40004800000 */
[----:B------:R-:W-:Y:S02]  /*e940*/  SEL R3, R3, RZ, !P1 ;  /* 0x000000ff03037207 */ /* 0x000fe40004800000 */
[----:B------:R-:W-:Y:S02]  /*e950*/  SEL R32, R32, R56, !P4 ;  /* 0x0000003820207207 */ /* 0x000fe40006000000 */
[----:B------:R-:W-:Y:S02]  /*e960*/  @P2 SEL R53, RZ, 0xffffffff, P6 ;  /* 0xffffffffff352807 */ /* 0x000fe40003000000 */
[----:B------:R-:W-:-:S02]  /*e970*/  ISETP.GE.U32.AND P6, PT, R35, R57, PT ;  /* 0x000000392300720c */ /* 0x000fc40003fc6070 */
[----:B------:R-:W-:Y:S02]  /*e980*/  LOP3.LUT R53, R53, 0x1, RZ, 0xc0, !PT ;  /* 0x0000000135357812 */ /* 0x000fe400078ec0ff */
[----:B------:R-:W-:Y:S02]  /*e990*/  ISETP.GE.AND.EX P6, PT, R9, RZ, PT, P6 ;  /* 0x000000ff0900720c */ /* 0x000fe40003fc6360 */
[----:B------:R-:W-:Y:S02]  /*e9a0*/  SEL R33, R33, R56, !P3 ;  /* 0x0000003821217207 */ /* 0x000fe40005800000 */
[----:B------:R-:W-:Y:S02]  /*e9b0*/  SEL R55, RZ, 0xffffffff, P6 ;  /* 0xffffffffff377807 */ /* 0x000fe40003000000 */
[----:B------:R-:W-:Y:S02]  /*e9c0*/  ISETP.NE.U32.AND P6, PT, R52, R30, PT ;  /* 0x0000001e3400720c */ /* 0x000fe40003fc5070 */
[----:B------:R-:W-:-:S02]  /*e9d0*/  SEL R46, R46, R20, !P0 ;  /* 0x000000142e2e7207 */ /* 0x000fc40004000000 */
[C---:B------:R-:W-:Y:S02]  /*e9e0*/  ISETP.NE.AND.EX P2, PT, R43.reuse, R31, PT, P6 ;  /* 0x0000001f2b00720c */ /* 0x040fe40003f45360 */
[----:B------:R-:W-:Y:S02]  /*e9f0*/  ISETP.GE.U32.AND P6, PT, R52, R30, PT ;  /* 0x0000001e3400720c */ /* 0x000fe40003fc6070 */
[----:B------:R-:W-:Y:S02]  /*ea00*/  SEL R38, R38, R21, !P0 ;  /* 0x0000001526267207 */ /* 0x000fe40004000000 */
[----:B------:R-:W-:Y:S02]  /*ea10*/  ISETP.GE.AND.EX P6, PT, R43, R31, PT, P6 ;  /* 0x0000001f2b00720c */ /* 0x000fe40003fc6360 */
[----:B------:R-:W-:Y:S02]  /*ea20*/  SEL R4, R4, RZ, !P0 ;  /* 0x000000ff04047207 */ /* 0x000fe40004000000 */
[----:B------:R-:W-:-:S02]  /*ea30*/  SEL R47, R47, R22, !P5 ;  /* 0x000000162f2f7207 */ /* 0x000fc40006800000 */
[----:B------:R-:W-:Y:S02]  /*ea40*/  SEL R39, R39, R23, !P5 ;  /* 0x0000001727277207 */ /* 0x000fe40006800000 */
[----:B------:R-:W-:Y:S02]  /*ea50*/  @P2 SEL R55, RZ, 0xffffffff, P6 ;  /* 0xffffffffff372807 */ /* 0x000fe40003000000 */
[----:B------:R-:W-:Y:S02]  /*ea60*/  LOP3.LUT P2, RZ, R48, 0x4, RZ, 0xc0, !PT ;  /* 0x0000000430ff7812 */ /* 0x000fe4000784c0ff */
[----:B------:R-:W-:Y:S01]  /*ea70*/  ISETP.NE.U32.AND P6, PT, R53, 0x1, PT ;  /* 0x000000013500780c */ /* 0x000fe20003fc5070 */
[----:B------:R-:W-:Y:S01]  /*ea80*/  IMAD.IADD R53, R57, 0x1, R54 ;  /* 0x0000000139357824 */ /* 0x000fe200078e0236 */
[----:B------:R-:W-:Y:S02]  /*ea90*/  LOP3.LUT R55, R55, 0x1, RZ, 0xc0, !PT ;  /* 0x0000000137377812 */ /* 0x000fe400078ec0ff */
[----:B------:R-:W-:-:S02]  /*eaa0*/  SEL R44, R44, R12, !P2 ;  /* 0x0000000c2c2c7207 */ /* 0x000fc40005000000 */
[----:B------:R-:W-:Y:S02]  /*eab0*/  SEL R36, R36, R13, !P2 ;  /* 0x0000000d24247207 */ /* 0x000fe40005000000 */
[----:B------:R-:W-:Y:S02]  /*eac0*/  SEL R2, R2, RZ, !P2 ;  /* 0x000000ff02027207 */ /* 0x000fe40005000000 */
[----:B------:R-:W-:Y:S01]  /*ead0*/  ISETP.NE.U32.AND P2, PT, R55, 0x1, PT ;  /* 0x000000013700780c */ /* 0x000fe20003f45070 */
[----:B------:R-:W-:Y:S01]  /*eae0*/  IMAD R55, R54, 0x3, R53 ;  /* 0x0000000336377824 */ /* 0x000fe200078e0235 */
[-C--:B------:R-:W-:Y:S02]  /*eaf0*/  SEL R34, R34, R57.reuse, !P6 ;  /* 0x0000003922227207 */ /* 0x080fe40007000000 */
[----:B------:R-:W-:Y:S02]  /*eb00*/  SEL R35, R35, R57, !P2 ;  /* 0x0000003923237207 */ /* 0x000fe40005000000 */
[----:B------:R-:W-:-:S02]  /*eb10*/  ISETP.GE.U32.AND P1, PT, R55, R0, PT ;  /* 0x000000003700720c */ /* 0x000fc40003f26070 */
        /* <DEDUP_REMOVED lines=15> */
.L_x_3056:
[----:B------:R-:W-:Y:S05]  /*ec10*/  BSYNC B0 ;  /* 0x0000000000007941 */ /* 0x000fea0003800000 */
.L_x_3055:
        /* <DEDUP_REMOVED lines=23> */
.L_x_3059:
[----:B------:R-:W-:Y:S05]  /*ed90*/  BSYNC B0 ;  /* 0x0000000000007941 */ /* 0x000fea0003800000 */
.L_x_3058:
        /* <DEDUP_REMOVED lines=123> */
.L_x_3061:
[----:B------:R-:W-:Y:S05]  /*f550*/  BSYNC B0 ;  /* 0x0000000000007941 */ /* 0x000fea0003800000 */
.L_x_3060:
        /* <DEDUP_REMOVED lines=12> */
[----:B-----5:R-:W-:Y:S02]  /*f620*/  SEL R12, RZ, 0xffffffff, P5 ;  /* 0xffffffffff0c7807 */ /* 0x020fe40002800000 */
        /* <DEDUP_REMOVED lines=11> */
[----:B0-----:R-:W-:Y:S02]  /*f6e0*/  SEL R17, R2, R4, !P0 ;  /* 0x0000000402117207 */ /* 0x001fe40004000000 */
        /* <DEDUP_REMOVED lines=28> */
[----:B------:R-:W-:-:S02]  /*f8b0*/  ISETP.NE.U32.AND P1, PT, R3, R52, PT ;  /* 0x000000340300720c */ /* 0x000fc40003f25070 */
[----:B------:R-:W-:Y:S02]  /*f8c0*/  SEL R15, R15, R40, !P0 ;  /* 0x000000280f0f7207 */ /* 0x000fe40004000000 */
[----:B------:R-:W-:Y:S02]  /*f8d0*/  ISETP.NE.U32.AND P0, PT, R10, R51, PT ;  /* 0x000000330a00720c */ /* 0x000fe40003f05070 */
[----:B------:R-:W-:Y:S02]  /*f8e0*/  ISETP.NE.AND.EX P1, PT, R6, R43, PT, P1 ;  /* 0x0000002b0600720c */ /* 0x000fe40003f25310 */
[----:B------:R-:W-:Y:S02]  /*f8f0*/  SEL R18, R18, R33, !P2 ;  /* 0x0000002112127207 */ /* 0x000fe40005000000 */
[----:B------:R-:W-:Y:S02]  /*f900*/  ISETP.NE.AND.EX P0, PT, R15, R42, PT, P0 ;  /* 0x0000002a0f00720c */ /* 0x000fe40003f05300 */
[----:B------:R-:W-:-:S02]  /*f910*/  ISETP.GE.U32.AND P4, PT, R3, R52, PT ;  /* 0x000000340300720c */ /* 0x000fc40003f86070 */
[----:B------:R-:W-:Y:S02]  /*f920*/  SEL R4, R4, R7, !P2 ;  /* 0x0000000704047207 */ /* 0x000fe40005000000 */
        /* <DEDUP_REMOVED lines=23> */
.L_x_3014:
[----:B------:R-:W-:Y:S05]  /*faa0*/  BSYNC B6 ;  /* 0x0000000000067941 */ /* 0x000fea0003800000 */
.L_x_3013:
[----:B------:R-:W-:Y:S02]  /*fab0*/  ULDC UR4, c[0x0][0x244] ;  /* 0x0000910000047ab9 */ /* 0x000fe40000000800 */
[----:B------:R-:W-:-:S13]  /*fac0*/  ISETP.NE.AND P0, PT, RZ, UR4, PT ;  /* 0x00000004ff007c0c */ /* 0x000fda000bf05270 */
[----:B------:R-:W-:Y:S05]  /*fad0*/  @!P0 BRA `(.L_x_3062) ;  /* 0x00000004002c8947 */ /* 0x000fea0003800000 */
[----:B------:R-:W2:Y:S01]  /*fae0*/  S2R R7, SR_CgaCtaId ;  /* 0x0000000000077919 */ /* 0x000ea20000008800 */
[----:B------:R-:W3:Y:S01]  /*faf0*/  LDC R6, c[0x0][RZ] ;  /* 0x00000000ff067b82 */ /* 0x000ee20000000800 */
[----:B------:R-:W-:Y:S01]  /*fb00*/  MOV R0, 0x400 ;  /* 0x0000040000007802 */ /* 0x000fe20000000f00 */
[----:B------:R-:W-:Y:S01]  /*fb10*/  IMAD.MOV.U32 R32, RZ, RZ, R19 ;  /* 0x000000ffff207224 */ /* 0x000fe200078e0013 */
[----:B------:R-:W3:Y:S01]  /*fb20*/  S2R R4, SR_TID.Y ;  /* 0x0000000000047919 */ /* 0x000ee20000002200 */
[----:B------:R-:W-:Y:S02]  /*fb30*/  IMAD.MOV.U32 R33, RZ, RZ, R3 ;  /* 0x000000ffff217224 */ /* 0x000fe400078e0003 */
[----:B------:R-:W-:Y:S01]  /*fb40*/  VIADD R2, R0, 0x10 ;  /* 0x0000001000027836 */ /* 0x000fe20000000000 */
[----:B------:R-:W3:Y:S01]  /*fb50*/  S2R R10, SR_TID.X ;  /* 0x00000000000a7919 */ /* 0x000ee20000002100 */
[----:B------:R-:W4:Y:S01]  /*fb60*/  LDC R8, c[0x0][0x4] ;  /* 0x00000100ff087b82 */ /* 0x000f220000000800 */
[----:B------:R-:W-:-:S02]  /*fb70*/  IMAD.MOV.U32 R12, RZ, RZ, R9 ;  /* 0x000000ffff0c7224 */ /* 0x000fc400078e0009 */
[----:B------:R-:W-:Y:S02]  /*fb80*/  IMAD.MOV.U32 R13, RZ, RZ, R43 ;  /* 0x000000ffff0d7224 */ /* 0x000fe400078e002b */
[----:B------:R-:W-:Y:S02]  /*fb90*/  IMAD.MOV.U32 R14, RZ, RZ, R18 ;  /* 0x000000ffff0e7224 */ /* 0x000fe400078e0012 */
[----:B------:R-:W-:Y:S01]  /*fba0*/  IMAD.MOV.U32 R15, RZ, RZ, R5 ;  /* 0x000000ffff0f7224 */ /* 0x000fe200078e0005 */
[----:B--2---:R-:W-:Y:S01]  /*fbb0*/  LEA R7, R7, R2, 0x18 ;  /* 0x0000000207077211 */ /* 0x004fe200078ec0ff */
[----:B---3--:R-:W-:-:S04]  /*fbc0*/  IMAD R0, R4, R6, R10 ;  /* 0x0000000604007224 */ /* 0x008fc800078e020a */
[----:B------:R-:W-:Y:S01]  /*fbd0*/  IMAD R11, R0, 0x20, R7 ;  /* 0x00000020000b7824 */ /* 0x000fe200078e0207 */
[----:B----4-:R-:W-:-:S04]  /*fbe0*/  SHF.R.U32.HI R0, RZ, 0x1, R8 ;  /* 0x00000001ff007819 */ /* 0x010fc80000011608 */
[----:B------:R2:W-:Y:S01]  /*fbf0*/  STS.128 [R11], R32 ;  /* 0x000000200b007388 */ /* 0x0005e20000000c00 */
[----:B------:R-:W-:-:S03]  /*fc00*/  ISETP.NE.AND P0, PT, R0, RZ, PT ;  /* 0x000000ff0000720c */ /* 0x000fc60003f05270 */
[----:B------:R2:W-:Y:S10]  /*fc10*/  STS.128 [R11+0x10], R12 ;  /* 0x0000100c0b007388 */ /* 0x0005f40000000c00 */
[----:B------:R-:W-:Y:S05]  /*fc20*/  @!P0 BRA `(.L_x_3062) ;  /* 0x0000000000d88947 */ /* 0x000fea0003800000 */
.L_x_3065:
[----:B--2---:R-:W2:Y:S01]  /*fc30*/  S2R R2, SR_TID.Y ;  /* 0x0000000000027919 */ /* 0x004ea20000002200 */
[----:B------:R-:W-:Y:S05]  /*fc40*/  WARPSYNC.ALL ;  /* 0x0000000000007948 */ /* 0x000fea0003800000 */
[----:B------:R-:W-:Y:S01]  /*fc50*/  BAR.SYNC.DEFER_BLOCKING 0x0 ;  /* 0x0000000000007b1d */ /* 0x000fe20000010000 */
[----:B------:R-:W-:Y:S02]  /*fc60*/  ISETP.GT.AND P6, PT, R0, 0x1, PT ;  /* 0x000000010000780c */ /* 0x000fe40003fc4270 */
[----:B------:R-:W-:-:S03]  /*fc70*/  SHF.R.S32.HI R4, RZ, 0x1, R0 ;  /* 0x00000001ff047819 */ /* 0x000fc60000011400 */
[----:B------:R-:W-:Y:S01]  /*fc80*/  BSSY B0, `(.L_x_3063) ;  /* 0x000002e000007945 */ /* 0x000fe20003800000 */
[----:B--2---:R-:W-:-:S05]  /*fc90*/  IMAD.IADD R13, R2, 0x1, R0 ;  /* 0x00000001020d7824 */ /* 0x004fca00078e0200 */
[----:B------:R-:W-:-:S04]  /*fca0*/  ISETP.GE.U32.AND P0, PT, R13, R8, PT ;  /* 0x000000080d00720c */ /* 0x000fc80003f06070 */
[----:B------:R-:W-:-:S13]  /*fcb0*/  ISETP.GE.U32.OR P0, PT, R2, R0, P0 ;  /* 0x000000000200720c */ /* 0x000fda0000706470 */
[----:B------:R-:W-:Y:S05]  /*fcc0*/  @P0 BRA `(.L_x_3064) ;  /* 0x0000000000a40947 */ /* 0x000fea0003800000 */
[----:B------:R-:W2:Y:S02]  /*fcd0*/  S2R R2, SR_TID.X ;  /* 0x0000000000027919 */ /* 0x000ea40000002100 */
[----:B--2---:R-:W-:-:S04]  /*fce0*/  IMAD R0, R13, R6, R2 ;  /* 0x000000060d007224 */ /* 0x004fc800078e0202 */
[----:B------:R-:W-:-:S05]  /*fcf0*/  IMAD R0, R0, 0x20, R7 ;  /* 0x0000002000007824 */ /* 0x000fca00078e0207 */
[----:B------:R-:W2:Y:S04]  /*fd00*/  LDS.128 R12, [R0] ;  /* 0x00000000000c7984 */ /* 0x000ea80000000c00 */
[----:B------:R-:W3:Y:S01]  /*fd10*/  LDS.128 R20, [R0+0x10] ;  /* 0x0000100000147984 */ /* 0x000ee20000000c00 */
[CC--:B--2---:R-:W-:Y:S02]  /*fd20*/  ISETP.NE.U32.AND P2, PT, R19.reuse, R12.reuse, PT ;  /* 0x0000000c1300720c */ /* 0x0c4fe40003f45070 */
[----:B------:R-:W-:Y:S02]  /*fd30*/  ISETP.GE.U32.AND P4, PT, R19, R12, PT ;  /* 0x0000000c1300720c */ /* 0x000fe40003f86070 */
[----:B---3--:R-:W-:Y:S02]  /*fd40*/  ISETP.NE.U32.AND P0, PT, R9, R20, PT ;  /* 0x000000140900720c */ /* 0x008fe40003f05070 */
[----:B------:R-:W-:-:S02]  /*fd50*/  ISETP.NE.AND.EX P2, PT, R3, R13, PT, P2 ;  /* 0x0000000d0300720c */ /* 0x000fc40003f45320 */
[----:B------:R-:W-:Y:S02]  /*fd60*/  ISETP.NE.AND.EX P0, PT, R43, R21, PT, P0 ;  /* 0x000000152b00720c */ /* 0x000fe40003f05300 */
        /* <DEDUP_REMOVED lines=17> */
[----:B------:R-:W-:Y:S01]  /*fe80*/  SEL R5, R5, R23, !P1 ;  /* 0x0000001705057207 */ /* 0x000fe20004800000 */
[----:B------:R-:W-:Y:S01]  /*fe90*/  IMAD.MOV.U32 R32, RZ, RZ, R19 ;  /* 0x000000ffff207224 */ /* 0x000fe200078e0013 */
[----:B------:R-:W-:Y:S02]  /*fea0*/  SEL R9, R9, R20, !P1 ;  /* 0x0000001409097207 */ /* 0x000fe40004800000 */
[----:B------:R-:W-:Y:S02]  /*feb0*/  SEL R43, R43, R21, !P1 ;  /* 0x000000152b2b7207 */ /* 0x000fe40004800000 */
[----:B------:R-:W-:Y:S01]  /*fec0*/  SEL R3, R3, R13, !P0 ;  /* 0x0000000d03037207 */ /* 0x000fe20004000000 */
[----:B------:R-:W-:Y:S01]  /*fed0*/  IMAD.MOV.U32 R12, RZ, RZ, R9 ;  /* 0x000000ffff0c7224 */ /* 0x000fe200078e0009 */
[----:B------:R-:W-:Y:S01]  /*fee0*/  SEL R34, R34, R14, !P0 ;  /* 0x0000000e22227207 */ /* 0x000fe20004000000 */
[----:B------:R-:W-:Y:S01]  /*fef0*/  IMAD.MOV.U32 R14, RZ, RZ, R18 ;  /* 0x000000ffff0e7224 */ /* 0x000fe200078e0012 */
[----:B------:R-:W-:Y:S01]  /*ff00*/  SEL R35, R35, R15, !P0 ;  /* 0x0000000f23237207 */ /* 0x000fe20004000000 */
[----:B------:R-:W-:Y:S01]  /*ff10*/  IMAD.MOV.U32 R15, RZ, RZ, R5 ;  /* 0x000000ffff0f7224 */ /* 0x000fe200078e0005 */
[----:B------:R-:W-:Y:S01]  /*ff20*/  MOV R33, R3 ;  /* 0x0000000300217202 */ /* 0x000fe20000000f00 */
[----:B------:R-:W-:-:S04]  /*ff30*/  IMAD.MOV.U32 R13, RZ, RZ, R43 ;  /* 0x000000ffff0d7224 */ /* 0x000fc800078e002b */
[----:B------:R2:W-:Y:S04]  /*ff40*/  STS.128 [R11], R32 ;  /* 0x000000200b007388 */ /* 0x0005e80000000c00 */
[----:B------:R2:W-:Y:S02]  /*ff50*/  STS.128 [R11+0x10], R12 ;  /* 0x0000100c0b007388 */ /* 0x0005e40000000c00 */
.L_x_3064:
[----:B------:R-:W-:Y:S05]  /*ff60*/  BSYNC B0 ;  /* 0x0000000000007941 */ /* 0x000fea0003800000 */
.L_x_3063:
[----:B------:R-:W-:Y:S01]  /*ff70*/  IMAD.MOV.U32 R0, RZ, RZ, R4 ;  /* 0x000000ffff007224 */ /* 0x000fe200078e0004 */
[----:B------:R-:W-:Y:S06]  /*ff80*/  @P6 BRA `(.L_x_3065) ;  /* 0xfffffffc00286947 */ /* 0x000fec000383ffff */
.L_x_3062:
[----:B------:R-:W-:Y:S02]  /*ff90*/  ULDC UR4, c[0x0][0x240] ;  /* 0x0000900000047ab9 */ /* 0x000fe40000000800 */
[----:B------:R-:W-:-:S13]  /*ffa0*/  ISETP.NE.AND P0, PT, RZ, UR4, PT ;  /* 0x00000004ff007c0c */ /* 0x000fda000bf05270 */
[----:B------:R-:W-:Y:S05]  /*ffb0*/  @!P0 BRA `(.L_x_3066) ;  /* 0x0000000400e48947 */ /* 0x000fea0003800000 */
[----:B--2---:R-:W2:Y:S02]  /*ffc0*/  LDC R11, c[0x0][RZ] ;  /* 0x00000000ff0b7b82 */ /* 0x004ea40000000800 */
[----:B--2---:R-:W-:Y:S01]  /*ffd0*/  ISETP.GT.AND P0, PT, R11, 0x20, PT ;  /* 0x000000200b00780c */ /* 0x004fe20003f04270 */
[----:B------:R-:W-:-:S12]  /*ffe0*/  IMAD.MOV.U32 R0, RZ, RZ, R11 ;  /* 0x000000ffff007224 */ /* 0x000fd800078e000b */
[----:B------:R-:W-:Y:S05]  /*fff0*/  @!P0 BRA `(.L_x_3067) ;  /* 0x0000000400248947 */ /* 0x000fea0003800000 */
[----:B------:R-:W2:Y:S01]  /*10000*/  S2R R2, SR_TID.Y ;  /* 0x0000000000027919 */ /* 0x000ea20000002200 */
[----:B------:R-:W3:Y:S01]  /*10010*/  S2UR UR5, SR_CgaCtaId ;  /* 0x00000000000579c3 */ /* 0x000ee20000008800 */
[----:B------:R-:W-:Y:S01]  /*10020*/  UMOV UR4, 0x400 ;  /* 0x0000040000047882 */ /* 0x000fe20000000000 */
[----:B------:R-:W-:Y:S01]  /*10030*/  IMAD.MOV.U32 R32, RZ, RZ, R19 ;  /* 0x000000ffff207224 */ /* 0x000fe200078e0013 */
[----:B------:R-:W2:Y:S01]  /*10040*/  S2R R4, SR_TID.X ;  /* 0x0000000000047919 */ /* 0x000ea20000002100 */
[----:B------:R-:W-:Y:S01]  /*10050*/  UIADD3 UR4, UR4, 0x10, URZ ;  /* 0x0000001004047890 */ /* 0x000fe2000fffe03f */
[----:B------:R-:W-:Y:S02]  /*10060*/  IMAD.MOV.U32 R33, RZ, RZ, R3 ;  /* 0x000000ffff217224 */ /* 0x000fe400078e0003 */
[----:B------:R-:W-:Y:S02]  /*10070*/  IMAD.MOV.U32 R12, RZ, RZ, R9 ;  /* 0x000000ffff0c7224 */ /* 0x000fe400078e0009 */
[----:B------:R-:W-:-:S02]  /*10080*/  IMAD.MOV.U32 R13, RZ, RZ, R43 ;  /* 0x000000ffff0d7224 */ /* 0x000fc400078e002b */
[----:B------:R-:W-:Y:S02]  /*10090*/  IMAD.MOV.U32 R14, RZ, RZ, R18 ;  /* 0x000000ffff0e7224 */ /* 0x000fe400078e0012 */
[----:B------:R-:W-:Y:S01]  /*100a0*/  IMAD.MOV.U32 R15, RZ, RZ, R5 ;  /* 0x000000ffff0f7224 */ /* 0x000fe200078e0005 */
[----:B---3--:R-:W-:Y:S01]  /*100b0*/  ULEA UR4, UR5, UR4, 0x18 ;  /* 0x0000000405047291 */ /* 0x008fe2000f8ec03f */
[----:B--2---:R-:W-:-:S05]  /*100c0*/  IMAD R0, R2, R11, R4 ;  /* 0x0000000b02007224 */ /* 0x004fca00078e0204 */
[----:B------:R-:W-:Y:S02]  /*100d0*/  LEA R7, R0, UR4, 0x5 ;  /* 0x0000000400077c11 */ /* 0x000fe4000f8e28ff */
[----:B------:R-:W-:-:S03]  /*100e0*/  LEA.HI R0, R11, R11, RZ, 0x1 ;  /* 0x0000000b0b007211 */ /* 0x000fc600078f08ff */
[----:B------:R2:W-:Y:S01]  /*100f0*/  STS.128 [R7], R32 ;  /* 0x0000002007007388 */ /* 0x0005e20000000c00 */
[----:B------:R-:W-:Y:S01]  /*10100*/  SHF.R.S32.HI R2, RZ, 0x1, R0 ;  /* 0x00000001ff027819 */ /* 0x000fe20000011400 */
[----:B------:R-:W-:Y:S02]  /*10110*/  IMAD.MOV.U32 R0, RZ, RZ, 0x20 ;  /* 0x00000020ff007424 */ /* 0x000fe400078e00ff */
[----:B------:R2:W-:Y:S01]  /*10120*/  STS.128 [R7+0x10], R12 ;  /* 0x0000100c07007388 */ /* 0x0005e20000000c00 */
[----:B------:R-:W-:-:S13]  /*10130*/  ISETP.GE.AND P0, PT, R2, 0x20, PT ;  /* 0x000000200200780c */ /* 0x000fda0003f06270 */
[----:B------:R-:W-:Y:S05]  /*10140*/  @!P0 BRA `(.L_x_3067) ;  /* 0x0000000000d08947 */ /* 0x000fea0003800000 */
.L_x_3070:
[----:B---3--:R-:W3:Y:S01]  /*10150*/  S2R R4, SR_TID.X ;  /* 0x0000000000047919 */ /* 0x008ee20000002100 */
[----:B------:R-:W-:Y:S05]  /*10160*/  WARPSYNC.ALL ;  /* 0x0000000000007948 */ /* 0x000fea0003800000 */
[----:B------:R-:W-:Y:S06]  /*10170*/  BAR.SYNC.DEFER_BLOCKING 0x0 ;  /* 0x0000000000007b1d */ /* 0x000fec0000010000 */
[----:B------:R-:W-:Y:S01]  /*10180*/  BSSY B0, `(.L_x_3068) ;  /* 0x000002c000007945 */ /* 0x000fe20003800000 */
[----:B---3--:R-:W-:-:S05]  /*10190*/  IMAD.IADD R0, R4, 0x1, R2 ;  /* 0x0000000104007824 */ /* 0x008fca00078e0202 */
[----:B------:R-:W-:-:S04]  /*101a0*/  ISETP.GE.U32.AND P0, PT, R0, R11, PT ;  /* 0x0000000b0000720c */ /* 0x000fc80003f06070 */
[----:B------:R-:W-:-:S13]  /*101b0*/  ISETP.GE.U32.OR P0, PT, R4, R2, P0 ;  /* 0x000000020400720c */ /* 0x000fda0000706470 */
[----:B------:R-:W-:Y:S05]  /*101c0*/  @P0 BRA `(.L_x_3069) ;  /* 0x00000000009c0947 */ /* 0x000fea0003800000 */
[----:B------:R-:W-:-:S05]  /*101d0*/  IMAD R0, R2, 0x20, R7 ;  /* 0x0000002002007824 */ /* 0x000fca00078e0207 */
[----:B--2---:R-:W2:Y:S04]  /*101e0*/  LDS.128 R12, [R0] ;  /* 0x00000000000c7984 */ /* 0x004ea80000000c00 */
        /* <DEDUP_REMOVED lines=33> */
[----:B------:R-:W-:-:S02]  /*10400*/  SEL R35, R35, R15, !P0 ;  /* 0x0000000f23237207 */ /* 0x000fc40004000000 */
[----:B------:R-:W-:-:S03]  /*10410*/  MOV R15, R5 ;  /* 0x00000005000f7202 */ /* 0x000fc60000000f00 */
[----:B------:R3:W-:Y:S04]  /*10420*/  STS.128 [R7], R32 ;  /* 0x0000002007007388 */ /* 0x0007e80000000c00 */
[----:B------:R3:W-:Y:S02]  /*10430*/  STS.128 [R7+0x10], R12 ;  /* 0x0000100c07007388 */ /* 0x0007e40000000c00 */
.L_x_3069:
[----:B------:R-:W-:Y:S05]  /*10440*/  BSYNC B0 ;  /* 0x0000000000007941 */ /* 0x000fea0003800000 */
.L_x_3068:
[----:B------:R-:W-:-:S04]  /*10450*/  SHF.R.S32.HI R2, RZ, 0x1, R2 ;  /* 0x00000001ff027819 */ /* 0x000fc80000011402 */
[----:B------:R-:W-:-:S13]  /*10460*/  ISETP.GE.AND P0, PT, R2, 0x20, PT ;  /* 0x000000200200780c */ /* 0x000fda0003f06270 */
[----:B------:R-:W-:Y:S05]  /*10470*/  @P0 BRA `(.L_x_3070) ;  /* 0xfffffffc00340947 */ /* 0x000fea000383ffff */
[----:B------:R-:W-:-:S07]  /*10480*/  IMAD.MOV.U32 R0, RZ, RZ, 0x20 ;  /* 0x00000020ff007424 */ /* 0x000fce00078e00ff */
.L_x_3067:
[----:B------:R-:W-:Y:S01]  /*10490*/  ISETP.GE.AND P0, PT, R0, 0x2, PT ;  /* 0x000000020000780c */ /* 0x000fe20003f06270 */
[----:B------:R-:W-:Y:S05]  /*104a0*/  WARPSYNC.ALL ;  /* 0x0000000000007948 */ /* 0x000fea0003800000 */
[----:B------:R-:W-:Y:S07]  /*104b0*/  BAR.SYNC.DEFER_BLOCKING 0x0 ;  /* 0x0000000000007b1d */ /* 0x000fee0000010000 */
[----:B------:R-:W-:Y:S05]  /*104c0*/  @!P0 BRA `(.L_x_3066) ;  /* 0x0000000000a08947 */ /* 0x000fea0003800000 */
[----:B------:R-:W-:-:S07]  /*104d0*/  IMAD.MOV.U32 R2, RZ, RZ, 0x1 ;  /* 0x00000001ff027424 */ /* 0x000fce00078e00ff */
.L_x_3071:
[----:B------:R-:W4:Y:S04]  /*104e0*/  SHFL.DOWN PT, R6, R19, R2, 0x1f ;  /* 0x08001f0213067589 */ /* 0x000f2800000e0000 */
[----:B--23--:R-:W2:Y:S04]  /*104f0*/  SHFL.DOWN PT, R14, R9, R2, 0x1f ;  /* 0x08001f02090e7589 */ /* 0x00cea800000e0000 */
[----:B------:R-:W3:Y:S04]  /*10500*/  SHFL.DOWN PT, R4, R3, R2, 0x1f ;  /* 0x08001f0203047589 */ /* 0x000ee800000e0000 */
[----:B------:R-:W5:Y:S04]  /*10510*/  SHFL.DOWN PT, R12, R43, R2, 0x1f ;  /* 0x08001f022b0c7589 */ /* 0x000f6800000e0000 */
[----:B------:R-:W1:Y:S04]  /*10520*/  SHFL.DOWN PT, R7, R34, R2, 0x1f ;  /* 0x08001f0222077589 */ /* 0x000e6800000e0000 */
[----:B------:R-:W1:Y:S04]  /*10530*/  SHFL.DOWN PT, R11, R18, R2, 0x1f ;  /* 0x08001f02120b7589 */ /* 0x000e6800000e0000 */
[----:B------:R-:W1:Y:S01]  /*10540*/  SHFL.DOWN PT, R8, R35, R2, 0x1f ;  /* 0x08001f0223087589 */ /* 0x000e6200000e0000 */
[----:B----4-:R-:W-:-:S02]  /*10550*/  ISETP.NE.U32.AND P1, PT, R19, R6, PT ;  /* 0x000000061300720c */ /* 0x010fc40003f25070 */
[----:B------:R-:W-:Y:S01]  /*10560*/  ISETP.GE.U32.AND P4, PT, R19, R6, PT ;  /* 0x000000061300720c */ /* 0x000fe20003f86070 */
[----:B0-----:R0:W4:Y:S01]  /*10570*/  SHFL.DOWN PT, R16, R5, R2, 0x1f ;  /* 0x08001f0205107589 */ /* 0x00112200000e0000 */
[CC--:B--2---:R-:W-:Y:S02]  /*10580*/  ISETP.NE.U32.AND P0, PT, R9.reuse, R14.reuse, PT ;  /* 0x0000000e0900720c */ /* 0x0c4fe40003f05070 */
[----:B------:R-:W-:Y:S02]  /*10590*/  ISETP.GE.U32.AND P5, PT, R9, R14, PT ;  /* 0x0000000e0900720c */ /* 0x000fe40003fa6070 */
[CC--:B---3--:R-:W-:Y:S02]  /*105a0*/  ISETP.NE.AND.EX P1, PT, R3.reuse, R4.reuse, PT, P1 ;  /* 0x000000040300720c */ /* 0x0c8fe40003f25310 */
[----:B------:R-:W-:Y:S02]  /*105b0*/  ISETP.GE.AND.EX P4, PT, R3, R4, PT, P4 ;  /* 0x000000040300720c */ /* 0x000fe40003f86340 */
[CC--:B-----5:R-:W-:Y:S01]  /*105c0*/  ISETP.NE.AND.EX P0, PT, R43.reuse, R12.reuse, PT, P0 ;  /* 0x0000000c2b00720c */ /* 0x0e0fe20003f05300 */
[----:B0-----:R-:W-:Y:S01]  /*105d0*/  IMAD.SHL.U32 R2, R2, 0x2, RZ ;  /* 0x0000000202027824 */ /* 0x001fe200078e00ff */
[----:B------:R-:W-:-:S02]  /*105e0*/  ISETP.GE.AND.EX P5, PT, R43, R12, PT, P5 ;  /* 0x0000000c2b00720c */ /* 0x000fc40003fa6350 */
[----:B-1----:R-:W-:Y:S02]  /*105f0*/  ISETP.GE.U32.AND P2, PT, R34, R7, PT ;  /* 0x000000072200720c */ /* 0x002fe40003f46070 */
[----:B------:R-:W-:Y:S02]  /*10600*/  SEL R10, RZ, 0xffffffff, P4 ;  /* 0xffffffffff0a7807 */ /* 0x000fe40002000000 */
[----:B------:R-:W-:Y:S02]  /*10610*/  ISETP.GE.U32.AND P3, PT, R18, R11, PT ;  /* 0x0000000b1200720c */ /* 0x000fe40003f66070 */
[----:B------:R-:W-:Y:S02]  /*10620*/  SEL R13, RZ, 0xffffffff, P5 ;  /* 0xffffffffff0d7807 */ /* 0x000fe40002800000 */
[----:B------:R-:W-:Y:S02]  /*10630*/  ISETP.GE.AND.EX P2, PT, R35, R8, PT, P2 ;  /* 0x000000082300720c */ /* 0x000fe40003f46320 */
[----:B----4-:R-:W-:-:S02]  /*10640*/  ISETP.GE.AND.EX P3, PT, R5, R16, PT, P3 ;  /* 0x000000100500720c */ /* 0x010fc40003f66330 */
[----:B------:R-:W-:Y:S02]  /*10650*/  @!P1 SEL R10, RZ, 0xffffffff, P2 ;  /* 0xffffffffff0a9807 */ /* 0x000fe40001000000 */
[----:B------:R-:W-:Y:S02]  /*10660*/  ISETP.GE.AND P2, PT, R2, R0, PT ;  /* 0x000000000200720c */ /* 0x000fe40003f46270 */
        /* <DEDUP_REMOVED lines=12> */
[----:B------:R-:W-:Y:S01]  /*10730*/  SEL R5, R5, R16, !P1 ;  /* 0x0000001005057207 */ /* 0x000fe20004800000 */
[----:B------:R-:W-:Y:S06]  /*10740*/  @!P2 BRA `(.L_x_3071) ;  /* 0xfffffffc0064a947 */ /* 0x000fec000383ffff */
.L_x_3066:
[----:B------:R-:W4:Y:S01]  /*10750*/  LDC R0, c[0x0][0x3fc] ;  /* 0x0000ff00ff007b82 */ /* 0x000f220000000800 */
[----:B0-----:R-:W-:Y:S02]  /*10760*/  CS2R R16, SRZ ;  /* 0x0000000000107805 */ /* 0x001fe4000001ff00 */
[----:B----4-:R-:W-:-:S13]  /*10770*/  ISETP.NE.AND P0, PT, R0, RZ, PT ;  /* 0x000000ff0000720c */ /* 0x010fda0003f05270 */
[----:B------:R-:W-:Y:S05]  /*10780*/  @!P0 BRA `(.L_x_3072) ;  /* 0x0000001000488947 */ /* 0x000fea0003800000 */
[----:B------:R-:W-:Y:S01]  /*10790*/  IMAD.MOV.U32 R6, RZ, RZ, RZ ;  /* 0x000000ffff067224 */ /* 0x000fe200078e00ff */
[----:B------:R-:W-:Y:S01]  /*107a0*/  ULDC.64 UR6, c[0x0][0x400] ;  /* 0x0001000000067ab9 */ /* 0x000fe20000000a00 */
[----:B--23--:R-:W-:Y:S01]  /*107b0*/  IMAD.MOV.U32 R7, RZ, RZ, R61 ;  /* 0x000000ffff077224 */ /* 0x00cfe200078e003d */
        /* <DEDUP_REMOVED lines=271> */
.L_x_3072:
[----:B------:R-:W-:Y:S05]  /*118b0*/  @!P0 BRA `(.L_x_3073) ;  /* 0x0000001000488947 */ /* 0x000fea0003800000 */
[----:B--23--:R-:W-:Y:S01]  /*118c0*/  VIADD R7, R61, 0x1 ;  /* 0x000000013d077836 */ /* 0x00cfe20000000000 */
        /* <DEDUP_REMOVED lines=273> */
.L_x_3073:
[----:B------:R-:W-:Y:S01]  /*129e0*/  ULDC.64 UR4, c[0x0][0x610] ;  /* 0x0001840000047ab9 */ /* 0x000fe20000000a00 */
[----:B--23--:R-:W-:Y:S02]  /*129f0*/  CS2R R12, SRZ ;  /* 0x00000000000c7805 */ /* 0x00cfe4000001ff00 */
        /* <DEDUP_REMOVED lines=9> */
.L_x_3079:
        /* <DEDUP_REMOVED lines=9> */
[----:B-1----:R-:W-:Y:S05]  /*12b20*/  CALL.REL.NOINC `($__internal_21_$__cuda_sm20_rem_u64) ;  /* 0x0000006000ec7944 */ /* 0x002fea0003c00000 */
[----:B------:R-:W-:Y:S02]  /*12b30*/  IMAD.MOV.U32 R6, RZ, RZ, R2 ;  /* 0x000000ffff067224 */ /* 0x000fe400078e0002 */
[----:B------:R-:W-:Y:S01]  /*12b40*/  IMAD.MOV.U32 R7, RZ, RZ, R13 ;  /* 0x000000ffff077224 */ /* 0x000fe200078e000d */
[----:B------:R-:W-:Y:S06]  /*12b50*/  BRA `(.L_x_3078) ;  /* 0x00000000004c7947 */ /* 0x000fec0003800000 */
.L_x_3077:
        /* <DEDUP_REMOVED lines=19> */
.L_x_3078:
[----:B------:R-:W-:Y:S05]  /*12c90*/  BSYNC B1 ;  /* 0x0000000000017941 */ /* 0x000fea0003800000 */
.L_x_3076:
[----:B------:R-:W-:Y:S01]  /*12ca0*/  ISETP.NE.U32.AND P0, PT, R6, RZ, PT ;  /* 0x000000ff0600720c */ /* 0x000fe20003f05070 */
[----:B------:R-:W-:Y:S01]  /*12cb0*/  IMAD.MOV.U32 R8, RZ, RZ, R0 ;  /* 0x000000ffff087224 */ /* 0x000fe200078e0000 */
[----:B------:R-:W-:Y:S02]  /*12cc0*/  MOV R13, R11 ;  /* 0x0000000b000d7202 */ /* 0x000fe40000000f00 */
[----:B------:R-:W-:-:S13]  /*12cd0*/  ISETP.NE.AND.EX P0, PT, R7, RZ, PT, P0 ;  /* 0x000000ff0700720c */ /* 0x000fda0003f05300 */
[----:B------:R-:W-:Y:S05]  /*12ce0*/  @P0 BRA `(.L_x_3079) ;  /* 0xfffffffc00680947 */ /* 0x000fea000383ffff */
[----:B------:R-:W-:Y:S05]  /*12cf0*/  BSYNC B0 ;  /* 0x0000000000007941 */ /* 0x000fea0003800000 */
.L_x_3075:
[----:B------:R-:W-:Y:S01]  /*12d00*/  ISETP.NE.U32.AND P2, PT, R11, RZ, PT ;  /* 0x000000ff0b00720c */ /* 0x000fe20003f45070 */
[----:B------:R-:W-:-:S12]  /*12d10*/  BSSY B0, `(.L_x_3080) ;  /* 0x000001c000007945 */ /* 0x000fd80003800000 */
[----:B------:R-:W-:Y:S05]  /*12d20*/  @!P2 BRA `(.L_x_3081) ;  /* 0x00000000001ca947 */ /* 0x000fea0003800000 */
[----:B------:R-:W-:Y:S01]  /*12d30*/  IMAD.MOV.U32 R2, RZ, RZ, 0x10 ;  /* 0x00000010ff027424 */ /* 0x000fe200078e00ff */
[----:B------:R-:W-:Y:S01]  /*12d40*/  MOV R4, 0x12d70 ;  /* 0x00012d7000047802 */ /* 0x000fe20000000f00 */
[----:B------:R-:W-:-:S07]  /*12d50*/  IMAD.MOV.U32 R8, RZ, RZ, RZ ;  /* 0x000000ffff087224 */ /* 0x000fce00078e00ff */
[----:B-1----:R-:W-:Y:S05]  /*12d60*/  CALL.REL.NOINC `($__internal_20_$__cuda_sm20_div_u64) ;  /* 0x0000005c00447944 */ /* 0x002fea0003c00000 */
[----:B------:R-:W-:Y:S02]  /*12d70*/  IMAD.MOV.U32 R6, RZ, RZ, R10 ;  /* 0x000000ffff067224 */ /* 0x000fe400078e000a */
[----:B------:R-:W-:Y:S01]  /*12d80*/  IMAD.MOV.U32 R7, RZ, RZ, R15 ;  /* 0x000000ffff077224 */ /* 0x000fe200078e000f */
[----:B------:R-:W-:Y:S06]  /*12d90*/  BRA `(.L_x_3082) ;  /* 0x00000000004c7947 */ /* 0x000fec0003800000 */
.L_x_3081:
        /* <DEDUP_REMOVED lines=19> */
.L_x_3082:
[----:B------:R-:W-:Y:S05]  /*12ed0*/  BSYNC B0 ;  /* 0x0000000000007941 */ /* 0x000fea0003800000 */
.L_x_3080:
[----:B------:R-:W-:Y:S04]  /*12ee0*/  BSSY B0, `(.L_x_3083) ;  /* 0x000001b000007945 */ /* 0x000fe80003800000 */
[----:B------:R-:W-:Y:S05]  /*12ef0*/  @!P2 BRA `(.L_x_3084) ;  /* 0x000000000018a947 */ /* 0x000fea0003800000 */
[----:B------:R-:W-:Y:S01]  /*12f00*/  IMAD.MOV.U32 R2, RZ, RZ, 0x8 ;  /* 0x00000008ff027424 */ /* 0x000fe200078e00ff */
[----:B------:R-:W-:Y:S01]  /*12f10*/  MOV R4, 0x12f40 ;  /* 0x00012f4000047802 */ /* 0x000fe20000000f00 */
[----:B------:R-:W-:-:S07]  /*12f20*/  IMAD.MOV.U32 R8, RZ, RZ, RZ ;  /* 0x000000ffff087224 */ /* 0x000fce00078e00ff */
[----:B-1----:R-:W-:Y:S05]  /*12f30*/  CALL.REL.NOINC `($__internal_20_$__cuda_sm20_div_u64) ;  /* 0x0000005800d07944 */ /* 0x002fea0003c00000 */
[----:B------:R-:W-:Y:S01]  /*12f40*/  IMAD.MOV.U32 R11, RZ, RZ, R15 ;  /* 0x000000ffff0b7224 */ /* 0x000fe200078e000f */
[----:B------:R-:W-:Y:S06]  /*12f50*/  BRA `(.L_x_3085) ;  /* 0x00000000004c7947 */ /* 0x000fec0003800000 */
.L_x_3084:
        /* <DEDUP_REMOVED lines=13> */
[----:B------:R-:W-:Y:S01]  /*13030*/  @P0 IMAD.IADD R11, R11, 0x1, -R0 ;  /* 0x000000010b0b0824 */ /* 0x000fe200078e0a00 */
[----:B------:R-:W-:-:S04]  /*13040*/  @P0 IADD3 R10, R10, 0x1, RZ ;  /* 0x000000010a0a0810 */ /* 0x000fc80007ffe0ff */
[----:B------:R-:W-:Y:S01]  /*13050*/  ISETP.GE.U32.AND P1, PT, R11, R0, PT ;  /* 0x000000000b00720c */ /* 0x000fe20003f26070 */
[----:B------:R-:W-:-:S12]  /*13060*/  IMAD.MOV.U32 R11, RZ, RZ, RZ ;  /* 0x000000ffff0b7224 */ /* 0x000fd800078e00ff */
[----:B------:R-:W-:Y:S01]  /*13070*/  @P1 VIADD R10, R10, 0x1 ;  /* 0x000000010a0a1836 */ /* 0x000fe20000000000 */
[----:B------:R-:W-:-:S07]  /*13080*/  @!P2 LOP3.LUT R10, RZ, R0, RZ, 0x33, !PT ;  /* 0x00000000ff0aa212 */ /* 0x000fce00078e33ff */
.L_x_3085:
[----:B------:R-:W-:Y:S05]  /*13090*/  BSYNC B0 ;  /* 0x0000000000007941 */ /* 0x000fea0003800000 */
.L_x_3083:
        /* <DEDUP_REMOVED lines=9> */
[----:B-1----:R-:W-:Y:S05]  /*13130*/  CALL.REL.NOINC `($__internal_20_$__cuda_sm20_div_u64) ;  /* 0x0000005800507944 */ /* 0x002fea0003c00000 */
[----:B------:R-:W-:Y:S02]  /*13140*/  IMAD.MOV.U32 R6, RZ, RZ, R10 ;  /* 0x000000ffff067224 */ /* 0x000fe400078e000a */
[----:B------:R-:W-:Y:S01]  /*13150*/  IMAD.MOV.U32 R7, RZ, RZ, R15 ;  /* 0x000000ffff077224 */ /* 0x000fe200078e000f */
[----:B------:R-:W-:Y:S06]  /*13160*/  BRA `(.L_x_3088) ;  /* 0x0000000000507947 */ /* 0x000fec0003800000 */
.L_x_3087:
        /* <DEDUP_REMOVED lines=20> */
.L_x_3088:
[----:B------:R-:W-:Y:S05]  /*132b0*/  BSYNC B0 ;  /* 0x0000000000007941 */ /* 0x000fea0003800000 */
.L_x_3086:
[----:B------:R-:W-:Y:S02]  /*132c0*/  ULDC.64 UR4, c[0x0][0x610] ;  /* 0x0001840000047ab9 */ /* 0x000fe40000000a00 */
[----:B------:R-:W-:-:S04]  /*132d0*/  IADD3 R12, P0, R6, UR4, RZ ;  /* 0x00000004060c7c10 */ /* 0x000fc8000ff1e0ff */
[----:B------:R-:W-:-:S05]  /*132e0*/  IADD3.X R13, R7, UR5, RZ, P0, !PT ;  /* 0x00000005070d7c10 */ /* 0x000fca00087fe4ff */
[----:B------:R-:W-:-:S07]  /*132f0*/  IMAD.MOV.U32 R14, RZ, RZ, R13 ;  /* 0x000000ffff0e7224 */ /* 0x000fce00078e000d */
.L_x_3074:
[----:B------:R-:W-:Y:S02]  /*13300*/  ULDC UR4, c[0x0][0x248] ;  /* 0x0000920000047ab9 */ /* 0x000fe40000000800 */
[----:B------:R-:W-:-:S13]  /*13310*/  ISETP.NE.AND P0, PT, RZ, UR4, PT ;  /* 0x00000004ff007c0c */ /* 0x000fda000bf05270 */
[----:B------:R-:W-:Y:S05]  /*13320*/  @!P0 BRA `(.L_x_3089) ;  /* 0x0000004800708947 */ /* 0x000fea0003800000 */
[----:B------:R-:W0:Y:S01]  /*13330*/  S2R R24, SR_TID.X ;  /* 0x0000000000187919 */ /* 0x000e220000002100 */
[----:B------:R-:W2:Y:S01]  /*13340*/  LDC R0, c[0x0][0x3fc] ;  /* 0x0000ff00ff007b82 */ /* 0x000ea20000000800 */
[----:B------:R-:W-:Y:S01]  /*13350*/  ULDC UR4, c[0x0][0x24c] ;  /* 0x0000930000047ab9 */ /* 0x000fe20000000800 */
[----:B------:R-:W-:Y:S01]  /*13360*/  IMAD.MOV.U32 R16, RZ, RZ, RZ ;  /* 0x000000ffff107224 */ /* 0x000fe200078e00ff */
[----:B------:R-:W3:Y:S01]  /*13370*/  S2R R15, SR_TID.Y ;  /* 0x00000000000f7919 */ /* 0x000ee20000002200 */
[----:B------:R-:W4:Y:S01]  /*13380*/  S2R R10, SR_CTAID.X ;  /* 0x00000000000a7919 */ /* 0x000f220000002500 */
[----:B--2---:R-:W-:Y:S01]  /*13390*/  ISETP.NE.AND P0, PT, R0, RZ, PT ;  /* 0x000000ff0000720c */ /* 0x004fe20003f05270 */
[----:B0-----:R-:W-:Y:S01]  /*133a0*/  IMAD R2, R24, UR4, RZ ;  /* 0x0000000418027c24 */ /* 0x001fe2000f8e02ff */
[----:B------:R-:W-:-:S03]  /*133b0*/  ULDC UR4, c[0x0][0x250] ;  /* 0x0000940000047ab9 */ /* 0x000fc60000000800 */
[----:B---3--:R-:W-:Y:S01]  /*133c0*/  IMAD R7, R15, UR4, R2 ;  /* 0x000000040f077c24 */ /* 0x008fe2000f8e0202 */
[----:B------:R-:W-:Y:S01]  /*133d0*/  ULDC UR4, c[0x0][0x238] ;  /* 0x00008e0000047ab9 */ /* 0x000fe20000000800 */
[----:B------:R-:W-:Y:S02]  /*133e0*/  IMAD.MOV.U32 R2, RZ, RZ, RZ ;  /* 0x000000ffff027224 */ /* 0x000fe400078e00ff */
[----:B----4-:R-:W-:-:S04]  /*133f0*/  IMAD R7, R10, UR4, R7 ;  /* 0x000000040a077c24 */ /* 0x010fc8000f8e0207 */
[----:B------:R-:W-:Y:S01]  /*13400*/  IMAD.SHL.U32 R7, R7, 0x2, RZ ;  /* 0x0000000207077824 */ /* 0x000fe200078e00ff */
        /* <DEDUP_REMOVED lines=274> */
.L_x_3090:
        /* <DEDUP_REMOVED lines=275> */
.L_x_3091:
        /* <DEDUP_REMOVED lines=9> */
[----:B------:R-:W-:Y:S02]  /*156f0*/  MOV R0, 0x1 ;  /* 0x0000000100007802 */ /* 0x000fe40000000f00 */
[----:B------:R-:W-:-:S13]  /*15700*/  ISETP.NE.AND P1, PT, RZ, UR4, PT ;  /* 0x00000004ff007c0c */ /* 0x000fda000bf25270 */
[----:B------:R-:W-:-:S04]  /*15710*/  @P1 ISETP.NE.AND P0, PT, R15, RZ, PT ;  /* 0x000000ff0f00120c */ /* 0x000fc80003f05270 */
[----:B------:R-:W-:-:S04]  /*15720*/  @P1 SEL R4, RZ, 0x1, P0 ;  /* 0x00000001ff041807 */ /* 0x000fc80000000000 */
[----:B------:R-:W-:-:S07]  /*15730*/  @P1 PRMT R0, R4, 0x7610, R0 ;  /* 0x0000761004001816 */ /* 0x000fce0000000000 */
.L_x_3093:
[----:B------:R-:W-:Y:S05]  /*15740*/  BSYNC B0 ;  /* 0x0000000000007941 */ /* 0x000fea0003800000 */
.L_x_3092:
        /* <DEDUP_REMOVED lines=12> */
[----:B------:R-:W2:Y:S01]  /*15810*/  LDC.64 R6, c[0x0][0x618] ;  /* 0x00018600ff067b82 */ /* 0x000ea20000000a00 */
[----:B0-----:R-:W-:Y:S01]  /*15820*/  IMAD R11, R10, R11, UR4 ;  /* 0x000000040a0b7e24 */ /* 0x001fe2000f8e020b */
[----:B------:R-:W-:-:S03]  /*15830*/  ULDC UR4, c[0x0][0x0] ;  /* 0x0000000000047ab9 */ /* 0x000fc60000000800 */
[----:B------:R-:W-:-:S04]  /*15840*/  @!P1 IMAD R11, R11, UR4, R24 ;  /* 0x000000040b0b9c24 */ /* 0x000fc8000f8e0218 */
[----:B--2---:R-:W-:-:S05]  /*15850*/  IMAD.WIDE.U32 R6, R11, 0x20, R6 ;  /* 0x000000200b067825 */ /* 0x004fca00078e0006 */
[----:B------:R0:W-:Y:S04]  /*15860*/  STG.E.64 desc[UR60][R6.64], R20 ;  /* 0x0000001406007986 */ /* 0x0001e8000c101b3c */
[----:B------:R0:W-:Y:S04]  /*15870*/  STG.E.64 desc[UR60][R6.64+0x8], R34 ;  /* 0x0000082206007986 */ /* 0x0001e8000c101b3c */
[----:B------:R0:W-:Y:S04]  /*15880*/  STG.E.64 desc[UR60][R6.64+0x10], R42 ;  /* 0x0000102a06007986 */ /* 0x0001e8000c101b3c */
[----:B------:R0:W-:Y:S02]  /*15890*/  STG.E.64 desc[UR60][R6.64+0x18], R18 ;  /* 0x0000181206007986 */ /* 0x0001e4000c101b3c */
.L_x_3095:
[----:B------:R-:W-:Y:S05]  /*158a0*/  BSYNC B0 ;  /* 0x0000000000007941 */ /* 0x000fea0003800000 */
.L_x_3094:
        /* <DEDUP_REMOVED lines=35> */
.L_x_3097:
[----:B------:R-:W-:Y:S05]  /*15ae0*/  BSYNC B0 ;  /* 0x0000000000007941 */ /* 0x000fea0003800000 */
.L_x_3096:
[----:B------:R-:W3:Y:S08]  /*15af0*/  S2UR UR5, SR_CgaCtaId ;  /* 0x00000000000579c3 */ /* 0x000ef00000008800 */
[----:B------:R-:W-:Y:S06]  /*15b00*/  BAR.SYNC.DEFER_BLOCKING 0x0 ;  /* 0x0000000000007b1d */ /* 0x000fec0000010000 */
[----:B------:R-:W-:-:S02]  /*15b10*/  UMOV UR4, 0x400 ;  /* 0x0000040000047882 */ /* 0x000fc40000000000 */
[----:B---3--:R-:W-:-:S09]  /*15b20*/  ULEA UR6, UR5, UR4, 0x18 ;  /* 0x0000000405067291 */ /* 0x008fd2000f8ec03f */
[----:B--2---:R-:W2:Y:S02]  /*15b30*/  LDS.U8 R0, [UR6] ;  /* 0x00000006ff007984 */ /* 0x004ea40008000000 */
[----:B--2---:R-:W-:-:S13]  /*15b40*/  ISETP.NE.AND P0, PT, R0, RZ, PT ;  /* 0x000000ff0000720c */ /* 0x004fda0003f05270 */
[----:B------:R-:W-:Y:S05]  /*15b50*/  @!P0 EXIT ;  /* 0x000000000000894d */ /* 0x000fea0003800000 */
[----:B------:R-:W-:Y:S01]  /*15b60*/  ISETP.NE.AND P0, PT, R8, RZ, PT ;  /* 0x000000ff0800720c */ /* 0x000fe20003f05270 */
        /* <DEDUP_REMOVED lines=11> */
[----:B------:R-:W-:Y:S01]  /*15c20*/  BSSY B0, `(.L_x_3098) ;  /* 0x000007a000007945 */ /* 0x000fe20003800000 */
[----:B------:R-:W-:-:S02]  /*15c30*/  IMAD.U32 R0, RZ, RZ, UR10 ;  /* 0x0000000aff007e24 */ /* 0x000fc4000f8e00ff */
[----:B------:R-:W-:Y:S02]  /*15c40*/  IMAD.U32 R3, RZ, RZ, UR11 ;  /* 0x0000000bff037e24 */ /* 0x000fe4000f8e00ff */
[----:B------:R-:W-:Y:S02]  /*15c50*/  IMAD.U32 R4, RZ, RZ, UR12 ;  /* 0x0000000cff047e24 */ /* 0x000fe4000f8e00ff */
[----:B------:R-:W-:Y:S01]  /*15c60*/  IMAD.U32 R5, RZ, RZ, UR13 ;  /* 0x0000000dff057e24 */ /* 0x000fe2000f8e00ff */
[----:B------:R-:W-:Y:S06]  /*15c70*/  @!P0 BRA `(.L_x_3099) ;  /* 0x0000000000ec8947 */ /* 0x000fec0003800000 */
[----:B------:R-:W-:Y:S01]  /*15c80*/  ULDC UR6, c[0x0][0x0] ;  /* 0x0000000000067ab9 */ /* 0x000fe20000000800 */
[----:B------:R-:W-:Y:S01]  /*15c90*/  ULDC UR8, c[0x0][0x23c] ;  /* 0x00008f0000087ab9 */ /* 0x000fe20000000800 */
[----:B------:R-:W-:Y:S02]  /*15ca0*/  IMAD R11, R15, UR6, R24 ;  /* 0x000000060f0b7c24 */ /* 0x000fe4000f8e0218 */
[----:B0-----:R-:W-:Y:S02]  /*15cb0*/  IMAD.U32 R6, RZ, RZ, UR10 ;  /* 0x0000000aff067e24 */ /* 0x001fe4000f8e00ff */
[----:B------:R-:W-:Y:S01]  /*15cc0*/  IMAD.U32 R7, RZ, RZ, UR11 ;  /* 0x0000000bff077e24 */ /* 0x000fe2000f8e00ff */
[----:B------:R-:W-:Y:S01]  /*15cd0*/  ISETP.GE.U32.AND P0, PT, R11, UR8, PT ;  /* 0x000000080b007c0c */ /* 0x000fe2000bf06070 */
[----:B------:R-:W-:Y:S02]  /*15ce0*/  IMAD.U32 R8, RZ, RZ, UR12 ;  /* 0x0000000cff087e24 */ /* 0x000fe4000f8e00ff */
[----:B------:R-:W-:-:S10]  /*15cf0*/  IMAD.U32 R9, RZ, RZ, UR13 ;  /* 0x0000000dff097e24 */ /* 0x000fd4000f8e00ff */
[----:B------:R-:W-:Y:S05]  /*15d00*/  @P0 BRA `(.L_x_3100) ;  /* 0x0000000400ac0947 */ /* 0x000fea0003800000 */
[----:B------:R-:W-:Y:S01]  /*15d10*/  ULDC UR7, c[0x0][0x10] ;  /* 0x0000040000077ab9 */ /* 0x000fe20000000800 */
[----:B-1----:R-:W0:Y:S01]  /*15d20*/  LDC R30, c[0x0][0x4] ;  /* 0x00000100ff1e7b82 */ /* 0x002e220000000800 */
[----:B------:R-:W-:Y:S01]  /*15d30*/  BSSY B1, `(.L_x_3101) ;  /* 0x000002e000017945 */ /* 0x000fe20003800000 */
[----:B------:R-:W-:Y:S02]  /*15d40*/  IMAD.MOV.U32 R15, RZ, RZ, R11 ;  /* 0x000000ffff0f7224 */ /* 0x000fe400078e000b */
[----:B------:R-:W-:Y:S02]  /*15d50*/  IMAD.U32 R6, RZ, RZ, UR10 ;  /* 0x0000000aff067e24 */ /* 0x000fe4000f8e00ff */
[----:B------:R-:W-:Y:S02]  /*15d60*/  IMAD.U32 R7, RZ, RZ, UR11 ;  /* 0x0000000bff077e24 */ /* 0x000fe4000f8e00ff */
[----:B------:R-:W1:Y:S01]  /*15d70*/  LDC.64 R18, c[0x0][0x618] ;  /* 0x00018600ff127b82 */ /* 0x000e620000000a00 */
[----:B------:R-:W-:-:S02]  /*15d80*/  IMAD.U32 R8, RZ, RZ, UR12 ;  /* 0x0000000cff087e24 */ /* 0x000fc4000f8e00ff */
[----:B------:R-:W-:Y:S02]  /*15d90*/  IMAD.U32 R9, RZ, RZ, UR13 ;  /* 0x0000000dff097e24 */ /* 0x000fe4000f8e00ff */
[----:B------:R-:W-:Y:S02]  /*15da0*/  IMAD R28, R10, UR7, RZ ;  /* 0x000000070a1c7c24 */ /* 0x000fe4000f8e02ff */
[----:B0-----:R-:W-:-:S07]  /*15db0*/  IMAD R30, R30, UR6, RZ ;  /* 0x000000061e1e7c24 */ /* 0x001fce000f8e02ff */
.L_x_3102:
[----:B------:R-:W-:-:S04]  /*15dc0*/  IMAD.IADD R11, R28, 0x1, R15 ;  /* 0x000000011c0b7824 */ /* 0x000fc800078e020f */
[----:B-1----:R-:W-:-:S05]  /*15dd0*/  IMAD.WIDE.U32 R10, R11, 0x20, R18 ;  /* 0x000000200b0a7825 */ /* 0x002fca00078e0012 */
[----:B------:R-:W2:Y:S04]  /*15de0*/  LDG.E.64 R20, desc[UR60][R10.64] ;  /* 0x0000003c0a147981 */ /* 0x000ea8000c1e1b00 */
[----:B------:R-:W3:Y:S04]  /*15df0*/  LDG.E.64 R24, desc[UR60][R10.64+0x10] ;  /* 0x0000103c0a187981 */ /* 0x000ee8000c1e1b00 */
[----:B------:R-:W4:Y:S04]  /*15e00*/  LDG.E.64 R22, desc[UR60][R10.64+0x8] ;  /* 0x0000083c0a167981 */ /* 0x000f28000c1e1b00 */
[----:B------:R-:W5:Y:S01]  /*15e10*/  LDG.E.64 R26, desc[UR60][R10.64+0x18] ;  /* 0x0000183c0a1a7981 */ /* 0x000f62000c1e1b00 */
[----:B------:R-:W-:-:S02]  /*15e20*/  IADD3 R15, R30, R15, RZ ;  /* 0x0000000f1e0f7210 */ /* 0x000fc40007ffe0ff */
[CC--:B--2---:R-:W-:Y:S02]  /*15e30*/  ISETP.NE.U32.AND P1, PT, R0.reuse, R20.reuse, PT ;  /* 0x000000140000720c */ /* 0x0c4fe40003f25070 */
[----:B------:R-:W-:Y:S02]  /*15e40*/  ISETP.GE.U32.AND P3, PT, R0, R20, PT ;  /* 0x000000140000720c */ /* 0x000fe40003f66070 */
[CC--:B------:R-:W-:Y:S02]  /*15e50*/  ISETP.NE.AND.EX P1, PT, R3.reuse, R21.reuse, PT, P1 ;  /* 0x000000150300720c */ /* 0x0c0fe40003f25310 */
[----:B---3--:R-:W-:Y:S02]  /*15e60*/  ISETP.NE.U32.AND P0, PT, R6, R24, PT ;  /* 0x000000180600720c */ /* 0x008fe40003f05070 */
[----:B----4-:R-:W-:Y:S02]  /*15e70*/  ISETP.GE.U32.AND P2, PT, R4, R22, PT ;  /* 0x000000160400720c */ /* 0x010fe40003f46070 */
[----:B------:R-:W-:-:S02]  /*15e80*/  ISETP.GE.AND.EX P3, PT, R3, R21, PT, P3 ;  /* 0x000000150300720c */ /* 0x000fc40003f66330 */
[----:B------:R-:W-:Y:S02]  /*15e90*/  ISETP.NE.AND.EX P0, PT, R7, R25, PT, P0 ;  /* 0x000000190700720c */ /* 0x000fe40003f05300 */
[----:B------:R-:W-:Y:S02]  /*15ea0*/  ISETP.GE.U32.AND P5, PT, R6, R24, PT ;  /* 0x000000180600720c */ /* 0x000fe40003fa6070 */
[----:B------:R-:W-:Y:S02]  /*15eb0*/  ISETP.GE.AND.EX P2, PT, R5, R23, PT, P2 ;  /* 0x000000170500720c */ /* 0x000fe40003f46320 */
[----:B------:R-:W-:Y:S02]  /*15ec0*/  SEL R17, RZ, 0xffffffff, P3 ;  /* 0xffffffffff117807 */ /* 0x000fe40001800000 */
[----:B-----5:R-:W-:Y:S02]  /*15ed0*/  ISETP.GE.U32.AND P3, PT, R8, R26, PT ;  /* 0x0000001a0800720c */ /* 0x020fe40003f66070 */
[----:B------:R-:W-:-:S02]  /*15ee0*/  ISETP.GE.AND.EX P5, PT, R7, R25, PT, P5 ;  /* 0x000000190700720c */ /* 0x000fc40003fa6350 */
[----:B------:R-:W-:Y:S02]  /*15ef0*/  @!P1 SEL R17, RZ, 0xffffffff, P2 ;  /* 0xffffffffff119807 */ /* 0x000fe40001000000 */
[----:B------:R-:W-:Y:S02]  /*15f00*/  ISETP.GE.AND.EX P1, PT, R9, R27, PT, P3 ;  /* 0x0000001b0900720c */ /* 0x000fe40003f26330 */
[----:B------:R-:W-:Y:S02]  /*15f10*/  ISETP.GE.U32.AND P2, PT, R15, UR8, PT ;  /* 0x000000080f007c0c */ /* 0x000fe4000bf46070 */
        /* <DEDUP_REMOVED lines=13> */
[----:B------:R-:W-:Y:S01]  /*15ff0*/  SEL R9, R9, R27, !P1 ;  /* 0x0000001b09097207 */ /* 0x000fe20004800000 */
[----:B------:R-:W-:Y:S06]  /*16000*/  @!P2 BRA `(.L_x_3102) ;  /* 0xfffffffc006ca947 */ /* 0x000fec000383ffff */
[----:B------:R-:W-:Y:S05]  /*16010*/  BSYNC B1 ;  /* 0x0000000000017941 */ /* 0x000fea0003800000 */
.L_x_3101:
[----:B------:R-:W-:Y:S05]  /*16020*/  BRA `(.L_x_3100) ;  /* 0x0000000000e47947 */ /* 0x000fea0003800000 */
.L_x_3099:
[----:B------:R-:W2:Y:S01]  /*16030*/  S2R R11, SR_TID.Y ;  /* 0x00000000000b7919 */ /* 0x000ea20000002200 */
[----:B------:R-:W-:Y:S01]  /*16040*/  ULDC UR7, c[0x0][0x23c] ;  /* 0x00008f0000077ab9 */ /* 0x000fe20000000800 */
[----:B0-----:R-:W-:Y:S02]  /*16050*/  IMAD.U32 R6, RZ, RZ, UR10 ;  /* 0x0000000aff067e24 */ /* 0x001fe4000f8e00ff */
[----:B------:R-:W-:Y:S02]  /*16060*/  IMAD.U32 R7, RZ, RZ, UR11 ;  /* 0x0000000bff077e24 */ /* 0x000fe4000f8e00ff */
[----:B------:R-:W-:Y:S02]  /*16070*/  IMAD.U32 R8, RZ, RZ, UR12 ;  /* 0x0000000cff087e24 */ /* 0x000fe4000f8e00ff */
[----:B------:R-:W-:Y:S01]  /*16080*/  IMAD.U32 R9, RZ, RZ, UR13 ;  /* 0x0000000dff097e24 */ /* 0x000fe2000f8e00ff */
[----:B--2---:R-:W-:-:S13]  /*16090*/  ISETP.GE.U32.AND P0, PT, R11, UR7, PT ;  /* 0x000000070b007c0c */ /* 0x004fda000bf06070 */
[----:B------:R-:W-:Y:S05]  /*160a0*/  @P0 BRA `(.L_x_3100) ;  /* 0x0000000000c40947 */ /* 0x000fea0003800000 */
[----:B------:R-:W-:Y:S01]  /*160b0*/  ULDC UR6, c[0x0][0x10] ;  /* 0x0000040000067ab9 */ /* 0x000fe20000000800 */
[----:B------:R-:W0:Y:S01]  /*160c0*/  LDC R17, c[0x0][RZ] ;  /* 0x00000000ff117b82 */ /* 0x000e220000000800 */
[----:B------:R-:W-:Y:S02]  /*160d0*/  IMAD.U32 R6, RZ, RZ, UR10 ;  /* 0x0000000aff067e24 */ /* 0x000fe4000f8e00ff */
[----:B------:R-:W-:Y:S02]  /*160e0*/  IMAD.U32 R7, RZ, RZ, UR11 ;  /* 0x0000000bff077e24 */ /* 0x000fe4000f8e00ff */
[----:B------:R-:W-:Y:S02]  /*160f0*/  IMAD.U32 R8, RZ, RZ, UR12 ;  /* 0x0000000cff087e24 */ /* 0x000fe4000f8e00ff */
[----:B------:R-:W-:Y:S01]  /*16100*/  IMAD.U32 R9, RZ, RZ, UR13 ;  /* 0x0000000dff097e24 */ /* 0x000fe2000f8e00ff */
[----:B------:R-:W2:Y:S01]  /*16110*/  LDC.64 R18, c[0x0][0x618] ;  /* 0x00018600ff127b82 */ /* 0x000ea20000000a00 */
[----:B-1----:R-:W-:-:S02]  /*16120*/  IMAD.MOV.U32 R28, RZ, RZ, R11 ;  /* 0x000000ffff1c7224 */ /* 0x002fc400078e000b */
[----:B------:R-:W-:-:S05]  /*16130*/  IMAD R15, R10, UR6, RZ ;  /* 0x000000060a0f7c24 */ /* 0x000fca000f8e02ff */
[----:B------:R-:W1:Y:S02]  /*16140*/  LDC R29, c[0x0][0x4] ;  /* 0x00000100ff1d7b82 */ /* 0x000e640000000800 */
.L_x_3103:
[----:B------:R-:W0:Y:S01]  /*16150*/  S2R R11, SR_TID.X ;  /* 0x00000000000b7919 */ /* 0x000e220000002100 */
[----:B------:R-:W-:-:S04]  /*16160*/  IMAD.IADD R10, R15, 0x1, R28 ;  /* 0x000000010f0a7824 */ /* 0x000fc800078e021c */
[----:B0-----:R-:W-:-:S04]  /*16170*/  IMAD R11, R10, R17, R11 ;  /* 0x000000110a0b7224 */ /* 0x001fc800078e020b */
[----:B--2---:R-:W-:-:S05]  /*16180*/  IMAD.WIDE.U32 R10, R11, 0x20, R18 ;  /* 0x000000200b0a7825 */ /* 0x004fca00078e0012 */
[----:B------:R-:W2:Y:S04]  /*16190*/  LDG.E.64 R20, desc[UR60][R10.64] ;  /* 0x0000003c0a147981 */ /* 0x000ea8000c1e1b00 */
[----:B------:R-:W3:Y:S04]  /*161a0*/  LDG.E.64 R24, desc[UR60][R10.64+0x10] ;  /* 0x0000103c0a187981 */ /* 0x000ee8000c1e1b00 */
[----:B------:R-:W4:Y:S04]  /*161b0*/  LDG.E.64 R22, desc[UR60][R10.64+0x8] ;  /* 0x0000083c0a167981 */ /* 0x000f28000c1e1b00 */
[----:B------:R-:W5:Y:S01]  /*161c0*/  LDG.E.64 R26, desc[UR60][R10.64+0x18] ;  /* 0x0000183c0a1a7981 */ /* 0x000f62000c1e1b00 */
[----:B-1----:R-:W-:Y:S01]  /*161d0*/  IMAD.IADD R28, R29, 0x1, R28 ;  /* 0x000000011d1c7824 */ /* 0x002fe200078e021c */
[----:B--2---:R-:W-:-:S02]  /*161e0*/  ISETP.NE.U32.AND P2, PT, R0, R20, PT ;  /* 0x000000140000720c */ /* 0x004fc40003f45070 */
[----:B------:R-:W-:Y:S02]  /*161f0*/  ISETP.GE.U32.AND P5, PT, R0, R20, PT ;  /* 0x000000140000720c */ /* 0x000fe40003fa6070 */
[----:B------:R-:W-:Y:S02]  /*16200*/  ISETP.NE.AND.EX P2, PT, R3, R21, PT, P2 ;  /* 0x000000150300720c */ /* 0x000fe40003f45320 */
[----:B---3--:R-:W-:Y:S02]  /*16210*/  ISETP.NE.U32.AND P0, PT, R6, R24, PT ;  /* 0x000000180600720c */ /* 0x008fe40003f05070 */
[----:B----4-:R-:W-:Y:S02]  /*16220*/  ISETP.GE.U32.AND P1, PT, R4, R22, PT ;  /* 0x000000160400720c */ /* 0x010fe40003f26070 */
[----:B------:R-:W-:Y:S02]  /*16230*/  ISETP.NE.AND.EX P0, PT, R7, R25, PT, P0 ;  /* 0x000000190700720c */ /* 0x000fe40003f05300 */
[----:B------:R-:W-:-:S02]  /*16240*/  ISETP.GE.AND.EX P5, PT, R3, R21, PT, P5 ;  /* 0x000000150300720c */ /* 0x000fc40003fa6350 */
[----:B------:R-:W-:Y:S02]  /*16250*/  ISETP.GE.AND.EX P1, PT, R5, R23, PT, P1 ;  /* 0x000000170500720c */ /* 0x000fe40003f26310 */
[----:B------:R-:W-:Y:S02]  /*16260*/  ISETP.GE.U32.AND P6, PT, R6, R24, PT ;  /* 0x000000180600720c */ /* 0x000fe40003fc6070 */
[----:B-----5:R-:W-:Y:S02]  /*16270*/  ISETP.GE.U32.AND P3, PT, R8, R26, PT ;  /* 0x0000001a0800720c */ /* 0x020fe40003f66070 */
[----:B------:R-:W-:Y:S02]  /*16280*/  SEL R10, RZ, 0xffffffff, P5 ;  /* 0xffffffffff0a7807 */ /* 0x000fe40002800000 */
[----:B------:R-:W-:Y:S02]  /*16290*/  @!P2 SEL R10, RZ, 0xffffffff, P1 ;  /* 0xffffffffff0aa807 */ /* 0x000fe40000800000 */
[----:B------:R-:W-:-:S02]  /*162a0*/  ISETP.GE.AND.EX P6, PT, R7, R25, PT, P6 ;  /* 0x000000190700720c */ /* 0x000fc40003fc6360 */
[----:B------:R-:W-:Y:S02]  /*162b0*/  ISETP.GE.AND.EX P3, PT, R9, R27, PT, P3 ;  /* 0x0000001b0900720c */ /* 0x000fe40003f66330 */
[----:B------:R-:W-:Y:S02]  /*162c0*/  LOP3.LUT R10, R10, 0x1, RZ, 0xc0, !PT ;  /* 0x000000010a0a7812 */ /* 0x000fe400078ec0ff */
[----:B------:R-:W-:Y:S02]  /*162d0*/  SEL R11, RZ, 0xffffffff, P6 ;  /* 0xffffffffff0b7807 */ /* 0x000fe40003000000 */
[----:B------:R-:W-:Y:S02]  /*162e0*/  @!P0 SEL R11, RZ, 0xffffffff, P3 ;  /* 0xffffffffff0b8807 */ /* 0x000fe40001800000 */
[----:B------:R-:W-:Y:S02]  /*162f0*/  ISETP.NE.U32.AND P0, PT, R10, 0x1, PT ;  /* 0x000000010a00780c */ /* 0x000fe40003f05070 */
[----:B------:R-:W-:-:S02]  /*16300*/  LOP3.LUT R11, R11, 0x1, RZ, 0xc0, !PT ;  /* 0x000000010b0b7812 */ /* 0x000fc400078ec0ff */
[----:B------:R-:W-:Y:S02]  /*16310*/  SEL R0, R0, R20, !P0 ;  /* 0x0000001400007207 */ /* 0x000fe40004000000 */
[----:B------:R-:W-:Y:S02]  /*16320*/  SEL R3, R3, R21, !P0 ;  /* 0x0000001503037207 */ /* 0x000fe40004000000 */
[----:B------:R-:W-:Y:S02]  /*16330*/  SEL R4, R4, R22, !P0 ;  /* 0x0000001604047207 */ /* 0x000fe40004000000 */
[----:B------:R-:W-:Y:S02]  /*16340*/  SEL R5, R5, R23, !P0 ;  /* 0x0000001705057207 */ /* 0x000fe40004000000 */
[----:B------:R-:W-:Y:S02]  /*16350*/  ISETP.GE.U32.AND P0, PT, R28, UR7, PT ;  /* 0x000000071c007c0c */ /* 0x000fe4000bf06070 */
[----:B------:R-:W-:-:S04]  /*16360*/  ISETP.NE.U32.AND P1, PT, R11, 0x1, PT ;  /* 0x000000010b00780c */ /* 0x000fc80003f25070 */
[----:B------:R-:W-:Y:S02]  /*16370*/  SEL R6, R6, R24, !P1 ;  /* 0x0000001806067207 */ /* 0x000fe40004800000 */
[----:B------:R-:W-:Y:S02]  /*16380*/  SEL R7, R7, R25, !P1 ;  /* 0x0000001907077207 */ /* 0x000fe40004800000 */
[----:B------:R-:W-:Y:S02]  /*16390*/  SEL R8, R8, R26, !P1 ;  /* 0x0000001a08087207 */ /* 0x000fe40004800000 */
[----:B------:R-:W-:Y:S01]  /*163a0*/  SEL R9, R9, R27, !P1 ;  /* 0x0000001b09097207 */ /* 0x000fe20004800000 */
[----:B------:R-:W-:Y:S06]  /*163b0*/  @!P0 BRA `(.L_x_3103) ;  /* 0xfffffffc00648947 */ /* 0x000fec000383ffff */
.L_x_3100:
[----:B------:R-:W-:Y:S05]  /*163c0*/  BSYNC B0 ;  /* 0x0000000000007941 */ /* 0x000fea0003800000 */
.L_x_3098:
[----:B------:R-:W0:Y:S01]  /*163d0*/  S2R R11, SR_TID.Y ;  /* 0x00000000000b7919 */ /* 0x000e220000002200 */
[----:B------:R-:W0:Y:S01]  /*163e0*/  LDC R10, c[0x0][RZ] ;  /* 0x00000000ff0a7b82 */ /* 0x000e220000000800 */
[----:B------:R-:W-:Y:S01]  /*163f0*/  UIADD3 UR4, UR4, 0x10, URZ ;  /* 0x0000001004047890 */ /* 0x000fe2000fffe03f */
[----:B------:R-:W-:Y:S01]  /*16400*/  IMAD.MOV.U32 R24, RZ, RZ, R0 ;  /* 0x000000ffff187224 */ /* 0x000fe200078e0000 */
[----:B------:R-:W0:Y:S01]  /*16410*/  S2R R20, SR_TID.X ;  /* 0x0000000000147919 */ /* 0x000e220000002100 */
[----:B------:R-:W-:Y:S01]  /*16420*/  IMAD.MOV.U32 R25, RZ, RZ, R3 ;  /* 0x000000ffff197224 */ /* 0x000fe200078e0003 */
[----:B------:R-:W-:Y:S01]  /*16430*/  ULEA UR4, UR5, UR4, 0x18 ;  /* 0x0000000405047291 */ /* 0x000fe2000f8ec03f */
[----:B------:R-:W-:Y:S01]  /*16440*/  IMAD.MOV.U32 R26, RZ, RZ, R4 ;  /* 0x000000ffff1a7224 */ /* 0x000fe200078e0004 */
[----:B------:R-:W-:Y:S01]  /*16450*/  ULDC UR6, c[0x0][0x4] ;  /* 0x0000010000067ab9 */ /* 0x000fe20000000800 */
[----:B------:R-:W-:Y:S01]  /*16460*/  IMAD.MOV.U32 R27, RZ, RZ, R5 ;  /* 0x000000ffff1b7224 */ /* 0x000fe200078e0005 */
[----:B------:R-:W-:Y:S01]  /*16470*/  USHF.R.U32.HI UR5, URZ, 0x1, UR6 ;  /* 0x000000013f057899 */ /* 0x000fe20008011606 */
[----:B------:R-:W-:-:S02]  /*16480*/  IMAD.MOV.U32 R21, RZ, RZ, R7 ;  /* 0x000000ffff157224 */ /* 0x000fc400078e0007 */
[----:B------:R-:W-:Y:S02]  /*16490*/  IMAD.MOV.U32 R22, RZ, RZ, R8 ;  /* 0x000000ffff167224 */ /* 0x000fe400078e0008 */
[----:B------:R-:W-:Y:S01]  /*164a0*/  IMAD.MOV.U32 R23, RZ, RZ, R9 ;  /* 0x000000ffff177224 */ /* 0x000fe200078e0009 */
[----:B------:R-:W-:Y:S01]  /*164b0*/  ISETP.NE.AND P0, PT, RZ, UR5, PT ;  /* 0x00000005ff007c0c */ /* 0x000fe2000bf05270 */
[----:B0-----:R-:W-:Y:S02]  /*164c0*/  IMAD R11, R11, R10, R20 ;  /* 0x0000000a0b0b7224 */ /* 0x001fe400078e0214 */
[----:B------:R-:W-:-:S03]  /*164d0*/  IMAD.MOV.U32 R20, RZ, RZ, R6 ;  /* 0x000000ffff147224 */ /* 0x000fc600078e0006 */
[----:B------:R-:W-:-:S05]  /*164e0*/  LEA R11, R11, UR4, 0x5 ;  /* 0x000000040b0b7c11 */ /* 0x000fca000f8e28ff */
[----:B------:R0:W-:Y:S04]  /*164f0*/  STS.128 [R11], R24 ;  /* 0x000000180b007388 */ /* 0x0001e80000000c00 */
[----:B------:R0:W-:Y:S01]  /*16500*/  STS.128 [R11+0x10], R20 ;  /* 0x000010140b007388 */ /* 0x0001e20000000c00 */
[----:B------:R-:W-:Y:S05]  /*16510*/  @!P0 BRA `(.L_x_3104) ;  /* 0x0000000000e08947 */ /* 0x000fea0003800000 */
[----:B------:R-:W-:-:S07]  /*16520*/  MOV R15, UR5 ;  /* 0x00000005000f7c02 */ /* 0x000fce0008000f00 */
.L_x_3107:
[----:B--2---:R-:W2:Y:S01]  /*16530*/  S2R R18, SR_TID.Y ;  /* 0x0000000000127919 */ /* 0x004ea20000002200 */
[----:B------:R-:W-:Y:S01]  /*16540*/  BSSY B0, `(.L_x_3105) ;  /* 0x0000033000007945 */ /* 0x000fe20003800000 */
[----:B------:R-:W-:Y:S01]  /*16550*/  BAR.SYNC.DEFER_BLOCKING 0x0 ;  /* 0x0000000000007b1d */ /* 0x000fe20000010000 */
[----:B------:R-:W-:Y:S01]  /*16560*/  ISETP.GT.AND P6, PT, R15, 0x1, PT ;  /* 0x000000010f00780c */ /* 0x000fe20003fc4270 */
[----:B--2---:R-:W-:-:S05]  /*16570*/  IMAD.IADD R17, R18, 0x1, R15 ;  /* 0x0000000112117824 */ /* 0x004fca00078e020f */
[----:B------:R-:W-:-:S04]  /*16580*/  ISETP.GE.U32.AND P0, PT, R17, UR6, PT ;  /* 0x0000000611007c0c */ /* 0x000fc8000bf06070 */
[----:B------:R-:W-:Y:S02]  /*16590*/  ISETP.GE.U32.OR P0, PT, R18, R15, P0 ;  /* 0x0000000f1200720c */ /* 0x000fe40000706470 */
[----:B------:R-:W-:-:S11]  /*165a0*/  SHF.R.S32.HI R18, RZ, 0x1, R15 ;  /* 0x00000001ff127819 */ /* 0x000fd6000001140f */
[----:B------:R-:W-:Y:S05]  /*165b0*/  @P0 BRA `(.L_x_3106) ;  /* 0x0000000000ac0947 */ /* 0x000fea0003800000 */
[----:B------:R-:W2:Y:S02]  /*165c0*/  S2R R19, SR_TID.X ;  /* 0x0000000000137919 */ /* 0x000ea40000002100 */
[----:B--2---:R-:W-:-:S05]  /*165d0*/  IMAD R15, R17, R10, R19 ;  /* 0x0000000a110f7224 */ /* 0x004fca00078e0213 */
[----:B------:R-:W-:-:S05]  /*165e0*/  LEA R15, R15, UR4, 0x5 ;  /* 0x000000040f0f7c11 */ /* 0x000fca000f8e28ff */
[----:B0-----:R-:W0:Y:S04]  /*165f0*/  LDS.128 R20, [R15] ;  /* 0x000000000f147984 */ /* 0x001e280000000c00 */
[----:B------:R-:W2:Y:S01]  /*16600*/  LDS.128 R24, [R15+0x10] ;  /* 0x000010000f187984 */ /* 0x000ea20000000c00 */
[CC--:B0-----:R-:W-:Y:S02]  /*16610*/  ISETP.NE.U32.AND P1, PT, R0.reuse, R20.reuse, PT ;  /* 0x000000140000720c */ /* 0x0c1fe40003f25070 */
[----:B------:R-:W-:Y:S02]  /*16620*/  ISETP.GE.U32.AND P3, PT, R0, R20, PT ;  /* 0x000000140000720c */ /* 0x000fe40003f66070 */
[----:B--2---:R-:W-:Y:S02]  /*16630*/  ISETP.NE.U32.AND P0, PT, R6, R24, PT ;  /* 0x000000180600720c */ /* 0x004fe40003f05070 */
[----:B------:R-:W-:-:S02]  /*16640*/  ISETP.NE.AND.EX P1, PT, R3, R21, PT, P1 ;  /* 0x000000150300720c */ /* 0x000fc40003f25310 */
[----:B------:R-:W-:Y:S02]  /*16650*/  ISETP.GE.AND.EX P3, PT, R3, R21, PT, P3 ;  /* 0x000000150300720c */ /* 0x000fe40003f66330 */
[----:B------:R-:W-:Y:S02]  /*16660*/  ISETP.NE.AND.EX P0, PT, R7, R25, PT, P0 ;  /* 0x000000190700720c */ /* 0x000fe40003f05300 */
[----:B------:R-:W-:Y:S02]  /*16670*/  ISETP.GE.U32.AND P5, PT, R6, R24, PT ;  /* 0x000000180600720c */ /* 0x000fe40003fa6070 */
[----:B------:R-:W-:Y:S02]  /*16680*/  SEL R17, RZ, 0xffffffff, P3 ;  /* 0xffffffffff117807 */ /* 0x000fe40001800000 */
[----:B------:R-:W-:Y:S02]  /*16690*/  ISETP.GE.U32.AND P2, PT, R4, R22, PT ;  /* 0x000000160400720c */ /* 0x000fe40003f46070 */
[----:B------:R-:W-:-:S02]  /*166a0*/  ISETP.GE.U32.AND P3, PT, R8, R26, PT ;  /* 0x0000001a0800720c */ /* 0x000fc40003f66070 */
[----:B------:R-:W-:Y:S02]  /*166b0*/  ISETP.GE.AND.EX P5, PT, R7, R25, PT, P5 ;  /* 0x000000190700720c */ /* 0x000fe40003fa6350 */
[----:B------:R-:W-:Y:S02]  /*166c0*/  ISETP.GE.AND.EX P2, PT, R5, R23, PT, P2 ;  /* 0x000000170500720c */ /* 0x000fe40003f46320 */
[----:B------:R-:W-:Y:S02]  /*166d0*/  ISETP.GE.AND.EX P3, PT, R9, R27, PT, P3 ;  /* 0x0000001b0900720c */ /* 0x000fe40003f66330 */
        /* <DEDUP_REMOVED lines=21> */
[----:B------:R2:W-:Y:S01]  /*16830*/  STS.128 [R11], R20 ;  /* 0x000000140b007388 */ /* 0x0005e20000000c00 */
[----:B------:R-:W-:-:S02]  /*16840*/  IMAD.MOV.U32 R26, RZ, RZ, R8 ;  /* 0x000000ffff1a7224 */ /* 0x000fc400078e0008 */
[----:B------:R-:W-:-:S05]  /*16850*/  IMAD.MOV.U32 R27, RZ, RZ, R9 ;  /* 0x000000ffff1b7224 */ /* 0x000fca00078e0009 */
[----:B------:R2:W-:Y:S02]  /*16860*/  STS.128 [R11+0x10], R24 ;  /* 0x000010180b007388 */ /* 0x0005e40000000c00 */
.L_x_3106:
[----:B------:R-:W-:Y:S05]  /*16870*/  BSYNC B0 ;  /* 0x0000000000007941 */ /* 0x000fea0003800000 */
.L_x_3105:
[----:B------:R-:W-:Y:S01]  /*16880*/  IMAD.MOV.U32 R15, RZ, RZ, R18 ;  /* 0x000000ffff0f7224 */ /* 0x000fe200078e0012 */
[----:B------:R-:W-:Y:S06]  /*16890*/  @P6 BRA `(.L_x_3107) ;  /* 0xfffffffc00246947 */ /* 0x000fec000383ffff */
.L_x_3104:
        /* <DEDUP_REMOVED lines=8> */
[----:B------:R-:W-:Y:S02]  /*16920*/  IMAD.MOV.U32 R21, RZ, RZ, R3 ;  /* 0x000000ffff157224 */ /* 0x000fe400078e0003 */
[----:B------:R-:W-:Y:S01]  /*16930*/  IMAD.MOV.U32 R22, RZ, RZ, R4 ;  /* 0x000000ffff167224 */ /* 0x000fe200078e0004 */
[----:B------:R-:W-:Y:S01]  /*16940*/  SHF.R.S32.HI R17, RZ, 0x1, R15 ;  /* 0x00000001ff117819 */ /* 0x000fe2000001140f */
[----:B------:R-:W-:Y:S01]  /*16950*/  IMAD.MOV.U32 R23, RZ, RZ, R5 ;  /* 0x000000ffff177224 */ /* 0x000fe200078e0005 */
[----:B------:R-:W-:Y:S01]  /*16960*/  HFMA2.MMA R15, -RZ, RZ, 0, 1.9073486328125e-06 ;  /* 0x00000020ff0f7435 */ /* 0x000fe200000001ff */
[----:B------:R-:W-:Y:S01]  /*16970*/  IMAD.MOV.U32 R24, RZ, RZ, R6 ;  /* 0x000000ffff187224 */ /* 0x000fe200078e0006 */
[----:B------:R-:W-:Y:S01]  /*16980*/  ISETP.GE.AND P0, PT, R17, 0x20, PT ;  /* 0x000000201100780c */ /* 0x000fe20003f06270 */
[----:B------:R-:W-:Y:S01]  /*16990*/  IMAD.MOV.U32 R25, RZ, RZ, R7 ;  /* 0x000000ffff197224 */ /* 0x000fe200078e0007 */
[----:B------:R3:W-:Y:S01]  /*169a0*/  STS.128 [R11], R20 ;  /* 0x000000140b007388 */ /* 0x0007e20000000c00 */
[----:B------:R-:W-:-:S02]  /*169b0*/  IMAD.MOV.U32 R26, RZ, RZ, R8 ;  /* 0x000000ffff1a7224 */ /* 0x000fc400078e0008 */
[----:B------:R-:W-:-:S05]  /*169c0*/  IMAD.MOV.U32 R27, RZ, RZ, R9 ;  /* 0x000000ffff1b7224 */ /* 0x000fca00078e0009 */
[----:B------:R3:W-:Y:S03]  /*169d0*/  STS.128 [R11+0x10], R24 ;  /* 0x000010180b007388 */ /* 0x0007e60000000c00 */
[----:B------:R-:W-:Y:S05]  /*169e0*/  @!P0 BRA `(.L_x_3109) ;  /* 0x0000000000d48947 */ /* 0x000fea0003800000 */
.L_x_3112:
[----:B0-----:R-:W0:Y:S01]  /*169f0*/  S2R R18, SR_TID.X ;  /* 0x0000000000127919 */ /* 0x001e220000002100 */
[----:B------:R-:W-:Y:S01]  /*16a00*/  BSSY B0, `(.L_x_3110) ;  /* 0x000002f000007945 */ /* 0x000fe20003800000 */
[----:B------:R-:W-:Y:S01]  /*16a10*/  BAR.SYNC.DEFER_BLOCKING 0x0 ;  /* 0x0000000000007b1d */ /* 0x000fe20000010000 */
[----:B0-----:R-:W-:-:S05]  /*16a20*/  IMAD.IADD R15, R18, 0x1, R17 ;  /* 0x00000001120f7824 */ /* 0x001fca00078e0211 */
[----:B------:R-:W-:-:S04]  /*16a30*/  ISETP.GE.U32.AND P0, PT, R15, R10, PT ;  /* 0x0000000a0f00720c */ /* 0x000fc80003f06070 */
[----:B------:R-:W-:-:S13]  /*16a40*/  ISETP.GE.U32.OR P0, PT, R18, R17, P0 ;  /* 0x000000111200720c */ /* 0x000fda0000706470 */
[----:B------:R-:W-:Y:S05]  /*16a50*/  @P0 BRA `(.L_x_3111) ;  /* 0x0000000000a40947 */ /* 0x000fea0003800000 */
[----:B------:R-:W-:-:S05]  /*16a60*/  IMAD R15, R17, 0x20, R11 ;  /* 0x00000020110f7824 */ /* 0x000fca00078e020b */
[----:B---3--:R-:W0:Y:S04]  /*16a70*/  LDS.128 R20, [R15] ;  /* 0x000000000f147984 */ /* 0x008e280000000c00 */
[----:B------:R-:W2:Y:S01]  /*16a80*/  LDS.128 R24, [R15+0x10] ;  /* 0x000010000f187984 */ /* 0x000ea20000000c00 */
[CC--:B0-----:R-:W-:Y:S02]  /*16a90*/  ISETP.NE.U32.AND P2, PT, R0.reuse, R20.reuse, PT ;  /* 0x000000140000720c */ /* 0x0c1fe40003f45070 */
[----:B------:R-:W-:Y:S02]  /*16aa0*/  ISETP.GE.U32.AND P5, PT, R0, R20, PT ;  /* 0x000000140000720c */ /* 0x000fe40003fa6070 */
[----:B--2---:R-:W-:Y:S02]  /*16ab0*/  ISETP.NE.U32.AND P0, PT, R6, R24, PT ;  /* 0x000000180600720c */ /* 0x004fe40003f05070 */
        /* <DEDUP_REMOVED lines=35> */
.L_x_3111:
[----:B------:R-:W-:Y:S05]  /*16cf0*/  BSYNC B0 ;  /* 0x0000000000007941 */ /* 0x000fea0003800000 */
.L_x_3110:
[----:B------:R-:W-:-:S04]  /*16d00*/  SHF.R.S32.HI R17, RZ, 0x1, R17 ;  /* 0x00000001ff117819 */ /* 0x000fc80000011411 */
[----:B------:R-:W-:-:S13]  /*16d10*/  ISETP.GE.AND P0, PT, R17, 0x20, PT ;  /* 0x000000201100780c */ /* 0x000fda0003f06270 */
[----:B------:R-:W-:Y:S05]  /*16d20*/  @P0 BRA `(.L_x_3112) ;  /* 0xfffffffc00300947 */ /* 0x000fea000383ffff */
[----:B------:R-:W-:-:S07]  /*16d30*/  IMAD.MOV.U32 R15, RZ, RZ, 0x20 ;  /* 0x00000020ff0f7424 */ /* 0x000fce00078e00ff */
.L_x_3109:
[----:B------:R-:W-:Y:S01]  /*16d40*/  BAR.SYNC.DEFER_BLOCKING 0x0 ;  /* 0x0000000000007b1d */ /* 0x000fe20000010000 */
[----:B------:R-:W-:-:S13]  /*16d50*/  ISETP.GE.AND P0, PT, R15, 0x2, PT ;  /* 0x000000020f00780c */ /* 0x000fda0003f06270 */
[----:B------:R-:W-:Y:S05]  /*16d60*/  @!P0 BRA `(.L_x_3108) ;  /* 0x0000000000a08947 */ /* 0x000fea0003800000 */
[----:B------:R-:W-:-:S07]  /*16d70*/  IMAD.MOV.U32 R10, RZ, RZ, 0x1 ;  /* 0x00000001ff0a7424 */ /* 0x000fce00078e00ff */
.L_x_3113:
[----:B0-23--:R-:W0:Y:S04]  /*16d80*/  SHFL.DOWN PT, R11, R0, R10, 0x1f ;  /* 0x08001f0a000b7589 */ /* 0x00de2800000e0000 */
[----:B------:R-:W2:Y:S04]  /*16d90*/  SHFL.DOWN PT, R21, R6, R10, 0x1f ;  /* 0x08001f0a06157589 */ /* 0x000ea800000e0000 */
[----:B------:R-:W3:Y:S04]  /*16da0*/  SHFL.DOWN PT, R18, R3, R10, 0x1f ;  /* 0x08001f0a03127589 */ /* 0x000ee800000e0000 */
[----:B------:R-:W4:Y:S04]  /*16db0*/  SHFL.DOWN PT, R22, R7, R10, 0x1f ;  /* 0x08001f0a07167589 */ /* 0x000f2800000e0000 */
[----:B------:R-:W5:Y:S04]  /*16dc0*/  SHFL.DOWN PT, R17, R4, R10, 0x1f ;  /* 0x08001f0a04117589 */ /* 0x000f6800000e0000 */
[----:B------:R-:W1:Y:S04]  /*16dd0*/  SHFL.DOWN PT, R23, R8, R10, 0x1f ;  /* 0x08001f0a08177589 */ /* 0x000e6800000e0000 */
[----:B------:R-:W1:Y:S01]  /*16de0*/  SHFL.DOWN PT, R20, R5, R10, 0x1f ;  /* 0x08001f0a05147589 */ /* 0x000e6200000e0000 */
[----:B0-----:R-:W-:-:S02]  /*16df0*/  ISETP.NE.U32.AND P2, PT, R0, R11, PT ;  /* 0x0000000b0000720c */ /* 0x001fc40003f45070 */
[----:B------:R-:W-:Y:S01]  /*16e00*/  ISETP.GE.U32.AND P5, PT, R0, R11, PT ;  /* 0x0000000b0000720c */ /* 0x000fe20003fa6070 */
[----:B------:R0:W1:Y:S01]  /*16e10*/  SHFL.DOWN PT, R24, R9, R10, 0x1f ;  /* 0x08001f0a09187589 */ /* 0x00006200000e0000 */
[CC--:B--2---:R-:W-:Y:S02]  /*16e20*/  ISETP.NE.U32.AND P0, PT, R6.reuse, R21.reuse, PT ;  /* 0x000000150600720c */ /* 0x0c4fe40003f05070 */
[----:B------:R-:W-:Y:S02]  /*16e30*/  ISETP.GE.U32.AND P6, PT, R6, R21, PT ;  /* 0x000000150600720c */ /* 0x000fe40003fc6070 */
[CC--:B---3--:R-:W-:Y:S02]  /*16e40*/  ISETP.NE.AND.EX P2, PT, R3.reuse, R18.reuse, PT, P2 ;  /* 0x000000120300720c */ /* 0x0c8fe40003f45320 */
[----:B------:R-:W-:Y:S02]  /*16e50*/  ISETP.GE.AND.EX P5, PT, R3, R18, PT, P5 ;  /* 0x000000120300720c */ /* 0x000fe40003fa6350 */
[CC--:B----4-:R-:W-:Y:S01]  /*16e60*/  ISETP.NE.AND.EX P0, PT, R7.reuse, R22.reuse, PT, P0 ;  /* 0x000000160700720c */ /* 0x0d0fe20003f05300 */
[----:B0-----:R-:W-:Y:S01]  /*16e70*/  IMAD.SHL.U32 R10, R10, 0x2, RZ ;  /* 0x000000020a0a7824 */ /* 0x001fe200078e00ff */
[----:B------:R-:W-:-:S02]  /*16e80*/  ISETP.GE.AND.EX P6, PT, R7, R22, PT, P6 ;  /* 0x000000160700720c */ /* 0x000fc40003fc6360 */
[----:B-----5:R-:W-:Y:S02]  /*16e90*/  ISETP.GE.U32.AND P1, PT, R4, R17, PT ;  /* 0x000000110400720c */ /* 0x020fe40003f26070 */
[----:B------:R-:W-:Y:S02]  /*16ea0*/  SEL R19, RZ, 0xffffffff, P5 ;  /* 0xffffffffff137807 */ /* 0x000fe40002800000 */
[----:B-1----:R-:W-:Y:S02]  /*16eb0*/  ISETP.GE.U32.AND P3, PT, R8, R23, PT ;  /* 0x000000170800720c */ /* 0x002fe40003f66070 */
[----:B------:R-:W-:Y:S02]  /*16ec0*/  SEL R25, RZ, 0xffffffff, P6 ;  /* 0xffffffffff197807 */ /* 0x000fe40003000000 */
[----:B------:R-:W-:Y:S02]  /*16ed0*/  ISETP.GE.AND.EX P1, PT, R5, R20, PT, P1 ;  /* 0x000000140500720c */ /* 0x000fe40003f26310 */
[----:B------:R-:W-:-:S02]  /*16ee0*/  ISETP.GE.AND.EX P3, PT, R9, R24, PT, P3 ;  /* 0x000000180900720c */ /* 0x000fc40003f66330 */
        /* <DEDUP_REMOVED lines=16> */
.L_x_3108:
[----:B------:R-:W-:Y:S05]  /*16ff0*/  @!P4 EXIT ;  /* 0x000000000000c94d */ /* 0x000fea0003800000 */
[----:B0-23--:R-:W0:Y:S01]  /*17000*/  LDC.64 R10, c[0x0][0x628] ;  /* 0x00018a00ff0a7b82 */ /* 0x00de220000000a00 */
        /* <DEDUP_REMOVED lines=18> */
[----:B--2---:R-:W-:-:S02]  /*17130*/  ISETP.NE.U32.AND P2, PT, R4, R0, PT ;  /* 0x000000000400720c */ /* 0x004fc40003f45070 */
[----:B------:R-:W-:Y:S02]  /*17140*/  ISETP.GE.U32.AND P4, PT, R4, R0, PT ;  /* 0x000000000400720c */ /* 0x000fe40003f86070 */
[CC--:B---3--:R-:W-:Y:S02]  /*17150*/  ISETP.NE.U32.AND P0, PT, R10.reuse, R6.reuse, PT ;  /* 0x000000060a00720c */ /* 0x0c8fe40003f05070 */
[----:B------:R-:W-:Y:S02]  /*17160*/  ISETP.NE.AND.EX P2, PT, R5, R3, PT, P2 ;  /* 0x000000030500720c */ /* 0x000fe40003f45320 */
[----:B------:R-:W-:Y:S02]  /*17170*/  ISETP.NE.AND.EX P0, PT, R11, R7, PT, P0 ;  /* 0x000000070b00720c */ /* 0x000fe40003f05300 */
[----:B------:R-:W-:Y:S02]  /*17180*/  ISETP.GE.U32.AND P5, PT, R10, R6, PT ;  /* 0x000000060a00720c */ /* 0x000fe40003fa6070 */
[----:B----4-:R-:W-:-:S02]  /*17190*/  ISETP.GE.U32.AND P1, PT, R8, R22, PT ;  /* 0x000000160800720c */ /* 0x010fc40003f26070 */
[----:B-----5:R-:W-:Y:S02]  /*171a0*/  ISETP.GE.U32.AND P3, PT, R14, R21, PT ;  /* 0x000000150e00720c */ /* 0x020fe40003f66070 */
[----:B------:R-:W-:Y:S02]  /*171b0*/  ISETP.GE.AND.EX P4, PT, R5, R3, PT, P4 ;  /* 0x000000030500720c */ /* 0x000fe40003f86340 */
[----:B------:R-:W-:Y:S02]  /*171c0*/  ISETP.GE.AND.EX P5, PT, R11, R7, PT, P5 ;  /* 0x000000070b00720c */ /* 0x000fe40003fa6350 */
        /* <DEDUP_REMOVED lines=17> */
[----:B------:R-:W-:-:S07]  /*172e0*/  SEL R20, R15, R20, !P1 ;  /* 0x000000140f147207 */ /* 0x000fce0004800000 */
.L_x_3115:
[----:B------:R-:W-:Y:S02]  /*172f0*/  IMAD.MOV.U32 R4, RZ, RZ, R0 ;  /* 0x000000ffff047224 */ /* 0x000fe400078e0000 */
[----:B------:R-:W-:Y:S02]  /*17300*/  IMAD.MOV.U32 R5, RZ, RZ, R3 ;  /* 0x000000ffff057224 */ /* 0x000fe400078e0003 */
        /* <DEDUP_REMOVED lines=22> */
.L_x_3117:
        /* <DEDUP_REMOVED lines=10> */
[----:B------:R2:W3:Y:S01]  /*17510*/  LDC.64 R14, c[0x4][R0] ;  /* 0x01000000000e7b82 */ /* 0x0004e20000000a00 */
        /* <DEDUP_REMOVED lines=10> */
[----:B01-3--:R-:W-:Y:S05]  /*175c0*/  CALL.ABS.NOINC R14 ;  /* 0x000000000e007343 */ /* 0x00bfea0003c00000 */
.L_x_3118:
[----:B------:R-:W-:Y:S02]  /*175d0*/  ULDC.64 UR4, c[0x0][0x600] ;  /* 0x0001800000047ab9 */ /* 0x000fe40000000a00 */
[----:B------:R-:W-:-:S05]  /*175e0*/  IADD3 R2, P0, R2, UR4, RZ ;  /* 0x0000000402027c10 */ /* 0x000fca000ff1e0ff */
[----:B------:R-:W-:-:S05]  /*175f0*/  IMAD.X R3, RZ, RZ, UR5, P0 ;  /* 0x00000005ff037e24 */ /* 0x000fca00080e06ff */
[----:B------:R-:W-:Y:S01]  /*17600*/  STG.E.64 desc[UR60][R2.64], R18 ;  /* 0x0000001202007986 */ /* 0x000fe2000c101b3c */
[----:B------:R-:W-:Y:S05]  /*17610*/  EXIT ;  /* 0x000000000000794d */ /* 0x000fea0003800000 */
.L_x_3116:
[----:B------:R-:W-:Y:S04]  /*17620*/  STG.E.64 desc[UR60][R12.64], R4 ;  /* 0x000000040c007986 */ /* 0x000fe8000c101b3c */
[----:B------:R-:W-:Y:S04]  /*17630*/  STG.E.64 desc[UR60][R12.64+0x8], R22 ;  /* 0x000008160c007986 */ /* 0x000fe8000c101b3c */
[----:B------:R-:W-:Y:S04]  /*17640*/  STG.E.64 desc[UR60][R12.64+0x10], R6 ;  /* 0x000010060c007986 */ /* 0x000fe8000c101b3c */
[----:B------:R-:W-:Y:S01]  /*17650*/  STG.E.64 desc[UR60][R12.64+0x18], R18 ;  /* 0x000018120c007986 */ /* 0x000fe2000c101b3c */
[----:B------:R-:W-:Y:S05]  /*17660*/  EXIT ;  /* 0x000000000000794d */ /* 0x000fea0003800000 */
.L_x_3114:
        /* <DEDUP_REMOVED lines=17> */
.L_x_3120:
[----:B------:R-:W-:Y:S02]  /*17780*/  CS2R R22, SRZ ;  /* 0x0000000000167805 */ /* 0x000fe4000001ff00 */
[----:B------:R-:W-:-:S07]  /*17790*/  CS2R R20, SRZ ;  /* 0x0000000000147805 */ /* 0x000fce000001ff00 */
.L_x_3119:
[----:B------:R-:W-:Y:S01]  /*177a0*/  ULDC.U8 UR4, c[0x0][0x631] ;  /* 0x00018c4000047ab9 */ /* 0x000fe20000000000 */
[----:B------:R-:W-:Y:S01]  /*177b0*/  IMAD.MOV.U32 R18, RZ, RZ, R22 ;  /* 0x000000ffff127224 */ /* 0x000fe200078e0016 */
[----:B------:R-:W-:Y:S01]  /*177c0*/  ISETP.NE.AND P0, PT, RZ, UR4, PT ;  /* 0x00000004ff007c0c */ /* 0x000fe2000bf05270 */
[----:B------:R-:W-:Y:S02]  /*177d0*/  IMAD.MOV.U32 R19, RZ, RZ, R23 ;  /* 0x000000ffff137224 */ /* 0x000fe400078e0017 */
[----:B------:R-:W-:Y:S02]  /*177e0*/  IMAD.MOV.U32 R22, RZ, RZ, R21 ;  /* 0x000000ffff167224 */ /* 0x000fe400078e0015 */
[----:B------:R-:W-:-:S08]  /*177f0*/  IMAD.MOV.U32 R23, RZ, RZ, R20 ;  /* 0x000000ffff177224 */ /* 0x000fd000078e0014 */
        /* <DEDUP_REMOVED lines=20> */
.L_x_3122:
        /* <DEDUP_REMOVED lines=22> */
.L_x_3123:
[----:B------:R-:W-:Y:S02]  /*17aa0*/  ULDC.64 UR4, c[0x0][0x600] ;  /* 0x0001800000047ab9 */ /* 0x000fe40000000a00 */
[----:B------:R-:W-:-:S05]  /*17ab0*/  IADD3 R2, P0, R2, UR4, RZ ;  /* 0x0000000402027c10 */ /* 0x000fca000ff1e0ff */
[----:B------:R-:W-:-:S05]  /*17ac0*/  IMAD.X R3, RZ, RZ, UR5, P0 ;  /* 0x00000005ff037e24 */ /* 0x000fca00080e06ff */
[----:B------:R-:W-:Y:S01]  /*17ad0*/  STG.E.64 desc[UR60][R2.64], R22 ;  /* 0x0000001602007986 */ /* 0x000fe2000c101b3c */
[----:B------:R-:W-:Y:S05]  /*17ae0*/  EXIT ;  /* 0x000000000000794d */ /* 0x000fea0003800000 */
.L_x_3121:
        /* <DEDUP_REMOVED lines=16> */
.L_x_3124:
        /* <DEDUP_REMOVED lines=15> */
.L_x_3125:
[----:B------:R-:W-:Y:S05]  /*17ce0*/  EXIT ;  /* 0x000000000000794d */ /* 0x000fea0003800000 */
.L_x_3089:
[----:B------:R-:W-:Y:S02]  /*17cf0*/  ULDC UR4, c[0x0][0x230] ;  /* 0x00008c0000047ab9 */ /* 0x000fe40000000800 */
[----:B------:R-:W-:-:S13]  /*17d00*/  ISETP.GE.AND P0, PT, R61, UR4, PT ;  /* 0x000000043d007c0c */ /* 0x000fda000bf06270 */
[----:B------:R-:W-:Y:S05]  /*17d10*/  @P0 EXIT ;  /* 0x000000000000094d */ /* 0x000fea0003800000 */
[----:B------:R-:W0:Y:S01]  /*17d20*/  S2R R0, SR_TID.X ;  /* 0x0000000000007919 */ /* 0x000e220000002100 */
[----:B------:R-:W-:Y:S02]  /*17d30*/  ULDC UR4, c[0x0][0x240] ;  /* 0x0000900000047ab9 */ /* 0x000fe40000000800 */
[----:B------:R-:W-:Y:S02]  /*17d40*/  ISETP.NE.AND P0, PT, RZ, UR4, PT ;  /* 0x00000004ff007c0c */ /* 0x000fe4000bf05270 */
[----:B0-----:R-:W-:-:S13]  /*17d50*/  ISETP.NE.AND P1, PT, R0, RZ, PT ;  /* 0x000000ff0000720c */ /* 0x001fda0003f25270 */
[----:B------:R-:W-:Y:S05]  /*17d60*/  @P0 EXIT P1 ;  /* 0x000000000000094d */ /* 0x000fea0000800000 */
[----:B------:R-:W0:Y:S01]  /*17d70*/  S2R R0, SR_TID.Y ;  /* 0x0000000000007919 */ /* 0x000e220000002200 */
[----:B------:R-:W-:Y:S02]  /*17d80*/  ULDC UR4, c[0x0][0x244] ;  /* 0x0000910000047ab9 */ /* 0x000fe40000000800 */
[----:B------:R-:W-:Y:S02]  /*17d90*/  ISETP.NE.AND P0, PT, RZ, UR4, PT ;  /* 0x00000004ff007c0c */ /* 0x000fe4000bf05270 */
[----:B0-----:R-:W-:-:S13]  /*17da0*/  ISETP.NE.AND P1, PT, R0, RZ, PT ;  /* 0x000000ff0000720c */ /* 0x001fda0003f25270 */
        /* <DEDUP_REMOVED lines=22> */
[C---:B---3--:R-:W-:Y:S02]  /*17f10*/  ISETP.NE.U32.AND P0, PT, R10.reuse, R9, PT ;  /* 0x000000090a00720c */ /* 0x048fe40003f05070 */
        /* <DEDUP_REMOVED lines=25> */
.L_x_3127:
        /* <DEDUP_REMOVED lines=23> */
.L_x_3129:
        /* <DEDUP_REMOVED lines=10> */
[----:B0-----:R0:W2:Y:S01]  /*182c0*/  LDC.64 R2, c[0x4][R0] ;  /* 0x0100000000027b82 */ /* 0x0010a20000000a00 */
        /* <DEDUP_REMOVED lines=11> */
.L_x_3130:
[----:B------:R-:W-:Y:S02]  /*18380*/  ULDC.64 UR4, c[0x0][0x600] ;  /* 0x0001800000047ab9 */ /* 0x000fe40000000a00 */
[----:B------:R-:W-:-:S05]  /*18390*/  IADD3 R16, P0, R16, UR4, RZ ;  /* 0x0000000410107c10 */ /* 0x000fca000ff1e0ff */
[----:B------:R-:W-:-:S05]  /*183a0*/  IMAD.X R17, RZ, RZ, UR5, P0 ;  /* 0x00000005ff117e24 */ /* 0x000fca00080e06ff */
[----:B------:R-:W-:Y:S01]  /*183b0*/  STG.E.64 desc[UR60][R16.64], R18 ;  /* 0x0000001210007986 */ /* 0x000fe2000c101b3c */
[----:B------:R-:W-:Y:S05]  /*183c0*/  EXIT ;  /* 0x000000000000794d */ /* 0x000fea0003800000 */
.L_x_3128:
[----:B------:R-:W-:Y:S04]  /*183d0*/  STG.E.64 desc[UR60][R12.64], R2 ;  /* 0x000000020c007986 */ /* 0x000fe8000c101b3c */
[----:B------:R-:W-:Y:S04]  /*183e0*/  STG.E.64 desc[UR60][R12.64+0x8], R22 ;  /* 0x000008160c007986 */ /* 0x000fe8000c101b3c */
[----:B------:R-:W-:Y:S04]  /*183f0*/  STG.E.64 desc[UR60][R12.64+0x10], R42 ;  /* 0x0000102a0c007986 */ /* 0x000fe8000c101b3c */
[----:B------:R-:W-:Y:S01]  /*18400*/  STG.E.64 desc[UR60][R12.64+0x18], R18 ;  /* 0x000018120c007986 */ /* 0x000fe2000c101b3c */
[----:B------:R-:W-:Y:S05]  /*18410*/  EXIT ;  /* 0x000000000000794d */ /* 0x000fea0003800000 */
.L_x_3126:
        /* <DEDUP_REMOVED lines=17> */
.L_x_3132:
[----:B------:R-:W-:Y:S01]  /*18530*/  IMAD.MOV.U32 R18, RZ, RZ, RZ ;  /* 0x000000ffff127224 */ /* 0x000fe200078e00ff */
[----:B------:R-:W-:Y:S01]  /*18540*/  CS2R R22, SRZ ;  /* 0x0000000000167805 */ /* 0x000fe2000001ff00 */
[----:B------:R-:W-:-:S07]  /*18550*/  IMAD.MOV.U32 R21, RZ, RZ, RZ ;  /* 0x000000ffff157224 */ /* 0x000fce00078e00ff */
.L_x_3131:
[----:B------:R-:W-:Y:S01]  /*18560*/  ULDC.U8 UR4, c[0x0][0x631] ;  /* 0x00018c4000047ab9 */ /* 0x000fe20000000000 */
[----:B------:R-:W-:Y:S01]  /*18570*/  IMAD.MOV.U32 R19, RZ, RZ, R21 ;  /* 0x000000ffff137224 */ /* 0x000fe200078e0015 */
        /* <DEDUP_REMOVED lines=21> */
.L_x_3134:
        /* <DEDUP_REMOVED lines=22> */
.L_x_3135:
[----:B------:R-:W-:Y:S02]  /*18830*/  ULDC.64 UR4, c[0x0][0x600] ;  /* 0x0001800000047ab9 */ /* 0x000fe40000000a00 */
[----:B------:R-:W-:-:S05]  /*18840*/  IADD3 R16, P0, R16, UR4, RZ ;  /* 0x0000000410107c10 */ /* 0x000fca000ff1e0ff */
[----:B------:R-:W-:-:S05]  /*18850*/  IMAD.X R17, RZ, RZ, UR5, P0 ;  /* 0x00000005ff117e24 */ /* 0x000fca00080e06ff */
[----:B------:R-:W-:Y:S01]  /*18860*/  STG.E.64 desc[UR60][R16.64], R18 ;  /* 0x0000001210007986 */ /* 0x000fe2000c101b3c */
[----:B------:R-:W-:Y:S05]  /*18870*/  EXIT ;  /* 0x000000000000794d */ /* 0x000fea0003800000 */
.L_x_3133:
        /* <DEDUP_REMOVED lines=16> */
.L_x_3136:
        /* <DEDUP_REMOVED lines=15> */
.L_x_3137:
[----:B------:R-:W-:Y:S05]  /*18a70*/  EXIT ;  /* 0x000000000000794d */ /* 0x000fea0003800000 */
        .weak           $__internal_20_$__cuda_sm20_div_u64
        .type           $__internal_20_$__cuda_sm20_div_u64,@function
        .size           $__internal_20_$__cuda_sm20_div_u64,($__internal_21_$__cuda_sm20_rem_u64 - $__internal_20_$__cuda_sm20_div_u64)
$__internal_20_$__cuda_sm20_div_u64:
        /* <DEDUP_REMOVED lines=62> */
[----:B------:R-:W-:Y:S02]  /*18e60*/  IADD3.X R15, RZ, R2, RZ, P3, !PT ;  /* 0x00000002ff0f7210 */ /* 0x000fe40001ffe4ff */
[----:B------:R-:W-:Y:S01]  /*18e70*/  SEL R10, R10, R13, P0 ;  /* 0x0000000d0a0a7207 */ /* 0x000fe20000000000 */
[----:B------:R-:W-:Y:S01]  /*18e80*/  IMAD.MOV.U32 R13, RZ, RZ, 0x0 ;  /* 0x00000000ff0d7424 */ /* 0x000fe200078e00ff */
[----:B------:R-:W-:-:S02]  /*18e90*/  ISETP.NE.AND.EX P1, PT, R11, RZ, PT, P1 ;  /* 0x000000ff0b00720c */ /* 0x000fc40003f25310 */
[----:B------:R-:W-:Y:S02]  /*18ea0*/  SEL R15, R15, R2, P0 ;  /* 0x000000020f0f7207 */ /* 0x000fe40000000000 */
[----:B------:R-:W-:Y:S02]  /*18eb0*/  SEL R10, R10, 0xffffffff, P1 ;  /* 0xffffffff0a0a7807 */ /* 0x000fe40000800000 */
[----:B------:R-:W-:Y:S01]  /*18ec0*/  SEL R15, R15, 0xffffffff, P1 ;  /* 0xffffffff0f0f7807 */ /* 0x000fe20000800000 */
[----:B------:R-:W-:Y:S06]  /*18ed0*/  RET.REL.NODEC R12 `(_ZN2at6native13reduce_kernelILi256ELi2ENS0_8ReduceOpIlNS0_9ArgMinOpsIlEEjlLi4ELi4EEEEEvT1_) ;  /* 0xfffffe700c487950 */ /* 0x000fec0003c3ffff */
        .weak           $__internal_21_$__cuda_sm20_rem_u64
        .type           $__internal_21_$__cuda_sm20_rem_u64,@function
        .size           $__internal_21_$__cuda_sm20_rem_u64,(.L_x_6978 - $__internal_21_$__cuda_sm20_rem_u64)
$__internal_21_$__cuda_sm20_rem_u64:
        /* <DEDUP_REMOVED lines=60> */
[----:B------:R-:W-:Y:S02]  /*192a0*/  IMAD.MOV.U32 R6, RZ, RZ, R4 ;  /* 0x000000ffff067224 */ /* 0x000fe400078e0004 */
[----:B------:R-:W-:Y:S01]  /*192b0*/  IMAD.MOV.U32 R7, RZ, RZ, 0x0 ;  /* 0x00000000ff077424 */ /* 0x000fe200078e00ff */
[----:B------:R-:W-:Y:S02]  /*192c0*/  SEL R13, R13, R8, P0 ;  /* 0x000000080d0d7207 */ /* 0x000fe40000000000 */
[----:B------:R-:W-:-:S02]  /*192d0*/  SEL R2, R2, 0xffffffff, P1 ;  /* 0xffffffff02027807 */ /* 0x000fc40000800000 */
[----:B------:R-:W-:Y:S01]  /*192e0*/  SEL R13, R13, 0xffffffff, P1 ;  /* 0xffffffff0d0d7807 */ /* 0x000fe20000800000 */
[----:B------:R-:W-:Y:S06]  /*192f0*/  RET.REL.NODEC R6 `(_ZN2at6native13reduce_kernelILi256ELi2ENS0_8ReduceOpIlNS0_9ArgMinOpsIlEEjlLi4ELi4EEEEEvT1_) ;  /* 0xfffffe6c06407950 */ /* 0x000fec0003c3ffff */
.L_x_3138:
        /* <DEDUP_REMOVED lines=16> */
.L_x_6978:


//--------------------- .text._ZN2at6native13reduce_kernelILi128ELi4ENS0_8ReduceOpIlNS0_9ArgMinOpsIlEEjlLi4ELi4EEEEEvT1_ --------------------------
	.section	.text._ZN2at6native13reduce_kernelILi128ELi4ENS0_8ReduceOpIlNS0_9ArgMinOpsIlEEjlLi4ELi4EEEEEvT1_,"ax",@progbits
	.align	128
        .global         _ZN2at6native13reduce_kernelILi128ELi4ENS0_8ReduceOpIlNS0_9ArgMinOpsIlEEjlLi4ELi4EEEEEvT1_
        .type           _ZN2at6native13reduce_kernelILi128ELi4ENS0_8ReduceOpIlNS0_9ArgMinOpsIlEEjlLi4ELi4EEEEEvT1_,@function
        .size           _ZN2at6native13reduce_kernelILi128ELi4ENS0_8ReduceOpIlNS0_9ArgMinOpsIlEEjlLi4ELi4EEEEEvT1_,(.L_x_6980 - _ZN2at6native13reduce_kernelILi128ELi4ENS0_8ReduceOpIlNS0_9ArgMinOpsIlEEjlLi4ELi4EEEEEvT1_)
        .other          _ZN2at6native13reduce_kernelILi128ELi4ENS0_8ReduceOpIlNS0_9ArgMinOpsIlEEjlLi4ELi4EEEEEvT1_,@"STO_CUDA_ENTRY STV_DEFAULT"
_ZN2at6native13reduce_kernelILi128ELi4ENS0_8ReduceOpIlNS0_9ArgMinOpsIlEEjlLi4ELi4EEEEEvT1_:
.text._ZN2at6native13reduce_kernelILi128ELi4ENS0_8ReduceOpIlNS0_9ArgMinOpsIlEEjlLi4ELi4EEEEEvT1_:
[----:B------:R-:W0:Y:S01]  /*0000*/  LDC R1, c[0x0][0x28] ;  /* 0x00000a00ff017b82 */ /* 0x000e220000000800 */
[----:B------:R-:W1:Y:S07]  /*0010*/  S2R R17, SR_TID.X ;  /* 0x0000000000117919 */ /* 0x000e6e0000002100 */
[----:B------:R-:W2:Y:S01]  /*0020*/  LDC R5, c[0x0][0x3fc] ;  /* 0x0000ff00ff057b82 */ /* 0x000ea20000000800 */
[----:B------:R-:W-:Y:S01]  /*0030*/  ULDC UR5, c[0x0][0x24c] ;  /* 0x0000930000057ab9 */ /* 0x000fe20000000800 */
[----:B------:R-:W-:Y:S01]  /*0040*/  IMAD.MOV.U32 R4, RZ, RZ, RZ ;  /* 0x000000ffff047224 */ /* 0x000fe200078e00ff */
[----:B------:R-:W3:Y:S05]  /*0050*/  S2R R2, SR_TID.Y ;  /* 0x0000000000027919 */ /* 0x000eea0000002200 */
[----:B------:R-:W4:Y:S08]  /*0060*/  S2UR UR4, SR_CTAID.X ;  /* 0x00000000000479c3 */ /* 0x000f300000002500 */
[----:B------:R-:W4:Y:S01]  /*0070*/  LDC R0, c[0x0][0x238] ;  /* 0x00008e00ff007b82 */ /* 0x000f220000000800 */
[----:B--2---:R-:W-:Y:S01]  /*0080*/  ISETP.NE.AND P0, PT, R5, RZ, PT ;  /* 0x000000ff0500720c */ /* 0x004fe20003f05270 */
[----:B-1----:R-:W-:Y:S01]  /*0090*/  IMAD R3, R17, UR5, RZ ;  /* 0x0000000511037c24 */ /* 0x002fe2000f8e02ff */
[----:B------:R-:W-:-:S03]  /*00a0*/  ULDC UR5, c[0x0][0x250] ;  /* 0x0000940000057ab9 */ /* 0x000fc60000000800 */
[----:B---3--:R-:W-:-:S04]  /*00b0*/  IMAD R3, R2, UR5, R3 ;  /* 0x0000000502037c24 */ /* 0x008fc8000f8e0203 */
[----:B----4-:R-:W-:-:S04]  /*00c0*/  IMAD R3, R0, UR4, R3 ;  /* 0x0000000400037c24 */ /* 0x010fc8000f8e0203 */
        /* <DEDUP_REMOVED lines=275> */
.L_x_3139:
        /* <DEDUP_REMOVED lines=12> */
[----:B------:R-:W-:Y:S01]  /*12c0*/  CS2R R82, SRZ ;  /* 0x0000000000527805 */ /* 0x000fe2000001ff00 */
[----:B------:R-:W-:-:S02]  /*12d0*/  IMAD.MOV.U32 R85, RZ, RZ, RZ ;  /* 0x000000ffff557224 */ /* 0x000fc400078e00ff */
[----:B------:R-:W-:Y:S02]  /*12e0*/  IMAD.MOV.U32 R5, RZ, RZ, RZ ;  /* 0x000000ffff057224 */ /* 0x000fe400078e00ff */
[----:B------:R-:W-:Y:S02]  /*12f0*/  IMAD.MOV.U32 R81, RZ, RZ, RZ ;  /* 0x000000ffff517224 */ /* 0x000fe400078e00ff */
[----:B------:R-:W-:Y:S02]  /*1300*/  IMAD.MOV.U32 R79, RZ, RZ, RZ ;  /* 0x000000ffff4f7224 */ /* 0x000fe400078e00ff */
[----:B------:R-:W-:Y:S02]  /*1310*/  IMAD.MOV.U32 R7, RZ, RZ, RZ ;  /* 0x000000ffff077224 */ /* 0x000fe400078e00ff */
[----:B------:R-:W-:Y:S02]  /*1320*/  IMAD.MOV.U32 R77, RZ, RZ, RZ ;  /* 0x000000ffff4d7224 */ /* 0x000fe400078e00ff */
[----:B------:R-:W-:-:S02]  /*1330*/  IMAD.MOV.U32 R75, RZ, RZ, RZ ;  /* 0x000000ffff4b7224 */ /* 0x000fc400078e00ff */
[----:B------:R-:W-:Y:S02]  /*1340*/  IMAD.MOV.U32 R9, RZ, RZ, RZ ;  /* 0x000000ffff097224 */ /* 0x000fe400078e00ff */
[----:B0-----:R-:W-:Y:S02]  /*1350*/  IMAD R99, R0, UR36, R3 ;  /* 0x0000002400637c24 */ /* 0x001fe4000f8e0203 */
[----:B------:R-:W-:Y:S02]  /*1360*/  IMAD.MOV.U32 R3, RZ, RZ, RZ ;  /* 0x000000ffff037224 */ /* 0x000fe400078e00ff */
[----:B------:R-:W-:Y:S01]  /*1370*/  IMAD.MOV.U32 R0, RZ, RZ, RZ ;  /* 0x000000ffff007224 */ /* 0x000fe200078e00ff */
        /* <DEDUP_REMOVED lines=26> */
.L_x_3143:
        /* <DEDUP_REMOVED lines=31> */
.L_x_3149:
[----:B------:R-:W-:Y:S05]  /*1710*/  BSYNC B2 ;  /* 0x0000000000027941 */ /* 0x000fea0003800000 */
.L_x_3148:
        /* <DEDUP_REMOVED lines=25> */
.L_x_3147:
[----:B------:R-:W-:Y:S05]  /*18b0*/  BSYNC B1 ;  /* 0x0000000000017941 */ /* 0x000fea0003800000 */
.L_x_3146:
[----:B------:R-:W0:Y:S01]  /*18c0*/  LDC R5, c[0x0][0x22c] ;  /* 0x00008b00ff057b82 */ /* 0x000e220000000800 */
[C---:B------:R-:W-:Y:S02]  /*18d0*/  IADD3 R3, P0, -R8.reuse, 0x4, RZ ;  /* 0x0000000408037810 */ /* 0x040fe40007f1e1ff */
[----:B------:R-:W-:Y:S02]  /*18e0*/  IADD3 R16, -R8, 0x4, RZ ;  /* 0x0000000408107810 */ /* 0x000fe40007ffe1ff */
[----:B------:R-:W-:Y:S01]  /*18f0*/  LEA R106, P1, R3, R106, 0x3 ;  /* 0x0000006a036a7211 */ /* 0x000fe200078218ff */
[----:B------:R-:W-:-:S05]  /*1900*/  IMAD.X R4, RZ, RZ, -0x1, P0 ;  /* 0xffffffffff047424 */ /* 0x000fca00000e06ff */
[----:B------:R-:W-:Y:S02]  /*1910*/  LEA.HI.X R107, R3, R107, R4, 0x3, P1 ;  /* 0x0000006b036b7211 */ /* 0x000fe400008f1c04 */
[----:B0-----:R-:W-:-:S07]  /*1920*/  IADD3 R0, R8, -0x4, R5 ;  /* 0xfffffffc08007810 */ /* 0x001fce0007ffe005 */
.L_x_3145:
[----:B------:R-:W-:Y:S05]  /*1930*/  BSYNC B0 ;  /* 0x0000000000007941 */ /* 0x000fea0003800000 */
.L_x_3144:
        /* <DEDUP_REMOVED lines=10> */
[----:B------:R-:W-:Y:S02]  /*19e0*/  IMAD.MOV.U32 R75, RZ, RZ, R22 ;  /* 0x000000ffff4b7224 */ /* 0x000fe400078e0016 */
[----:B------:R-:W-:Y:S02]  /*19f0*/  IMAD.MOV.U32 R25, RZ, RZ, R24 ;  /* 0x000000ffff197224 */ /* 0x000fe400078e0018 */
[----:B0-----:R-:W-:Y:S01]  /*1a00*/  IMAD R6, R17, R6, RZ ;  /* 0x0000000611067224 */ /* 0x001fe200078e02ff */
[----:B------:R-:W-:-:S03]  /*1a10*/  ISETP.NE.AND P6, PT, R7, RZ, PT ;  /* 0x000000ff0700720c */ /* 0x000fc60003fc5270 */
[----:B------:R-:W-:-:S04]  /*1a20*/  IMAD R6, R2, R7, R6 ;  /* 0x0000000702067224 */ /* 0x000fc800078e0206 */
        /* <DEDUP_REMOVED lines=9> */
.L_x_3152:
        /* <DEDUP_REMOVED lines=10> */
[----:B------:R-:W-:Y:S01]  /*1b60*/  ISETP.GE.U32.AND P1, PT, R27, R18, PT ;  /* 0x000000121b00720c */ /* 0x000fe20003f26070 */
[----:B------:R-:W-:Y:S01]  /*1b70*/  IMAD.SHL.U32 R3, R15, 0x4, RZ ;  /* 0x000000040f037824 */ /* 0x000fe200078e00ff */
[----:B------:R-:W-:Y:S02]  /*1b80*/  ISETP.GE.AND.EX P2, PT, R34, RZ, PT, P2 ;  /* 0x000000ff2200720c */ /* 0x000fe40003f46320 */
[----:B------:R-:W-:Y:S01]  /*1b90*/  ISETP.GE.AND.EX P1, PT, R77, RZ, PT, P1 ;  /* 0x000000ff4d00720c */ /* 0x000fe20003f26310 */
[----:B------:R-:W-:Y:S01]  /*1ba0*/  VIADD R23, R3, 0x3 ;  /* 0x0000000303177836 */ /* 0x000fe20000000000 */
[----:B0-----:R-:W-:Y:S02]  /*1bb0*/  SEL R12, RZ, 0xffffffff, P2 ;  /* 0xffffffffff0c7807 */ /* 0x001fe40001000000 */
[----:B------:R-:W-:Y:S02]  /*1bc0*/  SEL R13, RZ, 0xffffffff, P1 ;  /* 0xffffffffff0d7807 */ /* 0x000fe40000800000 */
[----:B------:R-:W-:-:S02]  /*1bd0*/  ISETP.GE.U32.AND P1, PT, R26, R19, PT ;  /* 0x000000131a00720c */ /* 0x000fc40003f26070 */
[----:B------:R-:W-:Y:S02]  /*1be0*/  ISETP.GE.U32.AND P2, PT, R30, R21, PT ;  /* 0x000000151e00720c */ /* 0x000fe40003f46070 */
[----:B------:R-:W-:Y:S02]  /*1bf0*/  ISETP.GE.AND.EX P1, PT, R28, RZ, PT, P1 ;  /* 0x000000ff1c00720c */ /* 0x000fe40003f26310 */
[----:B------:R-:W-:Y:S02]  /*1c00*/  ISETP.GE.AND.EX P2, PT, R32, RZ, PT, P2 ;  /* 0x000000ff2000720c */ /* 0x000fe40003f46320 */
[----:B------:R-:W-:Y:S02]  /*1c10*/  SEL R20, RZ, 0xffffffff, P1 ;  /* 0xffffffffff147807 */ /* 0x000fe40000800000 */
[CC--:B--2---:R-:W-:Y:S02]  /*1c20*/  ISETP.NE.U32.AND P3, PT, R75.reuse, R6.reuse, PT ;  /* 0x000000064b00720c */ /* 0x0c4fe40003f65070 */
[----:B------:R-:W-:-:S02]  /*1c30*/  ISETP.GE.U32.AND P4, PT, R75, R6, PT ;  /* 0x000000064b00720c */ /* 0x000fc40003f86070 */
[-C--:B------:R-:W-:Y:S02]  /*1c40*/  ISETP.NE.AND.EX P3, PT, R25, R7.reuse, PT, P3 ;  /* 0x000000071900720c */ /* 0x080fe40003f65330 */
[----:B------:R-:W-:Y:S02]  /*1c50*/  ISETP.NE.U32.AND P0, PT, R35, R4, PT ;  /* 0x000000042300720c */ /* 0x000fe40003f05070 */
[----:B------:R-:W-:Y:S02]  /*1c60*/  ISETP.GE.AND.EX P4, PT, R25, R7, PT, P4 ;  /* 0x000000071900720c */ /* 0x000fe40003f86340 */
[----:B------:R-:W-:Y:S02]  /*1c70*/  ISETP.NE.AND.EX P0, PT, R37, R5, PT, P0 ;  /* 0x000000052500720c */ /* 0x000fe40003f05300 */
[----:B---3--:R-:W-:-:S04]  /*1c80*/  ISETP.GE.U32.AND P1, PT, R29, R10, PT ;  /* 0x0000000a1d00720c */ /* 0x008fc80003f26070 */
[----:B------:R-:W-:Y:S02]  /*1c90*/  ISETP.GE.AND.EX P1, PT, R31, R11, PT, P1 ;  /* 0x0000000b1f00720c */ /* 0x000fe40003f26310 */
[----:B------:R-:W-:Y:S02]  /*1ca0*/  @P3 SEL R13, RZ, 0xffffffff, P4 ;  /* 0xffffffffff0d3807 */ /* 0x000fe40002000000 */
[----:B------:R-:W-:Y:S02]  /*1cb0*/  ISETP.GE.U32.AND P3, PT, R35, R4, PT ;  /* 0x000000042300720c */ /* 0x000fe40003f66070 */
[----:B------:R-:W-:Y:S02]  /*1cc0*/  ISETP.NE.U32.AND P4, PT, R22, R8, PT ;  /* 0x000000081600720c */ /* 0x000fe40003f85070 */
[----:B------:R-:W-:Y:S02]  /*1cd0*/  ISETP.GE.AND.EX P3, PT, R37, R5, PT, P3 ;  /* 0x000000052500720c */ /* 0x000fe40003f66330 */
[----:B------:R-:W-:-:S02]  /*1ce0*/  ISETP.NE.AND.EX P4, PT, R24, R9, PT, P4 ;  /* 0x000000091800720c */ /* 0x000fc40003f85340 */
[----:B------:R-:W-:Y:S02]  /*1cf0*/  @P0 SEL R12, RZ, 0xffffffff, P3 ;  /* 0xffffffffff0c0807 */ /* 0x000fe40001800000 */
[----:B------:R-:W-:Y:S02]  /*1d00*/  ISETP.NE.U32.AND P3, PT, R29, R10, PT ;  /* 0x0000000a1d00720c */ /* 0x000fe40003f65070 */
[----:B------:R-:W-:Y:S02]  /*1d10*/  ISETP.GE.U32.AND P0, PT, R22, R8, PT ;  /* 0x000000081600720c */ /* 0x000fe40003f06070 */
[----:B------:R-:W-:Y:S02]  /*1d20*/  ISETP.NE.AND.EX P3, PT, R31, R11, PT, P3 ;  /* 0x0000000b1f00720c */ /* 0x000fe40003f65330 */
[----:B------:R-:W-:Y:S02]  /*1d30*/  ISETP.GE.AND.EX P0, PT, R24, R9, PT, P0 ;  /* 0x000000091800720c */ /* 0x000fe40003f06300 */
[----:B------:R-:W-:-:S02]  /*1d40*/  LOP3.LUT R12, R12, 0x1, RZ, 0xc0, !PT ;  /* 0x000000010c0c7812 */ /* 0x000fc400078ec0ff */
[----:B------:R-:W-:Y:S02]  /*1d50*/  @P4 SEL R20, RZ, 0xffffffff, P0 ;  /* 0xffffffffff144807 */ /* 0x000fe40000000000 */
[----:B------:R-:W-:Y:S02]  /*1d60*/  ISETP.GE.U32.AND P0, PT, R23, R0, PT ;  /* 0x000000001700720c */ /* 0x000fe40003f06070 */
[----:B------:R-:W-:Y:S02]  /*1d70*/  ISETP.NE.U32.AND P4, PT, R12, 0x1, PT ;  /* 0x000000010c00780c */ /* 0x000fe40003f85070 */
[----:B------:R-:W-:Y:S02]  /*1d80*/  SEL R12, RZ, 0xffffffff, P2 ;  /* 0xffffffffff0c7807 */ /* 0x000fe40001000000 */
[----:B------:R-:W-:Y:S02]  /*1d90*/  @P3 SEL R12, RZ, 0xffffffff, P1 ;  /* 0xffffffffff0c3807 */ /* 0x000fe40000800000 */
        /* <DEDUP_REMOVED lines=18> */
[----:B------:R-:W-:-:S02]  /*1ec0*/  SEL R34, R34, RZ, !P4 ;  /* 0x000000ff22227207 */ /* 0x000fc40006000000 */
[----:B------:R-:W-:Y:S02]  /*1ed0*/  SEL R77, R77, RZ, !P1 ;  /* 0x000000ff4d4d7207 */ /* 0x000fe40004800000 */
[----:B------:R-:W-:Y:S02]  /*1ee0*/  SEL R28, R28, RZ, !P2 ;  /* 0x000000ff1c1c7207 */ /* 0x000fe40005000000 */
[----:B------:R-:W-:Y:S01]  /*1ef0*/  SEL R32, R32, RZ, !P3 ;  /* 0x000000ff20207207 */ /* 0x000fe20005800000 */
[----:B------:R-:W-:Y:S06]  /*1f00*/  @!P0 BRA `(.L_x_3152) ;  /* 0xfffffff800ec8947 */ /* 0x000fec000383ffff */
.L_x_3151:
[----:B------:R-:W-:Y:S05]  /*1f10*/  BSYNC B0 ;  /* 0x0000000000007941 */ /* 0x000fea0003800000 */
.L_x_3150:
        /* <DEDUP_REMOVED lines=8> */
.L_x_3154:
[----:B------:R-:W-:Y:S05]  /*1fa0*/  BSYNC B0 ;  /* 0x0000000000007941 */ /* 0x000fea0003800000 */
.L_x_3153:
        /* <DEDUP_REMOVED lines=26> */
.L_x_3156:
[----:B------:R-:W-:Y:S05]  /*2150*/  BSYNC B0 ;  /* 0x0000000000007941 */ /* 0x000fea0003800000 */
.L_x_3155:
[CC--:B------:R-:W-:Y:S01]  /*2160*/  ISETP.NE.U32.AND P2, PT, R35.reuse, R75.reuse, PT ;  /* 0x0000004b2300720c */ /* 0x0c0fe20003f45070 */
[----:B------:R-:W-:Y:S01]  /*2170*/  IMAD.MOV.U32 R79, RZ, RZ, RZ ;  /* 0x000000ffff4f7224 */ /* 0x000fe200078e00ff */
[----:B------:R-:W-:Y:S01]  /*2180*/  ISETP.GE.U32.AND P0, PT, R35, R75, PT ;  /* 0x0000004b2300720c */ /* 0x000fe20003f06070 */
[----:B------:R-:W-:Y:S01]  /*2190*/  IMAD.MOV.U32 R7, RZ, RZ, RZ ;  /* 0x000000ffff077224 */ /* 0x000fe200078e00ff */
[----:B------:R-:W-:Y:S02]  /*21a0*/  ISETP.NE.AND.EX P2, PT, R37, R25, PT, P2 ;  /* 0x000000192500720c */ /* 0x000fe40003f45320 */
[----:B------:R-:W-:Y:S02]  /*21b0*/  CS2R R82, SRZ ;  /* 0x0000000000527805 */ /* 0x000fe4000001ff00 */
[----:B------:R-:W-:Y:S01]  /*21c0*/  ISETP.GE.U32.AND P1, PT, R33, R27, PT ;  /* 0x0000001b2100720c */ /* 0x000fe20003f26070 */
[----:B------:R-:W-:Y:S01]  /*21d0*/  IMAD.MOV.U32 R81, RZ, RZ, RZ ;  /* 0x000000ffff517224 */ /* 0x000fe200078e00ff */
[----:B------:R-:W-:Y:S01]  /*21e0*/  ISETP.GE.AND.EX P0, PT, R37, R25, PT, P0 ;  /* 0x000000192500720c */ /* 0x000fe20003f06300 */
[----:B------:R-:W-:Y:S01]  /*21f0*/  IMAD.MOV.U32 R5, RZ, RZ, RZ ;  /* 0x000000ffff057224 */ /* 0x000fe200078e00ff */
[----:B------:R-:W-:-:S02]  /*2200*/  ISETP.GE.AND.EX P1, PT, R34, R77, PT, P1 ;  /* 0x0000004d2200720c */ /* 0x000fc40003f26310 */
[----:B------:R-:W-:Y:S02]  /*2210*/  CS2R R86, SRZ ;  /* 0x0000000000567805 */ /* 0x000fe4000001ff00 */
[----:B------:R-:W-:Y:S01]  /*2220*/  SEL R0, RZ, 0xffffffff, P0 ;  /* 0xffffffffff007807 */ /* 0x000fe20000000000 */
[----:B------:R-:W-:Y:S01]  /*2230*/  IMAD.MOV.U32 R85, RZ, RZ, RZ ;  /* 0x000000ffff557224 */ /* 0x000fe200078e00ff */
[----:B------:R-:W-:Y:S02]  /*2240*/  CS2R R88, SRZ ;  /* 0x0000000000587805 */ /* 0x000fe4000001ff00 */
        /* <DEDUP_REMOVED lines=31> */
[----:B------:R-:W-:Y:S01]  /*2440*/  SEL R0, R3, R30, !P0 ;  /* 0x0000001e03007207 */ /* 0x000fe20004000000 */
[----:B------:R-:W-:Y:S01]  /*2450*/  IMAD.MOV.U32 R3, RZ, RZ, RZ ;  /* 0x000000ffff037224 */ /* 0x000fe200078e00ff */
[----:B------:R-:W-:Y:S02]  /*2460*/  SEL R77, R77, R32, !P0 ;  /* 0x000000204d4d7207 */ /* 0x000fe40004000000 */
[----:B------:R-:W-:Y:S02]  /*2470*/  SEL R75, R75, R29, !P0 ;  /* 0x0000001d4b4b7207 */ /* 0x000fe40004000000 */
[----:B------:R-:W-:Y:S01]  /*2480*/  SEL R9, R9, R31, !P0 ;  /* 0x0000001f09097207 */ /* 0x000fe20004000000 */
[----:B------:R-:W-:Y:S06]  /*2490*/  BRA `(.L_x_3141) ;  /* 0x0000011c00247947 */ /* 0x000fec0003800000 */
.L_x_3142:
        /* <DEDUP_REMOVED lines=20> */
[----:B------:R-:W-:Y:S01]  /*25e0*/  ISETP.GE.U32.AND P0, PT, R3, R92, PT ;  /* 0x0000005c0300720c */ /* 0x000fe20003f06070 */
[----:B------:R-:W-:Y:S01]  /*25f0*/  BSSY B0, `(.L_x_3159) ;  /* 0x0000565000007945 */ /* 0x000fe20003800000 */
        /* <DEDUP_REMOVED lines=55> */
[----:B------:R-:W-:Y:S01]  /*2970*/  IMAD.MOV.U32 R96, RZ, RZ, R0 ;  /* 0x000000ffff607224 */ /* 0x000fe200078e0000 */
[----:B------:R-:W-:Y:S06]  /*2980*/  @P0 BRA `(.L_x_3160) ;  /* 0x0000005000ac0947 */ /* 0x000fec0003800000 */
[----:B------:R-:W-:Y:S01]  /*2990*/  BSSY B1, `(.L_x_3160) ;  /* 0x000052a000017945 */ /* 0x000fe20003800000 */
        /* <DEDUP_REMOVED lines=56> */
[----:B------:R-:W-:-:S07]  /*2d20*/  IMAD.MOV.U32 R96, RZ, RZ, R0 ;  /* 0x000000ffff607224 */ /* 0x000fce00078e0000 */
.L_x_3165:
        /* <DEDUP_REMOVED lines=51> */
[----:B------:R-:W-:Y:S01]  /*3060*/  CS2R R26, SRZ ;  /* 0x00000000001a7805 */ /* 0x000fe2000001ff00 */
        /* <DEDUP_REMOVED lines=235> */
.L_x_3161:
[----:B------:R-:W-:-:S04]  /*3f20*/  LOP3.LUT R23, R27, 0xffffffe0, RZ, 0xc0, !PT ;  /* 0xffffffe01b177812 */ /* 0x000fc800078ec0ff */
[----:B------:R-:W-:-:S05]  /*3f30*/  IADD3 R22, P0, R106, R23, RZ ;  /* 0x000000176a167210 */ /* 0x000fca0007f1e0ff */
[----:B------:R-:W-:-:S05]  /*3f40*/  IMAD.X R23, RZ, RZ, R107, P0 ;  /* 0x000000ffff177224 */ /* 0x000fca00000e066b */
[----:B------:R0:W5:Y:S04]  /*3f50*/  LDG.E.128 R40, desc[UR60][R22.64] ;  /* 0x0000003c16287981 */ /* 0x000168000c1e1d00 */
[----:B------:R0:W5:Y:S01]  /*3f60*/  LDG.E.128 R36, desc[UR60][R22.64+0x10] ;  /* 0x0000103c16247981 */ /* 0x000162000c1e1d00 */
[----:B------:R-:W-:Y:S05]  /*3f70*/  @!P6 BRA `(.L_x_3162) ;  /* 0x0000000c00d8e947 */ /* 0x000fea0003800000 */
[----:B------:R-:W-:Y:S01]  /*3f80*/  ULDC UR34, c[0x0][0x234] ;  /* 0x00008d0000227ab9 */ /* 0x000fe20000000800 */
[----:B0-----:R-:W-:Y:S01]  /*3f90*/  IMAD.MOV.U32 R22, RZ, RZ, RZ ;  /* 0x000000ffff167224 */ /* 0x001fe200078e00ff */
        /* <DEDUP_REMOVED lines=244> */
.L_x_3162:
[----:B0-----:R-:W-:Y:S01]  /*4ee0*/  LOP3.LUT R23, R26, 0xffffffe0, RZ, 0xc0, !PT ;  /* 0xffffffe01a177812 */ /* 0x001fe200078ec0ff */
[----:B------:R-:W0:Y:S03]  /*4ef0*/  LDC R47, c[0x0][0x234] ;  /* 0x00008d00ff2f7b82 */ /* 0x000e260000000800 */
[----:B------:R-:W-:-:S05]  /*4f00*/  IADD3 R22, P0, R106, R23, RZ ;  /* 0x000000176a167210 */ /* 0x000fca0007f1e0ff */
[----:B------:R-:W-:-:S05]  /*4f10*/  IMAD.X R23, RZ, RZ, R107, P0 ;  /* 0x000000ffff177224 */ /* 0x000fca00000e066b */
[----:B------:R1:W5:Y:S04]  /*4f20*/  LDG.E.128 R32, desc[UR60][R22.64] ;  /* 0x0000003c16207981 */ /* 0x000368000c1e1d00 */
[----:B------:R1:W5:Y:S01]  /*4f30*/  LDG.E.128 R28, desc[UR60][R22.64+0x10] ;  /* 0x0000103c161c7981 */ /* 0x000362000c1e1d00 */
[----:B------:R-:W-:Y:S02]  /*4f40*/  IMAD.MOV.U32 R48, RZ, RZ, RZ ;  /* 0x000000ffff307224 */ /* 0x000fe400078e00ff */
[----:B------:R-:W-:Y:S01]  /*4f50*/  IMAD.MOV.U32 R24, RZ, RZ, RZ ;  /* 0x000000ffff187224 */ /* 0x000fe200078e00ff */
[----:B------:R-:W-:Y:S06]  /*4f60*/  @!P6 BRA `(.L_x_3163) ;  /* 0x0000000c00a8e947 */ /* 0x000fec0003800000 */
[----:B01----:R-:W-:Y:S01]  /*4f70*/  IMAD R23, R47, 0x2, R100 ;  /* 0x000000022f177824 */ /* 0x003fe200078e0264 */
        /* <DEDUP_REMOVED lines=233> */
.L_x_3163:
[----:B------:R-:W-:-:S04]  /*5e10*/  LOP3.LUT R45, R24, 0xffffffe0, RZ, 0xc0, !PT ;  /* 0xffffffe0182d7812 */ /* 0x000fc800078ec0ff */
[----:B------:R-:W-:-:S05]  /*5e20*/  IADD3 R44, P0, R106, R45, RZ ;  /* 0x0000002d6a2c7210 */ /* 0x000fca0007f1e0ff */
[----:B------:R-:W-:-:S05]  /*5e30*/  IMAD.X R45, RZ, RZ, R107, P0 ;  /* 0x000000ffff2d7224 */ /* 0x000fca00000e066b */
[----:B------:R2:W5:Y:S04]  /*5e40*/  LDG.E.128 R24, desc[UR60][R44.64] ;  /* 0x0000003c2c187981 */ /* 0x000568000c1e1d00 */
[----:B-1----:R2:W5:Y:S01]  /*5e50*/  LDG.E.128 R20, desc[UR60][R44.64+0x10] ;  /* 0x0000103c2c147981 */ /* 0x002562000c1e1d00 */
[----:B------:R-:W-:Y:S05]  /*5e60*/  @!P6 BRA `(.L_x_3164) ;  /* 0x0000000c00b0e947 */ /* 0x000fea0003800000 */
[----:B--2---:R-:W1:Y:S01]  /*5e70*/  LDC.64 R44, c[0x0][0x268] ;  /* 0x00009a00ff2c7b82 */ /* 0x004e620000000a00 */
[----:B0-----:R-:W-:-:S04]  /*5e80*/  IMAD R46, R47, 0x2, R100 ;  /* 0x000000022f2e7824 */ /* 0x001fc800078e0264 */
[----:B------:R-:W-:Y:S02]  /*5e90*/  IMAD.IADD R47, R46, 0x1, R47 ;  /* 0x000000012e2f7824 */ /* 0x000fe400078e022f */
[----:B------:R-:W-:-:S04]  /*5ea0*/  IMAD.MOV.U32 R46, RZ, RZ, RZ ;  /* 0x000000ffff2e7224 */ /* 0x000fc800078e00ff */
[----:B------:R-:W-:-:S05]  /*5eb0*/  IMAD.HI.U32 R46, R47, UR28, R46 ;  /* 0x0000001c2f2e7c27 */ /* 0x000fca000f8e002e */
[----:B------:R-:W-:-:S05]  /*5ec0*/  SHF.R.U32.HI R49, RZ, UR29, R46 ;  /* 0x0000001dff317c19 */ /* 0x000fca000801162e */
[----:B------:R-:W-:Y:S01]  /*5ed0*/  IMAD.MOV R46, RZ, RZ, -R49 ;  /* 0x000000ffff2e7224 */ /* 0x000fe200078e0a31 */
[----:B-1----:R-:W-:-:S03]  /*5ee0*/  ISETP.NE.AND P0, PT, R44, 0x1, PT ;  /* 0x000000012c00780c */ /* 0x002fc60003f05270 */
        /* <DEDUP_REMOVED lines=228> */
.L_x_3164:
[----:B------:R-:W-:Y:S01]  /*6d30*/  LOP3.LUT R109, R48, 0xffffffe0, RZ, 0xc0, !PT ;  /* 0xffffffe0306d7812 */ /* 0x000fe200078ec0ff */
[----:B------:R-:W-:-:S03]  /*6d40*/  ULDC UR4, c[0x0][0x234] ;  /* 0x00008d0000047ab9 */ /* 0x000fc60000000800 */
[----:B------:R-:W-:-:S05]  /*6d50*/  IADD3 R108, P0, R106, R109, RZ ;  /* 0x0000006d6a6c7210 */ /* 0x000fca0007f1e0ff */
[----:B------:R-:W-:-:S05]  /*6d60*/  IMAD.X R109, RZ, RZ, R107, P0 ;  /* 0x000000ffff6d7224 */ /* 0x000fca00000e066b */
[----:B------:R-:W3:Y:S04]  /*6d70*/  LDG.E.128 R48, desc[UR60][R108.64] ;  /* 0x0000003c6c307981 */ /* 0x000ee8000c1e1d00 */
[----:B0-2---:R0:W2:Y:S01]  /*6d80*/  LDG.E.128 R44, desc[UR60][R108.64+0x10] ;  /* 0x0000103c6c2c7981 */ /* 0x0050a2000c1e1d00 */
[CC--:B-----5:R-:W-:Y:S01]  /*6d90*/  ISETP.NE.U32.AND P1, PT, R103.reuse, R40.reuse, PT ;  /* 0x000000286700720c */ /* 0x0e0fe20003f25070 */
[----:B------:R-:W-:Y:S01]  /*6da0*/  IMAD.U32 R91, RZ, RZ, UR4 ;  /* 0x00000004ff5b7e24 */ /* 0x000fe2000f8e00ff */
[----:B------:R-:W-:Y:S01]  /*6db0*/  ISETP.GE.U32.AND P0, PT, R103, R40, PT ;  /* 0x000000286700720c */ /* 0x000fe20003f06070 */
[----:B------:R-:W-:Y:S01]  /*6dc0*/  ULDC UR4, c[0x0][0x22c] ;  /* 0x00008b0000047ab9 */ /* 0x000fe20000000800 */
[----:B------:R-:W-:Y:S02]  /*6dd0*/  ISETP.NE.AND.EX P1, PT, R96, R41, PT, P1 ;  /* 0x000000296000720c */ /* 0x000fe40003f25310 */
[----:B------:R-:W-:-:S02]  /*6de0*/  ISETP.NE.U32.AND P2, PT, R97, R42, PT ;  /* 0x0000002a6100720c */ /* 0x000fc40003f45070 */
[----:B------:R-:W-:Y:S01]  /*6df0*/  ISETP.GE.U32.AND P3, PT, R101, R100, PT ;  /* 0x000000646500720c */ /* 0x000fe20003f66070 */
[--C-:B0-----:R-:W-:Y:S01]  /*6e00*/  IMAD.IADD R109, R100, 0x1, R91.reuse ;  /* 0x00000001646d7824 */ /* 0x101fe200078e025b */
[----:B------:R-:W-:Y:S02]  /*6e10*/  ISETP.GE.AND.EX P0, PT, R96, R41, PT, P0 ;  /* 0x000000296000720c */ /* 0x000fe40003f06300 */
[----:B------:R-:W-:Y:S01]  /*6e20*/  ISETP.NE.AND.EX P2, PT, R94, R43, PT, P2 ;  /* 0x0000002b5e00720c */ /* 0x000fe20003f45320 */
[--C-:B------:R-:W-:Y:S01]  /*6e30*/  IMAD.IADD R111, R109, 0x1, R91.reuse ;  /* 0x000000016d6f7824 */ /* 0x100fe200078e025b */
[----:B------:R-:W-:Y:S02]  /*6e40*/  ISETP.GE.AND.EX P3, PT, R99, RZ, PT, P3 ;  /* 0x000000ff6300720c */ /* 0x000fe40003f66330 */
[----:B------:R-:W-:Y:S01]  /*6e50*/  ISETP.GE.U32.AND P5, PT, R97, R42, PT ;  /* 0x0000002a6100720c */ /* 0x000fe20003fa6070 */
[----:B------:R-:W-:Y:S01]  /*6e60*/  IMAD.IADD R115, R111, 0x1, R91 ;  /* 0x000000016f737824 */ /* 0x000fe200078e025b */
[----:B------:R-:W-:-:S02]  /*6e70*/  SEL R112, RZ, 0xffffffff, P0 ;  /* 0xffffffffff707807 */ /* 0x000fc40000000000 */
[----:B------:R-:W-:Y:S02]  /*6e80*/  ISETP.GE.U32.AND P4, PT, R95, R100, PT ;  /* 0x000000645f00720c */ /* 0x000fe40003f86070 */
[----:B------:R-:W-:Y:S02]  /*6e90*/  @!P1 SEL R112, RZ, 0xffffffff, P3 ;  /* 0xffffffffff709807 */ /* 0x000fe40001800000 */
[CC--:B------:R-:W-:Y:S02]  /*6ea0*/  ISETP.NE.U32.AND P0, PT, R3.reuse, R36.reuse, PT ;  /* 0x000000240300720c */ /* 0x0c0fe40003f05070 */
[----:B------:R-:W-:Y:S02]  /*6eb0*/  ISETP.GE.U32.AND P1, PT, R3, R36, PT ;  /* 0x000000240300720c */ /* 0x000fe40003f26070 */
[----:B------:R-:W-:Y:S02]  /*6ec0*/  ISETP.NE.U32.AND P3, PT, R7, R38, PT ;  /* 0x000000260700720c */ /* 0x000fe40003f65070 */
[----:B------:R-:W-:-:S02]  /*6ed0*/  ISETP.GE.AND.EX P5, PT, R94, R43, PT, P5 ;  /* 0x0000002b5e00720c */ /* 0x000fc40003fa6350 */
[----:B------:R-:W-:Y:S02]  /*6ee0*/  ISETP.GE.AND.EX P4, PT, R93, RZ, PT, P4 ;  /* 0x000000ff5d00720c */ /* 0x000fe40003f86340 */
[CC--:B------:R-:W-:Y:S02]  /*6ef0*/  ISETP.NE.AND.EX P0, PT, R0.reuse, R37.reuse, PT, P0 ;  /* 0x000000250000720c */ /* 0x0c0fe40003f05300 */
[----:B------:R-:W-:Y:S02]  /*6f00*/  ISETP.GE.AND.EX P1, PT, R0, R37, PT, P1 ;  /* 0x000000250000720c */ /* 0x000fe40003f26310 */
[----:B------:R-:W-:Y:S02]  /*6f10*/  ISETP.NE.AND.EX P3, PT, R6, R39, PT, P3 ;  /* 0x000000270600720c */ /* 0x000fe40003f65330 */
[----:B------:R-:W-:Y:S02]  /*6f20*/  SEL R113, RZ, 0xffffffff, P5 ;  /* 0xffffffffff717807 */ /* 0x000fe40002800000 */
[----:B------:R-:W-:-:S02]  /*6f30*/  @!P2 SEL R113, RZ, 0xffffffff, P4 ;  /* 0xffffffffff71a807 */ /* 0x000fc40002000000 */
[----:B------:R-:W-:Y:S02]  /*6f40*/  ISETP.GE.U32.AND P2, PT, R7, R38, PT ;  /* 0x000000260700720c */ /* 0x000fe40003f46070 */
[----:B------:R-:W-:Y:S02]  /*6f50*/  SEL R114, RZ, 0xffffffff, P1 ;  /* 0xffffffffff727807 */ /* 0x000fe40000800000 */
[-C--:B------:R-:W-:Y:S02]  /*6f60*/  ISETP.GE.U32.AND P5, PT, R5, R100.reuse, PT ;  /* 0x000000640500720c */ /* 0x080fe40003fa6070 */
[----:B------:R-:W-:Y:S02]  /*6f70*/  ISETP.GE.U32.AND P4, PT, R9, R100, PT ;  /* 0x000000640900720c */ /* 0x000fe40003f86070 */
[----:B------:R-:W-:Y:S02]  /*6f80*/  ISETP.NE.U32.AND P1, PT, R11, R32, PT ;  /* 0x000000200b00720c */ /* 0x000fe40003f25070 */
[----:B------:R-:W-:-:S02]  /*6f90*/  ISETP.GE.AND.EX P2, PT, R6, R39, PT, P2 ;  /* 0x000000270600720c */ /* 0x000fc40003f46320 */
[----:B------:R-:W-:Y:S02]  /*6fa0*/  ISETP.GE.AND.EX P5, PT, R4, RZ, PT, P5 ;  /* 0x000000ff0400720c */ /* 0x000fe40003fa6350 */
[----:B------:R-:W-:Y:S02]  /*6fb0*/  ISETP.GE.AND.EX P4, PT, R8, RZ, PT, P4 ;  /* 0x000000ff0800720c */ /* 0x000fe40003f86340 */
[----:B------:R-:W-:Y:S02]  /*6fc0*/  ISETP.NE.AND.EX P1, PT, R10, R33, PT, P1 ;  /* 0x000000210a00720c */ /* 0x000fe40003f25310 */
[----:B------:R-:W-:Y:S02]  /*6fd0*/  SEL R117, RZ, 0xffffffff, P2 ;  /* 0xffffffffff757807 */ /* 0x000fe40001000000 */
[----:B------:R-:W-:Y:S02]  /*6fe0*/  ISETP.GE.U32.AND P2, PT, R11, R32, PT ;  /* 0x000000200b00720c */ /* 0x000fe40003f46070 */
[----:B------:R-:W-:-:S02]  /*6ff0*/  @!P0 SEL R114, RZ, 0xffffffff, P5 ;  /* 0xffffffffff728807 */ /* 0x000fc40002800000 */
[----:B------:R-:W-:Y:S02]  /*7000*/  @!P3 SEL R117, RZ, 0xffffffff, P4 ;  /* 0xffffffffff75b807 */ /* 0x000fe40002000000 */
[-C--:B------:R-:W-:Y:S02]  /*7010*/  ISETP.NE.U32.AND P0, PT, R15, R34.reuse, PT ;  /* 0x000000220f00720c */ /* 0x080fe40003f05070 */
[----:B------:R-:W-:Y:S02]  /*7020*/  ISETP.GE.U32.AND P3, PT, R13, R109, PT ;  /* 0x0000006d0d00720c */ /* 0x000fe40003f66070 */
[----:B------:R-:W-:Y:S02]  /*7030*/  ISETP.GE.AND.EX P2, PT, R10, R33, PT, P2 ;  /* 0x000000210a00720c */ /* 0x000fe40003f46320 */
[----:B------:R-:W-:Y:S02]  /*7040*/  ISETP.GE.U32.AND P4, PT, R15, R34, PT ;  /* 0x000000220f00720c */ /* 0x000fe40003f86070 */
[----:B------:R-:W-:-:S02]  /*7050*/  ISETP.GE.AND.EX P3, PT, R12, RZ, PT, P3 ;  /* 0x000000ff0c00720c */ /* 0x000fc40003f66330 */
[CC--:B------:R-:W-:Y:S02]  /*7060*/  ISETP.NE.AND.EX P0, PT, R14.reuse, R35.reuse, PT, P0 ;  /* 0x000000230e00720c */ /* 0x0c0fe40003f05300 */
[----:B------:R-:W-:Y:S02]  /*7070*/  SEL R92, RZ, 0xffffffff, P2 ;  /* 0xffffffffff5c7807 */ /* 0x000fe40001000000 */
[----:B------:R-:W-:Y:S02]  /*7080*/  ISETP.GE.AND.EX P4, PT, R14, R35, PT, P4 ;  /* 0x000000230e00720c */ /* 0x000fe40003f86340 */
[----:B------:R-:W-:Y:S02]  /*7090*/  @!P1 SEL R92, RZ, 0xffffffff, P3 ;  /* 0xffffffffff5c9807 */ /* 0x000fe40001800000 */
[----:B------:R-:W-:Y:S02]  /*70a0*/  ISETP.NE.U32.AND P5, PT, R19, R28, PT ;  /* 0x0000001c1300720c */ /* 0x000fe40003fa5070 */
[----:B------:R-:W-:-:S02]  /*70b0*/  ISETP.GE.U32.AND P3, PT, R18, R109, PT ;  /* 0x0000006d1200720c */ /* 0x000fc40003f66070 */
[----:B------:R-:W-:Y:S02]  /*70c0*/  SEL R98, RZ, 0xffffffff, P4 ;  /* 0xffffffffff627807 */ /* 0x000fe40002000000 */
[----:B------:R-:W-:Y:S02]  /*70d0*/  ISETP.GE.U32.AND P4, PT, R55, R30, PT ;  /* 0x0000001e3700720c */ /* 0x000fe40003f86070 */
[----:B------:R-:W-:Y:S02]  /*70e0*/  ISETP.NE.AND.EX P5, PT, R52, R29, PT, P5 ;  /* 0x0000001d3400720c */ /* 0x000fe40003fa5350 */
[----:B------:R-:W-:Y:S02]  /*70f0*/  ISETP.GE.AND.EX P3, PT, R16, RZ, PT, P3 ;  /* 0x000000ff1000720c */ /* 0x000fe40003f66330 */
[----:B------:R-:W-:Y:S02]  /*7100*/  ISETP.GE.U32.AND P2, PT, R19, R28, PT ;  /* 0x0000001c1300720c */ /* 0x000fe40003f46070 */
[----:B------:R-:W-:-:S02]  /*7110*/  ISETP.GE.AND.EX P4, PT, R56, R31, PT, P4 ;  /* 0x0000001f3800720c */ /* 0x000fc40003f86340 */
[----:B------:R-:W-:Y:S02]  /*7120*/  @!P0 SEL R98, RZ, 0xffffffff, P3 ;  /* 0xffffffffff628807 */ /* 0x000fe40001800000 */
[----:B------:R-:W-:Y:S02]  /*7130*/  ISETP.NE.U32.AND P1, PT, R55, R30, PT ;  /* 0x0000001e3700720c */ /* 0x000fe40003f25070 */
[----:B------:R-:W-:Y:S02]  /*7140*/  ISETP.GE.AND.EX P2, PT, R52, R29, PT, P2 ;  /* 0x0000001d3400720c */ /* 0x000fe40003f46320 */
[----:B------:R-:W-:Y:S02]  /*7150*/  ISETP.GE.U32.AND P3, PT, R54, R109, PT ;  /* 0x0000006d3600720c */ /* 0x000fe40003f66070 */
[----:B------:R-:W-:Y:S02]  /*7160*/  SEL R108, RZ, 0xffffffff, P4 ;  /* 0xffffffffff6c7807 */ /* 0x000fe40002000000 */
[----:B------:R-:W-:-:S02]  /*7170*/  SEL R102, RZ, 0xffffffff, P2 ;  /* 0xffffffffff667807 */ /* 0x000fc40001000000 */
[----:B------:R-:W-:Y:S02]  /*7180*/  ISETP.NE.AND.EX P1, PT, R56, R31, PT, P1 ;  /* 0x0000001f3800720c */ /* 0x000fe40003f25310 */
[----:B------:R-:W-:Y:S02]  /*7190*/  ISETP.GE.AND.EX P4, PT, R53, RZ, PT, P3 ;  /* 0x000000ff3500720c */ /* 0x000fe40003f86330 */
[CC--:B------:R-:W-:Y:S02]  /*71a0*/  ISETP.NE.U32.AND P2, PT, R59.reuse, R24.reuse, PT ;  /* 0x000000183b00720c */ /* 0x0c0fe40003f45070 */
[----:B------:R-:W-:Y:S02]  /*71b0*/  ISETP.GE.U32.AND P0, PT, R59, R24, PT ;  /* 0x000000183b00720c */ /* 0x000fe40003f06070 */
[----:B------:R-:W-:Y:S02]  /*71c0*/  @!P5 SEL R102, RZ, 0xffffffff, P4 ;  /* 0xffffffffff66d807 */ /* 0x000fe40002000000 */
[----:B------:R-:W-:-:S02]  /*71d0*/  ISETP.NE.AND.EX P2, PT, R60, R25, PT, P2 ;  /* 0x000000193c00720c */ /* 0x000fc40003f45320 */
[----:B------:R-:W-:Y:S02]  /*71e0*/  ISETP.GE.AND.EX P0, PT, R60, R25, PT, P0 ;  /* 0x000000193c00720c */ /* 0x000fe40003f06300 */
[----:B------:R-:W-:Y:S02]  /*71f0*/  ISETP.GE.U32.AND P5, PT, R58, R109, PT ;  /* 0x0000006d3a00720c */ /* 0x000fe40003fa6070 */
[----:B------:R-:W-:Y:S02]  /*7200*/  SEL R110, RZ, 0xffffffff, P0 ;  /* 0xffffffffff6e7807 */ /* 0x000fe40000000000 */
[----:B------:R-:W-:Y:S02]  /*7210*/  ISETP.GE.AND.EX P5, PT, R57, RZ, PT, P5 ;  /* 0x000000ff3900720c */ /* 0x000fe40003fa6350 */
[----:B------:R-:W-:Y:S02]  /*7220*/  ISETP.NE.U32.AND P3, PT, R63, R26, PT ;  /* 0x0000001a3f00720c */ /* 0x000fe40003f65070 */
[----:B------:R-:W-:-:S02]  /*7230*/  ISETP.GE.U32.AND P0, PT, R62, R111, PT ;  /* 0x0000006f3e00720c */ /* 0x000fc40003f06070 */
[----:B------:R-:W-:Y:S02]  /*7240*/  @!P1 SEL R108, RZ, 0xffffffff, P5 ;  /* 0xffffffffff6c9807 */ /* 0x000fe40002800000 */
[----:B------:R-:W-:Y:S02]  /*7250*/  ISETP.NE.AND.EX P3, PT, R64, R27, PT, P3 ;  /* 0x0000001b4000720c */ /* 0x000fe40003f65330 */
[----:B------:R-:W-:Y:S02]  /*7260*/  ISETP.GE.AND.EX P1, PT, R61, RZ, PT, P0 ;  /* 0x000000ff3d00720c */ /* 0x000fe40003f26300 */
[----:B------:R-:W-:Y:S02]  /*7270*/  ISETP.GE.U32.AND P4, PT, R63, R26, PT ;  /* 0x0000001a3f00720c */ /* 0x000fe40003f86070 */
[----:B------:R-:W-:Y:S02]  /*7280*/  @!P2 SEL R110, RZ, 0xffffffff, P1 ;  /* 0xffffffffff6ea807 */ /* 0x000fe40000800000 */
[----:B------:R-:W-:-:S02]  /*7290*/  ISETP.NE.U32.AND P0, PT, R67, R20, PT ;  /* 0x000000144300720c */ /* 0x000fc40003f05070 */
[----:B------:R-:W-:Y:S02]  /*72a0*/  ISETP.GE.U32.AND P2, PT, R66, R111, PT ;  /* 0x0000006f4200720c */ /* 0x000fe40003f46070 */
[----:B------:R-:W-:Y:S02]  /*72b0*/  LOP3.LUT R112, R112, 0x1, RZ, 0xc0, !PT ;  /* 0x0000000170707812 */ /* 0x000fe400078ec0ff */
[----:B------:R-:W-:Y:S02]  /*72c0*/  ISETP.GE.AND.EX P4, PT, R64, R27, PT, P4 ;  /* 0x0000001b4000720c */ /* 0x000fe40003f86340 */
[----:B------:R-:W-:Y:S02]  /*72d0*/  ISETP.GE.AND.EX P2, PT, R65, RZ, PT, P2 ;  /* 0x000000ff4100720c */ /* 0x000fe40003f46320 */
[----:B------:R-:W-:Y:S02]  /*72e0*/  ISETP.NE.AND.EX P0, PT, R68, R21, PT, P0 ;  /* 0x000000154400720c */ /* 0x000fe40003f05300 */
[----:B------:R-:W-:-:S02]  /*72f0*/  ISETP.GE.U32.AND P1, PT, R67, R20, PT ;  /* 0x000000144300720c */ /* 0x000fc40003f26070 */
[----:B------:R-:W-:Y:S02]  /*7300*/  ISETP.NE.U32.AND P5, PT, R112, 0x1, PT ;  /* 0x000000017000780c */ /* 0x000fe40003fa5070 */
[----:B------:R-:W-:Y:S02]  /*7310*/  SEL R112, RZ, 0xffffffff, P4 ;  /* 0xffffffffff707807 */ /* 0x000fe40002000000 */
[----:B------:R-:W-:Y:S02]  /*7320*/  LOP3.LUT R113, R113, 0x1, RZ, 0xc0, !PT ;  /* 0x0000000171717812 */ /* 0x000fe400078ec0ff */
[----:B------:R-:W-:Y:S02]  /*7330*/  @!P3 SEL R112, RZ, 0xffffffff, P2 ;  /* 0xffffffffff70b807 */ /* 0x000fe40001000000 */
[----:B------:R-:W-:Y:S02]  /*7340*/  ISETP.GE.AND.EX P1, PT, R68, R21, PT, P1 ;  /* 0x000000154400720c */ /* 0x000fe40003f26310 */
[----:B------:R-:W-:-:S02]  /*7350*/  ISETP.NE.U32.AND P3, PT, R71, R22, PT ;  /* 0x000000164700720c */ /* 0x000fc40003f65070 */
[----:B------:R-:W-:Y:S02]  /*7360*/  ISETP.GE.U32.AND P2, PT, R70, R111, PT ;  /* 0x0000006f4600720c */ /* 0x000fe40003f46070 */
[----:B------:R-:W-:Y:S02]  /*7370*/  ISETP.NE.U32.AND P4, PT, R113, 0x1, PT ;  /* 0x000000017100780c */ /* 0x000fe40003f85070 */
[----:B------:R-:W-:Y:S02]  /*7380*/  SEL R113, RZ, 0xffffffff, P1 ;  /* 0xffffffffff717807 */ /* 0x000fe40000800000 */
[----:B------:R-:W-:Y:S02]  /*7390*/  ISETP.NE.AND.EX P3, PT, R72, R23, PT, P3 ;  /* 0x000000174800720c */ /* 0x000fe40003f65330 */
[----:B------:R-:W-:Y:S02]  /*73a0*/  ISETP.GE.AND.EX P2, PT, R69, RZ, PT, P2 ;  /* 0x000000ff4500720c */ /* 0x000fe40003f46320 */
[----:B------:R-:W-:-:S02]  /*73b0*/  ISETP.GE.U32.AND P1, PT, R71, R22, PT ;  /* 0x000000164700720c */ /* 0x000fc40003f26070 */
[----:B------:R-:W-:Y:S02]  /*73c0*/  @!P0 SEL R113, RZ, 0xffffffff, P2 ;  /* 0xffffffffff718807 */ /* 0x000fe40001000000 */
[----:B------:R-:W-:Y:S02]  /*73d0*/  ISETP.GE.AND.EX P1, PT, R72, R23, PT, P1 ;  /* 0x000000174800720c */ /* 0x000fe40003f26310 */
[----:B------:R-:W-:Y:S02]  /*73e0*/  ISETP.GE.U32.AND P0, PT, R74, R111, PT ;  /* 0x0000006f4a00720c */ /* 0x000fe40003f06070 */
[----:B------:R-:W-:Y:S02]  /*73f0*/  SEL R118, RZ, 0xffffffff, P1 ;  /* 0xffffffffff767807 */ /* 0x000fe40000800000 */
[----:B------:R-:W-:Y:S02]  /*7400*/  ISETP.GE.AND.EX P0, PT, R73, RZ, PT, P0 ;  /* 0x000000ff4900720c */ /* 0x000fe40003f06300 */
[----:B------:R-:W-:-:S02]  /*7410*/  LOP3.LUT R114, R114, 0x1, RZ, 0xc0, !PT ;  /* 0x0000000172727812 */ /* 0x000fc400078ec0ff */
[----:B------:R-:W-:Y:S02]  /*7420*/  @!P3 SEL R118, RZ, 0xffffffff, P0 ;  /* 0xffffffffff76b807 */ /* 0x000fe40000000000 */
[----:B------:R-:W-:Y:S02]  /*7430*/  ISETP.NE.U32.AND P2, PT, R114, 0x1, PT ;  /* 0x000000017200780c */ /* 0x000fe40003f45070 */
[----:B------:R-:W-:Y:S02]  /*7440*/  LOP3.LUT R119, R117, 0x1, RZ, 0xc0, !PT ;  /* 0x0000000175777812 */ /* 0x000fe400078ec0ff */
[----:B------:R-:W-:Y:S02]  /*7450*/  LOP3.LUT R92, R92, 0x1, RZ, 0xc0, !PT ;  /* 0x000000015c5c7812 */ /* 0x000fe400078ec0ff */
[----:B------:R-:W-:Y:S02]  /*7460*/  LOP3.LUT R98, R98, 0x1, RZ, 0xc0, !PT ;  /* 0x0000000162627812 */ /* 0x000fe400078ec0ff */
[----:B------:R-:W-:-:S02]  /*7470*/  LOP3.LUT R102, R102, 0x1, RZ, 0xc0, !PT ;  /* 0x0000000166667812 */ /* 0x000fc400078ec0ff */
[----:B------:R-:W-:Y:S02]  /*7480*/  LOP3.LUT R108, R108, 0x1, RZ, 0xc0, !PT ;  /* 0x000000016c6c7812 */ /* 0x000fe400078ec0ff */
[-C--:B------:R-:W-:Y:S02]  /*7490*/  SEL R101, R101, R100.reuse, !P5 ;  /* 0x0000006465657207 */ /* 0x080fe40006800000 */
[----:B------:R-:W-:Y:S02]  /*74a0*/  SEL R95, R95, R100, !P4 ;  /* 0x000000645f5f7207 */ /* 0x000fe40006000000 */
[----:B------:R-:W-:Y:S02]  /*74b0*/  SEL R103, R103, R40, !P5 ;  /* 0x0000002867677207 */ /* 0x000fe40006800000 */
[----:B------:R-:W-:Y:S02]  /*74c0*/  SEL R96, R96, R41, !P5 ;  /* 0x0000002960607207 */ /* 0x000fe40006800000 */
[----:B------:R-:W-:-:S02]  /*74d0*/  SEL R99, R99, RZ, !P5 ;  /* 0x000000ff63637207 */ /* 0x000fc40006800000 */
[----:B------:R-:W-:Y:S02]  /*74e0*/  SEL R97, R97, R42, !P4 ;  /* 0x0000002a61617207 */ /* 0x000fe40006000000 */
[----:B------:R-:W-:Y:S02]  /*74f0*/  SEL R94, R94, R43, !P4 ;  /* 0x0000002b5e5e7207 */ /* 0x000fe40006000000 */
[----:B------:R-:W-:Y:S02]  /*7500*/  SEL R93, R93, RZ, !P4 ;  /* 0x000000ff5d5d7207 */ /* 0x000fe40006000000 */
[----:B------:R-:W-:Y:S02]  /*7510*/  SEL R5, R5, R100, !P2 ;  /* 0x0000006405057207 */ /* 0x000fe40005000000 */
[----:B------:R-:W-:Y:S02]  /*7520*/  ISETP.NE.U32.AND P5, PT, R102, 0x1, PT ;  /* 0x000000016600780c */ /* 0x000fe40003fa5070 */
[----:B------:R-:W-:-:S02]  /*7530*/  ISETP.NE.U32.AND P4, PT, R108, 0x1, PT ;  /* 0x000000016c00780c */ /* 0x000fc40003f85070 */
[-C--:B------:R-:W-:Y:S02]  /*7540*/  SEL R54, R54, R109.reuse, !P5 ;  /* 0x0000006d36367207 */ /* 0x080fe40006800000 */
[----:B------:R-:W-:Y:S02]  /*7550*/  SEL R58, R58, R109, !P4 ;  /* 0x0000006d3a3a7207 */ /* 0x000fe40006000000 */
[----:B------:R-:W-:Y:S02]  /*7560*/  SEL R19, R19, R28, !P5 ;  /* 0x0000001c13137207 */ /* 0x000fe40006800000 */
[----:B------:R-:W-:Y:S02]  /*7570*/  SEL R52, R52, R29, !P5 ;  /* 0x0000001d34347207 */ /* 0x000fe40006800000 */
[----:B------:R-:W-:Y:S02]  /*7580*/  SEL R53, R53, RZ, !P5 ;  /* 0x000000ff35357207 */ /* 0x000fe40006800000 */
[----:B------:R-:W-:-:S02]  /*7590*/  LOP3.LUT R110, R110, 0x1, RZ, 0xc0, !PT ;  /* 0x000000016e6e7812 */ /* 0x000fc400078ec0ff */
[----:B------:R-:W-:Y:S02]  /*75a0*/  LOP3.LUT R112, R112, 0x1, RZ, 0xc0, !PT ;  /* 0x0000000170707812 */ /* 0x000fe400078ec0ff */
[----:B------:R-:W-:Y:S02]  /*75b0*/  LOP3.LUT R113, R113, 0x1, RZ, 0xc0, !PT ;  /* 0x0000000171717812 */ /* 0x000fe400078ec0ff */
[----:B------:R-:W-:Y:S02]  /*75c0*/  SEL R3, R3, R36, !P2 ;  /* 0x0000002403037207 */ /* 0x000fe40005000000 */
[----:B------:R-:W-:Y:S02]  /*75d0*/  SEL R0, R0, R37, !P2 ;  /* 0x0000002500007207 */ /* 0x000fe40005000000 */
[----:B------:R-:W-:Y:S02]  /*75e0*/  SEL R4, R4, RZ, !P2 ;  /* 0x000000ff04047207 */ /* 0x000fe40005000000 */
[----:B------:R-:W-:-:S02]  /*75f0*/  ISETP.NE.U32.AND P2, PT, R110, 0x1, PT ;  /* 0x000000016e00780c */ /* 0x000fc40003f45070 */
[----:B------:R-:W-:Y:S02]  /*7600*/  LOP3.LUT R118, R118, 0x1, RZ, 0xc0, !PT ;  /* 0x0000000176767812 */ /* 0x000fe400078ec0ff */
[----:B------:R-:W-:Y:S02]  /*7610*/  SEL R62, R62, R111, !P2 ;  /* 0x0000006f3e3e7207 */ /* 0x000fe40005000000 */
[----:B------:R-:W-:Y:S02]  /*7620*/  SEL R55, R55, R30, !P4 ;  /* 0x0000001e37377207 */ /* 0x000fe40006000000 */
[----:B------:R-:W-:Y:S02]  /*7630*/  SEL R56, R56, R31, !P4 ;  /* 0x0000001f38387207 */ /* 0x000fe40006000000 */
[----:B------:R-:W-:Y:S02]  /*7640*/  SEL R57, R57, RZ, !P4 ;  /* 0x000000ff39397207 */ /* 0x000fe40006000000 */
[----:B------:R-:W-:-:S02]  /*7650*/  SEL R59, R59, R24, !P2 ;  /* 0x000000183b3b7207 */ /* 0x000fc40005000000 */
[----:B------:R-:W-:Y:S02]  /*7660*/  SEL R60, R60, R25, !P2 ;  /* 0x000000193c3c7207 */ /* 0x000fe40005000000 */
[----:B------:R-:W-:Y:S02]  /*7670*/  SEL R61, R61, RZ, !P2 ;  /* 0x000000ff3d3d7207 */ /* 0x000fe40005000000 */
[CC--:B---3--:R-:W-:Y:S02]  /*7680*/  ISETP.NE.U32.AND P1, PT, R75.reuse, R48.reuse, PT ;  /* 0x000000304b00720c */ /* 0x0c8fe40003f25070 */
[----:B------:R-:W-:Y:S02]  /*7690*/  ISETP.GE.U32.AND P3, PT, R75, R48, PT ;  /* 0x000000304b00720c */ /* 0x000fe40003f66070 */
[----:B------:R-:W-:Y:S02]  /*76a0*/  ISETP.NE.AND.EX P0, PT, R76, R49, PT, P1 ;  /* 0x000000314c00720c */ /* 0x000fe40003f05310 */
[----:B------:R-:W-:-:S02]  /*76b0*/  ISETP.GE.U32.AND P1, PT, R78, R115, PT ;  /* 0x000000734e00720c */ /* 0x000fc40003f26070 */
[----:B------:R-:W-:Y:S02]  /*76c0*/  ISETP.GE.AND.EX P3, PT, R76, R49, PT, P3 ;  /* 0x000000314c00720c */ /* 0x000fe40003f66330 */
[----:B------:R-:W-:-:S04]  /*76d0*/  ISETP.GE.AND.EX P1, PT, R77, RZ, PT, P1 ;  /* 0x000000ff4d00720c */ /* 0x000fc80003f26310 */
[----:B------:R-:W-:Y:S02]  /*76e0*/  SEL R116, RZ, 0xffffffff, P1 ;  /* 0xffffffffff747807 */ /* 0x000fe40000800000 */
[----:B------:R-:W-:Y:S02]  /*76f0*/  ISETP.NE.U32.AND P1, PT, R79, R50, PT ;  /* 0x000000324f00720c */ /* 0x000fe40003f25070 */
[----:B------:R-:W-:Y:S02]  /*7700*/  @P0 SEL R116, RZ, 0xffffffff, P3 ;  /* 0xffffffffff740807 */ /* 0x000fe40001800000 */
[----:B------:R-:W-:Y:S02]  /*7710*/  ISETP.GE.U32.AND P0, PT, R82, R115, PT ;  /* 0x000000735200720c */ /* 0x000fe40003f06070 */
[----:B------:R-:W-:Y:S02]  /*7720*/  ISETP.NE.AND.EX P1, PT, R80, R51, PT, P1 ;  /* 0x000000335000720c */ /* 0x000fe40003f25310 */
[----:B------:R-:W-:-:S02]  /*7730*/  ISETP.GE.AND.EX P0, PT, R81, RZ, PT, P0 ;  /* 0x000000ff5100720c */ /* 0x000fc40003f06300 */
[----:B------:R-:W-:Y:S02]  /*7740*/  ISETP.GE.U32.AND P3, PT, R79, R50, PT ;  /* 0x000000324f00720c */ /* 0x000fe40003f66070 */
[----:B------:R-:W-:Y:S02]  /*7750*/  SEL R114, RZ, 0xffffffff, P0 ;  /* 0xffffffffff727807 */ /* 0x000fe40000000000 */
[----:B--2---:R-:W-:Y:S02]  /*7760*/  ISETP.NE.U32.AND P0, PT, R83, R44, PT ;  /* 0x0000002c5300720c */ /* 0x004fe40003f05070 */
[----:B------:R-:W-:Y:S02]  /*7770*/  ISETP.GE.AND.EX P3, PT, R80, R51, PT, P3 ;  /* 0x000000335000720c */ /* 0x000fe40003f66330 */
[----:B------:R-:W-:Y:S02]  /*7780*/  ISETP.NE.AND.EX P0, PT, R84, R45, PT, P0 ;  /* 0x0000002d5400720c */ /* 0x000fe40003f05300 */
[----:B------:R-:W-:-:S02]  /*7790*/  @P1 SEL R114, RZ, 0xffffffff, P3 ;  /* 0xffffffffff721807 */ /* 0x000fc40001800000 */
[----:B------:R-:W-:Y:S02]  /*77a0*/  ISETP.GE.U32.AND P3, PT, R86, R115, PT ;  /* 0x000000735600720c */ /* 0x000fe40003f66070 */
[----:B------:R-:W-:Y:S02]  /*77b0*/  ISETP.GE.U32.AND P1, PT, R83, R44, PT ;  /* 0x0000002c5300720c */ /* 0x000fe40003f26070 */
[----:B------:R-:W-:Y:S02]  /*77c0*/  ISETP.GE.AND.EX P3, PT, R85, RZ, PT, P3 ;  /* 0x000000ff5500720c */ /* 0x000fe40003f66330 */
[----:B------:R-:W-:Y:S02]  /*77d0*/  ISETP.GE.AND.EX P1, PT, R84, R45, PT, P1 ;  /* 0x0000002d5400720c */ /* 0x000fe40003f26310 */
[----:B------:R-:W-:Y:S02]  /*77e0*/  SEL R117, RZ, 0xffffffff, P3 ;  /* 0xffffffffff757807 */ /* 0x000fe40001800000 */
[----:B------:R-:W-:-:S02]  /*77f0*/  @P0 SEL R117, RZ, 0xffffffff, P1 ;  /* 0xffffffffff750807 */ /* 0x000fc40000800000 */
[----:B------:R-:W-:Y:S02]  /*7800*/  ISETP.GE.U32.AND P0, PT, R88, R115, PT ;  /* 0x000000735800720c */ /* 0x000fe40003f06070 */
[----:B------:R-:W-:Y:S02]  /*7810*/  ISETP.NE.U32.AND P1, PT, R89, R46, PT ;  /* 0x0000002e5900720c */ /* 0x000fe40003f25070 */
[----:B------:R-:W-:Y:S02]  /*7820*/  ISETP.GE.AND.EX P0, PT, R87, RZ, PT, P0 ;  /* 0x000000ff5700720c */ /* 0x000fe40003f06300 */
[----:B------:R-:W-:Y:S02]  /*7830*/  ISETP.NE.AND.EX P1, PT, R90, R47, PT, P1 ;  /* 0x0000002f5a00720c */ /* 0x000fe40003f25310 */
[----:B------:R-:W-:Y:S02]  /*7840*/  ISETP.NE.U32.AND P3, PT, R119, 0x1, PT ;  /* 0x000000017700780c */ /* 0x000fe40003f65070 */
[----:B------:R-:W-:-:S02]  /*7850*/  SEL R119, RZ, 0xffffffff, P0 ;  /* 0xffffffffff777807 */ /* 0x000fc40000000000 */
[----:B------:R-:W-:Y:S02]  /*7860*/  ISETP.GE.U32.AND P0, PT, R89, R46, PT ;  /* 0x0000002e5900720c */ /* 0x000fe40003f06070 */
[----:B------:R-:W-:Y:S01]  /*7870*/  SEL R9, R9, R100, !P3 ;  /* 0x0000006409097207 */ /* 0x000fe20005800000 */
[----:B------:R-:W-:Y:S01]  /*7880*/  IMAD.IADD R100, R115, 0x1, R91 ;  /* 0x0000000173647824 */ /* 0x000fe200078e025b */
[----:B------:R-:W-:Y:S02]  /*7890*/  ISETP.GE.AND.EX P0, PT, R90, R47, PT, P0 ;  /* 0x0000002f5a00720c */ /* 0x000fe40003f06300 */
[----:B------:R-:W-:Y:S02]  /*78a0*/  SEL R7, R7, R38, !P3 ;  /* 0x0000002607077207 */ /* 0x000fe40005800000 */
[----:B------:R-:W-:Y:S02]  /*78b0*/  @P1 SEL R119, RZ, 0xffffffff, P0 ;  /* 0xffffffffff771807 */ /* 0x000fe40000000000 */
[----:B------:R-:W-:Y:S01]  /*78c0*/  ISETP.NE.U32.AND P1, PT, R92, 0x1, PT ;  /* 0x000000015c00780c */ /* 0x000fe20003f25070 */
[----:B------:R-:W-:Y:S01]  /*78d0*/  IMAD.U32 R92, RZ, RZ, UR4 ;  /* 0x00000004ff5c7e24 */ /* 0x000fe2000f8e00ff */
[----:B------:R-:W-:-:S02]  /*78e0*/  ISETP.NE.U32.AND P0, PT, R98, 0x1, PT ;  /* 0x000000016200780c */ /* 0x000fc40003f05070 */
[-C--:B------:R-:W-:Y:S02]  /*78f0*/  SEL R13, R13, R109.reuse, !P1 ;  /* 0x0000006d0d0d7207 */ /* 0x080fe40004800000 */
[----:B------:R-:W-:Y:S01]  /*7900*/  SEL R18, R18, R109, !P0 ;  /* 0x0000006d12127207 */ /* 0x000fe20004000000 */
[----:B------:R-:W-:Y:S01]  /*7910*/  IMAD R109, R91, 0x3, R100 ;  /* 0x000000035b6d7824 */ /* 0x000fe200078e0264 */
[----:B------:R-:W-:Y:S02]  /*7920*/  SEL R6, R6, R39, !P3 ;  /* 0x0000002706067207 */ /* 0x000fe40005800000 */
[----:B------:R-:W-:Y:S02]  /*7930*/  SEL R8, R8, RZ, !P3 ;  /* 0x000000ff08087207 */ /* 0x000fe40005800000 */
[----:B------:R-:W-:Y:S02]  /*7940*/  ISETP.GE.U32.AND P5, PT, R109, R92, PT ;  /* 0x0000005c6d00720c */ /* 0x000fe40003fa6070 */
[----:B------:R-:W-:-:S02]  /*7950*/  SEL R11, R11, R32, !P1 ;  /* 0x000000200b0b7207 */ /* 0x000fc40004800000 */
[----:B------:R-:W-:Y:S02]  /*7960*/  SEL R10, R10, R33, !P1 ;  /* 0x000000210a0a7207 */ /* 0x000fe40004800000 */
[----:B------:R-:W-:Y:S02]  /*7970*/  SEL R12, R12, RZ, !P1 ;  /* 0x000000ff0c0c7207 */ /* 0x000fe40004800000 */
[----:B------:R-:W-:Y:S02]  /*7980*/  ISETP.NE.U32.AND P3, PT, R112, 0x1, PT ;  /* 0x000000017000780c */ /* 0x000fe40003f65070 */
[----:B------:R-:W-:Y:S02]  /*7990*/  ISETP.NE.U32.AND P1, PT, R113, 0x1, PT ;  /* 0x000000017100780c */ /* 0x000fe40003f25070 */
[----:B------:R-:W-:Y:S02]  /*79a0*/  LOP3.LUT R116, R116, 0x1, RZ, 0xc0, !PT ;  /* 0x0000000174747812 */ /* 0x000fe400078ec0ff */
[----:B------:R-:W-:-:S02]  /*79b0*/  LOP3.LUT R114, R114, 0x1, RZ, 0xc0, !PT ;  /* 0x0000000172727812 */ /* 0x000fc400078ec0ff */
[----:B------:R-:W-:Y:S02]  /*79c0*/  LOP3.LUT R117, R117, 0x1, RZ, 0xc0, !PT ;  /* 0x0000000175757812 */ /* 0x000fe400078ec0ff */
[----:B------:R-:W-:Y:S02]  /*79d0*/  LOP3.LUT R119, R119, 0x1, RZ, 0xc0, !PT ;  /* 0x0000000177777812 */ /* 0x000fe400078ec0ff */
[----:B------:R-:W-:Y:S02]  /*79e0*/  SEL R15, R15, R34, !P0 ;  /* 0x000000220f0f7207 */ /* 0x000fe40004000000 */
[----:B------:R-:W-:Y:S02]  /*79f0*/  SEL R14, R14, R35, !P0 ;  /* 0x000000230e0e7207 */ /* 0x000fe40004000000 */
[----:B------:R-:W-:Y:S02]  /*7a00*/  SEL R16, R16, RZ, !P0 ;  /* 0x000000ff10107207 */ /* 0x000fe40004000000 */
[----:B------:R-:W-:-:S02]  /*7a10*/  SEL R66, R66, R111, !P3 ;  /* 0x0000006f42427207 */ /* 0x000fc40005800000 */
[----:B------:R-:W-:Y:S02]  /*7a20*/  SEL R70, R70, R111, !P1 ;  /* 0x0000006f46467207 */ /* 0x000fe40004800000 */
[----:B------:R-:W-:Y:S02]  /*7a30*/  SEL R63, R63, R26, !P3 ;  /* 0x0000001a3f3f7207 */ /* 0x000fe40005800000 */
[----:B------:R-:W-:Y:S02]  /*7a40*/  SEL R64, R64, R27, !P3 ;  /* 0x0000001b40407207 */ /* 0x000fe40005800000 */
[----:B------:R-:W-:Y:S02]  /*7a50*/  SEL R65, R65, RZ, !P3 ;  /* 0x000000ff41417207 */ /* 0x000fe40005800000 */
[----:B------:R-:W-:Y:S02]  /*7a60*/  SEL R67, R67, R20, !P1 ;  /* 0x0000001443437207 */ /* 0x000fe40004800000 */
[----:B------:R-:W-:-:S02]  /*7a70*/  SEL R68, R68, R21, !P1 ;  /* 0x0000001544447207 */ /* 0x000fc40004800000 */
[----:B------:R-:W-:Y:S02]  /*7a80*/  SEL R69, R69, RZ, !P1 ;  /* 0x000000ff45457207 */ /* 0x000fe40004800000 */
[----:B------:R-:W-:Y:S02]  /*7a90*/  ISETP.NE.U32.AND P0, PT, R118, 0x1, PT ;  /* 0x000000017600780c */ /* 0x000fe40003f05070 */
[----:B------:R-:W-:Y:S02]  /*7aa0*/  ISETP.NE.U32.AND P4, PT, R116, 0x1, PT ;  /* 0x000000017400780c */ /* 0x000fe40003f85070 */
[----:B------:R-:W-:Y:S02]  /*7ab0*/  ISETP.NE.U32.AND P2, PT, R114, 0x1, PT ;  /* 0x000000017200780c */ /* 0x000fe40003f45070 */
[----:B------:R-:W-:Y:S02]  /*7ac0*/  ISETP.NE.U32.AND P3, PT, R117, 0x1, PT ;  /* 0x000000017500780c */ /* 0x000fe40003f65070 */
[----:B------:R-:W-:-:S02]  /*7ad0*/  ISETP.NE.U32.AND P1, PT, R119, 0x1, PT ;  /* 0x000000017700780c */ /* 0x000fc40003f25070 */
[----:B------:R-:W-:Y:S02]  /*7ae0*/  SEL R74, R74, R111, !P0 ;  /* 0x0000006f4a4a7207 */ /* 0x000fe40004000000 */
[-C--:B------:R-:W-:Y:S02]  /*7af0*/  SEL R78, R78, R115.reuse, !P4 ;  /* 0x000000734e4e7207 */ /* 0x080fe40006000000 */
[-C--:B------:R-:W-:Y:S02]  /*7b00*/  SEL R82, R82, R115.reuse, !P2 ;  /* 0x0000007352527207 */ /* 0x080fe40005000000 */
[-C--:B------:R-:W-:Y:S02]  /*7b10*/  SEL R86, R86, R115.reuse, !P3 ;  /* 0x0000007356567207 */ /* 0x080fe40005800000 */
[----:B------:R-:W-:Y:S02]  /*7b20*/  SEL R88, R88, R115, !P1 ;  /* 0x0000007358587207 */ /* 0x000fe40004800000 */
[----:B------:R-:W-:-:S02]  /*7b30*/  SEL R71, R71, R22, !P0 ;  /* 0x0000001647477207 */ /* 0x000fc40004000000 */
[----:B------:R-:W-:Y:S02]  /*7b40*/  SEL R72, R72, R23, !P0 ;  /* 0x0000001748487207 */ /* 0x000fe40004000000 */
[----:B------:R-:W-:Y:S02]  /*7b50*/  SEL R73, R73, RZ, !P0 ;  /* 0x000000ff49497207 */ /* 0x000fe40004000000 */
[----:B------:R-:W-:Y:S02]  /*7b60*/  SEL R75, R75, R48, !P4 ;  /* 0x000000304b4b7207 */ /* 0x000fe40006000000 */
[----:B------:R-:W-:Y:S02]  /*7b70*/  SEL R76, R76, R49, !P4 ;  /* 0x000000314c4c7207 */ /* 0x000fe40006000000 */
[----:B------:R-:W-:Y:S02]  /*7b80*/  SEL R77, R77, RZ, !P4 ;  /* 0x000000ff4d4d7207 */ /* 0x000fe40006000000 */
        /* <DEDUP_REMOVED lines=8> */
[----:B------:R-:W-:Y:S01]  /*7c10*/  SEL R87, R87, RZ, !P1 ;  /* 0x000000ff57577207 */ /* 0x000fe20004800000 */
[----:B------:R-:W-:Y:S06]  /*7c20*/  @!P5 BRA `(.L_x_3165) ;  /* 0xffffffb00040d947 */ /* 0x000fec000383ffff */
[----:B------:R-:W-:Y:S05]  /*7c30*/  BSYNC B1 ;  /* 0x0000000000017941 */ /* 0x000fea0003800000 */
.L_x_3160:
[----:B------:R-:W-:Y:S05]  /*7c40*/  BSYNC B0 ;  /* 0x0000000000007941 */ /* 0x000fea0003800000 */
.L_x_3159:
        /* <DEDUP_REMOVED lines=280> */
.L_x_3168:
        /* <DEDUP_REMOVED lines=282> */
.L_x_3169:
        /* <DEDUP_REMOVED lines=282> */
.L_x_3170:
        /* <DEDUP_REMOVED lines=282> */
.L_x_3171:
[----:B------:R-:W-:-:S04]  /*c2b0*/  LOP3.LUT R45, R48, 0xffffffe0, RZ, 0xc0, !PT ;  /* 0xffffffe0302d7812 */ /* 0x000fc800078ec0ff */
[----:B------:R-:W-:-:S05]  /*c2c0*/  IADD3 R106, P1, R106, R45, RZ ;  /* 0x0000002d6a6a7210 */ /* 0x000fca0007f3e0ff */
[----:B------:R-:W-:-:S05]  /*c2d0*/  IMAD.X R107, RZ, RZ, R107, P1 ;  /* 0x000000ffff6b7224 */ /* 0x000fca00008e066b */
[----:B------:R0:W5:Y:S04]  /*c2e0*/  LDG.E.128 R48, desc[UR60][R106.64] ;  /* 0x0000003c6a307981 */ /* 0x000168000c1e1d00 */
[----:B------:R0:W5:Y:S02]  /*c2f0*/  LDG.E.128 R44, desc[UR60][R106.64+0x10] ;  /* 0x0000103c6a2c7981 */ /* 0x000164000c1e1d00 */
.L_x_3167:
[----:B------:R-:W-:Y:S05]  /*c300*/  BSYNC B0 ;  /* 0x0000000000007941 */ /* 0x000fea0003800000 */
.L_x_3166:
        /* <DEDUP_REMOVED lines=16> */
[CC--:B------:R-:W-:Y:S02]  /*c410*/  ISETP.GE.U32.AND P3, PT, R3.reuse, R36.reuse, PT ;  /* 0x000000240300720c */ /* 0x0c0fe40003f66070 */
[----:B------:R-:W-:Y:S02]  /*c420*/  ISETP.NE.U32.AND P2, PT, R3, R36, PT ;  /* 0x000000240300720c */ /* 0x000fe40003f45070 */
[----:B------:R-:W-:Y:S02]  /*c430*/  ISETP.NE.U32.AND P6, PT, R7, R38, PT ;  /* 0x000000260700720c */ /* 0x000fe40003fc5070 */
[----:B------:R-:W-:-:S02]  /*c440*/  LOP3.LUT R98, R98, 0x1, RZ, 0xc0, !PT ;  /* 0x0000000162627812 */ /* 0x000fc400078ec0ff */
[----:B------:R-:W-:Y:S02]  /*c450*/  SEL R102, RZ, 0xffffffff, P5 ;  /* 0xffffffffff667807 */ /* 0x000fe40002800000 */
[----:B------:R-:W-:Y:S02]  /*c460*/  @!P4 SEL R102, RZ, 0xffffffff, P0 ;  /* 0xffffffffff66c807 */ /* 0x000fe40000000000 */
[CC--:B------:R-:W-:Y:S02]  /*c470*/  ISETP.GE.AND.EX P3, PT, R0.reuse, R37.reuse, PT, P3 ;  /* 0x000000250000720c */ /* 0x0c0fe40003f66330 */
[----:B------:R-:W-:Y:S02]  /*c480*/  ISETP.NE.AND.EX P2, PT, R0, R37, PT, P2 ;  /* 0x000000250000720c */ /* 0x000fe40003f45320 */
[----:B------:R-:W-:Y:S02]  /*c490*/  ISETP.NE.AND.EX P6, PT, R6, R39, PT, P6 ;  /* 0x000000270600720c */ /* 0x000fe40003fc5360 */
[----:B------:R-:W-:-:S02]  /*c4a0*/  ISETP.NE.U32.AND P0, PT, R98, 0x1, PT ;  /* 0x000000016200780c */ /* 0x000fc40003f05070 */
[----:B------:R-:W-:Y:S02]  /*c4b0*/  ISETP.GE.U32.AND P1, PT, R7, R38, PT ;  /* 0x000000260700720c */ /* 0x000fe40003f26070 */
[----:B0-----:R-:W-:Y:S02]  /*c4c0*/  SEL R106, RZ, 0xffffffff, P3 ;  /* 0xffffffffff6a7807 */ /* 0x001fe40001800000 */
[----:B------:R-:W-:Y:S01]  /*c4d0*/  SEL R96, R96, R41, !P0 ;  /* 0x0000002960607207 */ /* 0x000fe20004000000 */
[----:B------:R-:W-:Y:S01]  /*c4e0*/  IMAD.IADD R41, R100, 0x1, R91 ;  /* 0x0000000164297824 */ /* 0x000fe200078e025b */
[-C--:B------:R-:W-:Y:S02]  /*c4f0*/  ISETP.GE.U32.AND P5, PT, R5, R100.reuse, PT ;  /* 0x000000640500720c */ /* 0x080fe40003fa6070 */
[----:B------:R-:W-:Y:S02]  /*c500*/  ISETP.GE.U32.AND P3, PT, R9, R100, PT ;  /* 0x000000640900720c */ /* 0x000fe40003f66070 */
[----:B------:R-:W-:-:S02]  /*c510*/  ISETP.GE.AND.EX P1, PT, R6, R39, PT, P1 ;  /* 0x000000270600720c */ /* 0x000fc40003f26310 */
[----:B------:R-:W-:Y:S02]  /*c520*/  ISETP.GE.AND.EX P5, PT, R4, RZ, PT, P5 ;  /* 0x000000ff0400720c */ /* 0x000fe40003fa6350 */
[----:B------:R-:W-:Y:S02]  /*c530*/  ISETP.GE.AND.EX P3, PT, R8, RZ, PT, P3 ;  /* 0x000000ff0800720c */ /* 0x000fe40003f66330 */
[----:B------:R-:W-:Y:S02]  /*c540*/  ISETP.GE.U32.AND P4, PT, R41, R92, PT ;  /* 0x0000005c2900720c */ /* 0x000fe40003f86070 */
[----:B------:R-:W-:Y:S02]  /*c550*/  SEL R107, RZ, 0xffffffff, P1 ;  /* 0xffffffffff6b7807 */ /* 0x000fe40000800000 */
[----:B------:R-:W-:Y:S02]  /*c560*/  @!P2 SEL R106, RZ, 0xffffffff, P5 ;  /* 0xffffffffff6aa807 */ /* 0x000fe40002800000 */
[----:B------:R-:W-:-:S02]  /*c570*/  @!P6 SEL R107, RZ, 0xffffffff, P3 ;  /* 0xffffffffff6be807 */ /* 0x000fc40001800000 */
[----:B------:R-:W-:Y:S02]  /*c580*/  LOP3.LUT R102, R102, 0x1, RZ, 0xc0, !PT ;  /* 0x0000000166667812 */ /* 0x000fe400078ec0ff */
[----:B------:R-:W-:Y:S02]  /*c590*/  LOP3.LUT R106, R106, 0x1, RZ, 0xc0, !PT ;  /* 0x000000016a6a7812 */ /* 0x000fe400078ec0ff */
[----:B------:R-:W-:Y:S02]  /*c5a0*/  LOP3.LUT R107, R107, 0x1, RZ, 0xc0, !PT ;  /* 0x000000016b6b7812 */ /* 0x000fe400078ec0ff */
        /* <DEDUP_REMOVED lines=10> */
[-C--:B------:R-:W-:Y:S02]  /*c650*/  SEL R101, R101, R100.reuse, !P0 ;  /* 0x0000006465657207 */ /* 0x080fe40004000000 */
[-C--:B------:R-:W-:Y:S02]  /*c660*/  SEL R95, R95, R100.reuse, !P1 ;  /* 0x000000645f5f7207 */ /* 0x080fe40004800000 */
[-C--:B------:R-:W-:Y:S02]  /*c670*/  SEL R5, R5, R100.reuse, !P2 ;  /* 0x0000006405057207 */ /* 0x080fe40005000000 */
[----:B------:R-:W-:Y:S02]  /*c680*/  SEL R9, R9, R100, !P3 ;  /* 0x0000006409097207 */ /* 0x000fe40005800000 */
[----:B------:R-:W-:-:S02]  /*c690*/  SEL R99, R99, RZ, !P0 ;  /* 0x000000ff63637207 */ /* 0x000fc40004000000 */
[----:B------:R-:W-:Y:S02]  /*c6a0*/  SEL R93, R93, RZ, !P1 ;  /* 0x000000ff5d5d7207 */ /* 0x000fe40004800000 */
[----:B------:R-:W-:Y:S02]  /*c6b0*/  SEL R4, R4, RZ, !P2 ;  /* 0x000000ff04047207 */ /* 0x000fe40005000000 */
[----:B------:R-:W-:Y:S01]  /*c6c0*/  SEL R8, R8, RZ, !P3 ;  /* 0x000000ff08087207 */ /* 0x000fe20005800000 */
[----:B------:R-:W-:Y:S06]  /*c6d0*/  @P4 BRA `(.L_x_3173) ;  /* 0x0000000800b84947 */ /* 0x000fec0003800000 */
[----:B------:R-:W-:Y:S02]  /*c6e0*/  ISETP.NE.U32.AND P1, PT, R11, R32, PT ;  /* 0x000000200b00720c */ /* 0x000fe40003f25070 */
        /* <DEDUP_REMOVED lines=24> */
[----:B------:R-:W-:Y:S02]  /*c870*/  SEL R38, RZ, 0xffffffff, P3 ;  /* 0xffffffffff267807 */ /* 0x000fe40001800000 */
        /* <DEDUP_REMOVED lines=33> */
[-C--:B------:R-:W-:Y:S01]  /*ca90*/  ISETP.NE.U32.AND P5, PT, R59, R24.reuse, PT ;  /* 0x000000183b00720c */ /* 0x080fe20003fa5070 */
[----:B------:R-:W-:Y:S01]  /*caa0*/  IMAD.IADD R91, R33, 0x1, R91 ;  /* 0x00000001215b7824 */ /* 0x000fe200078e025b */
[----:B------:R-:W-:Y:S02]  /*cab0*/  ISETP.GE.U32.AND P1, PT, R59, R24, PT ;  /* 0x000000183b00720c */ /* 0x000fe40003f26070 */
[----:B------:R-:W-:Y:S02]  /*cac0*/  ISETP.NE.AND.EX P5, PT, R60, R25, PT, P5 ;  /* 0x000000193c00720c */ /* 0x000fe40003fa5350 */
[----:B------:R-:W-:Y:S02]  /*cad0*/  ISETP.GE.U32.AND P6, PT, R62, R33, PT ;  /* 0x000000213e00720c */ /* 0x000fe40003fc6070 */
[----:B------:R-:W-:Y:S02]  /*cae0*/  ISETP.GE.AND.EX P1, PT, R60, R25, PT, P1 ;  /* 0x000000193c00720c */ /* 0x000fe40003f26310 */
[----:B------:R-:W-:-:S02]  /*caf0*/  ISETP.GE.AND.EX P6, PT, R61, RZ, PT, P6 ;  /* 0x000000ff3d00720c */ /* 0x000fc40003fc6360 */
[CC--:B------:R-:W-:Y:S02]  /*cb00*/  ISETP.GE.U32.AND P2, PT, R63.reuse, R26.reuse, PT ;  /* 0x0000001a3f00720c */ /* 0x0c0fe40003f46070 */
[----:B------:R-:W-:Y:S02]  /*cb10*/  SEL R28, RZ, 0xffffffff, P1 ;  /* 0xffffffffff1c7807 */ /* 0x000fe40000800000 */
[----:B------:R-:W-:Y:S02]  /*cb20*/  ISETP.NE.U32.AND P3, PT, R63, R26, PT ;  /* 0x0000001a3f00720c */ /* 0x000fe40003f65070 */
[----:B------:R-:W-:Y:S02]  /*cb30*/  @!P5 SEL R28, RZ, 0xffffffff, P6 ;  /* 0xffffffffff1cd807 */ /* 0x000fe40003000000 */
[CC--:B------:R-:W-:Y:S02]  /*cb40*/  ISETP.GE.U32.AND P4, PT, R67.reuse, R20.reuse, PT ;  /* 0x000000144300720c */ /* 0x0c0fe40003f86070 */
[----:B------:R-:W-:-:S02]  /*cb50*/  ISETP.NE.U32.AND P5, PT, R67, R20, PT ;  /* 0x000000144300720c */ /* 0x000fc40003fa5070 */
[----:B------:R-:W-:Y:S02]  /*cb60*/  ISETP.NE.U32.AND P6, PT, R71, R22, PT ;  /* 0x000000164700720c */ /* 0x000fe40003fc5070 */
[CC--:B------:R-:W-:Y:S02]  /*cb70*/  ISETP.GE.AND.EX P2, PT, R64.reuse, R27.reuse, PT, P2 ;  /* 0x0000001b4000720c */ /* 0x0c0fe40003f46320 */
[----:B------:R-:W-:Y:S02]  /*cb80*/  ISETP.NE.AND.EX P3, PT, R64, R27, PT, P3 ;  /* 0x0000001b4000720c */ /* 0x000fe40003f65330 */
[CC--:B------:R-:W-:Y:S02]  /*cb90*/  ISETP.GE.AND.EX P4, PT, R68.reuse, R21.reuse, PT, P4 ;  /* 0x000000154400720c */ /* 0x0c0fe40003f86340 */
[----:B------:R-:W-:Y:S02]  /*cba0*/  ISETP.NE.AND.EX P5, PT, R68, R21, PT, P5 ;  /* 0x000000154400720c */ /* 0x000fe40003fa5350 */
[----:B------:R-:W-:-:S02]  /*cbb0*/  ISETP.NE.AND.EX P6, PT, R72, R23, PT, P6 ;  /* 0x000000174800720c */ /* 0x000fc40003fc5360 */
[----:B------:R-:W-:Y:S02]  /*cbc0*/  SEL R29, RZ, 0xffffffff, P2 ;  /* 0xffffffffff1d7807 */ /* 0x000fe40001000000 */
[----:B------:R-:W-:Y:S02]  /*cbd0*/  ISETP.GE.U32.AND P2, PT, R71, R22, PT ;  /* 0x000000164700720c */ /* 0x000fe40003f46070 */
[----:B------:R-:W-:Y:S02]  /*cbe0*/  SEL R30, RZ, 0xffffffff, P4 ;  /* 0xffffffffff1e7807 */ /* 0x000fe40002000000 */
[-C--:B------:R-:W-:Y:S02]  /*cbf0*/  ISETP.GE.U32.AND P0, PT, R66, R33.reuse, PT ;  /* 0x000000214200720c */ /* 0x080fe40003f06070 */
[-C--:B------:R-:W-:Y:S02]  /*cc00*/  ISETP.GE.U32.AND P1, PT, R70, R33.reuse, PT ;  /* 0x000000214600720c */ /* 0x080fe40003f26070 */
[----:B------:R-:W-:-:S02]  /*cc10*/  ISETP.GE.U32.AND P4, PT, R74, R33, PT ;  /* 0x000000214a00720c */ /* 0x000fc40003f86070 */
[----:B------:R-:W-:Y:S02]  /*cc20*/  ISETP.GE.AND.EX P2, PT, R72, R23, PT, P2 ;  /* 0x000000174800720c */ /* 0x000fe40003f46320 */
        /* <DEDUP_REMOVED lines=39> */
[----:B------:R-:W-:Y:S02]  /*cea0*/  SEL R20, RZ, 0xffffffff, P2 ;  /* 0xffffffffff147807 */ /* 0x000fe40001000000 */
[CC--:B------:R-:W-:Y:S02]  /*ceb0*/  ISETP.GE.U32.AND P5, PT, R79.reuse, R50.reuse, PT ;  /* 0x000000324f00720c */ /* 0x0c0fe40003fa6070 */
        /* <DEDUP_REMOVED lines=10> */
[----:B------:R-:W-:Y:S02]  /*cf60*/  ISETP.GE.U32.AND P1, PT, R89, R46, PT ;  /* 0x0000002e5900720c */ /* 0x000fe40003f26070 */
[----:B------:R-:W-:Y:S02]  /*cf70*/  SEL R21, RZ, 0xffffffff, P5 ;  /* 0xffffffffff157807 */ /* 0x000fe40002800000 */
        /* <DEDUP_REMOVED lines=28> */
[-C--:B------:R-:W-:Y:S02]  /*d140*/  SEL R78, R78, R91.reuse, !P0 ;  /* 0x0000005b4e4e7207 */ /* 0x080fe40004000000 */
[-C--:B------:R-:W-:Y:S02]  /*d150*/  SEL R82, R82, R91.reuse, !P1 ;  /* 0x0000005b52527207 */ /* 0x080fe40004800000 */
[-C--:B------:R-:W-:Y:S02]  /*d160*/  SEL R86, R86, R91.reuse, !P2 ;  /* 0x0000005b56567207 */ /* 0x080fe40005000000 */
[----:B------:R-:W-:Y:S02]  /*d170*/  SEL R88, R88, R91, !P3 ;  /* 0x0000005b58587207 */ /* 0x000fe40005800000 */
[----:B------:R-:W-:Y:S02]  /*d180*/  SEL R77, R77, RZ, !P0 ;  /* 0x000000ff4d4d7207 */ /* 0x000fe40004000000 */
[----:B------:R-:W-:-:S02]  /*d190*/  SEL R81, R81, RZ, !P1 ;  /* 0x000000ff51517207 */ /* 0x000fc40004800000 */
[----:B------:R-:W-:Y:S02]  /*d1a0*/  SEL R85, R85, RZ, !P2 ;  /* 0x000000ff55557207 */ /* 0x000fe40005000000 */
[----:B------:R-:W-:-:S07]  /*d1b0*/  SEL R87, R87, RZ, !P3 ;  /* 0x000000ff57577207 */ /* 0x000fce0005800000 */
.L_x_3173:
[----:B------:R-:W-:Y:S05]  /*d1c0*/  BSYNC B0 ;  /* 0x0000000000007941 */ /* 0x000fea0003800000 */
.L_x_3172:
[CC--:B------:R-:W-:Y:S02]  /*d1d0*/  ISETP.NE.U32.AND P1, PT, R103.reuse, R11.reuse, PT ;  /* 0x0000000b6700720c */ /* 0x0c0fe40003f25070 */
[----:B------:R-:W-:Y:S02]  /*d1e0*/  ISETP.GE.U32.AND P2, PT, R103, R11, PT ;  /* 0x0000000b6700720c */ /* 0x000fe40003f46070 */
[CC--:B------:R-:W-:Y:S02]  /*d1f0*/  ISETP.NE.AND.EX P1, PT, R96.reuse, R10.reuse, PT, P1 ;  /* 0x0000000a6000720c */ /* 0x0c0fe40003f25310 */
[----:B------:R-:W-:Y:S02]  /*d200*/  ISETP.GE.AND.EX P2, PT, R96, R10, PT, P2 ;  /* 0x0000000a6000720c */ /* 0x000fe40003f46320 */
[----:B------:R-:W-:Y:S02]  /*d210*/  ISETP.GE.U32.AND P6, PT, R101, R13, PT ;  /* 0x0000000d6500720c */ /* 0x000fe40003fc6070 */
[----:B-----5:R-:W-:-:S02]  /*d220*/  SEL R20, RZ, 0xffffffff, P2 ;  /* 0xffffffffff147807 */ /* 0x020fc40001000000 */
[----:B------:R-:W-:Y:S02]  /*d230*/  ISETP.GE.U32.AND P5, PT, R97, R15, PT ;  /* 0x0000000f6100720c */ /* 0x000fe40003fa6070 */
[----:B------:R-:W-:Y:S02]  /*d240*/  ISETP.NE.U32.AND P2, PT, R3, R19, PT ;  /* 0x000000130300720c */ /* 0x000fe40003f45070 */
[----:B------:R-:W-:Y:S02]  /*d250*/  ISETP.GE.AND.EX P6, PT, R99, R12, PT, P6 ;  /* 0x0000000c6300720c */ /* 0x000fe40003fc6360 */
[----:B------:R-:W-:Y:S02]  /*d260*/  ISETP.NE.U32.AND P4, PT, R97, R15, PT ;  /* 0x0000000f6100720c */ /* 0x000fe40003f85070 */
[----:B------:R-:W-:Y:S02]  /*d270*/  ISETP.GE.AND.EX P5, PT, R94, R14, PT, P5 ;  /* 0x0000000e5e00720c */ /* 0x000fe40003fa6350 */
[----:B------:R-:W-:-:S02]  /*d280*/  ISETP.NE.AND.EX P2, PT, R0, R52, PT, P2 ;  /* 0x000000340000720c */ /* 0x000fc40003f45320 */
[----:B------:R-:W-:Y:S02]  /*d290*/  @!P1 SEL R20, RZ, 0xffffffff, P6 ;  /* 0xffffffffff149807 */ /* 0x000fe40003000000 */
[----:B------:R-:W-:Y:S02]  /*d2a0*/  ISETP.NE.AND.EX P4, PT, R94, R14, PT, P4 ;  /* 0x0000000e5e00720c */ /* 0x000fe40003f85340 */
[----:B------:R-:W-:Y:S02]  /*d2b0*/  ISETP.GE.U32.AND P3, PT, R3, R19, PT ;  /* 0x000000130300720c */ /* 0x000fe40003f66070 */
[----:B------:R-:W-:Y:S02]  /*d2c0*/  ISETP.NE.U32.AND P6, PT, R7, R55, PT ;  /* 0x000000370700720c */ /* 0x000fe40003fc5070 */
[----:B------:R-:W-:Y:S02]  /*d2d0*/  SEL R21, RZ, 0xffffffff, P5 ;  /* 0xffffffffff157807 */ /* 0x000fe40002800000 */
[----:B------:R-:W-:-:S02]  /*d2e0*/  ISETP.GE.U32.AND P5, PT, R5, R54, PT ;  /* 0x000000360500720c */ /* 0x000fc40003fa6070 */
[----:B------:R-:W-:Y:S02]  /*d2f0*/  ISETP.GE.U32.AND P0, PT, R95, R18, PT ;  /* 0x000000125f00720c */ /* 0x000fe40003f06070 */
[----:B------:R-:W-:Y:S02]  /*d300*/  ISETP.GE.AND.EX P3, PT, R0, R52, PT, P3 ;  /* 0x000000340000720c */ /* 0x000fe40003f66330 */
[----:B------:R-:W-:Y:S02]  /*d310*/  ISETP.NE.AND.EX P6, PT, R6, R56, PT, P6 ;  /* 0x000000380600720c */ /* 0x000fe40003fc5360 */
[----:B------:R-:W-:Y:S02]  /*d320*/  ISETP.GE.AND.EX P5, PT, R4, R53, PT, P5 ;  /* 0x000000350400720c */ /* 0x000fe40003fa6350 */
[----:B------:R-:W-:Y:S02]  /*d330*/  ISETP.GE.U32.AND P1, PT, R7, R55, PT ;  /* 0x000000370700720c */ /* 0x000fe40003f26070 */
[----:B------:R-:W-:-:S02]  /*d340*/  SEL R22, RZ, 0xffffffff, P3 ;  /* 0xffffffffff167807 */ /* 0x000fc40001800000 */
[----:B------:R-:W-:Y:S02]  /*d350*/  ISETP.GE.AND.EX P0, PT, R93, R16, PT, P0 ;  /* 0x000000105d00720c */ /* 0x000fe40003f06300 */
[----:B------:R-:W-:Y:S02]  /*d360*/  ISETP.GE.U32.AND P3, PT, R9, R58, PT ;  /* 0x0000003a0900720c */ /* 0x000fe40003f66070 */
[----:B------:R-:W-:Y:S02]  /*d370*/  @!P2 SEL R22, RZ, 0xffffffff, P5 ;  /* 0xffffffffff16a807 */ /* 0x000fe40002800000 */
[----:B------:R-:W-:Y:S02]  /*d380*/  ISETP.GE.AND.EX P1, PT, R6, R56, PT, P1 ;  /* 0x000000380600720c */ /* 0x000fe40003f26310 */
[----:B------:R-:W-:Y:S02]  /*d390*/  @!P4 SEL R21, RZ, 0xffffffff, P0 ;  /* 0xffffffffff15c807 */ /* 0x000fe40000000000 */
[----:B------:R-:W-:-:S02]  /*d3a0*/  ISETP.GE.AND.EX P3, PT, R8, R57, PT, P3 ;  /* 0x000000390800720c */ /* 0x000fc40003f66330 */
[----:B------:R-:W-:Y:S02]  /*d3b0*/  LOP3.LUT R20, R20, 0x1, RZ, 0xc0, !PT ;  /* 0x0000000114147812 */ /* 0x000fe400078ec0ff */
[----:B------:R-:W-:Y:S02]  /*d3c0*/  LOP3.LUT R22, R22, 0x1, RZ, 0xc0, !PT ;  /* 0x0000000116167812 */ /* 0x000fe400078ec0ff */
[----:B------:R-:W-:Y:S02]  /*d3d0*/  SEL R23, RZ, 0xffffffff, P1 ;  /* 0xffffffffff177807 */ /* 0x000fe40000800000 */
[----:B------:R-:W-:Y:S02]  /*d3e0*/  LOP3.LUT R21, R21, 0x1, RZ, 0xc0, !PT ;  /* 0x0000000115157812 */ /* 0x000fe400078ec0ff */
[----:B------:R-:W-:Y:S02]  /*d3f0*/  @!P6 SEL R23, RZ, 0xffffffff, P3 ;  /* 0xffffffffff17e807 */ /* 0x000fe40001800000 */
[----:B------:R-:W-:-:S02]  /*d400*/  ISETP.NE.U32.AND P0, PT, R20, 0x1, PT ;  /* 0x000000011400780c */ /* 0x000fc40003f05070 */
[----:B------:R-:W-:Y:S02]  /*d410*/  ISETP.NE.U32.AND P2, PT, R22, 0x1, PT ;  /* 0x000000011600780c */ /* 0x000fe40003f45070 */
[----:B------:R-:W-:Y:S02]  /*d420*/  ISETP.NE.U32.AND P1, PT, R21, 0x1, PT ;  /* 0x000000011500780c */ /* 0x000fe40003f25070 */
[----:B------:R-:W-:Y:S02]  /*d430*/  LOP3.LUT R23, R23, 0x1, RZ, 0xc0, !PT ;  /* 0x0000000117177812 */ /* 0x000fe400078ec0ff */
[----:B------:R-:W-:Y:S02]  /*d440*/  SEL R26, R99, R12, !P0 ;  /* 0x0000000c631a7207 */ /* 0x000fe40004000000 */
[----:B------:R-:W-:Y:S02]  /*d450*/  SEL R20, R103, R11, !P0 ;  /* 0x0000000b67147207 */ /* 0x000fe40004000000 */
[----:B------:R-:W-:-:S02]  /*d460*/  SEL R12, R3, R19, !P2 ;  /* 0x00000013030c7207 */ /* 0x000fc40005000000 */
[----:B------:R-:W-:Y:S02]  /*d470*/  SEL R24, R97, R15, !P1 ;  /* 0x0000000f61187207 */ /* 0x000fe40004800000 */
[----:B------:R-:W-:Y:S02]  /*d480*/  SEL R27, R94, R14, !P1 ;  /* 0x0000000e5e1b7207 */ /* 0x000fe40004800000 */
[----:B------:R-:W-:Y:S02]  /*d490*/  ISETP.NE.U32.AND P3, PT, R23, 0x1, PT ;  /* 0x000000011700780c */ /* 0x000fe40003f65070 */
[----:B------:R-:W-:Y:S02]  /*d4a0*/  SEL R21, R101, R13, !P0 ;  /* 0x0000000d65157207 */ /* 0x000fe40004000000 */
[----:B------:R-:W-:Y:S02]  /*d4b0*/  SEL R15, R95, R18, !P1 ;  /* 0x000000125f0f7207 */ /* 0x000fe40004800000 */
[----:B------:R-:W-:-:S02]  /*d4c0*/  SEL R14, R93, R16, !P1 ;  /* 0x000000105d0e7207 */ /* 0x000fc40004800000 */
[----:B------:R-:W-:Y:S02]  /*d4d0*/  SEL R23, R96, R10, !P0 ;  /* 0x0000000a60177207 */ /* 0x000fe40004000000 */
[----:B------:R-:W-:Y:S02]  /*d4e0*/  SEL R13, R0, R52, !P2 ;  /* 0x00000034000d7207 */ /* 0x000fe40005000000 */
[----:B------:R-:W-:Y:S02]  /*d4f0*/  ISETP.NE.U32.AND P1, PT, R20, R59, PT ;  /* 0x0000003b1400720c */ /* 0x000fe40003f25070 */
[----:B------:R-:W-:Y:S02]  /*d500*/  ISETP.GE.U32.AND P5, PT, R12, R67, PT ;  /* 0x000000430c00720c */ /* 0x000fe40003fa6070 */
[----:B------:R-:W-:Y:S02]  /*d510*/  ISETP.NE.AND.EX P1, PT, R23, R60, PT, P1 ;  /* 0x0000003c1700720c */ /* 0x000fe40003f25310 */
[----:B------:R-:W-:-:S02]  /*d520*/  ISETP.GE.AND.EX P5, PT, R13, R68, PT, P5 ;  /* 0x000000440d00720c */ /* 0x000fc40003fa6350 */
[----:B------:R-:W-:Y:S02]  /*d530*/  SEL R22, R7, R55, !P3 ;  /* 0x0000003707167207 */ /* 0x000fe40005800000 */
[----:B------:R-:W-:Y:S02]  /*d540*/  SEL R10, R4, R53, !P2 ;  /* 0x00000035040a7207 */ /* 0x000fe40005000000 */
[----:B------:R-:W-:Y:S02]  /*d550*/  SEL R25, R6, R56, !P3 ;  /* 0x0000003806197207 */ /* 0x000fe40005800000 */
[----:B------:R-:W-:Y:S02]  /*d560*/  SEL R11, R5, R54, !P2 ;  /* 0x00000036050b7207 */ /* 0x000fe40005000000 */
[----:B------:R-:W-:Y:S02]  /*d570*/  SEL R7, R9, R58, !P3 ;  /* 0x0000003a09077207 */ /* 0x000fe40005800000 */
[----:B------:R-:W-:-:S02]  /*d580*/  SEL R6, R8, R57, !P3 ;  /* 0x0000003908067207 */ /* 0x000fc40005800000 */
[----:B------:R-:W-:Y:S02]  /*d590*/  ISETP.GE.U32.AND P0, PT, R20, R59, PT ;  /* 0x0000003b1400720c */ /* 0x000fe40003f06070 */
[----:B------:R-:W-:Y:S02]  /*d5a0*/  SEL R4, RZ, 0xffffffff, P5 ;  /* 0xffffffffff047807 */ /* 0x000fe40002800000 */
[----:B------:R-:W-:Y:S02]  /*d5b0*/  ISETP.GE.U32.AND P2, PT, R21, R62, PT ;  /* 0x0000003e1500720c */ /* 0x000fe40003f46070 */
[CC--:B------:R-:W-:Y:S02]  /*d5c0*/  ISETP.NE.U32.AND P3, PT, R24.reuse, R63.reuse, PT ;  /* 0x0000003f1800720c */ /* 0x0c0fe40003f65070 */
[----:B------:R-:W-:Y:S02]  /*d5d0*/  ISETP.GE.U32.AND P4, PT, R24, R63, PT ;  /* 0x0000003f1800720c */ /* 0x000fe40003f86070 */
[----:B------:R-:W-:-:S02]  /*d5e0*/  ISETP.NE.U32.AND P5, PT, R22, R71, PT ;  /* 0x000000471600720c */ /* 0x000fc40003fa5070 */
[----:B------:R-:W-:Y:S02]  /*d5f0*/  ISETP.GE.AND.EX P0, PT, R23, R60, PT, P0 ;  /* 0x0000003c1700720c */ /* 0x000fe40003f06300 */
[CC--:B------:R-:W-:Y:S02]  /*d600*/  ISETP.GE.AND.EX P4, PT, R27.reuse, R64.reuse, PT, P4 ;  /* 0x000000401b00720c */ /* 0x0c0fe40003f86340 */
[----:B------:R-:W-:Y:S02]  /*d610*/  ISETP.GE.AND.EX P2, PT, R26, R61, PT, P2 ;  /* 0x0000003d1a00720c */ /* 0x000fe40003f46320 */
[----:B------:R-:W-:Y:S02]  /*d620*/  ISETP.NE.AND.EX P3, PT, R27, R64, PT, P3 ;  /* 0x000000401b00720c */ /* 0x000fe40003f65330 */
[----:B------:R-:W-:Y:S02]  /*d630*/  ISETP.NE.AND.EX P5, PT, R25, R72, PT, P5 ;  /* 0x000000481900720c */ /* 0x000fe40003fa5350 */
[----:B------:R-:W-:-:S02]  /*d640*/  SEL R0, RZ, 0xffffffff, P0 ;  /* 0xffffffffff007807 */ /* 0x000fc40000000000 */
[----:B------:R-:W-:Y:S02]  /*d650*/  SEL R3, RZ, 0xffffffff, P4 ;  /* 0xffffffffff037807 */ /* 0x000fe40002000000 */
[----:B------:R-:W-:Y:S02]  /*d660*/  ISETP.GE.U32.AND P6, PT, R22, R71, PT ;  /* 0x000000471600720c */ /* 0x000fe40003fc6070 */
[----:B------:R-:W-:Y:S02]  /*d670*/  @!P1 SEL R0, RZ, 0xffffffff, P2 ;  /* 0xffffffffff009807 */ /* 0x000fe40001000000 */
[----:B------:R-:W-:Y:S02]  /*d680*/  ISETP.GE.U32.AND P0, PT, R15, R66, PT ;  /* 0x000000420f00720c */ /* 0x000fe40003f06070 */
[----:B------:R-:W-:Y:S02]  /*d690*/  ISETP.NE.U32.AND P4, PT, R12, R67, PT ;  /* 0x000000430c00720c */ /* 0x000fe40003f85070 */
[----:B------:R-:W-:-:S02]  /*d6a0*/  ISETP.GE.U32.AND P1, PT, R7, R74, PT ;  /* 0x0000004a0700720c */ /* 0x000fc40003f26070 */
[----:B------:R-:W-:Y:S02]  /*d6b0*/  ISETP.GE.AND.EX P6, PT, R25, R72, PT, P6 ;  /* 0x000000481900720c */ /* 0x000fe40003fc6360 */
[----:B------:R-:W-:Y:S02]  /*d6c0*/  ISETP.NE.AND.EX P4, PT, R13, R68, PT, P4 ;  /* 0x000000440d00720c */ /* 0x000fe40003f85340 */
[----:B------:R-:W-:Y:S02]  /*d6d0*/  ISETP.GE.AND.EX P0, PT, R14, R65, PT, P0 ;  /* 0x000000410e00720c */ /* 0x000fe40003f06300 */
[----:B------:R-:W-:Y:S02]  /*d6e0*/  ISETP.GE.AND.EX P1, PT, R6, R73, PT, P1 ;  /* 0x000000490600720c */ /* 0x000fe40003f26310 */
[----:B------:R-:W-:Y:S02]  /*d6f0*/  SEL R5, RZ, 0xffffffff, P6 ;  /* 0xffffffffff057807 */ /* 0x000fe40003000000 */
[----:B------:R-:W-:-:S02]  /*d700*/  @!P3 SEL R3, RZ, 0xffffffff, P0 ;  /* 0xffffffffff03b807 */ /* 0x000fc40000000000 */
[----:B------:R-:W-:Y:S02]  /*d710*/  @!P5 SEL R5, RZ, 0xffffffff, P1 ;  /* 0xffffffffff05d807 */ /* 0x000fe40000800000 */
[----:B------:R-:W-:Y:S02]  /*d720*/  ISETP.GE.U32.AND P2, PT, R11, R70, PT ;  /* 0x000000460b00720c */ /* 0x000fe40003f46070 */
[----:B------:R-:W-:Y:S02]  /*d730*/  LOP3.LUT R0, R0, 0x1, RZ, 0xc0, !PT ;  /* 0x0000000100007812 */ /* 0x000fe400078ec0ff */
[----:B------:R-:W-:Y:S02]  /*d740*/  LOP3.LUT R3, R3, 0x1, RZ, 0xc0, !PT ;  /* 0x0000000103037812 */ /* 0x000fe400078ec0ff */
[----:B------:R-:W-:Y:S02]  /*d750*/  LOP3.LUT R5, R5, 0x1, RZ, 0xc0, !PT ;  /* 0x0000000105057812 */ /* 0x000fe400078ec0ff */
[----:B------:R-:W-:-:S02]  /*d760*/  ISETP.GE.AND.EX P2, PT, R10, R69, PT, P2 ;  /* 0x000000450a00720c */ /* 0x000fc40003f46320 */
[----:B------:R-:W-:Y:S02]  /*d770*/  ISETP.NE.U32.AND P0, PT, R0, 0x1, PT ;  /* 0x000000010000780c */ /* 0x000fe40003f05070 */
[----:B------:R-:W-:Y:S02]  /*d780*/  ISETP.NE.U32.AND P1, PT, R3, 0x1, PT ;  /* 0x000000010300780c */ /* 0x000fe40003f25070 */
[----:B------:R-:W-:Y:S02]  /*d790*/  ISETP.NE.U32.AND P3, PT, R5, 0x1, PT ;  /* 0x000000010500780c */ /* 0x000fe40003f65070 */
[----:B------:R-:W-:Y:S02]  /*d7a0*/  @!P4 SEL R4, RZ, 0xffffffff, P2 ;  /* 0xffffffffff04c807 */ /* 0x000fe40001000000 */
[----:B------:R-:W-:Y:S02]  /*d7b0*/  SEL R20, R20, R59, !P0 ;  /* 0x0000003b14147207 */ /* 0x000fe40004000000 */
[----:B------:R-:W-:-:S02]  /*d7c0*/  SEL R16, R24, R63, !P1 ;  /* 0x0000003f18107207 */ /* 0x000fc40004800000 */
[----:B------:R-:W-:Y:S02]  /*d7d0*/  SEL R8, R22, R71, !P3 ;  /* 0x0000004716087207 */ /* 0x000fe40005800000 */
[----:B------:R-:W-:Y:S02]  /*d7e0*/  LOP3.LUT R4, R4, 0x1, RZ, 0xc0, !PT ;  /* 0x0000000104047812 */ /* 0x000fe400078ec0ff */
[----:B------:R-:W-:Y:S02]  /*d7f0*/  SEL R19, R27, R64, !P1 ;  /* 0x000000401b137207 */ /* 0x000fe40004800000 */
[----:B------:R-:W-:Y:S02]  /*d800*/  SEL R15, R15, R66, !P1 ;  /* 0x000000420f0f7207 */ /* 0x000fe40004800000 */
[----:B------:R-:W-:Y:S02]  /*d810*/  SEL R14, R14, R65, !P1 ;  /* 0x000000410e0e7207 */ /* 0x000fe40004800000 */
[----:B------:R-:W-:-:S02]  /*d820*/  SEL R9, R25, R72, !P3 ;  /* 0x0000004819097207 */ /* 0x000fc40005800000 */
[----:B------:R-:W-:Y:S02]  /*d830*/  SEL R7, R7, R74, !P3 ;  /* 0x0000004a07077207 */ /* 0x000fe40005800000 */
[----:B------:R-:W-:Y:S02]  /*d840*/  SEL R6, R6, R73, !P3 ;  /* 0x0000004906067207 */ /* 0x000fe40005800000 */
[----:B------:R-:W-:Y:S02]  /*d850*/  SEL R23, R23, R60, !P0 ;  /* 0x0000003c17177207 */ /* 0x000fe40004000000 */
[----:B------:R-:W-:Y:S02]  /*d860*/  ISETP.GE.U32.AND P1, PT, R20, R75, PT ;  /* 0x0000004b1400720c */ /* 0x000fe40003f26070 */
[----:B------:R-:W-:Y:S02]  /*d870*/  ISETP.GE.U32.AND P3, PT, R16, R79, PT ;  /* 0x0000004f1000720c */ /* 0x000fe40003f66070 */
[----:B------:R-:W-:-:S02]  /*d880*/  ISETP.NE.U32.AND P4, PT, R8, R89, PT ;  /* 0x000000590800720c */ /* 0x000fc40003f85070 */
[----:B------:R-:W-:Y:S02]  /*d890*/  ISETP.NE.U32.AND P2, PT, R4, 0x1, PT ;  /* 0x000000010400780c */ /* 0x000fe40003f45070 */
[----:B------:R-:W-:Y:S02]  /*d8a0*/  ISETP.GE.AND.EX P1, PT, R23, R76, PT, P1 ;  /* 0x0000004c1700720c */ /* 0x000fe40003f26310 */
[----:B------:R-:W-:Y:S02]  /*d8b0*/  ISETP.GE.AND.EX P3, PT, R19, R80, PT, P3 ;  /* 0x000000501300720c */ /* 0x000fe40003f66330 */
[----:B------:R-:W-:Y:S02]  /*d8c0*/  ISETP.NE.AND.EX P4, PT, R9, R90, PT, P4 ;  /* 0x0000005a0900720c */ /* 0x000fe40003f85340 */
[----:B------:R-:W-:Y:S02]  /*d8d0*/  SEL R12, R12, R67, !P2 ;  /* 0x000000430c0c7207 */ /* 0x000fe40005000000 */
[----:B------:R-:W-:-:S02]  /*d8e0*/  SEL R13, R13, R68, !P2 ;  /* 0x000000440d0d7207 */ /* 0x000fc40005000000 */
[----:B------:R-:W-:Y:S02]  /*d8f0*/  SEL R11, R11, R70, !P2 ;  /* 0x000000460b0b7207 */ /* 0x000fe40005000000 */
[----:B------:R-:W-:Y:S02]  /*d900*/  SEL R10, R10, R69, !P2 ;  /* 0x000000450a0a7207 */ /* 0x000fe40005000000 */
[----:B------:R-:W-:Y:S02]  /*d910*/  ISETP.GE.U32.AND P6, PT, R8, R89, PT ;  /* 0x000000590800720c */ /* 0x000fe40003fc6070 */
[----:B------:R-:W-:Y:S02]  /*d920*/  SEL R0, RZ, 0xffffffff, P1 ;  /* 0xffffffffff007807 */ /* 0x000fe40000800000 */
[----:B------:R-:W-:Y:S02]  /*d930*/  SEL R3, RZ, 0xffffffff, P3 ;  /* 0xffffffffff037807 */ /* 0x000fe40001800000 */
[----:B------:R-:W-:-:S02]  /*d940*/  ISETP.NE.U32.AND P2, PT, R20, R75, PT ;  /* 0x0000004b1400720c */ /* 0x000fc40003f45070 */
[----:B------:R-:W-:Y:S02]  /*d950*/  ISETP.NE.U32.AND P1, PT, R16, R79, PT ;  /* 0x0000004f1000720c */ /* 0x000fe40003f25070 */
[----:B------:R-:W-:Y:S02]  /*d960*/  ISETP.GE.U32.AND P3, PT, R7, R88, PT ;  /* 0x000000580700720c */ /* 0x000fe40003f66070 */
[----:B------:R-:W-:Y:S02]  /*d970*/  ISETP.NE.U32.AND P5, PT, R12, R83, PT ;  /* 0x000000530c00720c */ /* 0x000fe40003fa5070 */
[----:B------:R-:W-:Y:S02]  /*d980*/  ISETP.GE.AND.EX P6, PT, R9, R90, PT, P6 ;  /* 0x0000005a0900720c */ /* 0x000fe40003fc6360 */
[----:B------:R-:W-:Y:S02]  /*d990*/  ISETP.NE.AND.EX P2, PT, R23, R76, PT, P2 ;  /* 0x0000004c1700720c */ /* 0x000fe40003f45320 */
[----:B------:R-:W-:-:S02]  /*d9a0*/  ISETP.GE.AND.EX P3, PT, R6, R87, PT, P3 ;  /* 0x000000570600720c */ /* 0x000fc40003f66330 */
[----:B------:R-:W-:Y:S02]  /*d9b0*/  ISETP.NE.AND.EX P1, PT, R19, R80, PT, P1 ;  /* 0x000000501300720c */ /* 0x000fe40003f25310 */
[----:B------:R-:W-:Y:S02]  /*d9c0*/  ISETP.NE.AND.EX P5, PT, R13, R84, PT, P5 ;  /* 0x000000540d00720c */ /* 0x000fe40003fa5350 */
[----:B------:R-:W-:Y:S02]  /*d9d0*/  SEL R21, R21, R62, !P0 ;  /* 0x0000003e15157207 */ /* 0x000fe40004000000 */
[----:B------:R-:W-:Y:S02]  /*d9e0*/  SEL R5, RZ, 0xffffffff, P6 ;  /* 0xffffffffff057807 */ /* 0x000fe40003000000 */
[----:B------:R-:W-:Y:S02]  /*d9f0*/  SEL R18, R26, R61, !P0 ;  /* 0x0000003d1a127207 */ /* 0x000fe40004000000 */
[----:B------:R-:W-:-:S02]  /*da00*/  ISETP.GE.U32.AND P6, PT, R12, R83, PT ;  /* 0x000000530c00720c */ /* 0x000fc40003fc6070 */
[----:B------:R-:W-:Y:S02]  /*da10*/  @!P4 SEL R5, RZ, 0xffffffff, P3 ;  /* 0xffffffffff05c807 */ /* 0x000fe40001800000 */
        /* <DEDUP_REMOVED lines=9> */
[----:B------:R-:W-:Y:S02]  /*dab0*/  @!P1 SEL R3, RZ, 0xffffffff, P4 ;  /* 0xffffffffff039807 */ /* 0x000fe40002000000 */
[----:B------:R-:W-:-:S02]  /*dac0*/  @!P5 SEL R4, RZ, 0xffffffff, P3 ;  /* 0xffffffffff04d807 */ /* 0x000fc40001800000 */
[----:B------:R-:W-:Y:S02]  /*dad0*/  LOP3.LUT R5, R5, 0x1, RZ, 0xc0, !PT ;  /* 0x0000000105057812 */ /* 0x000fe400078ec0ff */
[----:B------:R-:W-:Y:S02]  /*dae0*/  LOP3.LUT R0, R0, 0x1, RZ, 0xc0, !PT ;  /* 0x0000000100007812 */ /* 0x000fe400078ec0ff */
[----:B------:R-:W-:Y:S02]  /*daf0*/  LOP3.LUT R3, R3, 0x1, RZ, 0xc0, !PT ;  /* 0x0000000103037812 */ /* 0x000fe400078ec0ff */
[----:B------:R-:W-:Y:S02]  /*db00*/  LOP3.LUT R4, R4, 0x1, RZ, 0xc0, !PT ;  /* 0x0000000104047812 */ /* 0x000fe400078ec0ff */
[----:B------:R-:W-:Y:S02]  /*db10*/  ISETP.NE.U32.AND P3, PT, R5, 0x1, PT ;  /* 0x000000010500780c */ /* 0x000fe40003f65070 */
[----:B------:R-:W-:-:S02]  /*db20*/  ISETP.NE.U32.AND P0, PT, R0, 0x1, PT ;  /* 0x000000010000780c */ /* 0x000fc40003f05070 */
        /* <DEDUP_REMOVED lines=19> */
.L_x_3158:
        /* <DEDUP_REMOVED lines=115> */
[----:B------:R-:W-:-:S07]  /*e390*/  IMAD.MOV.U32 R98, RZ, RZ, R0 ;  /* 0x000000ffff627224 */ /* 0x000fce00078e0000 */
.L_x_3176:
[----:B------:R-:W-:-:S05]  /*e3a0*/  IMAD R24, R103, R100, RZ ;  /* 0x0000006467187224 */ /* 0x000fca00078e02ff */
[----:B------:R-:W-:-:S05]  /*e3b0*/  SHF.R.U32.HI R33, RZ, 0x2, R24 ;  /* 0x00000002ff217819 */ /* 0x000fca0000011618 */
[----:B------:R-:W-:-:S05]  /*e3c0*/  IMAD.WIDE.U32 R32, R33, 0x20, R106 ;  /* 0x0000002021207825 */ /* 0x000fca00078e006a */
[----:B------:R-:W2:Y:S01]  /*e3d0*/  LDG.E.128 R40, desc[UR60][R32.64] ;  /* 0x0000003c20287981 */ /* 0x000ea2000c1e1d00 */
[----:B------:R-:W-:-:S03]  /*e3e0*/  IMAD.IADD R113, R91, 0x1, R100 ;  /* 0x000000015b717824 */ /* 0x000fc600078e0264 */
[----:B------:R0:W3:Y:S01]  /*e3f0*/  LDG.E.128 R44, desc[UR60][R32.64+0x10] ;  /* 0x0000103c202c7981 */ /* 0x0000e2000c1e1d00 */
[----:B------:R-:W-:-:S05]  /*e400*/  IMAD R24, R103, R113, RZ ;  /* 0x0000007167187224 */ /* 0x000fca00078e02ff */
[----:B------:R-:W-:-:S05]  /*e410*/  SHF.R.U32.HI R37, RZ, 0x2, R24 ;  /* 0x00000002ff257819 */ /* 0x000fca0000011618 */
[----:B------:R-:W-:-:S05]  /*e420*/  IMAD.WIDE.U32 R36, R37, 0x20, R106 ;  /* 0x0000002025247825 */ /* 0x000fca00078e006a */
[----:B------:R-:W4:Y:S01]  /*e430*/  LDG.E.128 R48, desc[UR60][R36.64] ;  /* 0x0000003c24307981 */ /* 0x000f22000c1e1d00 */
[----:B------:R-:W-:-:S03]  /*e440*/  IMAD.IADD R115, R113, 0x1, R91 ;  /* 0x0000000171737824 */ /* 0x000fc600078e025b */
[----:B------:R-:W5:Y:S01]  /*e450*/  LDG.E.128 R52, desc[UR60][R36.64+0x10] ;  /* 0x0000103c24347981 */ /* 0x000f62000c1e1d00 */
[----:B------:R-:W-:-:S05]  /*e460*/  IMAD R24, R103, R115, RZ ;  /* 0x0000007367187224 */ /* 0x000fca00078e02ff */
[----:B------:R-:W-:-:S05]  /*e470*/  SHF.R.U32.HI R111, RZ, 0x2, R24 ;  /* 0x00000002ff6f7819 */ /* 0x000fca0000011618 */
[----:B------:R-:W-:-:S05]  /*e480*/  IMAD.WIDE.U32 R110, R111, 0x20, R106 ;  /* 0x000000206f6e7825 */ /* 0x000fca00078e006a */
[----:B------:R-:W5:Y:S04]  /*e490*/  LDG.E.128 R24, desc[UR60][R110.64] ;  /* 0x0000003c6e187981 */ /* 0x000f68000c1e1d00 */
[----:B------:R-:W5:Y:S01]  /*e4a0*/  LDG.E.128 R28, desc[UR60][R110.64+0x10] ;  /* 0x0000103c6e1c7981 */ /* 0x000f62000c1e1d00 */
[----:B------:R-:W-:-:S04]  /*e4b0*/  IMAD.IADD R117, R115, 0x1, R91 ;  /* 0x0000000173757824 */ /* 0x000fc800078e025b */
[----:B0-----:R-:W-:-:S05]  /*e4c0*/  IMAD R32, R103, R117, RZ ;  /* 0x0000007567207224 */ /* 0x001fca00078e02ff */
[----:B------:R-:W-:-:S05]  /*e4d0*/  SHF.R.U32.HI R109, RZ, 0x2, R32 ;  /* 0x00000002ff6d7819 */ /* 0x000fca0000011620 */
[----:B------:R-:W-:-:S05]  /*e4e0*/  IMAD.WIDE.U32 R108, R109, 0x20, R106 ;  /* 0x000000206d6c7825 */ /* 0x000fca00078e006a */
[----:B------:R-:W5:Y:S04]  /*e4f0*/  LDG.E.128 R32, desc[UR60][R108.64] ;  /* 0x0000003c6c207981 */ /* 0x000f68000c1e1d00 */
[----:B------:R0:W5:Y:S01]  /*e500*/  LDG.E.128 R36, desc[UR60][R108.64+0x10] ;  /* 0x0000103c6c247981 */ /* 0x000162000c1e1d00 */
[----:B------:R-:W-:-:S04]  /*e510*/  ISETP.GE.U32.AND P1, PT, R96, R100, PT ;  /* 0x000000646000720c */ /* 0x000fc80003f26070 */
[----:B------:R-:W-:-:S04]  /*e520*/  ISETP.GE.AND.EX P1, PT, R99, RZ, PT, P1 ;  /* 0x000000ff6300720c */ /* 0x000fc80003f26310 */
[----:B------:R-:W-:Y:S02]  /*e530*/  SEL R102, RZ, 0xffffffff, P1 ;  /* 0xffffffffff667807 */ /* 0x000fe40000800000 */
[-C--:B------:R-:W-:Y:S02]  /*e540*/  ISETP.GE.U32.AND P4, PT, R18, R113.reuse, PT ;  /* 0x000000711200720c */ /* 0x080fe40003f86070 */
[----:B------:R-:W-:Y:S02]  /*e550*/  ISETP.GE.U32.AND P3, PT, R13, R113, PT ;  /* 0x000000710d00720c */ /* 0x000fe40003f66070 */
[----:B------:R-:W-:Y:S02]  /*e560*/  ISETP.GE.AND.EX P4, PT, R16, RZ, PT, P4 ;  /* 0x000000ff1000720c */ /* 0x000fe40003f86340 */
[----:B------:R-:W-:-:S04]  /*e570*/  ISETP.GE.AND.EX P3, PT, R12, RZ, PT, P3 ;  /* 0x000000ff0c00720c */ /* 0x000fc80003f66330 */
[----:B0-----:R-:W-:Y:S02]  /*e580*/  SEL R109, RZ, 0xffffffff, P3 ;  /* 0xffffffffff6d7807 */ /* 0x001fe40001800000 */
[----:B------:R-:W-:-:S04]  /*e590*/  ISETP.GE.U32.AND P3, PT, R22, R113, PT ;  /* 0x000000711600720c */ /* 0x000fc80003f66070 */
[----:B------:R-:W-:-:S04]  /*e5a0*/  ISETP.GE.AND.EX P3, PT, R21, RZ, PT, P3 ;  /* 0x000000ff1500720c */ /* 0x000fc80003f66330 */
[----:B------:R-:W-:Y:S02]  /*e5b0*/  SEL R108, RZ, 0xffffffff, P3 ;  /* 0xffffffffff6c7807 */ /* 0x000fe40001800000 */
[----:B--2---:R-:W-:-:S04]  /*e5c0*/  ISETP.NE.U32.AND P0, PT, R101, R40, PT ;  /* 0x000000286500720c */ /* 0x004fc80003f05070 */
[----:B------:R-:W-:Y:S02]  /*e5d0*/  ISETP.NE.AND.EX P0, PT, R98, R41, PT, P0 ;  /* 0x000000296200720c */ /* 0x000fe40003f05300 */
[----:B------:R-:W-:-:S04]  /*e5e0*/  ISETP.GE.U32.AND P2, PT, R101, R40, PT ;  /* 0x000000286500720c */ /* 0x000fc80003f46070 */
[----:B------:R-:W-:Y:S02]  /*e5f0*/  ISETP.GE.AND.EX P1, PT, R98, R41, PT, P2 ;  /* 0x000000296200720c */ /* 0x000fe40003f26320 */
[----:B------:R-:W-:Y:S02]  /*e600*/  ISETP.GE.U32.AND P2, PT, R95, R100, PT ;  /* 0x000000645f00720c */ /* 0x000fe40003f46070 */
[----:B------:R-:W-:Y:S02]  /*e610*/  ISETP.NE.U32.AND P5, PT, R97, R42, PT ;  /* 0x0000002a6100720c */ /* 0x000fe40003fa5070 */
[----:B------:R-:W-:Y:S02]  /*e620*/  ISETP.GE.AND.EX P2, PT, R93, RZ, PT, P2 ;  /* 0x000000ff5d00720c */ /* 0x000fe40003f46320 */
[----:B------:R-:W-:Y:S02]  /*e630*/  @P0 SEL R102, RZ, 0xffffffff, P1 ;  /* 0xffffffffff660807 */ /* 0x000fe40000800000 */
[----:B------:R-:W-:-:S02]  /*e640*/  ISETP.GE.U32.AND P0, PT, R5, R100, PT ;  /* 0x000000640500720c */ /* 0x000fc40003f06070 */
[----:B------:R-:W-:Y:S02]  /*e650*/  ISETP.GE.U32.AND P1, PT, R9, R100, PT ;  /* 0x000000640900720c */ /* 0x000fe40003f26070 */
[----:B------:R-:W-:Y:S02]  /*e660*/  SEL R110, RZ, 0xffffffff, P2 ;  /* 0xffffffffff6e7807 */ /* 0x000fe40001000000 */
[----:B------:R-:W-:Y:S02]  /*e670*/  ISETP.GE.AND.EX P0, PT, R4, RZ, PT, P0 ;  /* 0x000000ff0400720c */ /* 0x000fe40003f06300 */
[----:B------:R-:W-:Y:S02]  /*e680*/  ISETP.GE.AND.EX P1, PT, R8, RZ, PT, P1 ;  /* 0x000000ff0800720c */ /* 0x000fe40003f26310 */
[----:B------:R-:W-:Y:S02]  /*e690*/  ISETP.NE.AND.EX P2, PT, R94, R43, PT, P5 ;  /* 0x0000002b5e00720c */ /* 0x000fe40003f45350 */
[----:B------:R-:W-:-:S02]  /*e6a0*/  SEL R111, RZ, 0xffffffff, P0 ;  /* 0xffffffffff6f7807 */ /* 0x000fc40000000000 */
[----:B------:R-:W-:Y:S02]  /*e6b0*/  SEL R114, RZ, 0xffffffff, P1 ;  /* 0xffffffffff727807 */ /* 0x000fe40000800000 */
[----:B---3--:R-:W-:Y:S02]  /*e6c0*/  ISETP.NE.U32.AND P0, PT, R3, R44, PT ;  /* 0x0000002c0300720c */ /* 0x008fe40003f05070 */
[----:B------:R-:W-:Y:S02]  /*e6d0*/  ISETP.GE.U32.AND P5, PT, R97, R42, PT ;  /* 0x0000002a6100720c */ /* 0x000fe40003fa6070 */
[----:B------:R-:W-:Y:S02]  /*e6e0*/  ISETP.NE.U32.AND P1, PT, R7, R46, PT ;  /* 0x0000002e0700720c */ /* 0x000fe40003f25070 */
[----:B------:R-:W-:Y:S02]  /*e6f0*/  LOP3.LUT R102, R102, 0x1, RZ, 0xc0, !PT ;  /* 0x0000000166667812 */ /* 0x000fe400078ec0ff */
[----:B------:R-:W-:-:S02]  /*e700*/  ISETP.NE.AND.EX P0, PT, R0, R45, PT, P0 ;  /* 0x0000002d0000720c */ /* 0x000fc40003f05300 */
[----:B------:R-:W-:Y:S02]  /*e710*/  ISETP.GE.AND.EX P5, PT, R94, R43, PT, P5 ;  /* 0x0000002b5e00720c */ /* 0x000fe40003fa6350 */
[----:B------:R-:W-:Y:S02]  /*e720*/  ISETP.NE.AND.EX P1, PT, R6, R47, PT, P1 ;  /* 0x0000002f0600720c */ /* 0x000fe40003f25310 */
[----:B------:R-:W-:Y:S02]  /*e730*/  ISETP.NE.U32.AND P6, PT, R102, 0x1, PT ;  /* 0x000000016600780c */ /* 0x000fe40003fc5070 */
[----:B------:R-:W-:Y:S02]  /*e740*/  SEL R102, RZ, 0xffffffff, P4 ;  /* 0xffffffffff667807 */ /* 0x000fe40002000000 */
[----:B------:R-:W-:Y:S02]  /*e750*/  @P2 SEL R110, RZ, 0xffffffff, P5 ;  /* 0xffffffffff6e2807 */ /* 0x000fe40002800000 */
[----:B------:R-:W-:-:S02]  /*e760*/  ISETP.GE.U32.AND P4, PT, R3, R44, PT ;  /* 0x0000002c0300720c */ /* 0x000fc40003f86070 */
[----:B----4-:R-:W-:Y:S02]  /*e770*/  ISETP.NE.U32.AND P2, PT, R11, R48, PT ;  /* 0x000000300b00720c */ /* 0x010fe40003f45070 */
[----:B------:R-:W-:Y:S02]  /*e780*/  ISETP.GE.U32.AND P5, PT, R7, R46, PT ;  /* 0x0000002e0700720c */ /* 0x000fe40003fa6070 */
[----:B------:R-:W-:Y:S02]  /*e790*/  ISETP.GE.AND.EX P4, PT, R0, R45, PT, P4 ;  /* 0x0000002d0000720c */ /* 0x000fe40003f86340 */
[----:B------:R-:W-:Y:S02]  /*e7a0*/  ISETP.NE.AND.EX P2, PT, R10, R49, PT, P2 ;  /* 0x000000310a00720c */ /* 0x000fe40003f45320 */
[----:B------:R-:W-:Y:S02]  /*e7b0*/  ISETP.GE.AND.EX P5, PT, R6, R47, PT, P5 ;  /* 0x0000002f0600720c */ /* 0x000fe40003fa6350 */
[----:B------:R-:W-:-:S02]  /*e7c0*/  @P0 SEL R111, RZ, 0xffffffff, P4 ;  /* 0xffffffffff6f0807 */ /* 0x000fc40002000000 */
[----:B------:R-:W-:Y:S02]  /*e7d0*/  @P1 SEL R114, RZ, 0xffffffff, P5 ;  /* 0xffffffffff721807 */ /* 0x000fe40002800000 */
[----:B------:R-:W-:Y:S02]  /*e7e0*/  ISETP.NE.U32.AND P0, PT, R15, R50, PT ;  /* 0x000000320f00720c */ /* 0x000fe40003f05070 */
[----:B------:R-:W-:Y:S02]  /*e7f0*/  ISETP.GE.U32.AND P4, PT, R11, R48, PT ;  /* 0x000000300b00720c */ /* 0x000fe40003f86070 */
[----:B-----5:R-:W-:Y:S02]  /*e800*/  ISETP.NE.U32.AND P5, PT, R19, R52, PT ;  /* 0x000000341300720c */ /* 0x020fe40003fa5070 */
[----:B------:R-:W-:Y:S02]  /*e810*/  ISETP.NE.AND.EX P0, PT, R14, R51, PT, P0 ;  /* 0x000000330e00720c */ /* 0x000fe40003f05300 */
[----:B------:R-:W-:-:S02]  /*e820*/  ISETP.GE.AND.EX P4, PT, R10, R49, PT, P4 ;  /* 0x000000310a00720c */ /* 0x000fc40003f86340 */
[----:B------:R-:W-:Y:S02]  /*e830*/  ISETP.NE.AND.EX P3, PT, R20, R53, PT, P5 ;  /* 0x000000351400720c */ /* 0x000fe40003f65350 */
[----:B------:R-:W-:Y:S02]  /*e840*/  @P2 SEL R109, RZ, 0xffffffff, P4 ;  /* 0xffffffffff6d2807 */ /* 0x000fe40002000000 */
[----:B------:R-:W-:Y:S02]  /*e850*/  ISETP.GE.U32.AND P5, PT, R15, R50, PT ;  /* 0x000000320f00720c */ /* 0x000fe40003fa6070 */
[----:B------:R-:W-:Y:S02]  /*e860*/  ISETP.GE.U32.AND P4, PT, R19, R52, PT ;  /* 0x000000341300720c */ /* 0x000fe40003f86070 */
[----:B------:R-:W-:Y:S02]  /*e870*/  ISETP.NE.U32.AND P2, PT, R23, R54, PT ;  /* 0x000000361700720c */ /* 0x000fe40003f45070 */
[----:B------:R-:W-:-:S02]  /*e880*/  ISETP.GE.AND.EX P5, PT, R14, R51, PT, P5 ;  /* 0x000000330e00720c */ /* 0x000fc40003fa6350 */
[----:B------:R-:W-:Y:S02]  /*e890*/  ISETP.GE.AND.EX P4, PT, R20, R53, PT, P4 ;  /* 0x000000351400720c */ /* 0x000fe40003f86340 */
[----:B------:R-:W-:Y:S02]  /*e8a0*/  ISETP.NE.AND.EX P2, PT, R56, R55, PT, P2 ;  /* 0x000000373800720c */ /* 0x000fe40003f45320 */
[----:B------:R-:W-:Y:S02]  /*e8b0*/  ISETP.GE.U32.AND P1, PT, R58, R113, PT ;  /* 0x000000713a00720c */ /* 0x000fe40003f26070 */
[----:B------:R-:W-:Y:S02]  /*e8c0*/  @P0 SEL R102, RZ, 0xffffffff, P5 ;  /* 0xffffffffff660807 */ /* 0x000fe40002800000 */
[----:B------:R-:W-:Y:S02]  /*e8d0*/  @P3 SEL R108, RZ, 0xffffffff, P4 ;  /* 0xffffffffff6c3807 */ /* 0x000fe40002000000 */
[----:B------:R-:W-:-:S02]  /*e8e0*/  ISETP.NE.U32.AND P0, PT, R59, R24, PT ;  /* 0x000000183b00720c */ /* 0x000fc40003f05070 */
[----:B------:R-:W-:Y:S02]  /*e8f0*/  ISETP.GE.U32.AND P4, PT, R23, R54, PT ;  /* 0x000000361700720c */ /* 0x000fe40003f86070 */
[----:B------:R-:W-:Y:S02]  /*e900*/  LOP3.LUT R110, R110, 0x1, RZ, 0xc0, !PT ;  /* 0x000000016e6e7812 */ /* 0x000fe400078ec0ff */
[----:B------:R-:W-:Y:S02]  /*e910*/  ISETP.GE.AND.EX P1, PT, R57, RZ, PT, P1 ;  /* 0x000000ff3900720c */ /* 0x000fe40003f26310 */
[----:B------:R-:W-:Y:S02]  /*e920*/  ISETP.NE.AND.EX P0, PT, R60, R25, PT, P0 ;  /* 0x000000193c00720c */ /* 0x000fe40003f05300 */
[----:B------:R-:W-:Y:S02]  /*e930*/  ISETP.GE.AND.EX P4, PT, R56, R55, PT, P4 ;  /* 0x000000373800720c */ /* 0x000fe40003f86340 */
[----:B------:R-:W-:-:S02]  /*e940*/  ISETP.NE.U32.AND P5, PT, R110, 0x1, PT ;  /* 0x000000016e00780c */ /* 0x000fc40003fa5070 */
[----:B------:R-:W-:Y:S02]  /*e950*/  SEL R110, RZ, 0xffffffff, P1 ;  /* 0xffffffffff6e7807 */ /* 0x000fe40000800000 */
[----:B------:R-:W-:Y:S02]  /*e960*/  ISETP.GE.U32.AND P3, PT, R62, R115, PT ;  /* 0x000000733e00720c */ /* 0x000fe40003f66070 */
[----:B------:R-:W-:Y:S02]  /*e970*/  @P2 SEL R110, RZ, 0xffffffff, P4 ;  /* 0xffffffffff6e2807 */ /* 0x000fe40002000000 */
[----:B------:R-:W-:Y:S02]  /*e980*/  ISETP.GE.U32.AND P1, PT, R59, R24, PT ;  /* 0x000000183b00720c */ /* 0x000fe40003f26070 */
[----:B------:R-:W-:Y:S02]  /*e990*/  ISETP.NE.U32.AND P2, PT, R63, R26, PT ;  /* 0x0000001a3f00720c */ /* 0x000fe40003f45070 */
[----:B------:R-:W-:-:S02]  /*e9a0*/  LOP3.LUT R111, R111, 0x1, RZ, 0xc0, !PT ;  /* 0x000000016f6f7812 */ /* 0x000fc400078ec0ff */
[----:B------:R-:W-:Y:S02]  /*e9b0*/  ISETP.GE.AND.EX P3, PT, R61, RZ, PT, P3 ;  /* 0x000000ff3d00720c */ /* 0x000fe40003f66330 */
[----:B------:R-:W-:Y:S02]  /*e9c0*/  ISETP.GE.AND.EX P1, PT, R60, R25, PT, P1 ;  /* 0x000000193c00720c */ /* 0x000fe40003f26310 */
[----:B------:R-:W-:Y:S02]  /*e9d0*/  ISETP.NE.AND.EX P2, PT, R64, R27, PT, P2 ;  /* 0x0000001b4000720c */ /* 0x000fe40003f45320 */
[----:B------:R-:W-:Y:S02]  /*e9e0*/  ISETP.NE.U32.AND P4, PT, R111, 0x1, PT ;  /* 0x000000016f00780c */ /* 0x000fe40003f85070 */
[----:B------:R-:W-:Y:S02]  /*e9f0*/  SEL R111, RZ, 0xffffffff, P3 ;  /* 0xffffffffff6f7807 */ /* 0x000fe40001800000 */
[----:B------:R-:W-:-:S02]  /*ea00*/  ISETP.GE.U32.AND P3, PT, R66, R115, PT ;  /* 0x000000734200720c */ /* 0x000fc40003f66070 */
[----:B------:R-:W-:Y:S02]  /*ea10*/  @P0 SEL R111, RZ, 0xffffffff, P1 ;  /* 0xffffffffff6f0807 */ /* 0x000fe40000800000 */
[----:B------:R-:W-:Y:S02]  /*ea20*/  ISETP.GE.U32.AND P0, PT, R63, R26, PT ;  /* 0x0000001a3f00720c */ /* 0x000fe40003f06070 */
[----:B------:R-:W-:Y:S02]  /*ea30*/  ISETP.NE.U32.AND P1, PT, R67, R28, PT ;  /* 0x0000001c4300720c */ /* 0x000fe40003f25070 */
[----:B------:R-:W-:Y:S02]  /*ea40*/  ISETP.GE.AND.EX P3, PT, R65, RZ, PT, P3 ;  /* 0x000000ff4100720c */ /* 0x000fe40003f66330 */
[----:B------:R-:W-:Y:S02]  /*ea50*/  ISETP.GE.AND.EX P0, PT, R64, R27, PT, P0 ;  /* 0x0000001b4000720c */ /* 0x000fe40003f06300 */
[----:B------:R-:W-:-:S02]  /*ea60*/  ISETP.NE.AND.EX P1, PT, R68, R29, PT, P1 ;  /* 0x0000001d4400720c */ /* 0x000fc40003f25310 */
[----:B------:R-:W-:Y:S02]  /*ea70*/  SEL R112, RZ, 0xffffffff, P3 ;  /* 0xffffffffff707807 */ /* 0x000fe40001800000 */
[----:B------:R-:W-:Y:S02]  /*ea80*/  ISETP.GE.U32.AND P3, PT, R70, R115, PT ;  /* 0x000000734600720c */ /* 0x000fe40003f66070 */
[----:B------:R-:W-:Y:S02]  /*ea90*/  @P2 SEL R112, RZ, 0xffffffff, P0 ;  /* 0xffffffffff702807 */ /* 0x000fe40000000000 */
[----:B------:R-:W-:Y:S02]  /*eaa0*/  ISETP.GE.U32.AND P0, PT, R67, R28, PT ;  /* 0x0000001c4300720c */ /* 0x000fe40003f06070 */
[----:B------:R-:W-:Y:S02]  /*eab0*/  ISETP.GE.AND.EX P3, PT, R69, RZ, PT, P3 ;  /* 0x000000ff4500720c */ /* 0x000fe40003f66330 */
[----:B------:R-:W-:-:S02]  /*eac0*/  ISETP.GE.AND.EX P0, PT, R68, R29, PT, P0 ;  /* 0x0000001d4400720c */ /* 0x000fc40003f06300 */
        /* <DEDUP_REMOVED lines=8> */
[----:B------:R-:W-:Y:S02]  /*eb50*/  ISETP.NE.U32.AND P0, PT, R75, R32, PT ;  /* 0x000000204b00720c */ /* 0x000fe40003f05070 */
[----:B------:R-:W-:Y:S02]  /*eb60*/  ISETP.GE.AND.EX P1, PT, R72, R31, PT, P1 ;  /* 0x0000001f4800720c */ /* 0x000fe40003f26310 */
[----:B------:R-:W-:Y:S02]  /*eb70*/  ISETP.NE.AND.EX P0, PT, R76, R33, PT, P0 ;  /* 0x000000214c00720c */ /* 0x000fe40003f05300 */
[----:B------:R-:W-:-:S02]  /*eb80*/  @P3 SEL R119, RZ, 0xffffffff, P1 ;  /* 0xffffffffff773807 */ /* 0x000fc40000800000 */
[----:B------:R-:W-:Y:S02]  /*eb90*/  ISETP.GE.U32.AND P1, PT, R78, R117, PT ;  /* 0x000000754e00720c */ /* 0x000fe40003f26070 */
[----:B------:R-:W-:Y:S02]  /*eba0*/  ISETP.GE.U32.AND P3, PT, R75, R32, PT ;  /* 0x000000204b00720c */ /* 0x000fe40003f66070 */
[----:B------:R-:W-:Y:S02]  /*ebb0*/  LOP3.LUT R114, R114, 0x1, RZ, 0xc0, !PT ;  /* 0x0000000172727812 */ /* 0x000fe400078ec0ff */
[----:B------:R-:W-:Y:S02]  /*ebc0*/  ISETP.GE.AND.EX P1, PT, R77, RZ, PT, P1 ;  /* 0x000000ff4d00720c */ /* 0x000fe40003f26310 */
[----:B------:R-:W-:Y:S02]  /*ebd0*/  ISETP.GE.AND.EX P3, PT, R76, R33, PT, P3 ;  /* 0x000000214c00720c */ /* 0x000fe40003f66330 */
[----:B------:R-:W-:-:S02]  /*ebe0*/  ISETP.NE.U32.AND P2, PT, R114, 0x1, PT ;  /* 0x000000017200780c */ /* 0x000fc40003f45070 */
        /* <DEDUP_REMOVED lines=19> */
[-C--:B------:R-:W-:Y:S02]  /*ed20*/  SEL R96, R96, R100.reuse, !P6 ;  /* 0x0000006460607207 */ /* 0x080fe40007000000 */
[-C--:B------:R-:W-:Y:S02]  /*ed30*/  SEL R95, R95, R100.reuse, !P5 ;  /* 0x000000645f5f7207 */ /* 0x080fe40006800000 */
[-C--:B------:R-:W-:Y:S02]  /*ed40*/  SEL R5, R5, R100.reuse, !P4 ;  /* 0x0000006405057207 */ /* 0x080fe40006000000 */
[----:B------:R-:W-:Y:S02]  /*ed50*/  SEL R9, R9, R100, !P2 ;  /* 0x0000006409097207 */ /* 0x000fe40005000000 */
[----:B------:R-:W-:-:S02]  /*ed60*/  ISETP.GE.AND.EX P3, PT, R87, RZ, PT, P3 ;  /* 0x000000ff5700720c */ /* 0x000fc40003f66330 */
[----:B------:R-:W-:Y:S02]  /*ed70*/  ISETP.NE.U32.AND P0, PT, R89, R38, PT ;  /* 0x000000265900720c */ /* 0x000fe40003f05070 */
[----:B------:R-:W-:Y:S02]  /*ed80*/  LOP3.LUT R100, R109, 0x1, RZ, 0xc0, !PT ;  /* 0x000000016d647812 */ /* 0x000fe400078ec0ff */
[----:B------:R-:W-:Y:S02]  /*ed90*/  SEL R109, RZ, 0xffffffff, P3 ;  /* 0xffffffffff6d7807 */ /* 0x000fe40001800000 */
[----:B------:R-:W-:Y:S02]  /*eda0*/  ISETP.NE.AND.EX P0, PT, R90, R39, PT, P0 ;  /* 0x000000275a00720c */ /* 0x000fe40003f05300 */
[----:B------:R-:W-:Y:S01]  /*edb0*/  ISETP.NE.U32.AND P3, PT, R100, 0x1, PT ;  /* 0x000000016400780c */ /* 0x000fe20003f65070 */
[----:B------:R-:W-:Y:S01]  /*edc0*/  IMAD.IADD R100, R117, 0x1, R91 ;  /* 0x0000000175647824 */ /* 0x000fe200078e025b */
[----:B------:R-:W-:-:S02]  /*edd0*/  LOP3.LUT R111, R111, 0x1, RZ, 0xc0, !PT ;  /* 0x000000016f6f7812 */ /* 0x000fc400078ec0ff */
[----:B------:R-:W-:Y:S02]  /*ede0*/  SEL R97, R97, R42, !P5 ;  /* 0x0000002a61617207 */ /* 0x000fe40006800000 */
[----:B------:R-:W-:Y:S02]  /*edf0*/  SEL R94, R94, R43, !P5 ;  /* 0x0000002b5e5e7207 */ /* 0x000fe40006800000 */
[----:B------:R-:W-:Y:S02]  /*ee00*/  SEL R93, R93, RZ, !P5 ;  /* 0x000000ff5d5d7207 */ /* 0x000fe40006800000 */
[----:B------:R-:W-:Y:S01]  /*ee10*/  ISETP.NE.U32.AND P5, PT, R111, 0x1, PT ;  /* 0x000000016f00780c */ /* 0x000fe20003fa5070 */
[----:B------:R-:W-:Y:S01]  /*ee20*/  IMAD R111, R91, 0x3, R100 ;  /* 0x000000035b6f7824 */ /* 0x000fe200078e0264 */
[----:B------:R-:W-:Y:S02]  /*ee30*/  ISETP.GE.U32.AND P1, PT, R89, R38, PT ;  /* 0x000000265900720c */ /* 0x000fe40003f26070 */
[----:B------:R-:W-:-:S02]  /*ee40*/  SEL R3, R3, R44, !P4 ;  /* 0x0000002c03037207 */ /* 0x000fc40006000000 */
[----:B------:R-:W-:Y:S02]  /*ee50*/  ISETP.GE.AND.EX P1, PT, R90, R39, PT, P1 ;  /* 0x000000275a00720c */ /* 0x000fe40003f26310 */
[----:B------:R-:W-:Y:S02]  /*ee60*/  SEL R0, R0, R45, !P4 ;  /* 0x0000002d00007207 */ /* 0x000fe40006000000 */
[----:B------:R-:W-:Y:S02]  /*ee70*/  SEL R4, R4, RZ, !P4 ;  /* 0x000000ff04047207 */ /* 0x000fe40006000000 */
[----:B------:R-:W-:Y:S02]  /*ee80*/  ISETP.GE.U32.AND P4, PT, R111, R92, PT ;  /* 0x0000005c6f00720c */ /* 0x000fe40003f86070 */
[----:B------:R-:W-:Y:S02]  /*ee90*/  LOP3.LUT R102, R102, 0x1, RZ, 0xc0, !PT ;  /* 0x0000000166667812 */ /* 0x000fe400078ec0ff */
[----:B------:R-:W-:-:S02]  /*eea0*/  LOP3.LUT R108, R108, 0x1, RZ, 0xc0, !PT ;  /* 0x000000016c6c7812 */ /* 0x000fc400078ec0ff */
[----:B------:R-:W-:Y:S02]  /*eeb0*/  LOP3.LUT R110, R110, 0x1, RZ, 0xc0, !PT ;  /* 0x000000016e6e7812 */ /* 0x000fe400078ec0ff */
[----:B------:R-:W-:Y:S02]  /*eec0*/  LOP3.LUT R112, R112, 0x1, RZ, 0xc0, !PT ;  /* 0x0000000170707812 */ /* 0x000fe400078ec0ff */
[----:B------:R-:W-:Y:S02]  /*eed0*/  @P0 SEL R109, RZ, 0xffffffff, P1 ;  /* 0xffffffffff6d0807 */ /* 0x000fe40000800000 */
[----:B------:R-:W-:Y:S02]  /*eee0*/  SEL R101, R101, R40, !P6 ;  /* 0x0000002865657207 */ /* 0x000fe40007000000 */
[----:B------:R-:W-:Y:S02]  /*eef0*/  SEL R98, R98, R41, !P6 ;  /* 0x0000002962627207 */ /* 0x000fe40007000000 */
[----:B------:R-:W-:-:S02]  /*ef00*/  SEL R99, R99, RZ, !P6 ;  /* 0x000000ff63637207 */ /* 0x000fc40007000000 */
[----:B------:R-:W-:Y:S02]  /*ef10*/  SEL R7, R7, R46, !P2 ;  /* 0x0000002e07077207 */ /* 0x000fe40005000000 */
[----:B------:R-:W-:Y:S02]  /*ef20*/  SEL R6, R6, R47, !P2 ;  /* 0x0000002f06067207 */ /* 0x000fe40005000000 */
[----:B------:R-:W-:Y:S02]  /*ef30*/  SEL R8, R8, RZ, !P2 ;  /* 0x000000ff08087207 */ /* 0x000fe40005000000 */
[----:B------:R-:W-:Y:S02]  /*ef40*/  ISETP.NE.U32.AND P0, PT, R102, 0x1, PT ;  /* 0x000000016600780c */ /* 0x000fe40003f05070 */
[----:B------:R-:W-:Y:S02]  /*ef50*/  ISETP.NE.U32.AND P1, PT, R108, 0x1, PT ;  /* 0x000000016c00780c */ /* 0x000fe40003f25070 */
[----:B------:R-:W-:-:S02]  /*ef60*/  ISETP.NE.U32.AND P6, PT, R110, 0x1, PT ;  /* 0x000000016e00780c */ /* 0x000fc40003fc5070 */
[----:B------:R-:W-:Y:S02]  /*ef70*/  ISETP.NE.U32.AND P2, PT, R112, 0x1, PT ;  /* 0x000000017000780c */ /* 0x000fe40003f45070 */
[----:B------:R-:W-:Y:S02]  /*ef80*/  LOP3.LUT R120, R120, 0x1, RZ, 0xc0, !PT ;  /* 0x0000000178787812 */ /* 0x000fe400078ec0ff */
[----:B------:R-:W-:Y:S02]  /*ef90*/  LOP3.LUT R119, R119, 0x1, RZ, 0xc0, !PT ;  /* 0x0000000177777812 */ /* 0x000fe400078ec0ff */
[----:B------:R-:W-:Y:S02]  /*efa0*/  LOP3.LUT R114, R114, 0x1, RZ, 0xc0, !PT ;  /* 0x0000000172727812 */ /* 0x000fe400078ec0ff */
[----:B------:R-:W-:Y:S02]  /*efb0*/  LOP3.LUT R118, R118, 0x1, RZ, 0xc0, !PT ;  /* 0x0000000176767812 */ /* 0x000fe400078ec0ff */
[----:B------:R-:W-:-:S02]  /*efc0*/  LOP3.LUT R116, R116, 0x1, RZ, 0xc0, !PT ;  /* 0x0000000174747812 */ /* 0x000fc400078ec0ff */
[----:B------:R-:W-:Y:S02]  /*efd0*/  LOP3.LUT R109, R109, 0x1, RZ, 0xc0, !PT ;  /* 0x000000016d6d7812 */ /* 0x000fe400078ec0ff */
        /* <DEDUP_REMOVED lines=29> */
[----:B------:R-:W-:Y:S02]  /*f1b0*/  ISETP.NE.U32.AND P2, PT, R109, 0x1, PT ;  /* 0x000000016d00780c */ /* 0x000fe40003f45070 */
[-C--:B------:R-:W-:Y:S02]  /*f1c0*/  SEL R70, R70, R115.reuse, !P3 ;  /* 0x0000007346467207 */ /* 0x080fe40005800000 */
[----:B------:R-:W-:Y:S02]  /*f1d0*/  SEL R74, R74, R115, !P0 ;  /* 0x000000734a4a7207 */ /* 0x000fe40004000000 */
[-C--:B------:R-:W-:Y:S02]  /*f1e0*/  SEL R78, R78, R117.reuse, !P1 ;  /* 0x000000754e4e7207 */ /* 0x080fe40004800000 */
[-C--:B------:R-:W-:Y:S02]  /*f1f0*/  SEL R82, R82, R117.reuse, !P6 ;  /* 0x0000007552527207 */ /* 0x080fe40007000000 */
        /* <DEDUP_REMOVED lines=22> */
.L_x_3175:
[----:B------:R-:W-:Y:S05]  /*f360*/  BSYNC B0 ;  /* 0x0000000000007941 */ /* 0x000fea0003800000 */
.L_x_3174:
        /* <DEDUP_REMOVED lines=21> */
[----:B------:R-:W-:-:S13]  /*f4c0*/  ISETP.GE.U32.AND P0, PT, R25, R92, PT ;  /* 0x0000005c1900720c */ /* 0x000fda0003f06070 */
[----:B------:R-:W-:Y:S01]  /*f4d0*/  @!P0 IMAD R25, R103, R25, RZ ;  /* 0x0000001967198224 */ /* 0x000fe200078e02ff */
[----:B------:R-:W-:-:S04]  /*f4e0*/  SHF.R.U32.HI R103, RZ, 0x2, R24 ;  /* 0x00000002ff677819 */ /* 0x000fc80000011618 */
[----:B------:R-:W-:Y:S01]  /*f4f0*/  @!P0 SHF.R.U32.HI R25, RZ, 0x2, R25 ;  /* 0x00000002ff198819 */ /* 0x000fe20000011619 */
[----:B------:R-:W-:-:S04]  /*f500*/  IMAD.WIDE.U32 R102, R103, 0x20, R106 ;  /* 0x0000002067667825 */ /* 0x000fc800078e006a */
[----:B------:R-:W-:Y:S01]  /*f510*/  @!P0 IMAD.WIDE.U32 R106, R25, 0x20, R106 ;  /* 0x00000020196a8825 */ /* 0x000fe200078e006a */
[----:B------:R0:W5:Y:S04]  /*f520*/  LDG.E.128 R28, desc[UR60][R102.64+0x10] ;  /* 0x0000103c661c7981 */ /* 0x000168000c1e1d00 */
[----:B------:R0:W5:Y:S04]  /*f530*/  LDG.E.128 R24, desc[UR60][R102.64] ;  /* 0x0000003c66187981 */ /* 0x000168000c1e1d00 */
[----:B------:R0:W5:Y:S04]  /*f540*/  @!P0 LDG.E.128 R32, desc[UR60][R106.64] ;  /* 0x0000003c6a208981 */ /* 0x000168000c1e1d00 */
[----:B------:R0:W5:Y:S02]  /*f550*/  @!P0 LDG.E.128 R36, desc[UR60][R106.64+0x10] ;  /* 0x0000103c6a248981 */ /* 0x000164000c1e1d00 */
.L_x_3178:
[----:B------:R-:W-:Y:S05]  /*f560*/  BSYNC B0 ;  /* 0x0000000000007941 */ /* 0x000fea0003800000 */
.L_x_3177:
[----:B------:R-:W-:Y:S04]  /*f570*/  BSSY B0, `(.L_x_3179) ;  /* 0x00000eb000007945 */ /* 0x000fe80003800000 */
[----:B------:R-:W-:Y:S05]  /*f580*/  @P1 BRA `(.L_x_3180) ;  /* 0x0000000c00a41947 */ /* 0x000fea0003800000 */
[----:B-----5:R-:W-:Y:S02]  /*f590*/  ISETP.NE.U32.AND P1, PT, R101, R40, PT ;  /* 0x000000286500720c */ /* 0x020fe40003f25070 */
        /* <DEDUP_REMOVED lines=8> */
[----:B------:R-:W-:Y:S02]  /*f620*/  ISETP.GE.AND.EX P6, PT, R99, RZ, PT, P6 ;  /* 0x000000ff6300720c */ /* 0x000fe40003fc6360 */
[----:B------:R-:W-:Y:S02]  /*f630*/  ISETP.GE.AND.EX P5, PT, R94, R43, PT, P5 ;  /* 0x0000002b5e00720c */ /* 0x000fe40003fa6350 */
[----:B------:R-:W-:-:S02]  /*f640*/  ISETP.GE.AND.EX P0, PT, R93, RZ, PT, P0 ;  /* 0x000000ff5d00720c */ /* 0x000fc40003f06300 */
[----:B0-----:R-:W-:Y:S02]  /*f650*/  SEL R102, RZ, 0xffffffff, P2 ;  /* 0xffffffffff667807 */ /* 0x001fe40001000000 */
[----:B------:R-:W-:Y:S02]  /*f660*/  @!P1 SEL R102, RZ, 0xffffffff, P6 ;  /* 0xffffffffff669807 */ /* 0x000fe40003000000 */
[----:B------:R-:W-:Y:S02]  /*f670*/  ISETP.GE.U32.AND P1, PT, R7, R46, PT ;  /* 0x0000002e0700720c */ /* 0x000fe40003f26070 */
[----:B------:R-:W-:Y:S02]  /*f680*/  SEL R103, RZ, 0xffffffff, P5 ;  /* 0xffffffffff677807 */ /* 0x000fe40002800000 */
[CC--:B------:R-:W-:Y:S02]  /*f690*/  ISETP.GE.U32.AND P3, PT, R3.reuse, R44.reuse, PT ;  /* 0x0000002c0300720c */ /* 0x0c0fe40003f66070 */
[----:B------:R-:W-:-:S02]  /*f6a0*/  ISETP.NE.U32.AND P2, PT, R3, R44, PT ;  /* 0x0000002c0300720c */ /* 0x000fc40003f45070 */
[----:B------:R-:W-:Y:S02]  /*f6b0*/  ISETP.NE.U32.AND P6, PT, R7, R46, PT ;  /* 0x0000002e0700720c */ /* 0x000fe40003fc5070 */
[----:B------:R-:W-:Y:S02]  /*f6c0*/  @!P4 SEL R103, RZ, 0xffffffff, P0 ;  /* 0xffffffffff67c807 */ /* 0x000fe40000000000 */
[----:B------:R-:W-:Y:S02]  /*f6d0*/  ISETP.GE.AND.EX P1, PT, R6, R47, PT, P1 ;  /* 0x0000002f0600720c */ /* 0x000fe40003f26310 */
[CC--:B------:R-:W-:Y:S02]  /*f6e0*/  ISETP.GE.AND.EX P3, PT, R0.reuse, R45.reuse, PT, P3 ;  /* 0x0000002d0000720c */ /* 0x0c0fe40003f66330 */
[----:B------:R-:W-:Y:S02]  /*f6f0*/  ISETP.NE.AND.EX P2, PT, R0, R45, PT, P2 ;  /* 0x0000002d0000720c */ /* 0x000fe40003f45320 */
[----:B------:R-:W-:-:S02]  /*f700*/  ISETP.NE.AND.EX P6, PT, R6, R47, PT, P6 ;  /* 0x0000002f0600720c */ /* 0x000fc40003fc5360 */
[----:B------:R-:W-:Y:S02]  /*f710*/  LOP3.LUT R103, R103, 0x1, RZ, 0xc0, !PT ;  /* 0x0000000167677812 */ /* 0x000fe400078ec0ff */
[----:B------:R-:W-:Y:S02]  /*f720*/  SEL R107, RZ, 0xffffffff, P1 ;  /* 0xffffffffff6b7807 */ /* 0x000fe40000800000 */
[----:B------:R-:W-:Y:S02]  /*f730*/  SEL R106, RZ, 0xffffffff, P3 ;  /* 0xffffffffff6a7807 */ /* 0x000fe40001800000 */
[----:B------:R-:W-:Y:S01]  /*f740*/  ISETP.NE.U32.AND P1, PT, R103, 0x1, PT ;  /* 0x000000016700780c */ /* 0x000fe20003f25070 */
[----:B------:R-:W-:Y:S01]  /*f750*/  IMAD.IADD R103, R100, 0x1, R91 ;  /* 0x0000000164677824 */ /* 0x000fe200078e025b */
[-C--:B------:R-:W-:Y:S02]  /*f760*/  ISETP.GE.U32.AND P5, PT, R5, R100.reuse, PT ;  /* 0x000000640500720c */ /* 0x080fe40003fa6070 */
[----:B------:R-:W-:-:S02]  /*f770*/  ISETP.GE.U32.AND P3, PT, R9, R100, PT ;  /* 0x000000640900720c */ /* 0x000fc40003f66070 */
[----:B------:R-:W-:Y:S02]  /*f780*/  ISETP.GE.AND.EX P5, PT, R4, RZ, PT, P5 ;  /* 0x000000ff0400720c */ /* 0x000fe40003fa6350 */
[----:B------:R-:W-:Y:S02]  /*f790*/  ISETP.GE.AND.EX P3, PT, R8, RZ, PT, P3 ;  /* 0x000000ff0800720c */ /* 0x000fe40003f66330 */
[----:B------:R-:W-:Y:S02]  /*f7a0*/  ISETP.GE.U32.AND P4, PT, R103, R92, PT ;  /* 0x0000005c6700720c */ /* 0x000fe40003f86070 */
        /* <DEDUP_REMOVED lines=28> */
[C---:B------:R-:W-:Y:S02]  /*f970*/  ISETP.NE.AND.EX P1, PT, R10.reuse, R49, PT, P1 ;  /* 0x000000310a00720c */ /* 0x040fe40003f25310 */
[----:B------:R-:W-:Y:S02]  /*f980*/  ISETP.GE.U32.AND P6, PT, R13, R103, PT ;  /* 0x000000670d00720c */ /* 0x000fe40003fc6070 */
[----:B------:R-:W-:Y:S02]  /*f990*/  ISETP.GE.AND.EX P2, PT, R10, R49, PT, P2 ;  /* 0x000000310a00720c */ /* 0x000fe40003f46320 */
[----:B------:R-:W-:-:S02]  /*f9a0*/  ISETP.GE.AND.EX P6, PT, R12, RZ, PT, P6 ;  /* 0x000000ff0c00720c */ /* 0x000fc40003fc6360 */
[CC--:B------:R-:W-:Y:S02]  /*f9b0*/  ISETP.NE.U32.AND P4, PT, R15.reuse, R50.reuse, PT ;  /* 0x000000320f00720c */ /* 0x0c0fe40003f85070 */
[----:B------:R-:W-:Y:S02]  /*f9c0*/  SEL R40, RZ, 0xffffffff, P2 ;  /* 0xffffffffff287807 */ /* 0x000fe40001000000 */
[----:B------:R-:W-:Y:S02]  /*f9d0*/  ISETP.GE.U32.AND P5, PT, R15, R50, PT ;  /* 0x000000320f00720c */ /* 0x000fe40003fa6070 */
[----:B------:R-:W-:Y:S02]  /*f9e0*/  @!P1 SEL R40, RZ, 0xffffffff, P6 ;  /* 0xffffffffff289807 */ /* 0x000fe40003000000 */
[CC--:B------:R-:W-:Y:S02]  /*f9f0*/  ISETP.GE.U32.AND P3, PT, R19.reuse, R52.reuse, PT ;  /* 0x000000341300720c */ /* 0x0c0fe40003f66070 */
[----:B------:R-:W-:-:S02]  /*fa00*/  ISETP.NE.U32.AND P2, PT, R19, R52, PT ;  /* 0x000000341300720c */ /* 0x000fc40003f45070 */
[----:B------:R-:W-:Y:S02]  /*fa10*/  ISETP.NE.U32.AND P6, PT, R23, R54, PT ;  /* 0x000000361700720c */ /* 0x000fe40003fc5070 */
[CC--:B------:R-:W-:Y:S02]  /*fa20*/  ISETP.NE.AND.EX P4, PT, R14.reuse, R51.reuse, PT, P4 ;  /* 0x000000330e00720c */ /* 0x0c0fe40003f85340 */
[----:B------:R-:W-:Y:S02]  /*fa30*/  ISETP.GE.AND.EX P5, PT, R14, R51, PT, P5 ;  /* 0x000000330e00720c */ /* 0x000fe40003fa6350 */
[CC--:B------:R-:W-:Y:S02]  /*fa40*/  ISETP.GE.AND.EX P3, PT, R20.reuse, R53.reuse, PT, P3 ;  /* 0x000000351400720c */ /* 0x0c0fe40003f66330 */
[----:B------:R-:W-:Y:S02]  /*fa50*/  ISETP.NE.AND.EX P2, PT, R20, R53, PT, P2 ;  /* 0x000000351400720c */ /* 0x000fe40003f45320 */
[----:B------:R-:W-:-:S02]  /*fa60*/  ISETP.NE.AND.EX P6, PT, R56, R55, PT, P6 ;  /* 0x000000373800720c */ /* 0x000fc40003fc5360 */
[-C--:B------:R-:W-:Y:S02]  /*fa70*/  ISETP.GE.U32.AND P0, PT, R18, R103.reuse, PT ;  /* 0x000000671200720c */ /* 0x080fe40003f06070 */
[----:B------:R-:W-:Y:S02]  /*fa80*/  ISETP.GE.U32.AND P1, PT, R23, R54, PT ;  /* 0x000000361700720c */ /* 0x000fe40003f26070 */
[----:B------:R-:W-:Y:S02]  /*fa90*/  SEL R41, RZ, 0xffffffff, P5 ;  /* 0xffffffffff297807 */ /* 0x000fe40002800000 */
[----:B------:R-:W-:Y:S02]  /*faa0*/  SEL R42, RZ, 0xffffffff, P3 ;  /* 0xffffffffff2a7807 */ /* 0x000fe40001800000 */
[-C--:B------:R-:W-:Y:S02]  /*fab0*/  ISETP.GE.U32.AND P5, PT, R22, R103.reuse, PT ;  /* 0x000000671600720c */ /* 0x080fe40003fa6070 */
[----:B------:R-:W-:-:S02]  /*fac0*/  ISETP.GE.U32.AND P3, PT, R58, R103, PT ;  /* 0x000000673a00720c */ /* 0x000fc40003f66070 */
[----:B------:R-:W-:Y:S02]  /*fad0*/  ISETP.GE.AND.EX P0, PT, R16, RZ, PT, P0 ;  /* 0x000000ff1000720c */ /* 0x000fe40003f06300 */
[----:B------:R-:W-:Y:S02]  /*fae0*/  ISETP.GE.AND.EX P1, PT, R56, R55, PT, P1 ;  /* 0x000000373800720c */ /* 0x000fe40003f26310 */
[----:B------:R-:W-:Y:S02]  /*faf0*/  ISETP.GE.AND.EX P5, PT, R21, RZ, PT, P5 ;  /* 0x000000ff1500720c */ /* 0x000fe40003fa6350 */
[----:B------:R-:W-:Y:S02]  /*fb00*/  ISETP.GE.AND.EX P3, PT, R57, RZ, PT, P3 ;  /* 0x000000ff3900720c */ /* 0x000fe40003f66330 */
[----:B------:R-:W-:Y:S02]  /*fb10*/  @!P4 SEL R41, RZ, 0xffffffff, P0 ;  /* 0xffffffffff29c807 */ /* 0x000fe40000000000 */
[----:B------:R-:W-:-:S02]  /*fb20*/  ISETP.GE.U32.AND P4, PT, R45, R92, PT ;  /* 0x0000005c2d00720c */ /* 0x000fc40003f86070 */
[----:B------:R-:W-:Y:S02]  /*fb30*/  SEL R43, RZ, 0xffffffff, P1 ;  /* 0xffffffffff2b7807 */ /* 0x000fe40000800000 */
        /* <DEDUP_REMOVED lines=142> */
.L_x_3180:
[----:B------:R-:W-:Y:S05]  /*10420*/  BSYNC B0 ;  /* 0x0000000000007941 */ /* 0x000fea0003800000 */
.L_x_3179:
[CC--:B------:R-:W-:Y:S02]  /*10430*/  ISETP.NE.U32.AND P1, PT, R101.reuse, R11.reuse, PT ;  /* 0x0000000b6500720c */ /* 0x0c0fe40003f25070 */
[----:B------:R-:W-:Y:S02]  /*10440*/  ISETP.GE.U32.AND P2, PT, R101, R11, PT ;  /* 0x0000000b6500720c */ /* 0x000fe40003f46070 */
[CC--:B------:R-:W-:Y:S02]  /*10450*/  ISETP.NE.AND.EX P1, PT, R98.reuse, R10.reuse, PT, P1 ;  /* 0x0000000a6200720c */ /* 0x0c0fe40003f25310 */
[----:B------:R-:W-:Y:S02]  /*10460*/  ISETP.GE.AND.EX P2, PT, R98, R10, PT, P2 ;  /* 0x0000000a6200720c */ /* 0x000fe40003f46320 */
[----:B------:R-:W-:Y:S02]  /*10470*/  ISETP.GE.U32.AND P6, PT, R96, R13, PT ;  /* 0x0000000d6000720c */ /* 0x000fe40003fc6070 */
[----:B-----5:R-:W-:-:S02]  /*10480*/  SEL R24, RZ, 0xffffffff, P2 ;  /* 0xffffffffff187807 */ /* 0x020fc40001000000 */
[----:B------:R-:W-:Y:S02]  /*10490*/  ISETP.GE.U32.AND P5, PT, R97, R15, PT ;  /* 0x0000000f6100720c */ /* 0x000fe40003fa6070 */
[----:B------:R-:W-:Y:S02]  /*104a0*/  ISETP.GE.AND.EX P6, PT, R99, R12, PT, P6 ;  /* 0x0000000c6300720c */ /* 0x000fe40003fc6360 */
[----:B------:R-:W-:Y:S02]  /*104b0*/  ISETP.NE.U32.AND P2, PT, R3, R19, PT ;  /* 0x000000130300720c */ /* 0x000fe40003f45070 */
[----:B------:R-:W-:Y:S02]  /*104c0*/  ISETP.NE.U32.AND P4, PT, R97, R15, PT ;  /* 0x0000000f6100720c */ /* 0x000fe40003f85070 */
[----:B------:R-:W-:Y:S02]  /*104d0*/  @!P1 SEL R24, RZ, 0xffffffff, P6 ;  /* 0xffffffffff189807 */ /* 0x000fe40003000000 */
[----:B------:R-:W-:-:S02]  /*104e0*/  ISETP.GE.AND.EX P5, PT, R94, R14, PT, P5 ;  /* 0x0000000e5e00720c */ /* 0x000fc40003fa6350 */
[----:B------:R-:W-:Y:S02]  /*104f0*/  ISETP.NE.AND.EX P2, PT, R0, R20, PT, P2 ;  /* 0x000000140000720c */ /* 0x000fe40003f45320 */
[----:B------:R-:W-:Y:S02]  /*10500*/  ISETP.GE.U32.AND P3, PT, R3, R19, PT ;  /* 0x000000130300720c */ /* 0x000fe40003f66070 */
[----:B------:R-:W-:Y:S02]  /*10510*/  ISETP.NE.U32.AND P6, PT, R7, R23, PT ;  /* 0x000000170700720c */ /* 0x000fe40003fc5070 */
[----:B------:R-:W-:Y:S02]  /*10520*/  ISETP.NE.AND.EX P4, PT, R94, R14, PT, P4 ;  /* 0x0000000e5e00720c */ /* 0x000fe40003f85340 */
[----:B------:R-:W-:Y:S02]  /*10530*/  SEL R25, RZ, 0xffffffff, P5 ;  /* 0xffffffffff197807 */ /* 0x000fe40002800000 */
[----:B------:R-:W-:-:S02]  /*10540*/  ISETP.GE.AND.EX P3, PT, R0, R20, PT, P3 ;  /* 0x000000140000720c */ /* 0x000fc40003f66330 */
[----:B------:R-:W-:Y:S02]  /*10550*/  ISETP.NE.AND.EX P6, PT, R6, R56, PT, P6 ;  /* 0x000000380600720c */ /* 0x000fe40003fc5360 */
[----:B------:R-:W-:Y:S02]  /*10560*/  ISETP.GE.U32.AND P5, PT, R5, R22, PT ;  /* 0x000000160500720c */ /* 0x000fe40003fa6070 */
[----:B------:R-:W-:Y:S02]  /*10570*/  ISETP.GE.U32.AND P0, PT, R95, R18, PT ;  /* 0x000000125f00720c */ /* 0x000fe40003f06070 */
[----:B------:R-:W-:Y:S02]  /*10580*/  ISETP.GE.U32.AND P1, PT, R7, R23, PT ;  /* 0x000000170700720c */ /* 0x000fe40003f26070 */
[----:B------:R-:W-:Y:S02]  /*10590*/  SEL R26, RZ, 0xffffffff, P3 ;  /* 0xffffffffff1a7807 */ /* 0x000fe40001800000 */
[----:B------:R-:W-:-:S02]  /*105a0*/  ISETP.GE.AND.EX P5, PT, R4, R21, PT, P5 ;  /* 0x000000150400720c */ /* 0x000fc40003fa6350 */
[----:B------:R-:W-:Y:S02]  /*105b0*/  ISETP.GE.U32.AND P3, PT, R9, R58, PT ;  /* 0x0000003a0900720c */ /* 0x000fe40003f66070 */
[----:B------:R-:W-:Y:S02]  /*105c0*/  ISETP.GE.AND.EX P0, PT, R93, R16, PT, P0 ;  /* 0x000000105d00720c */ /* 0x000fe40003f06300 */
[----:B------:R-:W-:Y:S02]  /*105d0*/  ISETP.GE.AND.EX P1, PT, R6, R56, PT, P1 ;  /* 0x000000380600720c */ /* 0x000fe40003f26310 */
[----:B------:R-:W-:Y:S02]  /*105e0*/  @!P2 SEL R26, RZ, 0xffffffff, P5 ;  /* 0xffffffffff1aa807 */ /* 0x000fe40002800000 */
[----:B------:R-:W-:Y:S02]  /*105f0*/  ISETP.GE.AND.EX P3, PT, R8, R57, PT, P3 ;  /* 0x000000390800720c */ /* 0x000fe40003f66330 */
[----:B------:R-:W-:-:S02]  /*10600*/  @!P4 SEL R25, RZ, 0xffffffff, P0 ;  /* 0xffffffffff19c807 */ /* 0x000fc40000000000 */
[----:B------:R-:W-:Y:S02]  /*10610*/  LOP3.LUT R24, R24, 0x1, RZ, 0xc0, !PT ;  /* 0x0000000118187812 */ /* 0x000fe400078ec0ff */
[----:B------:R-:W-:Y:S02]  /*10620*/  SEL R27, RZ, 0xffffffff, P1 ;  /* 0xffffffffff1b7807 */ /* 0x000fe40000800000 */
[----:B------:R-:W-:Y:S02]  /*10630*/  LOP3.LUT R26, R26, 0x1, RZ, 0xc0, !PT ;  /* 0x000000011a1a7812 */ /* 0x000fe400078ec0ff */
[----:B------:R-:W-:Y:S02]  /*10640*/  @!P6 SEL R27, RZ, 0xffffffff, P3 ;  /* 0xffffffffff1be807 */ /* 0x000fe40001800000 */
[----:B------:R-:W-:Y:S02]  /*10650*/  LOP3.LUT R25, R25, 0x1, RZ, 0xc0, !PT ;  /* 0x0000000119197812 */ /* 0x000fe400078ec0ff */
[----:B------:R-:W-:-:S02]  /*10660*/  ISETP.NE.U32.AND P0, PT, R24, 0x1, PT ;  /* 0x000000011800780c */ /* 0x000fc40003f05070 */
[----:B------:R-:W-:Y:S02]  /*10670*/  ISETP.NE.U32.AND P2, PT, R26, 0x1, PT ;  /* 0x000000011a00780c */ /* 0x000fe40003f45070 */
[----:B------:R-:W-:Y:S02]  /*10680*/  LOP3.LUT R27, R27, 0x1, RZ, 0xc0, !PT ;  /* 0x000000011b1b7812 */ /* 0x000fe400078ec0ff */
[----:B------:R-:W-:Y:S02]  /*10690*/  ISETP.NE.U32.AND P1, PT, R25, 0x1, PT ;  /* 0x000000011900780c */ /* 0x000fe40003f25070 */
[----:B------:R-:W-:Y:S02]  /*106a0*/  SEL R26, R99, R12, !P0 ;  /* 0x0000000c631a7207 */ /* 0x000fe40004000000 */
[----:B------:R-:W-:Y:S02]  /*106b0*/  SEL R28, R101, R11, !P0 ;  /* 0x0000000b651c7207 */ /* 0x000fe40004000000 */
[----:B------:R-:W-:-:S02]  /*106c0*/  SEL R12, R3, R19, !P2 ;  /* 0x00000013030c7207 */ /* 0x000fc40005000000 */
        /* <DEDUP_REMOVED lines=8> */
[----:B------:R-:W-:Y:S02]  /*10750*/  ISETP.NE.U32.AND P1, PT, R28, R59, PT ;  /* 0x0000003b1c00720c */ /* 0x000fe40003f25070 */
[----:B------:R-:W-:Y:S02]  /*10760*/  ISETP.GE.U32.AND P5, PT, R12, R67, PT ;  /* 0x000000430c00720c */ /* 0x000fe40003fa6070 */
[----:B------:R-:W-:Y:S02]  /*10770*/  SEL R11, R5, R22, !P2 ;  /* 0x00000016050b7207 */ /* 0x000fe40005000000 */
[----:B------:R-:W-:-:S02]  /*10780*/  ISETP.NE.AND.EX P1, PT, R31, R60, PT, P1 ;  /* 0x0000003c1f00720c */ /* 0x000fc40003f25310 */
[----:B------:R-:W-:Y:S02]  /*10790*/  ISETP.GE.AND.EX P5, PT, R13, R68, PT, P5 ;  /* 0x000000440d00720c */ /* 0x000fe40003fa6350 */
        /* <DEDUP_REMOVED lines=114> */
.L_x_3157:
        /* <DEDUP_REMOVED lines=23> */
[--C-:B--2---:R-:W-:Y:S02]  /*11030*/  IMAD.MOV.U32 R72, RZ, RZ, R16.reuse ;  /* 0x000000ffff487224 */ /* 0x104fe400078e0010 */
        /* <DEDUP_REMOVED lines=29> */
[--C-:B0-----:R-:W-:Y:S02]  /*11210*/  IMAD.MOV.U32 R75, RZ, RZ, R76.reuse ;  /* 0x000000ffff4b7224 */ /* 0x101fe400078e004c */
        /* <DEDUP_REMOVED lines=72> */
.L_x_3183:
[----:B------:R-:W-:-:S05]  /*116a0*/  SHF.R.U32.HI R33, RZ, 0x2, R99 ;  /* 0x00000002ff217819 */ /* 0x000fca0000011663 */
[----:B------:R-:W-:-:S05]  /*116b0*/  IMAD.WIDE.U32 R32, R33, 0x20, R106 ;  /* 0x0000002021207825 */ /* 0x000fca00078e006a */
[----:B------:R-:W2:Y:S01]  /*116c0*/  LDG.E.128 R40, desc[UR60][R32.64] ;  /* 0x0000003c20287981 */ /* 0x000ea2000c1e1d00 */
[----:B------:R-:W-:-:S03]  /*116d0*/  IMAD.IADD R114, R99, 0x1, R74 ;  /* 0x0000000163727824 */ /* 0x000fc600078e024a */
[----:B------:R-:W3:Y:S02]  /*116e0*/  LDG.E.128 R44, desc[UR60][R32.64+0x10] ;  /* 0x0000103c202c7981 */ /* 0x000ee4000c1e1d00 */
[----:B------:R-:W-:-:S05]  /*116f0*/  SHF.R.U32.HI R113, RZ, 0x2, R114 ;  /* 0x00000002ff717819 */ /* 0x000fca0000011672 */
[----:B------:R-:W-:-:S05]  /*11700*/  IMAD.WIDE.U32 R112, R113, 0x20, R106 ;  /* 0x0000002071707825 */ /* 0x000fca00078e006a */
[----:B------:R-:W4:Y:S01]  /*11710*/  LDG.E.128 R48, desc[UR60][R112.64] ;  /* 0x0000003c70307981 */ /* 0x000f22000c1e1d00 */
[----:B------:R-:W-:-:S03]  /*11720*/  IMAD.IADD R101, R114, 0x1, R74 ;  /* 0x0000000172657824 */ /* 0x000fc600078e024a */
[----:B------:R-:W5:Y:S02]  /*11730*/  LDG.E.128 R52, desc[UR60][R112.64+0x10] ;  /* 0x0000103c70347981 */ /* 0x000f64000c1e1d00 */
[----:B------:R-:W-:-:S05]  /*11740*/  SHF.R.U32.HI R111, RZ, 0x2, R101 ;  /* 0x00000002ff6f7819 */ /* 0x000fca0000011665 */
[----:B------:R-:W-:-:S05]  /*11750*/  IMAD.WIDE.U32 R110, R111, 0x20, R106 ;  /* 0x000000206f6e7825 */ /* 0x000fca00078e006a */
[----:B------:R-:W5:Y:S04]  /*11760*/  LDG.E.128 R24, desc[UR60][R110.64] ;  /* 0x0000003c6e187981 */ /* 0x000f68000c1e1d00 */
[----:B------:R0:W5:Y:S01]  /*11770*/  LDG.E.128 R28, desc[UR60][R110.64+0x10] ;  /* 0x0000103c6e1c7981 */ /* 0x000162000c1e1d00 */
[----:B------:R-:W-:-:S05]  /*11780*/  IMAD.IADD R103, R101, 0x1, R74 ;  /* 0x0000000165677824 */ /* 0x000fca00078e024a */
[----:B------:R-:W-:-:S05]  /*11790*/  SHF.R.U32.HI R109, RZ, 0x2, R103 ;  /* 0x00000002ff6d7819 */ /* 0x000fca0000011667 */
[----:B------:R-:W-:-:S05]  /*117a0*/  IMAD.WIDE.U32 R108, R109, 0x20, R106 ;  /* 0x000000206d6c7825 */ /* 0x000fca00078e006a */
[----:B------:R-:W5:Y:S04]  /*117b0*/  LDG.E.128 R32, desc[UR60][R108.64] ;  /* 0x0000003c6c207981 */ /* 0x000f68000c1e1d00 */
[----:B------:R1:W5:Y:S01]  /*117c0*/  LDG.E.128 R36, desc[UR60][R108.64+0x10] ;  /* 0x0000103c6c247981 */ /* 0x000362000c1e1d00 */
[----:B------:R-:W-:-:S04]  /*117d0*/  ISETP.GE.U32.AND P1, PT, R100, R99, PT ;  /* 0x000000636400720c */ /* 0x000fc80003f26070 */
[----:B------:R-:W-:Y:S02]  /*117e0*/  ISETP.GE.AND.EX P1, PT, R95, RZ, PT, P1 ;  /* 0x000000ff5f00720c */ /* 0x000fe40003f26310 */
[-C--:B------:R-:W-:Y:S02]  /*117f0*/  ISETP.GE.U32.AND P6, PT, R90, R99.reuse, PT ;  /* 0x000000635a00720c */ /* 0x080fe40003fc6070 */
[----:B0-----:R-:W-:Y:S02]  /*11800*/  SEL R110, RZ, 0xffffffff, P1 ;  /* 0xffffffffff6e7807 */ /* 0x001fe40000800000 */
[----:B------:R-:W-:Y:S02]  /*11810*/  ISETP.GE.U32.AND P3, PT, R0, R99, PT ;  /* 0x000000630000720c */ /* 0x000fe40003f66070 */
[----:B------:R-:W-:Y:S02]  /*11820*/  ISETP.GE.AND.EX P6, PT, R87, RZ, PT, P6 ;  /* 0x000000ff5700720c */ /* 0x000fe40003fc6360 */
[----:B------:R-:W-:-:S02]  /*11830*/  ISETP.GE.AND.EX P3, PT, R88, RZ, PT, P3 ;  /* 0x000000ff5800720c */ /* 0x000fc40003f66330 */
[----:B------:R-:W-:Y:S02]  /*11840*/  SEL R112, RZ, 0xffffffff, P6 ;  /* 0xffffffffff707807 */ /* 0x000fe40003000000 */
[----:B------:R-:W-:Y:S02]  /*11850*/  SEL R115, RZ, 0xffffffff, P3 ;  /* 0xffffffffff737807 */ /* 0x000fe40001800000 */
[----:B------:R-:W-:-:S04]  /*11860*/  ISETP.GE.U32.AND P4, PT, R5, R114, PT ;  /* 0x000000720500720c */ /* 0x000fc80003f86070 */
[----:B------:R-:W-:-:S04]  /*11870*/  ISETP.GE.AND.EX P4, PT, R84, RZ, PT, P4 ;  /* 0x000000ff5400720c */ /* 0x000fc80003f86340 */
[----:B-1----:R-:W-:Y:S02]  /*11880*/  SEL R109, RZ, 0xffffffff, P4 ;  /* 0xffffffffff6d7807 */ /* 0x002fe40002000000 */
[----:B--2---:R-:W-:-:S04]  /*11890*/  ISETP.NE.U32.AND P0, PT, R97, R40, PT ;  /* 0x000000286100720c */ /* 0x004fc80003f05070 */
[----:B------:R-:W-:Y:S02]  /*118a0*/  ISETP.NE.AND.EX P0, PT, R102, R41, PT, P0 ;  /* 0x000000296600720c */ /* 0x000fe40003f05300 */
[----:B------:R-:W-:-:S04]  /*118b0*/  ISETP.GE.U32.AND P2, PT, R97, R40, PT ;  /* 0x000000286100720c */ /* 0x000fc80003f46070 */
[----:B------:R-:W-:Y:S02]  /*118c0*/  ISETP.GE.AND.EX P1, PT, R102, R41, PT, P2 ;  /* 0x000000296600720c */ /* 0x000fe40003f26320 */
[----:B------:R-:W-:-:S05]  /*118d0*/  ISETP.NE.U32.AND P6, PT, R93, R42, PT ;  /* 0x0000002a5d00720c */ /* 0x000fca0003fc5070 */
[----:B------:R-:W-:Y:S02]  /*118e0*/  @P0 SEL R110, RZ, 0xffffffff, P1 ;  /* 0xffffffffff6e0807 */ /* 0x000fe40000800000 */
[----:B------:R-:W-:Y:S02]  /*118f0*/  ISETP.GE.U32.AND P1, PT, R91, R99, PT ;  /* 0x000000635b00720c */ /* 0x000fe40003f26070 */
[-C--:B------:R-:W-:Y:S02]  /*11900*/  ISETP.GE.U32.AND P0, PT, R3, R114.reuse, PT ;  /* 0x000000720300720c */ /* 0x080fe40003f06070 */
[----:B------:R-:W-:Y:S02]  /*11910*/  ISETP.GE.AND.EX P1, PT, R96, RZ, PT, P1 ;  /* 0x000000ff6000720c */ /* 0x000fe40003f26310 */
[----:B------:R-:W-:Y:S02]  /*11920*/  ISETP.GE.U32.AND P2, PT, R4, R114, PT ;  /* 0x000000720400720c */ /* 0x000fe40003f46070 */
[----:B------:R-:W-:-:S02]  /*11930*/  ISETP.GE.AND.EX P0, PT, R86, RZ, PT, P0 ;  /* 0x000000ff5600720c */ /* 0x000fc40003f06300 */
[----:B------:R-:W-:Y:S02]  /*11940*/  ISETP.NE.AND.EX P3, PT, R98, R43, PT, P6 ;  /* 0x0000002b6200720c */ /* 0x000fe40003f65360 */
[----:B------:R-:W-:Y:S02]  /*11950*/  SEL R111, RZ, 0xffffffff, P1 ;  /* 0xffffffffff6f7807 */ /* 0x000fe40000800000 */
[----:B------:R-:W-:Y:S02]  /*11960*/  ISETP.GE.AND.EX P2, PT, R85, RZ, PT, P2 ;  /* 0x000000ff5500720c */ /* 0x000fe40003f46320 */
[----:B------:R-:W-:Y:S02]  /*11970*/  SEL R119, RZ, 0xffffffff, P0 ;  /* 0xffffffffff777807 */ /* 0x000fe40000000000 */
[----:B------:R-:W-:Y:S02]  /*11980*/  ISETP.GE.U32.AND P1, PT, R7, R114, PT ;  /* 0x000000720700720c */ /* 0x000fe40003f26070 */
[----:B---3--:R-:W-:-:S02]  /*11990*/  ISETP.NE.U32.AND P0, PT, R89, R44, PT ;  /* 0x0000002c5900720c */ /* 0x008fc40003f05070 */
[----:B------:R-:W-:Y:S02]  /*119a0*/  LOP3.LUT R110, R110, 0x1, RZ, 0xc0, !PT ;  /* 0x000000016e6e7812 */ /* 0x000fe400078ec0ff */
[----:B------:R-:W-:Y:S02]  /*119b0*/  SEL R108, RZ, 0xffffffff, P2 ;  /* 0xffffffffff6c7807 */ /* 0x000fe40001000000 */
[----:B------:R-:W-:Y:S02]  /*119c0*/  ISETP.GE.U32.AND P6, PT, R93, R42, PT ;  /* 0x0000002a5d00720c */ /* 0x000fe40003fc6070 */
[----:B------:R-:W-:Y:S02]  /*119d0*/  ISETP.GE.AND.EX P1, PT, R83, RZ, PT, P1 ;  /* 0x000000ff5300720c */ /* 0x000fe40003f26310 */
[----:B------:R-:W-:Y:S02]  /*119e0*/  ISETP.NE.U32.AND P2, PT, R15, R46, PT ;  /* 0x0000002e0f00720c */ /* 0x000fe40003f45070 */
[----:B------:R-:W-:-:S02]  /*119f0*/  ISETP.NE.AND.EX P0, PT, R94, R45, PT, P0 ;  /* 0x0000002d5e00720c */ /* 0x000fc40003f05300 */
[----:B------:R-:W-:Y:S02]  /*11a00*/  ISETP.NE.U32.AND P5, PT, R110, 0x1, PT ;  /* 0x000000016e00780c */ /* 0x000fe40003fa5070 */
[----:B------:R-:W-:Y:S02]  /*11a10*/  ISETP.GE.AND.EX P6, PT, R98, R43, PT, P6 ;  /* 0x0000002b6200720c */ /* 0x000fe40003fc6360 */
[----:B------:R-:W-:Y:S02]  /*11a20*/  SEL R110, RZ, 0xffffffff, P1 ;  /* 0xffffffffff6e7807 */ /* 0x000fe40000800000 */
[----:B------:R-:W-:Y:S02]  /*11a30*/  ISETP.GE.U32.AND P4, PT, R89, R44, PT ;  /* 0x0000002c5900720c */ /* 0x000fe40003f86070 */
[----:B------:R-:W-:Y:S02]  /*11a40*/  ISETP.NE.AND.EX P2, PT, R16, R47, PT, P2 ;  /* 0x0000002f1000720c */ /* 0x000fe40003f45320 */
[----:B----4-:R-:W-:-:S02]  /*11a50*/  ISETP.NE.U32.AND P1, PT, R19, R48, PT ;  /* 0x000000301300720c */ /* 0x010fc40003f25070 */
[----:B------:R-:W-:Y:S02]  /*11a60*/  @P3 SEL R111, RZ, 0xffffffff, P6 ;  /* 0xffffffffff6f3807 */ /* 0x000fe40003000000 */
[----:B------:R-:W-:Y:S02]  /*11a70*/  ISETP.GE.AND.EX P3, PT, R94, R45, PT, P4 ;  /* 0x0000002d5e00720c */ /* 0x000fe40003f66340 */
[----:B------:R-:W-:Y:S02]  /*11a80*/  ISETP.GE.U32.AND P6, PT, R15, R46, PT ;  /* 0x0000002e0f00720c */ /* 0x000fe40003fc6070 */
[----:B------:R-:W-:Y:S02]  /*11a90*/  ISETP.NE.U32.AND P4, PT, R21, R50, PT ;  /* 0x000000321500720c */ /* 0x000fe40003f85070 */
[----:B------:R-:W-:Y:S02]  /*11aa0*/  ISETP.NE.AND.EX P1, PT, R18, R49, PT, P1 ;  /* 0x000000311200720c */ /* 0x000fe40003f25310 */
[----:B------:R-:W-:-:S02]  /*11ab0*/  ISETP.GE.AND.EX P6, PT, R16, R47, PT, P6 ;  /* 0x0000002f1000720c */ /* 0x000fc40003fc6360 */
[----:B------:R-:W-:Y:S02]  /*11ac0*/  @P0 SEL R112, RZ, 0xffffffff, P3 ;  /* 0xffffffffff700807 */ /* 0x000fe40001800000 */
[----:B------:R-:W-:Y:S02]  /*11ad0*/  ISETP.NE.AND.EX P4, PT, R20, R51, PT, P4 ;  /* 0x000000331400720c */ /* 0x000fe40003f85340 */
[----:B------:R-:W-:Y:S02]  /*11ae0*/  ISETP.GE.U32.AND P3, PT, R19, R48, PT ;  /* 0x000000301300720c */ /* 0x000fe40003f66070 */
[----:B------:R-:W-:Y:S02]  /*11af0*/  @P2 SEL R115, RZ, 0xffffffff, P6 ;  /* 0xffffffffff732807 */ /* 0x000fe40003000000 */
[----:B-----5:R-:W-:Y:S02]  /*11b00*/  ISETP.NE.U32.AND P0, PT, R23, R52, PT ;  /* 0x000000341700720c */ /* 0x020fe40003f05070 */
[----:B------:R-:W-:-:S02]  /*11b10*/  ISETP.GE.U32.AND P6, PT, R21, R50, PT ;  /* 0x000000321500720c */ /* 0x000fc40003fc6070 */
[----:B------:R-:W-:Y:S02]  /*11b20*/  ISETP.GE.AND.EX P3, PT, R18, R49, PT, P3 ;  /* 0x000000311200720c */ /* 0x000fe40003f66330 */
[----:B------:R-:W-:Y:S02]  /*11b30*/  ISETP.NE.U32.AND P2, PT, R57, R54, PT ;  /* 0x000000363900720c */ /* 0x000fe40003f45070 */
[----:B------:R-:W-:Y:S02]  /*11b40*/  ISETP.NE.AND.EX P0, PT, R22, R53, PT, P0 ;  /* 0x000000351600720c */ /* 0x000fe40003f05300 */
[----:B------:R-:W-:Y:S02]  /*11b50*/  ISETP.GE.AND.EX P6, PT, R20, R51, PT, P6 ;  /* 0x000000331400720c */ /* 0x000fe40003fc6360 */
[----:B------:R-:W-:Y:S02]  /*11b60*/  @P1 SEL R119, RZ, 0xffffffff, P3 ;  /* 0xffffffffff771807 */ /* 0x000fe40001800000 */
[----:B------:R-:W-:-:S02]  /*11b70*/  ISETP.GE.U32.AND P1, PT, R23, R52, PT ;  /* 0x000000341700720c */ /* 0x000fc40003f26070 */
[----:B------:R-:W-:Y:S02]  /*11b80*/  ISETP.NE.AND.EX P2, PT, R56, R55, PT, P2 ;  /* 0x000000373800720c */ /* 0x000fe40003f45320 */
[----:B------:R-:W-:Y:S02]  /*11b90*/  @P4 SEL R108, RZ, 0xffffffff, P6 ;  /* 0xffffffffff6c4807 */ /* 0x000fe40003000000 */
[----:B------:R-:W-:Y:S02]  /*11ba0*/  ISETP.GE.AND.EX P6, PT, R22, R53, PT, P1 ;  /* 0x000000351600720c */ /* 0x000fe40003fc6310 */
[----:B------:R-:W-:Y:S02]  /*11bb0*/  ISETP.GE.U32.AND P4, PT, R57, R54, PT ;  /* 0x000000363900720c */ /* 0x000fe40003f86070 */
[----:B------:R-:W-:Y:S02]  /*11bc0*/  ISETP.NE.U32.AND P1, PT, R59, R24, PT ;  /* 0x000000183b00720c */ /* 0x000fe40003f25070 */
[----:B------:R-:W-:-:S02]  /*11bd0*/  ISETP.GE.AND.EX P4, PT, R56, R55, PT, P4 ;  /* 0x000000373800720c */ /* 0x000fc40003f86340 */
[----:B------:R-:W-:Y:S02]  /*11be0*/  ISETP.NE.AND.EX P1, PT, R58, R25, PT, P1 ;  /* 0x000000193a00720c */ /* 0x000fe40003f25310 */
[----:B------:R-:W-:Y:S02]  /*11bf0*/  @P0 SEL R109, RZ, 0xffffffff, P6 ;  /* 0xffffffffff6d0807 */ /* 0x000fe40003000000 */
[----:B------:R-:W-:Y:S02]  /*11c00*/  ISETP.GE.U32.AND P3, PT, R6, R101, PT ;  /* 0x000000650600720c */ /* 0x000fe40003f66070 */
[----:B------:R-:W-:Y:S02]  /*11c10*/  ISETP.NE.U32.AND P0, PT, R61, R26, PT ;  /* 0x0000001a3d00720c */ /* 0x000fe40003f05070 */
[----:B------:R-:W-:Y:S02]  /*11c20*/  @P2 SEL R110, RZ, 0xffffffff, P4 ;  /* 0xffffffffff6e2807 */ /* 0x000fe40002000000 */
[----:B------:R-:W-:-:S02]  /*11c30*/  ISETP.GE.U32.AND P4, PT, R59, R24, PT ;  /* 0x000000183b00720c */ /* 0x000fc40003f86070 */
[----:B------:R-:W-:Y:S02]  /*11c40*/  LOP3.LUT R111, R111, 0x1, RZ, 0xc0, !PT ;  /* 0x000000016f6f7812 */ /* 0x000fe400078ec0ff */
[----:B------:R-:W-:Y:S02]  /*11c50*/  ISETP.GE.AND.EX P3, PT, R82, RZ, PT, P3 ;  /* 0x000000ff5200720c */ /* 0x000fe40003f66330 */
[----:B------:R-:W-:Y:S02]  /*11c60*/  ISETP.NE.AND.EX P0, PT, R60, R27, PT, P0 ;  /* 0x0000001b3c00720c */ /* 0x000fe40003f05300 */
[----:B------:R-:W-:Y:S02]  /*11c70*/  ISETP.GE.U32.AND P2, PT, R8, R101, PT ;  /* 0x000000650800720c */ /* 0x000fe40003f46070 */
[----:B------:R-:W-:Y:S02]  /*11c80*/  ISETP.GE.AND.EX P4, PT, R58, R25, PT, P4 ;  /* 0x000000193a00720c */ /* 0x000fe40003f86340 */
[----:B------:R-:W-:-:S02]  /*11c90*/  ISETP.NE.U32.AND P6, PT, R111, 0x1, PT ;  /* 0x000000016f00780c */ /* 0x000fc40003fc5070 */
[----:B------:R-:W-:Y:S02]  /*11ca0*/  SEL R111, RZ, 0xffffffff, P3 ;  /* 0xffffffffff6f7807 */ /* 0x000fe40001800000 */
[----:B------:R-:W-:Y:S02]  /*11cb0*/  ISETP.GE.AND.EX P2, PT, R81, RZ, PT, P2 ;  /* 0x000000ff5100720c */ /* 0x000fe40003f46320 */
[----:B------:R-:W-:Y:S02]  /*11cc0*/  ISETP.GE.U32.AND P3, PT, R61, R26, PT ;  /* 0x0000001a3d00720c */ /* 0x000fe40003f66070 */
[----:B------:R-:W-:Y:S02]  /*11cd0*/  @P1 SEL R111, RZ, 0xffffffff, P4 ;  /* 0xffffffffff6f1807 */ /* 0x000fe40002000000 */
[----:B------:R-:W-:Y:S02]  /*11ce0*/  ISETP.NE.U32.AND P1, PT, R63, R28, PT ;  /* 0x0000001c3f00720c */ /* 0x000fe40003f25070 */
[----:B------:R-:W-:-:S02]  /*11cf0*/  SEL R113, RZ, 0xffffffff, P2 ;  /* 0xffffffffff717807 */ /* 0x000fc40001000000 */
[----:B------:R-:W-:Y:S02]  /*11d00*/  ISETP.GE.AND.EX P3, PT, R60, R27, PT, P3 ;  /* 0x0000001b3c00720c */ /* 0x000fe40003f66330 */
[----:B------:R-:W-:Y:S02]  /*11d10*/  ISETP.NE.AND.EX P1, PT, R62, R29, PT, P1 ;  /* 0x0000001d3e00720c */ /* 0x000fe40003f25310 */
[----:B------:R-:W-:Y:S02]  /*11d20*/  ISETP.GE.U32.AND P2, PT, R9, R101, PT ;  /* 0x000000650900720c */ /* 0x000fe40003f46070 */
[----:B------:R-:W-:Y:S02]  /*11d30*/  @P0 SEL R113, RZ, 0xffffffff, P3 ;  /* 0xffffffffff710807 */ /* 0x000fe40001800000 */
[----:B------:R-:W-:Y:S02]  /*11d40*/  LOP3.LUT R112, R112, 0x1, RZ, 0xc0, !PT ;  /* 0x0000000170707812 */ /* 0x000fe400078ec0ff */
[----:B------:R-:W-:-:S02]  /*11d50*/  ISETP.GE.AND.EX P3, PT, R80, RZ, PT, P2 ;  /* 0x000000ff5000720c */ /* 0x000fc40003f66320 */
[----:B------:R-:W-:Y:S02]  /*11d60*/  ISETP.GE.U32.AND P0, PT, R63, R28, PT ;  /* 0x0000001c3f00720c */ /* 0x000fe40003f06070 */
[----:B------:R-:W-:Y:S02]  /*11d70*/  ISETP.NE.U32.AND P2, PT, R65, R30, PT ;  /* 0x0000001e4100720c */ /* 0x000fe40003f45070 */
[----:B------:R-:W-:Y:S02]  /*11d80*/  ISETP.NE.U32.AND P4, PT, R112, 0x1, PT ;  /* 0x000000017000780c */ /* 0x000fe40003f85070 */
[----:B------:R-:W-:Y:S02]  /*11d90*/  ISETP.GE.AND.EX P0, PT, R62, R29, PT, P0 ;  /* 0x0000001d3e00720c */ /* 0x000fe40003f06300 */
[----:B------:R-:W-:Y:S02]  /*11da0*/  SEL R112, RZ, 0xffffffff, P3 ;  /* 0xffffffffff707807 */ /* 0x000fe40001800000 */
[----:B------:R-:W-:-:S02]  /*11db0*/  ISETP.NE.AND.EX P2, PT, R64, R31, PT, P2 ;  /* 0x0000001f4000720c */ /* 0x000fc40003f45320 */
[----:B------:R-:W-:Y:S02]  /*11dc0*/  ISETP.GE.U32.AND P3, PT, R10, R101, PT ;  /* 0x000000650a00720c */ /* 0x000fe40003f66070 */
[----:B------:R-:W-:Y:S02]  /*11dd0*/  @P1 SEL R112, RZ, 0xffffffff, P0 ;  /* 0xffffffffff701807 */ /* 0x000fe40000000000 */
[----:B------:R-:W-:Y:S02]  /*11de0*/  ISETP.GE.U32.AND P0, PT, R65, R30, PT ;  /* 0x0000001e4100720c */ /* 0x000fe40003f06070 */
[----:B------:R-:W-:Y:S02]  /*11df0*/  ISETP.GE.AND.EX P3, PT, R79, RZ, PT, P3 ;  /* 0x000000ff4f00720c */ /* 0x000fe40003f66330 */
[----:B------:R-:W-:Y:S02]  /*11e00*/  ISETP.GE.AND.EX P0, PT, R64, R31, PT, P0 ;  /* 0x0000001f4000720c */ /* 0x000fe40003f06300 */
[----:B------:R-:W-:-:S02]  /*11e10*/  SEL R118, RZ, 0xffffffff, P3 ;  /* 0xffffffffff767807 */ /* 0x000fc40001800000 */
[----:B------:R-:W-:Y:S02]  /*11e20*/  ISETP.NE.U32.AND P3, PT, R67, R32, PT ;  /* 0x000000204300720c */ /* 0x000fe40003f65070 */
[----:B------:R-:W-:Y:S02]  /*11e30*/  @P2 SEL R118, RZ, 0xffffffff, P0 ;  /* 0xffffffffff762807 */ /* 0x000fe40000000000 */
[----:B------:R-:W-:Y:S02]  /*11e40*/  ISETP.GE.U32.AND P0, PT, R11, R103, PT ;  /* 0x000000670b00720c */ /* 0x000fe40003f06070 */
[----:B------:R-:W-:Y:S02]  /*11e50*/  ISETP.NE.AND.EX P2, PT, R66, R33, PT, P3 ;  /* 0x000000214200720c */ /* 0x000fe40003f45330 */
[----:B------:R-:W-:Y:S02]  /*11e60*/  LOP3.LUT R115, R115, 0x1, RZ, 0xc0, !PT ;  /* 0x0000000173737812 */ /* 0x000fe400078ec0ff */
[----:B------:R-:W-:-:S02]  /*11e70*/  ISETP.GE.AND.EX P3, PT, R78, RZ, PT, P0 ;  /* 0x000000ff4e00720c */ /* 0x000fc40003f66300 */
[----:B------:R-:W-:Y:S02]  /*11e80*/  ISETP.GE.U32.AND P0, PT, R67, R32, PT ;  /* 0x000000204300720c */ /* 0x000fe40003f06070 */
[----:B------:R-:W-:Y:S02]  /*11e90*/  ISETP.NE.U32.AND P1, PT, R115, 0x1, PT ;  /* 0x000000017300780c */ /* 0x000fe40003f25070 */
[----:B------:R-:W-:Y:S02]  /*11ea0*/  ISETP.GE.AND.EX P0, PT, R66, R33, PT, P0 ;  /* 0x000000214200720c */ /* 0x000fe40003f06300 */
[----:B------:R-:W-:Y:S02]  /*11eb0*/  SEL R115, RZ, 0xffffffff, P3 ;  /* 0xffffffffff737807 */ /* 0x000fe40001800000 */
[----:B------:R-:W-:Y:S02]  /*11ec0*/  ISETP.NE.U32.AND P3, PT, R69, R34, PT ;  /* 0x000000224500720c */ /* 0x000fe40003f65070 */
[----:B------:R-:W-:-:S02]  /*11ed0*/  @P2 SEL R115, RZ, 0xffffffff, P0 ;  /* 0xffffffffff732807 */ /* 0x000fc40000000000 */
[----:B------:R-:W-:Y:S02]  /*11ee0*/  ISETP.GE.U32.AND P2, PT, R12, R103, PT ;  /* 0x000000670c00720c */ /* 0x000fe40003f46070 */
[CC--:B------:R-:W-:Y:S02]  /*11ef0*/  ISETP.NE.AND.EX P0, PT, R68.reuse, R35.reuse, PT, P3 ;  /* 0x000000234400720c */ /* 0x0c0fe40003f05330 */
[----:B------:R-:W-:Y:S02]  /*11f00*/  ISETP.GE.AND.EX P3, PT, R77, RZ, PT, P2 ;  /* 0x000000ff4d00720c */ /* 0x000fe40003f66320 */
[----:B------:R-:W-:Y:S02]  /*11f10*/  ISETP.GE.U32.AND P2, PT, R69, R34, PT ;  /* 0x000000224500720c */ /* 0x000fe40003f46070 */
[----:B------:R-:W-:Y:S02]  /*11f20*/  SEL R117, RZ, 0xffffffff, P3 ;  /* 0xffffffffff757807 */ /* 0x000fe40001800000 */
[----:B------:R-:W-:-:S02]  /*11f30*/  ISETP.GE.AND.EX P2, PT, R68, R35, PT, P2 ;  /* 0x000000234400720c */ /* 0x000fc40003f46320 */
[----:B------:R-:W-:-:S03]  /*11f40*/  ISETP.NE.U32.AND P3, PT, R71, R36, PT ;  /* 0x000000244700720c */ /* 0x000fc60003f65070 */
[----:B------:R-:W-:Y:S02]  /*11f50*/  @P0 SEL R117, RZ, 0xffffffff, P2 ;  /* 0xffffffffff750807 */ /* 0x000fe40001000000 */
[----:B------:R-:W-:Y:S02]  /*11f60*/  ISETP.NE.AND.EX P3, PT, R70, R37, PT, P3 ;  /* 0x000000254600720c */ /* 0x000fe40003f65330 */
[----:B------:R-:W-:Y:S02]  /*11f70*/  ISETP.GE.U32.AND P0, PT, R13, R103, PT ;  /* 0x000000670d00720c */ /* 0x000fe40003f06070 */
[----:B------:R-:W-:Y:S02]  /*11f80*/  ISETP.GE.U32.AND P2, PT, R71, R36, PT ;  /* 0x000000244700720c */ /* 0x000fe40003f46070 */
[----:B------:R-:W-:Y:S02]  /*11f90*/  ISETP.GE.AND.EX P0, PT, R76, RZ, PT, P0 ;  /* 0x000000ff4c00720c */ /* 0x000fe40003f06300 */
[----:B------:R-:W-:-:S02]  /*11fa0*/  ISETP.GE.AND.EX P2, PT, R70, R37, PT, P2 ;  /* 0x000000254600720c */ /* 0x000fc40003f46320 */
[----:B------:R-:W-:Y:S02]  /*11fb0*/  SEL R116, RZ, 0xffffffff, P0 ;  /* 0xffffffffff747807 */ /* 0x000fe40000000000 */
[----:B------:R-:W-:Y:S02]  /*11fc0*/  ISETP.NE.U32.AND P0, PT, R73, R38, PT ;  /* 0x000000264900720c */ /* 0x000fe40003f05070 */
[----:B------:R-:W-:Y:S02]  /*11fd0*/  @P3 SEL R116, RZ, 0xffffffff, P2 ;  /* 0xffffffffff743807 */ /* 0x000fe40001000000 */
[----:B------:R-:W-:Y:S02]  /*11fe0*/  ISETP.NE.AND.EX P0, PT, R72, R39, PT, P0 ;  /* 0x000000274800720c */ /* 0x000fe40003f05300 */
[----:B------:R-:W-:Y:S02]  /*11ff0*/  ISETP.GE.U32.AND P3, PT, R14, R103, PT ;  /* 0x000000670e00720c */ /* 0x000fe40003f66070 */
[----:B------:R-:W-:-:S02]  /*12000*/  SEL R100, R100, R99, !P5 ;  /* 0x0000006364647207 */ /* 0x000fc40006800000 */
[-C--:B------:R-:W-:Y:S02]  /*12010*/  SEL R91, R91, R99.reuse, !P6 ;  /* 0x000000635b5b7207 */ /* 0x080fe40007000000 */
[-C--:B------:R-:W-:Y:S02]  /*12020*/  SEL R90, R90, R99.reuse, !P4 ;  /* 0x000000635a5a7207 */ /* 0x080fe40006000000 */
[----:B------:R-:W-:Y:S02]  /*12030*/  SEL R0, R0, R99, !P1 ;  /* 0x0000006300007207 */ /* 0x000fe40004800000 */
[----:B------:R-:W-:Y:S02]  /*12040*/  ISETP.GE.AND.EX P3, PT, R75, RZ, PT, P3 ;  /* 0x000000ff4b00720c */ /* 0x000fe40003f66330 */
[----:B------:R-:W-:Y:S02]  /*12050*/  ISETP.GE.U32.AND P2, PT, R73, R38, PT ;  /* 0x000000264900720c */ /* 0x000fe40003f46070 */
[----:B------:R-:W-:-:S02]  /*12060*/  LOP3.LUT R99, R119, 0x1, RZ, 0xc0, !PT ;  /* 0x0000000177637812 */ /* 0x000fc400078ec0ff */
[----:B------:R-:W-:Y:S02]  /*12070*/  SEL R119, RZ, 0xffffffff, P3 ;  /* 0xffffffffff777807 */ /* 0x000fe40001800000 */
[----:B------:R-:W-:Y:S02]  /*12080*/  ISETP.GE.AND.EX P2, PT, R72, R39, PT, P2 ;  /* 0x000000274800720c */ /* 0x000fe40003f46320 */
[----:B------:R-:W-:Y:S01]  /*12090*/  ISETP.NE.U32.AND P3, PT, R99, 0x1, PT ;  /* 0x000000016300780c */ /* 0x000fe20003f65070 */
[----:B------:R-:W-:Y:S01]  /*120a0*/  IMAD.IADD R99, R103, 0x1, R74 ;  /* 0x0000000167637824 */ /* 0x000fe200078e024a */
[----:B------:R-:W-:Y:S02]  /*120b0*/  LOP3.LUT R109, R109, 0x1, RZ, 0xc0, !PT ;  /* 0x000000016d6d7812 */ /* 0x000fe400078ec0ff */
[----:B------:R-:W-:Y:S02]  /*120c0*/  @P0 SEL R119, RZ, 0xffffffff, P2 ;  /* 0xffffffffff770807 */ /* 0x000fe40001000000 */
[----:B------:R-:W-:Y:S01]  /*120d0*/  ISETP.NE.U32.AND P2, PT, R109, 0x1, PT ;  /* 0x000000016d00780c */ /* 0x000fe20003f45070 */
[----:B------:R-:W-:Y:S01]  /*120e0*/  IMAD R109, R74, 0x3, R99 ;  /* 0x000000034a6d7824 */ /* 0x000fe200078e0263 */
[----:B------:R-:W-:-:S02]  /*120f0*/  SEL R93, R93, R42, !P6 ;  /* 0x0000002a5d5d7207 */ /* 0x000fc40007000000 */
[----:B------:R-:W-:Y:S02]  /*12100*/  SEL R98, R98, R43, !P6 ;  /* 0x0000002b62627207 */ /* 0x000fe40007000000 */
[----:B------:R-:W-:Y:S02]  /*12110*/  SEL R96, R96, RZ, !P6 ;  /* 0x000000ff60607207 */ /* 0x000fe40007000000 */
[----:B------:R-:W-:Y:S02]  /*12120*/  ISETP.GE.U32.AND P6, PT, R109, R92, PT ;  /* 0x0000005c6d00720c */ /* 0x000fe40003fc6070 */
[----:B------:R-:W-:Y:S02]  /*12130*/  LOP3.LUT R108, R108, 0x1, RZ, 0xc0, !PT ;  /* 0x000000016c6c7812 */ /* 0x000fe400078ec0ff */
[----:B------:R-:W-:Y:S02]  /*12140*/  LOP3.LUT R110, R110, 0x1, RZ, 0xc0, !PT ;  /* 0x000000016e6e7812 */ /* 0x000fe400078ec0ff */
[----:B------:R-:W-:-:S02]  /*12150*/  LOP3.LUT R111, R111, 0x1, RZ, 0xc0, !PT ;  /* 0x000000016f6f7812 */ /* 0x000fc400078ec0ff */
[----:B------:R-:W-:Y:S02]  /*12160*/  LOP3.LUT R113, R113, 0x1, RZ, 0xc0, !PT ;  /* 0x0000000171717812 */ /* 0x000fe400078ec0ff */
        /* <DEDUP_REMOVED lines=9> */
[----:B------:R-:W-:Y:S02]  /*12200*/  ISETP.NE.U32.AND P0, PT, R108, 0x1, PT ;  /* 0x000000016c00780c */ /* 0x000fe40003f05070 */
[----:B------:R-:W-:-:S02]  /*12210*/  ISETP.NE.U32.AND P5, PT, R110, 0x1, PT ;  /* 0x000000016e00780c */ /* 0x000fc40003fa5070 */
[----:B------:R-:W-:Y:S02]  /*12220*/  ISETP.NE.U32.AND P4, PT, R111, 0x1, PT ;  /* 0x000000016f00780c */ /* 0x000fe40003f85070 */
[----:B------:R-:W-:Y:S02]  /*12230*/  ISETP.NE.U32.AND P1, PT, R113, 0x1, PT ;  /* 0x000000017100780c */ /* 0x000fe40003f25070 */
[----:B------:R-:W-:Y:S02]  /*12240*/  LOP3.LUT R112, R112, 0x1, RZ, 0xc0, !PT ;  /* 0x0000000170707812 */ /* 0x000fe400078ec0ff */
[----:B------:R-:W-:Y:S02]  /*12250*/  LOP3.LUT R118, R118, 0x1, RZ, 0xc0, !PT ;  /* 0x0000000176767812 */ /* 0x000fe400078ec0ff */
[----:B------:R-:W-:Y:S02]  /*12260*/  LOP3.LUT R115, R115, 0x1, RZ, 0xc0, !PT ;  /* 0x0000000173737812 */ /* 0x000fe400078ec0ff */
[----:B------:R-:W-:-:S02]  /*12270*/  LOP3.LUT R117, R117, 0x1, RZ, 0xc0, !PT ;  /* 0x0000000175757812 */ /* 0x000fc400078ec0ff */
[----:B------:R-:W-:Y:S02]  /*12280*/  LOP3.LUT R116, R116, 0x1, RZ, 0xc0, !PT ;  /* 0x0000000174747812 */ /* 0x000fe400078ec0ff */
[----:B------:R-:W-:Y:S02]  /*12290*/  LOP3.LUT R119, R119, 0x1, RZ, 0xc0, !PT ;  /* 0x0000000177777812 */ /* 0x000fe400078ec0ff */
[-C--:B------:R-:W-:Y:S02]  /*122a0*/  SEL R3, R3, R114.reuse, !P3 ;  /* 0x0000007203037207 */ /* 0x080fe40005800000 */
[-C--:B------:R-:W-:Y:S02]  /*122b0*/  SEL R4, R4, R114.reuse, !P0 ;  /* 0x0000007204047207 */ /* 0x080fe40004000000 */
[-C--:B------:R-:W-:Y:S02]  /*122c0*/  SEL R5, R5, R114.reuse, !P2 ;  /* 0x0000007205057207 */ /* 0x080fe40005000000 */
[----:B------:R-:W-:-:S02]  /*122d0*/  SEL R7, R7, R114, !P5 ;  /* 0x0000007207077207 */ /* 0x000fc40006800000 */
[----:B------:R-:W-:Y:S02]  /*122e0*/  SEL R19, R19, R48, !P3 ;  /* 0x0000003013137207 */ /* 0x000fe40005800000 */
[----:B------:R-:W-:Y:S02]  /*122f0*/  SEL R18, R18, R49, !P3 ;  /* 0x0000003112127207 */ /* 0x000fe40005800000 */
[----:B------:R-:W-:Y:S02]  /*12300*/  SEL R86, R86, RZ, !P3 ;  /* 0x000000ff56567207 */ /* 0x000fe40005800000 */
[----:B------:R-:W-:Y:S02]  /*12310*/  SEL R21, R21, R50, !P0 ;  /* 0x0000003215157207 */ /* 0x000fe40004000000 */
[----:B------:R-:W-:Y:S02]  /*12320*/  SEL R20, R20, R51, !P0 ;  /* 0x0000003314147207 */ /* 0x000fe40004000000 */
[----:B------:R-:W-:-:S02]  /*12330*/  SEL R85, R85, RZ, !P0 ;  /* 0x000000ff55557207 */ /* 0x000fc40004000000 */
[-C--:B------:R-:W-:Y:S02]  /*12340*/  SEL R6, R6, R101.reuse, !P4 ;  /* 0x0000006506067207 */ /* 0x080fe40006000000 */
[----:B------:R-:W-:Y:S02]  /*12350*/  SEL R8, R8, R101, !P1 ;  /* 0x0000006508087207 */ /* 0x000fe40004800000 */
        /* <DEDUP_REMOVED lines=12> */
[----:B------:R-:W-:Y:S02]  /*12420*/  ISETP.NE.U32.AND P3, PT, R112, 0x1, PT ;  /* 0x000000017000780c */ /* 0x000fe40003f65070 */
[----:B------:R-:W-:Y:S02]  /*12430*/  ISETP.NE.U32.AND P0, PT, R118, 0x1, PT ;  /* 0x000000017600780c */ /* 0x000fe40003f05070 */
[----:B------:R-:W-:Y:S02]  /*12440*/  ISETP.NE.U32.AND P2, PT, R115, 0x1, PT ;  /* 0x000000017300780c */ /* 0x000fe40003f45070 */
[----:B------:R-:W-:-:S02]  /*12450*/  ISETP.NE.U32.AND P5, PT, R117, 0x1, PT ;  /* 0x000000017500780c */ /* 0x000fc40003fa5070 */
[----:B------:R-:W-:Y:S02]  /*12460*/  ISETP.NE.U32.AND P4, PT, R116, 0x1, PT ;  /* 0x000000017400780c */ /* 0x000fe40003f85070 */
[----:B------:R-:W-:Y:S02]  /*12470*/  ISETP.NE.U32.AND P1, PT, R119, 0x1, PT ;  /* 0x000000017700780c */ /* 0x000fe40003f25070 */
[-C--:B------:R-:W-:Y:S02]  /*12480*/  SEL R9, R9, R101.reuse, !P3 ;  /* 0x0000006509097207 */ /* 0x080fe40005800000 */
[----:B------:R-:W-:Y:S02]  /*12490*/  SEL R10, R10, R101, !P0 ;  /* 0x000000650a0a7207 */ /* 0x000fe40004000000 */
[-C--:B------:R-:W-:Y:S02]  /*124a0*/  SEL R11, R11, R103.reuse, !P2 ;  /* 0x000000670b0b7207 */ /* 0x080fe40005000000 */
[----:B------:R-:W-:-:S02]  /*124b0*/  SEL R12, R12, R103, !P5 ;  /* 0x000000670c0c7207 */ /* 0x000fc40006800000 */
        /* <DEDUP_REMOVED lines=22> */
.L_x_3182:
[----:B------:R-:W-:Y:S05]  /*12620*/  BSYNC B0 ;  /* 0x0000000000007941 */ /* 0x000fea0003800000 */
.L_x_3181:
        /* <DEDUP_REMOVED lines=27> */
.L_x_3185:
[----:B------:R-:W-:Y:S05]  /*127e0*/  BSYNC B0 ;  /* 0x0000000000007941 */ /* 0x000fea0003800000 */
.L_x_3184:
[----:B------:R-:W-:Y:S04]  /*127f0*/  BSSY B0, `(.L_x_3186) ;  /* 0x00000eb000007945 */ /* 0x000fe80003800000 */
[----:B------:R-:W-:Y:S05]  /*12800*/  @P1 BRA `(.L_x_3187) ;  /* 0x0000000c00a41947 */ /* 0x000fea0003800000 */
[----:B-----5:R-:W-:Y:S02]  /*12810*/  ISETP.GE.U32.AND P2, PT, R97, R40, PT ;  /* 0x000000286100720c */ /* 0x020fe40003f46070 */
[----:B------:R-:W-:Y:S02]  /*12820*/  ISETP.GE.U32.AND P5, PT, R93, R42, PT ;  /* 0x0000002a5d00720c */ /* 0x000fe40003fa6070 */
[----:B------:R-:W-:Y:S02]  /*12830*/  ISETP.GE.AND.EX P2, PT, R102, R41, PT, P2 ;  /* 0x000000296600720c */ /* 0x000fe40003f46320 */
[----:B------:R-:W-:Y:S02]  /*12840*/  ISETP.NE.U32.AND P1, PT, R97, R40, PT ;  /* 0x000000286100720c */ /* 0x000fe40003f25070 */
[----:B------:R-:W-:Y:S02]  /*12850*/  SEL R101, RZ, 0xffffffff, P2 ;  /* 0xffffffffff657807 */ /* 0x000fe40001000000 */
[----:B------:R-:W-:-:S02]  /*12860*/  ISETP.NE.U32.AND P2, PT, R89, R44, PT ;  /* 0x0000002c5900720c */ /* 0x000fc40003f45070 */
[----:B------:R-:W-:Y:S02]  /*12870*/  ISETP.GE.AND.EX P5, PT, R98, R43, PT, P5 ;  /* 0x0000002b6200720c */ /* 0x000fe40003fa6350 */
[----:B------:R-:W-:Y:S02]  /*12880*/  ISETP.NE.AND.EX P2, PT, R94, R45, PT, P2 ;  /* 0x0000002d5e00720c */ /* 0x000fe40003f45320 */
[----:B------:R-:W-:Y:S02]  /*12890*/  ISETP.NE.AND.EX P1, PT, R102, R41, PT, P1 ;  /* 0x000000296600720c */ /* 0x000fe40003f25310 */
[----:B------:R-:W-:Y:S02]  /*128a0*/  ISETP.GE.U32.AND P3, PT, R89, R44, PT ;  /* 0x0000002c5900720c */ /* 0x000fe40003f66070 */
[----:B------:R-:W-:Y:S02]  /*128b0*/  SEL R103, RZ, 0xffffffff, P5 ;  /* 0xffffffffff677807 */ /* 0x000fe40002800000 */
[----:B------:R-:W-:-:S02]  /*128c0*/  ISETP.GE.U32.AND P5, PT, R90, R99, PT ;  /* 0x000000635a00720c */ /* 0x000fc40003fa6070 */
[----:B------:R-:W-:Y:S02]  /*128d0*/  ISETP.GE.U32.AND P6, PT, R100, R99, PT ;  /* 0x000000636400720c */ /* 0x000fe40003fc6070 */
[----:B------:R-:W-:Y:S02]  /*128e0*/  ISETP.GE.AND.EX P3, PT, R94, R45, PT, P3 ;  /* 0x0000002d5e00720c */ /* 0x000fe40003f66330 */
[----:B------:R-:W-:Y:S02]  /*128f0*/  ISETP.GE.AND.EX P5, PT, R87, RZ, PT, P5 ;  /* 0x000000ff5700720c */ /* 0x000fe40003fa6350 */
[----:B------:R-:W-:Y:S02]  /*12900*/  ISETP.GE.AND.EX P6, PT, R95, RZ, PT, P6 ;  /* 0x000000ff5f00720c */ /* 0x000fe40003fc6360 */
[----:B0-----:R-:W-:Y:S02]  /*12910*/  SEL R106, RZ, 0xffffffff, P3 ;  /* 0xffffffffff6a7807 */ /* 0x001fe40001800000 */
[----:B------:R-:W-:-:S02]  /*12920*/  ISETP.NE.U32.AND P4, PT, R93, R42, PT ;  /* 0x0000002a5d00720c */ /* 0x000fc40003f85070 */
[----:B------:R-:W-:Y:S02]  /*12930*/  @!P2 SEL R106, RZ, 0xffffffff, P5 ;  /* 0xffffffffff6aa807 */ /* 0x000fe40002800000 */
[----:B------:R-:W-:Y:S02]  /*12940*/  @!P1 SEL R101, RZ, 0xffffffff, P6 ;  /* 0xffffffffff659807 */ /* 0x000fe40003000000 */
[----:B------:R-:W-:Y:S02]  /*12950*/  ISETP.NE.U32.AND P6, PT, R15, R46, PT ;  /* 0x0000002e0f00720c */ /* 0x000fe40003fc5070 */
[----:B------:R-:W-:Y:S02]  /*12960*/  ISETP.NE.AND.EX P4, PT, R98, R43, PT, P4 ;  /* 0x0000002b6200720c */ /* 0x000fe40003f85340 */
[----:B------:R-:W-:Y:S02]  /*12970*/  LOP3.LUT R106, R106, 0x1, RZ, 0xc0, !PT ;  /* 0x000000016a6a7812 */ /* 0x000fe400078ec0ff */
[----:B------:R-:W-:-:S02]  /*12980*/  ISETP.NE.AND.EX P6, PT, R16, R47, PT, P6 ;  /* 0x0000002f1000720c */ /* 0x000fc40003fc5360 */
[----:B------:R-:W-:Y:S02]  /*12990*/  ISETP.NE.U32.AND P2, PT, R106, 0x1, PT ;  /* 0x000000016a00780c */ /* 0x000fe40003f45070 */
[-C--:B------:R-:W-:Y:S02]  /*129a0*/  ISETP.GE.U32.AND P0, PT, R91, R99.reuse, PT ;  /* 0x000000635b00720c */ /* 0x080fe40003f06070 */
[----:B------:R-:W-:Y:S02]  /*129b0*/  ISETP.GE.U32.AND P1, PT, R15, R46, PT ;  /* 0x0000002e0f00720c */ /* 0x000fe40003f26070 */
[----:B------:R-:W-:Y:S01]  /*129c0*/  SEL R89, R89, R44, !P2 ;  /* 0x0000002c59597207 */ /* 0x000fe20005000000 */
[----:B------:R-:W-:Y:S01]  /*129d0*/  IMAD.IADD R44, R99, 0x1, R74 ;  /* 0x00000001632c7824 */ /* 0x000fe200078e024a */
[----:B------:R-:W-:Y:S02]  /*129e0*/  ISETP.GE.U32.AND P3, PT, R0, R99, PT ;  /* 0x000000630000720c */ /* 0x000fe40003f66070 */
[----:B------:R-:W-:-:S02]  /*129f0*/  ISETP.GE.AND.EX P0, PT, R96, RZ, PT, P0 ;  /* 0x000000ff6000720c */ /* 0x000fc40003f06300 */
[----:B------:R-:W-:Y:S02]  /*12a00*/  ISETP.GE.AND.EX P1, PT, R16, R47, PT, P1 ;  /* 0x0000002f1000720c */ /* 0x000fe40003f26310 */
[----:B------:R-:W-:Y:S02]  /*12a10*/  ISETP.GE.AND.EX P3, PT, R88, RZ, PT, P3 ;  /* 0x000000ff5800720c */ /* 0x000fe40003f66330 */
[----:B------:R-:W-:Y:S02]  /*12a20*/  @!P4 SEL R103, RZ, 0xffffffff, P0 ;  /* 0xffffffffff67c807 */ /* 0x000fe40000000000 */
[----:B------:R-:W-:Y:S02]  /*12a30*/  ISETP.GE.U32.AND P4, PT, R44, R92, PT ;  /* 0x0000005c2c00720c */ /* 0x000fe40003f86070 */
[----:B------:R-:W-:Y:S02]  /*12a40*/  SEL R107, RZ, 0xffffffff, P1 ;  /* 0xffffffffff6b7807 */ /* 0x000fe40000800000 */
        /* <DEDUP_REMOVED lines=42> */
[----:B------:R-:W-:Y:S02]  /*12cf0*/  ISETP.GE.U32.AND P0, PT, R4, R44, PT ;  /* 0x0000002c0400720c */ /* 0x000fe40003f06070 */
        /* <DEDUP_REMOVED lines=100> */
[C---:B------:R-:W-:Y:S02]  /*13340*/  ISETP.NE.AND.EX P1, PT, R66.reuse, R33, PT, P1 ;  /* 0x000000214200720c */ /* 0x040fe40003f25310 */
        /* <DEDUP_REMOVED lines=53> */
.L_x_3187:
[----:B------:R-:W-:Y:S05]  /*136a0*/  BSYNC B0 ;  /* 0x0000000000007941 */ /* 0x000fea0003800000 */
.L_x_3186:
        /* <DEDUP_REMOVED lines=8> */
[----:B------:R-:W-:Y:S02]  /*13730*/  ISETP.NE.U32.AND P4, PT, R93, R21, PT ;  /* 0x000000155d00720c */ /* 0x000fe40003f85070 */
[----:B------:R-:W-:Y:S02]  /*13740*/  ISETP.GE.AND.EX P6, PT, R95, R86, PT, P6 ;  /* 0x000000565f00720c */ /* 0x000fe40003fc6360 */
[----:B------:R-:W-:Y:S02]  /*13750*/  ISETP.GE.AND.EX P5, PT, R98, R20, PT, P5 ;  /* 0x000000146200720c */ /* 0x000fe40003fa6350 */
[----:B------:R-:W-:-:S02]  /*13760*/  ISETP.NE.AND.EX P2, PT, R94, R22, PT, P2 ;  /* 0x000000165e00720c */ /* 0x000fc40003f45320 */
[----:B------:R-:W-:Y:S02]  /*13770*/  ISETP.NE.AND.EX P4, PT, R98, R20, PT, P4 ;  /* 0x000000146200720c */ /* 0x000fe40003f85340 */
[----:B------:R-:W-:Y:S02]  /*13780*/  ISETP.GE.U32.AND P3, PT, R89, R23, PT ;  /* 0x000000175900720c */ /* 0x000fe40003f66070 */
[----:B------:R-:W-:Y:S02]  /*13790*/  @!P1 SEL R24, RZ, 0xffffffff, P6 ;  /* 0xffffffffff189807 */ /* 0x000fe40003000000 */
[----:B------:R-:W-:Y:S02]  /*137a0*/  SEL R25, RZ, 0xffffffff, P5 ;  /* 0xffffffffff197807 */ /* 0x000fe40002800000 */
[----:B------:R-:W-:Y:S02]  /*137b0*/  ISETP.NE.U32.AND P6, PT, R15, R57, PT ;  /* 0x000000390f00720c */ /* 0x000fe40003fc5070 */
[----:B------:R-:W-:-:S02]  /*137c0*/  ISETP.GE.U32.AND P5, PT, R90, R5, PT ;  /* 0x000000055a00720c */ /* 0x000fc40003fa6070 */
[----:B------:R-:W-:Y:S02]  /*137d0*/  ISETP.GE.U32.AND P0, PT, R91, R4, PT ;  /* 0x000000045b00720c */ /* 0x000fe40003f06070 */
[----:B------:R-:W-:Y:S02]  /*137e0*/  ISETP.GE.AND.EX P3, PT, R94, R22, PT, P3 ;  /* 0x000000165e00720c */ /* 0x000fe40003f66330 */
[----:B------:R-:W-:Y:S02]  /*137f0*/  ISETP.NE.AND.EX P6, PT, R16, R56, PT, P6 ;  /* 0x000000381000720c */ /* 0x000fe40003fc5360 */
[----:B------:R-:W-:Y:S02]  /*13800*/  ISETP.GE.AND.EX P5, PT, R87, R84, PT, P5 ;  /* 0x000000545700720c */ /* 0x000fe40003fa6350 */
[----:B------:R-:W-:Y:S02]  /*13810*/  ISETP.GE.AND.EX P0, PT, R96, R85, PT, P0 ;  /* 0x000000556000720c */ /* 0x000fe40003f06300 */
[----:B------:R-:W-:-:S02]  /*13820*/  SEL R26, RZ, 0xffffffff, P3 ;  /* 0xffffffffff1a7807 */ /* 0x000fc40001800000 */
[----:B------:R-:W-:Y:S02]  /*13830*/  ISETP.GE.U32.AND P1, PT, R15, R57, PT ;  /* 0x000000390f00720c */ /* 0x000fe40003f26070 */
[----:B------:R-:W-:Y:S02]  /*13840*/  @!P2 SEL R26, RZ, 0xffffffff, P5 ;  /* 0xffffffffff1aa807 */ /* 0x000fe40002800000 */
[----:B------:R-:W-:Y:S02]  /*13850*/  ISETP.GE.U32.AND P3, PT, R0, R7, PT ;  /* 0x000000070000720c */ /* 0x000fe40003f66070 */
[----:B------:R-:W-:Y:S02]  /*13860*/  @!P4 SEL R25, RZ, 0xffffffff, P0 ;  /* 0xffffffffff19c807 */ /* 0x000fe40000000000 */
[----:B------:R-:W-:Y:S02]  /*13870*/  ISETP.GE.AND.EX P1, PT, R16, R56, PT, P1 ;  /* 0x000000381000720c */ /* 0x000fe40003f26310 */
[----:B------:R-:W-:-:S02]  /*13880*/  LOP3.LUT R24, R24, 0x1, RZ, 0xc0, !PT ;  /* 0x0000000118187812 */ /* 0x000fc400078ec0ff */
[----:B------:R-:W-:Y:S02]  /*13890*/  LOP3.LUT R26, R26, 0x1, RZ, 0xc0, !PT ;  /* 0x000000011a1a7812 */ /* 0x000fe400078ec0ff */
[----:B------:R-:W-:Y:S02]  /*138a0*/  ISETP.GE.AND.EX P3, PT, R88, R83, PT, P3 ;  /* 0x000000535800720c */ /* 0x000fe40003f66330 */
[----:B------:R-:W-:Y:S02]  /*138b0*/  LOP3.LUT R25, R25, 0x1, RZ, 0xc0, !PT ;  /* 0x0000000119197812 */ /* 0x000fe400078ec0ff */
[----:B------:R-:W-:Y:S02]  /*138c0*/  SEL R27, RZ, 0xffffffff, P1 ;  /* 0xffffffffff1b7807 */ /* 0x000fe40000800000 */
[----:B------:R-:W-:Y:S02]  /*138d0*/  ISETP.NE.U32.AND P0, PT, R24, 0x1, PT ;  /* 0x000000011800780c */ /* 0x000fe40003f05070 */
[----:B------:R-:W-:-:S02]  /*138e0*/  ISETP.NE.U32.AND P2, PT, R26, 0x1, PT ;  /* 0x000000011a00780c */ /* 0x000fc40003f45070 */
[----:B------:R-:W-:Y:S02]  /*138f0*/  @!P6 SEL R27, RZ, 0xffffffff, P3 ;  /* 0xffffffffff1be807 */ /* 0x000fe40001800000 */
[----:B------:R-:W-:Y:S02]  /*13900*/  ISETP.NE.U32.AND P1, PT, R25, 0x1, PT ;  /* 0x000000011900780c */ /* 0x000fe40003f25070 */
[----:B------:R-:W-:Y:S02]  /*13910*/  SEL R24, R97, R19, !P0 ;  /* 0x0000001361187207 */ /* 0x000fe40004000000 */
[----:B------:R-:W-:Y:S02]  /*13920*/  SEL R28, R89, R23, !P2 ;  /* 0x00000017591c7207 */ /* 0x000fe40005000000 */
[----:B------:R-:W-:Y:S02]  /*13930*/  LOP3.LUT R27, R27, 0x1, RZ, 0xc0, !PT ;  /* 0x000000011b1b7812 */ /* 0x000fe400078ec0ff */
[----:B------:R-:W-:-:S02]  /*13940*/  SEL R25, R102, R18, !P0 ;  /* 0x0000001266197207 */ /* 0x000fc40004000000 */
[----:B------:R-:W-:Y:S02]  /*13950*/  SEL R30, R93, R21, !P1 ;  /* 0x000000155d1e7207 */ /* 0x000fe40004800000 */
[----:B------:R-:W-:Y:S02]  /*13960*/  SEL R21, R98, R20, !P1 ;  /* 0x0000001462157207 */ /* 0x000fe40004800000 */
[----:B------:R-:W-:Y:S02]  /*13970*/  SEL R19, R91, R4, !P1 ;  /* 0x000000045b137207 */ /* 0x000fe40004800000 */
[----:B------:R-:W-:Y:S02]  /*13980*/  SEL R18, R96, R85, !P1 ;  /* 0x0000005560127207 */ /* 0x000fe40004800000 */
[----:B------:R-:W-:Y:S02]  /*13990*/  SEL R29, R94, R22, !P2 ;  /* 0x000000165e1d7207 */ /* 0x000fe40005000000 */
[----:B------:R-:W-:-:S02]  /*139a0*/  ISETP.NE.U32.AND P1, PT, R24, R59, PT ;  /* 0x0000003b1800720c */ /* 0x000fc40003f25070 */
[----:B------:R-:W-:Y:S02]  /*139b0*/  ISETP.GE.U32.AND P5, PT, R28, R63, PT ;  /* 0x0000003f1c00720c */ /* 0x000fe40003fa6070 */
[----:B------:R-:W-:Y:S02]  /*139c0*/  ISETP.NE.U32.AND P3, PT, R27, 0x1, PT ;  /* 0x000000011b00780c */ /* 0x000fe40003f65070 */
[----:B------:R-:W-:Y:S02]  /*139d0*/  ISETP.GE.U32.AND P4, PT, R30, R61, PT ;  /* 0x0000003d1e00720c */ /* 0x000fe40003f86070 */
[----:B------:R-:W-:Y:S02]  /*139e0*/  ISETP.NE.AND.EX P1, PT, R25, R58, PT, P1 ;  /* 0x0000003a1900720c */ /* 0x000fe40003f25310 */
[----:B------:R-:W-:Y:S02]  /*139f0*/  ISETP.GE.AND.EX P5, PT, R29, R62, PT, P5 ;  /* 0x0000003e1d00720c */ /* 0x000fe40003fa6350 */
[----:B------:R-:W-:-:S02]  /*13a00*/  SEL R31, R100, R3, !P0 ;  /* 0x00000003641f7207 */ /* 0x000fc40004000000 */
[----:B------:R-:W-:Y:S02]  /*13a10*/  SEL R26, R15, R57, !P3 ;  /* 0x000000390f1a7207 */ /* 0x000fe40005800000 */
[----:B------:R-:W-:Y:S02]  /*13a20*/  ISETP.GE.AND.EX P4, PT, R21, R60, PT, P4 ;  /* 0x0000003c1500720c */ /* 0x000fe40003f86340 */
[----:B------:R-:W-:Y:S02]  /*13a30*/  SEL R95, R95, R86, !P0 ;  /* 0x000000565f5f7207 */ /* 0x000fe40004000000 */
[----:B------:R-:W-:Y:S02]  /*13a40*/  SEL R27, R16, R56, !P3 ;  /* 0x00000038101b7207 */ /* 0x000fe40005800000 */
[----:B------:R-:W-:Y:S02]  /*13a50*/  SEL R7, R0, R7, !P3 ;  /* 0x0000000700077207 */ /* 0x000fe40005800000 */
[----:B------:R-:W-:-:S02]  /*13a60*/  SEL R88, R88, R83, !P3 ;  /* 0x0000005358587207 */ /* 0x000fc40005800000 */
[----:B------:R-:W-:Y:S02]  /*13a70*/  SEL R86, R90, R5, !P2 ;  /* 0x000000055a567207 */ /* 0x000fe40005000000 */
[----:B------:R-:W-:Y:S02]  /*13a80*/  SEL R85, R87, R84, !P2 ;  /* 0x0000005457557207 */ /* 0x000fe40005000000 */
[----:B------:R-:W-:Y:S02]  /*13a90*/  ISETP.GE.U32.AND P0, PT, R24, R59, PT ;  /* 0x0000003b1800720c */ /* 0x000fe40003f06070 */
[----:B------:R-:W-:Y:S02]  /*13aa0*/  ISETP.NE.U32.AND P3, PT, R30, R61, PT ;  /* 0x0000003d1e00720c */ /* 0x000fe40003f65070 */
[----:B------:R-:W-:Y:S02]  /*13ab0*/  SEL R4, RZ, 0xffffffff, P5 ;  /* 0xffffffffff047807 */ /* 0x000fe40002800000 */
[----:B------:R-:W-:-:S02]  /*13ac0*/  ISETP.GE.U32.AND P2, PT, R31, R6, PT ;  /* 0x000000061f00720c */ /* 0x000fc40003f46070 */
[----:B------:R-:W-:Y:S02]  /*13ad0*/  ISETP.NE.U32.AND P5, PT, R26, R65, PT ;  /* 0x000000411a00720c */ /* 0x000fe40003fa5070 */
[----:B------:R-:W-:Y:S02]  /*13ae0*/  SEL R3, RZ, 0xffffffff, P4 ;  /* 0xffffffffff037807 */ /* 0x000fe40002000000 */
[----:B------:R-:W-:Y:S02]  /*13af0*/  ISETP.NE.U32.AND P4, PT, R28, R63, PT ;  /* 0x0000003f1c00720c */ /* 0x000fe40003f85070 */
[----:B------:R-:W-:Y:S02]  /*13b00*/  ISETP.GE.AND.EX P0, PT, R25, R58, PT, P0 ;  /* 0x0000003a1900720c */ /* 0x000fe40003f06300 */
[----:B------:R-:W-:Y:S02]  /*13b10*/  ISETP.NE.AND.EX P3, PT, R21, R60, PT, P3 ;  /* 0x0000003c1500720c */ /* 0x000fe40003f65330 */
[----:B------:R-:W-:-:S02]  /*13b20*/  ISETP.GE.AND.EX P2, PT, R95, R82, PT, P2 ;  /* 0x000000525f00720c */ /* 0x000fc40003f46320 */
[----:B------:R-:W-:Y:S02]  /*13b30*/  ISETP.NE.AND.EX P5, PT, R27, R64, PT, P5 ;  /* 0x000000401b00720c */ /* 0x000fe40003fa5350 */
[----:B------:R-:W-:Y:S02]  /*13b40*/  ISETP.NE.AND.EX P4, PT, R29, R62, PT, P4 ;  /* 0x0000003e1d00720c */ /* 0x000fe40003f85340 */
[----:B------:R-:W-:Y:S02]  /*13b50*/  SEL R0, RZ, 0xffffffff, P0 ;  /* 0xffffffffff007807 */ /* 0x000fe40000000000 */
[----:B------:R-:W-:Y:S02]  /*13b60*/  ISETP.GE.U32.AND P0, PT, R19, R8, PT ;  /* 0x000000081300720c */ /* 0x000fe40003f06070 */
[----:B------:R-:W-:Y:S02]  /*13b70*/  ISETP.GE.U32.AND P6, PT, R26, R65, PT ;  /* 0x000000411a00720c */ /* 0x000fe40003fc6070 */
[----:B------:R-:W-:-:S02]  /*13b80*/  @!P1 SEL R0, RZ, 0xffffffff, P2 ;  /* 0xffffffffff009807 */ /* 0x000fc40001000000 */
[----:B------:R-:W-:Y:S02]  /*13b90*/  ISETP.GE.U32.AND P1, PT, R7, R10, PT ;  /* 0x0000000a0700720c */ /* 0x000fe40003f26070 */
[----:B------:R-:W-:Y:S02]  /*13ba0*/  ISETP.GE.U32.AND P2, PT, R86, R9, PT ;  /* 0x000000095600720c */ /* 0x000fe40003f46070 */
[----:B------:R-:W-:Y:S02]  /*13bb0*/  ISETP.GE.AND.EX P6, PT, R27, R64, PT, P6 ;  /* 0x000000401b00720c */ /* 0x000fe40003fc6360 */
        /* <DEDUP_REMOVED lines=27> */
[----:B------:R-:W-:Y:S02]  /*13d70*/  ISETP.GE.U32.AND P1, PT, R24, R67, PT ;  /* 0x000000431800720c */ /* 0x000fe40003f26070 */
[----:B------:R-:W-:Y:S02]  /*13d80*/  ISETP.GE.U32.AND P3, PT, R20, R69, PT ;  /* 0x000000451400720c */ /* 0x000fe40003f66070 */
[----:B------:R-:W-:Y:S02]  /*13d90*/  ISETP.NE.U32.AND P4, PT, R8, R73, PT ;  /* 0x000000490800720c */ /* 0x000fe40003f85070 */
[----:B------:R-:W-:Y:S02]  /*13da0*/  ISETP.GE.AND.EX P1, PT, R25, R66, PT, P1 ;  /* 0x000000421900720c */ /* 0x000fe40003f26310 */
[----:B------:R-:W-:Y:S02]  /*13db0*/  ISETP.GE.AND.EX P3, PT, R21, R68, PT, P3 ;  /* 0x000000441500720c */ /* 0x000fe40003f66330 */
[----:B------:R-:W-:-:S02]  /*13dc0*/  ISETP.NE.AND.EX P4, PT, R9, R72, PT, P4 ;  /* 0x000000480900720c */ /* 0x000fc40003f85340 */
[----:B------:R-:W-:Y:S02]  /*13dd0*/  SEL R16, R28, R63, !P2 ;  /* 0x0000003f1c107207 */ /* 0x000fe40005000000 */
[----:B------:R-:W-:Y:S02]  /*13de0*/  ISETP.GE.U32.AND P6, PT, R8, R73, PT ;  /* 0x000000490800720c */ /* 0x000fe40003fc6070 */
[----:B------:R-:W-:Y:S02]  /*13df0*/  SEL R0, RZ, 0xffffffff, P1 ;  /* 0xffffffffff007807 */ /* 0x000fe40000800000 */
[----:B------:R-:W-:Y:S02]  /*13e00*/  SEL R3, RZ, 0xffffffff, P3 ;  /* 0xffffffffff037807 */ /* 0x000fe40001800000 */
[----:B------:R-:W-:Y:S02]  /*13e10*/  SEL R15, R29, R62, !P2 ;  /* 0x0000003e1d0f7207 */ /* 0x000fe40005000000 */
[----:B------:R-:W-:-:S02]  /*13e20*/  SEL R85, R85, R80, !P2 ;  /* 0x0000005055557207 */ /* 0x000fc40005000000 */
[----:B------:R-:W-:Y:S02]  /*13e30*/  ISETP.NE.U32.AND P1, PT, R20, R69, PT ;  /* 0x000000451400720c */ /* 0x000fe40003f25070 */
[----:B------:R-:W-:Y:S02]  /*13e40*/  ISETP.GE.U32.AND P3, PT, R7, R14, PT ;  /* 0x0000000e0700720c */ /* 0x000fe40003f66070 */
[----:B------:R-:W-:Y:S02]  /*13e50*/  ISETP.NE.U32.AND P2, PT, R24, R67, PT ;  /* 0x000000431800720c */ /* 0x000fe40003f45070 */
[----:B------:R-:W-:Y:S02]  /*13e60*/  ISETP.NE.U32.AND P5, PT, R16, R71, PT ;  /* 0x000000471000720c */ /* 0x000fe40003fa5070 */
[----:B------:R-:W-:Y:S02]  /*13e70*/  ISETP.GE.AND.EX P6, PT, R9, R72, PT, P6 ;  /* 0x000000480900720c */ /* 0x000fe40003fc6360 */
[----:B------:R-:W-:-:S02]  /*13e80*/  ISETP.GE.AND.EX P3, PT, R6, R75, PT, P3 ;  /* 0x0000004b0600720c */ /* 0x000fc40003f66330 */
[----:B------:R-:W-:Y:S02]  /*13e90*/  ISETP.NE.AND.EX P1, PT, R21, R68, PT, P1 ;  /* 0x000000441500720c */ /* 0x000fe40003f25310 */
[----:B------:R-:W-:Y:S02]  /*13ea0*/  ISETP.NE.AND.EX P2, PT, R25, R66, PT, P2 ;  /* 0x000000421900720c */ /* 0x000fe40003f45320 */
[----:B------:R-:W-:Y:S02]  /*13eb0*/  ISETP.NE.AND.EX P5, PT, R15, R70, PT, P5 ;  /* 0x000000460f00720c */ /* 0x000fe40003fa5350 */
[----:B------:R-:W-:Y:S02]  /*13ec0*/  SEL R5, RZ, 0xffffffff, P6 ;  /* 0xffffffffff057807 */ /* 0x000fe40003000000 */
[----:B------:R-:W-:Y:S02]  /*13ed0*/  @!P4 SEL R5, RZ, 0xffffffff, P3 ;  /* 0xffffffffff05c807 */ /* 0x000fe40001800000 */
        /* <DEDUP_REMOVED lines=37> */
.L_x_3141:
[----:B------:R-:W-:Y:S05]  /*14130*/  BSYNC B6 ;  /* 0x0000000000067941 */ /* 0x000fea0003800000 */
.L_x_3140:
[----:B------:R-:W-:Y:S02]  /*14140*/  ULDC UR4, c[0x0][0x244] ;  /* 0x0000910000047ab9 */ /* 0x000fe40000000800 */
[----:B------:R-:W-:-:S13]  /*14150*/  ISETP.NE.AND P0, PT, RZ, UR4, PT ;  /* 0x00000004ff007c0c */ /* 0x000fda000bf05270 */
[----:B------:R-:W-:Y:S05]  /*14160*/  @!P0 BRA `(.L_x_3188) ;  /* 0x0000000400ec8947 */ /* 0x000fea0003800000 */
[----:B------:R-:W1:Y:S01]  /*14170*/  S2R R19, SR_CgaCtaId ;  /* 0x0000000000137919 */ /* 0x000e620000008800 */
[----:B------:R-:W2:Y:S01]  /*14180*/  LDC R18, c[0x0][RZ] ;  /* 0x00000000ff127b82 */ /* 0x000ea20000000800 */
[----:B------:R-:W-:Y:S01]  /*14190*/  MOV R4, 0x400 ;  /* 0x0000040000047802 */ /* 0x000fe20000000f00 */
[----:B------:R-:W-:Y:S02]  /*141a0*/  IMAD.MOV.U32 R12, RZ, RZ, R79 ;  /* 0x000000ffff0c7224 */ /* 0x000fe400078e004f */
[----:B------:R-:W-:Y:S02]  /*141b0*/  IMAD.MOV.U32 R13, RZ, RZ, R7 ;  /* 0x000000ffff0d7224 */ /* 0x000fe400078e0007 */
[----:B------:R-:W-:Y:S02]  /*141c0*/  VIADD R6, R4, 0x10 ;  /* 0x0000001004067836 */ /* 0x000fe40000000000 */
[----:B------:R-:W3:Y:S01]  /*141d0*/  LDC R32, c[0x0][0x4] ;  /* 0x00000100ff207b82 */ /* 0x000ee20000000800 */
[----:B------:R-:W-:-:S02]  /*141e0*/  IMAD.MOV.U32 R14, RZ, RZ, R82 ;  /* 0x000000ffff0e7224 */ /* 0x000fc400078e0052 */
[----:B------:R-:W-:Y:S02]  /*141f0*/  IMAD.MOV.U32 R15, RZ, RZ, R81 ;  /* 0x000000ffff0f7224 */ /* 0x000fe400078e0051 */
[----:B------:R-:W-:Y:S02]  /*14200*/  IMAD.MOV.U32 R8, RZ, RZ, R75 ;  /* 0x000000ffff087224 */ /* 0x000fe400078e004b */
[----:B------:R-:W-:Y:S02]  /*14210*/  IMAD.MOV.U32 R10, RZ, RZ, R0 ;  /* 0x000000ffff0a7224 */ /* 0x000fe400078e0000 */
[----:B------:R-:W-:Y:S02]  /*14220*/  IMAD.MOV.U32 R11, RZ, RZ, R77 ;  /* 0x000000ffff0b7224 */ /* 0x000fe400078e004d */
[----:B--2---:R-:W-:Y:S01]  /*14230*/  IMAD R4, R2, R18, R17 ;  /* 0x0000001202047224 */ /* 0x004fe200078e0211 */
[----:B-1----:R-:W-:-:S05]  /*14240*/  LEA R19, R19, R6, 0x18 ;  /* 0x0000000613137211 */ /* 0x002fca00078ec0ff */
[----:B------:R-:W-:Y:S01]  /*14250*/  IMAD R33, R4, 0x40, R19 ;  /* 0x0000004004217824 */ /* 0x000fe200078e0213 */
[----:B---3--:R-:W-:-:S04]  /*14260*/  SHF.R.U32.HI R4, RZ, 0x1, R32 ;  /* 0x00000001ff047819 */ /* 0x008fc80000011620 */
[----:B------:R1:W-:Y:S01]  /*14270*/  STS.128 [R33+0x10], R12 ;  /* 0x0000100c21007388 */ /* 0x0003e20000000c00 */
[----:B------:R-:W-:-:S03]  /*14280*/  ISETP.NE.AND P0, PT, R4, RZ, PT ;  /* 0x000000ff0400720c */ /* 0x000fc60003f05270 */
[----:B------:R-:W-:Y:S01]  /*14290*/  STS.128 [R33], R8 ;  /* 0x0000000821007388 */ /* 0x000fe20000000c00 */
[----:B-1----:R-:W-:Y:S02]  /*142a0*/  IMAD.MOV.U32 R12, RZ, RZ, R83 ;  /* 0x000000ffff0c7224 */ /* 0x002fe400078e0053 */
[----:B------:R-:W-:Y:S02]  /*142b0*/  IMAD.MOV.U32 R13, RZ, RZ, R5 ;  /* 0x000000ffff0d7224 */ /* 0x000fe400078e0005 */
[----:B------:R-:W-:Y:S02]  /*142c0*/  IMAD.MOV.U32 R14, RZ, RZ, R86 ;  /* 0x000000ffff0e7224 */ /* 0x000fe400078e0056 */
[----:B------:R-:W-:-:S05]  /*142d0*/  IMAD.MOV.U32 R15, RZ, RZ, R85 ;  /* 0x000000ffff0f7224 */ /* 0x000fca00078e0055 */
[----:B------:R1:W-:Y:S02]  /*142e0*/  STS.128 [R33+0x20], R12 ;  /* 0x0000200c21007388 */ /* 0x0003e40000000c00 */
[----:B-1----:R-:W-:Y:S02]  /*142f0*/  IMAD.MOV.U32 R12, RZ, RZ, R89 ;  /* 0x000000ffff0c7224 */ /* 0x002fe400078e0059 */
[----:B------:R-:W-:Y:S02]  /*14300*/  IMAD.MOV.U32 R13, RZ, RZ, R3 ;  /* 0x000000ffff0d7224 */ /* 0x000fe400078e0003 */
[----:B------:R-:W-:Y:S02]  /*14310*/  IMAD.MOV.U32 R14, RZ, RZ, R88 ;  /* 0x000000ffff0e7224 */ /* 0x000fe400078e0058 */
[----:B------:R-:W-:-:S05]  /*14320*/  IMAD.MOV.U32 R15, RZ, RZ, R87 ;  /* 0x000000ffff0f7224 */ /* 0x000fca00078e0057 */
[----:B------:R1:W-:Y:S01]  /*14330*/  STS.128 [R33+0x30], R12 ;  /* 0x0000300c21007388 */ /* 0x0003e20000000c00 */
[----:B------:R-:W-:Y:S05]  /*14340*/  @!P0 BRA `(.L_x_3188) ;  /* 0x0000000400748947 */ /* 0x000fea0003800000 */
.L_x_3191:
        /* <DEDUP_REMOVED lines=9> */
[----:B------:R-:W-:-:S04]  /*143e0*/  IMAD R4, R11, R18, R17 ;  /* 0x000000120b047224 */ /* 0x000fc800078e0211 */
[----:B------:R-:W-:-:S05]  /*143f0*/  IMAD R4, R4, 0x40, R19 ;  /* 0x0000004004047824 */ /* 0x000fca00078e0213 */
[----:B------:R-:W2:Y:S04]  /*14400*/  LDS.128 R24, [R4] ;  /* 0x0000000004187984 */ /* 0x000ea80000000c00 */
[----:B------:R-:W3:Y:S04]  /*14410*/  LDS.128 R20, [R4+0x10] ;  /* 0x0000100004147984 */ /* 0x000ee80000000c00 */
[----:B-1----:R-:W1:Y:S04]  /*14420*/  LDS.128 R12, [R4+0x20] ;  /* 0x00002000040c7984 */ /* 0x002e680000000c00 */
[----:B------:R4:W5:Y:S01]  /*14430*/  LDS.128 R28, [R4+0x30] ;  /* 0x00003000041c7984 */ /* 0x0009620000000c00 */
[----:B--2---:R-:W-:-:S02]  /*14440*/  ISETP.NE.U32.AND P0, PT, R75, R24, PT ;  /* 0x000000184b00720c */ /* 0x004fc40003f05070 */
[----:B------:R-:W-:Y:S02]  /*14450*/  ISETP.GE.U32.AND P2, PT, R75, R24, PT ;  /* 0x000000184b00720c */ /* 0x000fe40003f46070 */
[CC--:B------:R-:W-:Y:S02]  /*14460*/  ISETP.NE.AND.EX P0, PT, R9.reuse, R25.reuse, PT, P0 ;  /* 0x000000190900720c */ /* 0x0c0fe40003f05300 */
[----:B------:R-:W-:Y:S02]  /*14470*/  ISETP.GE.U32.AND P1, PT, R0, R26, PT ;  /* 0x0000001a0000720c */ /* 0x000fe40003f26070 */
[----:B------:R-:W-:Y:S02]  /*14480*/  ISETP.GE.AND.EX P2, PT, R9, R25, PT, P2 ;  /* 0x000000190900720c */ /* 0x000fe40003f46320 */
[----:B------:R-:W-:Y:S02]  /*14490*/  ISETP.GE.AND.EX P1, PT, R77, R27, PT, P1 ;  /* 0x0000001b4d00720c */ /* 0x000fe40003f26310 */
[----:B------:R-:W-:-:S02]  /*144a0*/  SEL R6, RZ, 0xffffffff, P2 ;  /* 0xffffffffff067807 */ /* 0x000fc40001000000 */
[C---:B---3--:R-:W-:Y:S02]  /*144b0*/  ISETP.GE.U32.AND P2, PT, R79.reuse, R20, PT ;  /* 0x000000144f00720c */ /* 0x048fe40003f46070 */
[----:B------:R-:W-:Y:S02]  /*144c0*/  ISETP.GE.U32.AND P3, PT, R82, R22, PT ;  /* 0x000000165200720c */ /* 0x000fe40003f66070 */
[----:B------:R-:W-:Y:S02]  /*144d0*/  @!P0 SEL R6, RZ, 0xffffffff, P1 ;  /* 0xffffffffff068807 */ /* 0x000fe40000800000 */
[----:B------:R-:W-:Y:S02]  /*144e0*/  ISETP.NE.U32.AND P1, PT, R79, R20, PT ;  /* 0x000000144f00720c */ /* 0x000fe40003f25070 */
[----:B-1----:R-:W-:Y:S02]  /*144f0*/  ISETP.NE.U32.AND P0, PT, R83, R12, PT ;  /* 0x0000000c5300720c */ /* 0x002fe40003f05070 */
[----:B------:R-:W-:-:S02]  /*14500*/  ISETP.NE.AND.EX P1, PT, R7, R21, PT, P1 ;  /* 0x000000150700720c */ /* 0x000fc40003f25310 */
[----:B------:R-:W-:Y:S02]  /*14510*/  ISETP.GE.AND.EX P2, PT, R7, R21, PT, P2 ;  /* 0x000000150700720c */ /* 0x000fe40003f46320 */
[----:B------:R-:W-:Y:S02]  /*14520*/  ISETP.GE.AND.EX P3, PT, R81, R23, PT, P3 ;  /* 0x000000175100720c */ /* 0x000fe40003f66330 */
[----:B------:R-:W-:Y:S02]  /*14530*/  ISETP.NE.AND.EX P0, PT, R5, R13, PT, P0 ;  /* 0x0000000d0500720c */ /* 0x000fe40003f05300 */
[----:B----4-:R-:W-:Y:S02]  /*14540*/  SEL R4, RZ, 0xffffffff, P2 ;  /* 0xffffffffff047807 */ /* 0x010fe40001000000 */
[----:B------:R-:W-:Y:S02]  /*14550*/  ISETP.GE.U32.AND P2, PT, R83, R12, PT ;  /* 0x0000000c5300720c */ /* 0x000fe40003f46070 */
[----:B-----5:R-:W-:-:S02]  /*14560*/  ISETP.NE.U32.AND P4, PT, R89, R28, PT ;  /* 0x0000001c5900720c */ /* 0x020fc40003f85070 */
[----:B------:R-:W-:Y:S02]  /*14570*/  @!P1 SEL R4, RZ, 0xffffffff, P3 ;  /* 0xffffffffff049807 */ /* 0x000fe40001800000 */
[----:B------:R-:W-:Y:S02]  /*14580*/  ISETP.GE.U32.AND P3, PT, R86, R14, PT ;  /* 0x0000000e5600720c */ /* 0x000fe40003f66070 */
[----:B------:R-:W-:Y:S02]  /*14590*/  LOP3.LUT R6, R6, 0x1, RZ, 0xc0, !PT ;  /* 0x0000000106067812 */ /* 0x000fe400078ec0ff */
[----:B------:R-:W-:Y:S02]  /*145a0*/  ISETP.GE.U32.AND P1, PT, R89, R28, PT ;  /* 0x0000001c5900720c */ /* 0x000fe40003f26070 */
[----:B------:R-:W-:Y:S02]  /*145b0*/  ISETP.GE.AND.EX P2, PT, R5, R13, PT, P2 ;  /* 0x0000000d0500720c */ /* 0x000fe40003f46320 */
[----:B------:R-:W-:-:S02]  /*145c0*/  ISETP.NE.AND.EX P4, PT, R3, R29, PT, P4 ;  /* 0x0000001d0300720c */ /* 0x000fc40003f85340 */
[----:B------:R-:W-:Y:S02]  /*145d0*/  ISETP.GE.AND.EX P3, PT, R85, R15, PT, P3 ;  /* 0x0000000f5500720c */ /* 0x000fe40003f66330 */
[----:B------:R-:W-:Y:S02]  /*145e0*/  ISETP.NE.U32.AND P6, PT, R6, 0x1, PT ;  /* 0x000000010600780c */ /* 0x000fe40003fc5070 */
[----:B------:R-:W-:Y:S02]  /*145f0*/  ISETP.GE.AND.EX P1, PT, R3, R29, PT, P1 ;  /* 0x0000001d0300720c */ /* 0x000fe40003f26310 */
[----:B------:R-:W-:Y:S02]  /*14600*/  SEL R6, RZ, 0xffffffff, P2 ;  /* 0xffffffffff067807 */ /* 0x000fe40001000000 */
[----:B------:R-:W-:Y:S02]  /*14610*/  LOP3.LUT R4, R4, 0x1, RZ, 0xc0, !PT ;  /* 0x0000000104047812 */ /* 0x000fe400078ec0ff */
[----:B------:R-:W-:-:S02]  /*14620*/  ISETP.GE.U32.AND P2, PT, R88, R30, PT ;  /* 0x0000001e5800720c */ /* 0x000fc40003f46070 */
[----:B------:R-:W-:Y:S02]  /*14630*/  @!P0 SEL R6, RZ, 0xffffffff, P3 ;  /* 0xffffffffff068807 */ /* 0x000fe40001800000 */
[----:B------:R-:W-:Y:S02]  /*14640*/  SEL R8, RZ, 0xffffffff, P1 ;  /* 0xffffffffff087807 */ /* 0x000fe40000800000 */
[----:B------:R-:W-:Y:S02]  /*14650*/  ISETP.NE.U32.AND P1, PT, R4, 0x1, PT ;  /* 0x000000010400780c */ /* 0x000fe40003f25070 */
[----:B------:R-:W-:Y:S02]  /*14660*/  ISETP.GE.AND.EX P2, PT, R87, R31, PT, P2 ;  /* 0x0000001f5700720c */ /* 0x000fe40003f46320 */
[----:B------:R-:W-:Y:S02]  /*14670*/  LOP3.LUT R6, R6, 0x1, RZ, 0xc0, !PT ;  /* 0x0000000106067812 */ /* 0x000fe400078ec0ff */
[----:B------:R-:W-:-:S02]  /*14680*/  @!P4 SEL R8, RZ, 0xffffffff, P2 ;  /* 0xffffffffff08c807 */ /* 0x000fc40001000000 */
[----:B------:R-:W-:Y:S02]  /*14690*/  SEL R79, R79, R20, !P1 ;  /* 0x000000144f4f7207 */ /* 0x000fe40004800000 */
[----:B------:R-:W-:Y:S02]  /*146a0*/  SEL R7, R7, R21, !P1 ;  /* 0x0000001507077207 */ /* 0x000fe40004800000 */
[----:B------:R-:W-:Y:S02]  /*146b0*/  ISETP.NE.U32.AND P0, PT, R6, 0x1, PT ;  /* 0x000000010600780c */ /* 0x000fe40003f05070 */
[----:B------:R-:W-:Y:S02]  /*146c0*/  SEL R82, R82, R22, !P1 ;  /* 0x0000001652527207 */ /* 0x000fe40004800000 */
[----:B------:R-:W-:Y:S02]  /*146d0*/  SEL R81, R81, R23, !P1 ;  /* 0x0000001751517207 */ /* 0x000fe40004800000 */
[----:B------:R-:W-:-:S02]  /*146e0*/  LOP3.LUT R8, R8, 0x1, RZ, 0xc0, !PT ;  /* 0x0000000108087812 */ /* 0x000fc400078ec0ff */
        /* <DEDUP_REMOVED lines=8> */
[----:B------:R-:W-:Y:S02]  /*14770*/  ISETP.NE.U32.AND P1, PT, R8, 0x1, PT ;  /* 0x000000010800780c */ /* 0x000fe40003f25070 */
[----:B------:R-:W-:-:S02]  /*14780*/  SEL R75, R75, R24, !P6 ;  /* 0x000000184b4b7207 */ /* 0x000fc40007000000 */
[----:B------:R1:W-:Y:S01]  /*14790*/  STS.128 [R33+0x10], R12 ;  /* 0x0000100c21007388 */ /* 0x0003e20000000c00 */
[----:B------:R-:W-:Y:S02]  /*147a0*/  SEL R0, R0, R26, !P6 ;  /* 0x0000001a00007207 */ /* 0x000fe40007000000 */
[----:B------:R-:W-:Y:S01]  /*147b0*/  SEL R77, R77, R27, !P6 ;  /* 0x0000001b4d4d7207 */ /* 0x000fe20007000000 */
[----:B------:R-:W-:Y:S01]  /*147c0*/  IMAD.MOV.U32 R8, RZ, RZ, R75 ;  /* 0x000000ffff087224 */ /* 0x000fe200078e004b */
[----:B------:R-:W-:Y:S01]  /*147d0*/  SEL R89, R89, R28, !P1 ;  /* 0x0000001c59597207 */ /* 0x000fe20004800000 */
[----:B------:R-:W-:Y:S01]  /*147e0*/  IMAD.MOV.U32 R10, RZ, RZ, R0 ;  /* 0x000000ffff0a7224 */ /* 0x000fe200078e0000 */
[----:B------:R-:W-:Y:S01]  /*147f0*/  SEL R3, R3, R29, !P1 ;  /* 0x0000001d03037207 */ /* 0x000fe20004800000 */
[----:B------:R-:W-:Y:S01]  /*14800*/  IMAD.MOV.U32 R11, RZ, RZ, R77 ;  /* 0x000000ffff0b7224 */ /* 0x000fe200078e004d */
[----:B------:R-:W-:Y:S02]  /*14810*/  SEL R88, R88, R30, !P1 ;  /* 0x0000001e58587207 */ /* 0x000fe40004800000 */
[----:B------:R-:W-:-:S02]  /*14820*/  SEL R87, R87, R31, !P1 ;  /* 0x0000001f57577207 */ /* 0x000fc40004800000 */
[----:B------:R-:W-:Y:S01]  /*14830*/  SEL R9, R9, R25, !P6 ;  /* 0x0000001909097207 */ /* 0x000fe20007000000 */
[----:B-1----:R-:W-:Y:S02]  /*14840*/  IMAD.MOV.U32 R12, RZ, RZ, R83 ;  /* 0x000000ffff0c7224 */ /* 0x002fe400078e0053 */
[----:B------:R-:W-:Y:S02]  /*14850*/  IMAD.MOV.U32 R13, RZ, RZ, R5 ;  /* 0x000000ffff0d7224 */ /* 0x000fe400078e0005 */
[----:B------:R-:W-:Y:S01]  /*14860*/  STS.128 [R33], R8 ;  /* 0x0000000821007388 */ /* 0x000fe20000000c00 */
[----:B------:R-:W-:Y:S02]  /*14870*/  IMAD.MOV.U32 R14, RZ, RZ, R86 ;  /* 0x000000ffff0e7224 */ /* 0x000fe400078e0056 */
[----:B------:R-:W-:-:S05]  /*14880*/  IMAD.MOV.U32 R15, RZ, RZ, R85 ;  /* 0x000000ffff0f7224 */ /* 0x000fca00078e0055 */
[----:B------:R1:W-:Y:S02]  /*14890*/  STS.128 [R33+0x20], R12 ;  /* 0x0000200c21007388 */ /* 0x0003e40000000c00 */
[----:B-1----:R-:W-:Y:S02]  /*148a0*/  IMAD.MOV.U32 R14, RZ, RZ, R88 ;  /* 0x000000ffff0e7224 */ /* 0x002fe400078e0058 */
[----:B------:R-:W-:Y:S02]  /*148b0*/  IMAD.MOV.U32 R15, RZ, RZ, R87 ;  /* 0x000000ffff0f7224 */ /* 0x000fe400078e0057 */
[----:B------:R-:W-:Y:S02]  /*148c0*/  IMAD.MOV.U32 R12, RZ, RZ, R89 ;  /* 0x000000ffff0c7224 */ /* 0x000fe400078e0059 */
[----:B------:R-:W-:-:S05]  /*148d0*/  IMAD.MOV.U32 R13, RZ, RZ, R3 ;  /* 0x000000ffff0d7224 */ /* 0x000fca00078e0003 */
[----:B------:R2:W-:Y:S02]  /*148e0*/  STS.128 [R33+0x30], R12 ;  /* 0x0000300c21007388 */ /* 0x0005e40000000c00 */
.L_x_3190:
[----:B------:R-:W-:Y:S05]  /*148f0*/  BSYNC B0 ;  /* 0x0000000000007941 */ /* 0x000fea0003800000 */
.L_x_3189:
[----:B------:R-:W-:Y:S01]  /*14900*/  IMAD.MOV.U32 R4, RZ, RZ, R16 ;  /* 0x000000ffff047224 */ /* 0x000fe200078e0010 */
[----:B------:R-:W-:Y:S06]  /*14910*/  @P5 BRA `(.L_x_3191) ;  /* 0xfffffff8008c5947 */ /* 0x000fec000383ffff */
.L_x_3188:
[----:B------:R-:W-:Y:S02]  /*14920*/  ULDC UR4, c[0x0][0x240] ;  /* 0x0000900000047ab9 */ /* 0x000fe40000000800 */
[----:B------:R-:W-:-:S13]  /*14930*/  ISETP.NE.AND P0, PT, RZ, UR4, PT ;  /* 0x00000004ff007c0c */ /* 0x000fda000bf05270 */
[----:B------:R-:W-:Y:S05]  /*14940*/  @!P0 BRA `(.L_x_3192) ;  /* 0x0000000c00388947 */ /* 0x000fea0003800000 */
[----:B-12---:R-:W1:Y:S02]  /*14950*/  LDC R33, c[0x0][RZ] ;  /* 0x00000000ff217b82 */ /* 0x006e640000000800 */
[----:B-1----:R-:W-:Y:S01]  /*14960*/  ISETP.GT.AND P0, PT, R33, 0x20, PT ;  /* 0x000000202100780c */ /* 0x002fe20003f04270 */
[----:B------:R-:W-:-:S12]  /*14970*/  IMAD.MOV.U32 R4, RZ, RZ, R33 ;  /* 0x000000ffff047224 */ /* 0x000fd800078e0021 */
[----:B------:R-:W-:Y:S05]  /*14980*/  @!P0 BRA `(.L_x_3193) ;  /* 0x0000000400e88947 */ /* 0x000fea0003800000 */
[----:B------:R-:W1:Y:S01]  /*14990*/  S2UR UR5, SR_CgaCtaId ;  /* 0x00000000000579c3 */ /* 0x000e620000008800 */
[----:B------:R-:W-:Y:S01]  /*149a0*/  UMOV UR4, 0x400 ;  /* 0x0000040000047882 */ /* 0x000fe20000000000 */
[----:B------:R-:W-:Y:S01]  /*149b0*/  IMAD R4, R2, R33, R17 ;  /* 0x0000002102047224 */ /* 0x000fe200078e0211 */
[----:B------:R-:W-:Y:S01]  /*149c0*/  UIADD3 UR4, UR4, 0x10, URZ ;  /* 0x0000001004047890 */ /* 0x000fe2000fffe03f */
        /* <DEDUP_REMOVED lines=9> */
[----:B------:R-:W-:Y:S01]  /*14a60*/  IMAD.MOV.U32 R22, RZ, RZ, R86 ;  /* 0x000000ffff167224 */ /* 0x000fe200078e0056 */
[----:B-1----:R-:W-:Y:S01]  /*14a70*/  ULEA UR4, UR5, UR4, 0x18 ;  /* 0x0000000405047291 */ /* 0x002fe2000f8ec03f */
[----:B------:R-:W-:-:S05]  /*14a80*/  IMAD.MOV.U32 R23, RZ, RZ, R85 ;  /* 0x000000ffff177224 */ /* 0x000fca00078e0055 */
[----:B------:R-:W-:Y:S02]  /*14a90*/  LEA R19, R4, UR4, 0x6 ;  /* 0x0000000404137c11 */ /* 0x000fe4000f8e30ff */
[----:B------:R-:W-:-:S03]  /*14aa0*/  LEA.HI R4, R33, R33, RZ, 0x1 ;  /* 0x0000002121047211 */ /* 0x000fc600078f08ff */
[----:B------:R1:W-:Y:S01]  /*14ab0*/  STS.128 [R19+0x10], R12 ;  /* 0x0000100c13007388 */ /* 0x0003e20000000c00 */
[----:B------:R-:W-:Y:S01]  /*14ac0*/  SHF.R.S32.HI R6, RZ, 0x1, R4 ;  /* 0x00000001ff067819 */ /* 0x000fe20000011404 */
[----:B------:R-:W-:Y:S02]  /*14ad0*/  IMAD.MOV.U32 R4, RZ, RZ, 0x20 ;  /* 0x00000020ff047424 */ /* 0x000fe400078e00ff */
[----:B------:R2:W-:Y:S01]  /*14ae0*/  STS.128 [R19], R8 ;  /* 0x0000000813007388 */ /* 0x0005e20000000c00 */
[----:B------:R-:W-:-:S03]  /*14af0*/  ISETP.GE.AND P0, PT, R6, 0x20, PT ;  /* 0x000000200600780c */ /* 0x000fc60003f06270 */
[----:B------:R2:W-:Y:S01]  /*14b00*/  STS.128 [R19+0x20], R20 ;  /* 0x0000201413007388 */ /* 0x0005e20000000c00 */
[----:B-1----:R-:W-:Y:S02]  /*14b10*/  IMAD.MOV.U32 R12, RZ, RZ, R89 ;  /* 0x000000ffff0c7224 */ /* 0x002fe400078e0059 */
[----:B------:R-:W-:Y:S02]  /*14b20*/  IMAD.MOV.U32 R13, RZ, RZ, R3 ;  /* 0x000000ffff0d7224 */ /* 0x000fe400078e0003 */
[----:B------:R-:W-:Y:S02]  /*14b30*/  IMAD.MOV.U32 R14, RZ, RZ, R88 ;  /* 0x000000ffff0e7224 */ /* 0x000fe400078e0058 */
[----:B------:R-:W-:-:S05]  /*14b40*/  IMAD.MOV.U32 R15, RZ, RZ, R87 ;  /* 0x000000ffff0f7224 */ /* 0x000fca00078e0057 */
[----:B------:R2:W-:Y:S01]  /*14b50*/  STS.128 [R19+0x30], R12 ;  /* 0x0000300c13007388 */ /* 0x0005e20000000c00 */
[----:B------:R-:W-:Y:S05]  /*14b60*/  @!P0 BRA `(.L_x_3193) ;  /* 0x0000000400708947 */ /* 0x000fea0003800000 */
.L_x_3196:
[----:B------:R-:W-:Y:S01]  /*14b70*/  IMAD.IADD R4, R17, 0x1, R6 ;  /* 0x0000000111047824 */ /* 0x000fe200078e0206 */
[----:B------:R-:W-:Y:S05]  /*14b80*/  WARPSYNC.ALL ;  /* 0x0000000000007948 */ /* 0x000fea0003800000 */
[----:B------:R-:W-:Y:S01]  /*14b90*/  BAR.SYNC.DEFER_BLOCKING 0x0 ;  /* 0x0000000000007b1d */ /* 0x000fe20000010000 */
[----:B------:R-:W-:-:S04]  /*14ba0*/  ISETP.GE.U32.AND P0, PT, R4, R33, PT ;  /* 0x000000210400720c */ /* 0x000fc80003f06070 */
[----:B------:R-:W-:Y:S01]  /*14bb0*/  ISETP.GE.U32.OR P0, PT, R17, R6, P0 ;  /* 0x000000061100720c */ /* 0x000fe20000706470 */
[----:B------:R-:W-:-:S12]  /*14bc0*/  BSSY B0, `(.L_x_3194) ;  /* 0x0000052000007945 */ /* 0x000fd80003800000 */
[----:B-1----:R-:W-:Y:S05]  /*14bd0*/  @P0 BRA `(.L_x_3195) ;  /* 0x0000000400400947 */ /* 0x002fea0003800000 */
[----:B------:R-:W-:-:S05]  /*14be0*/  IMAD R4, R6, 0x40, R19 ;  /* 0x0000004006047824 */ /* 0x000fca00078e0213 */
[----:B------:R-:W1:Y:S04]  /*14bf0*/  LDS.128 R24, [R4] ;  /* 0x0000000004187984 */ /* 0x000e680000000c00 */
[----:B--2---:R-:W2:Y:S04]  /*14c00*/  LDS.128 R20, [R4+0x10] ;  /* 0x0000100004147984 */ /* 0x004ea80000000c00 */
[----:B------:R-:W3:Y:S04]  /*14c10*/  LDS.128 R12, [R4+0x20] ;  /* 0x00002000040c7984 */ /* 0x000ee80000000c00 */
[----:B------:R4:W5:Y:S01]  /*14c20*/  LDS.128 R28, [R4+0x30] ;  /* 0x00003000041c7984 */ /* 0x0009620000000c00 */
[----:B-1----:R-:W-:-:S02]  /*14c30*/  ISETP.NE.U32.AND P0, PT, R75, R24, PT ;  /* 0x000000184b00720c */ /* 0x002fc40003f05070 */
[----:B------:R-:W-:Y:S02]  /*14c40*/  ISETP.GE.U32.AND P2, PT, R75, R24, PT ;  /* 0x000000184b00720c */ /* 0x000fe40003f46070 */
[CC--:B------:R-:W-:Y:S02]  /*14c50*/  ISETP.NE.AND.EX P0, PT, R9.reuse, R25.reuse, PT, P0 ;  /* 0x000000190900720c */ /* 0x0c0fe40003f05300 */
[----:B------:R-:W-:Y:S02]  /*14c60*/  ISETP.GE.U32.AND P1, PT, R0, R26, PT ;  /* 0x0000001a0000720c */ /* 0x000fe40003f26070 */
[----:B------:R-:W-:Y:S02]  /*14c70*/  ISETP.GE.AND.EX P2, PT, R9, R25, PT, P2 ;  /* 0x000000190900720c */ /* 0x000fe40003f46320 */
[----:B------:R-:W-:Y:S02]  /*14c80*/  ISETP.GE.AND.EX P1, PT, R77, R27, PT, P1 ;  /* 0x0000001b4d00720c */ /* 0x000fe40003f26310 */
[----:B--2---:R-:W-:-:S02]  /*14c90*/  ISETP.NE.U32.AND P3, PT, R79, R20, PT ;  /* 0x000000144f00720c */ /* 0x004fc40003f65070 */
[----:B------:R-:W-:Y:S02]  /*14ca0*/  SEL R8, RZ, 0xffffffff, P2 ;  /* 0xffffffffff087807 */ /* 0x000fe40001000000 */
[-C--:B------:R-:W-:Y:S02]  /*14cb0*/  ISETP.NE.AND.EX P3, PT, R7, R21.reuse, PT, P3 ;  /* 0x000000150700720c */ /* 0x080fe40003f65330 */
[----:B------:R-:W-:Y:S02]  /*14cc0*/  @!P0 SEL R8, RZ, 0xffffffff, P1 ;  /* 0xffffffffff088807 */ /* 0x000fe40000800000 */
[----:B------:R-:W-:Y:S02]  /*14cd0*/  ISETP.GE.U32.AND P1, PT, R79, R20, PT ;  /* 0x000000144f00720c */ /* 0x000fe40003f26070 */
[----:B---3--:R-:W-:Y:S02]  /*14ce0*/  ISETP.NE.U32.AND P2, PT, R83, R12, PT ;  /* 0x0000000c5300720c */ /* 0x008fe40003f45070 */
[----:B------:R-:W-:-:S02]  /*14cf0*/  ISETP.GE.AND.EX P1, PT, R7, R21, PT, P1 ;  /* 0x000000150700720c */ /* 0x000fc40003f26310 */
[----:B------:R-:W-:Y:S02]  /*14d00*/  ISETP.NE.AND.EX P2, PT, R5, R13, PT, P2 ;  /* 0x0000000d0500720c */ /* 0x000fe40003f45320 */
[----:B------:R-:W-:Y:S02]  /*14d10*/  ISETP.GE.U32.AND P5, PT, R82, R22, PT ;  /* 0x000000165200720c */ /* 0x000fe40003fa6070 */
[----:B----4-:R-:W-:Y:S02]  /*14d20*/  SEL R4, RZ, 0xffffffff, P1 ;  /* 0xffffffffff047807 */ /* 0x010fe40000800000 */
[----:B------:R-:W-:Y:S02]  /*14d30*/  ISETP.GE.U32.AND P1, PT, R83, R12, PT ;  /* 0x0000000c5300720c */ /* 0x000fe40003f26070 */
[----:B-----5:R-:W-:Y:S02]  /*14d40*/  ISETP.NE.U32.AND P4, PT, R89, R28, PT ;  /* 0x0000001c5900720c */ /* 0x020fe40003f85070 */
[----:B------:R-:W-:-:S02]  /*14d50*/  ISETP.GE.U32.AND P0, PT, R86, R14, PT ;  /* 0x0000000e5600720c */ /* 0x000fc40003f06070 */
[----:B------:R-:W-:Y:S02]  /*14d60*/  ISETP.GE.AND.EX P5, PT, R81, R23, PT, P5 ;  /* 0x000000175100720c */ /* 0x000fe40003fa6350 */
[----:B------:R-:W-:Y:S02]  /*14d70*/  LOP3.LUT R8, R8, 0x1, RZ, 0xc0, !PT ;  /* 0x0000000108087812 */ /* 0x000fe400078ec0ff */
[----:B------:R-:W-:Y:S02]  /*14d80*/  ISETP.NE.AND.EX P4, PT, R3, R29, PT, P4 ;  /* 0x0000001d0300720c */ /* 0x000fe40003f85340 */
[----:B------:R-:W-:Y:S02]  /*14d90*/  ISETP.GE.AND.EX P1, PT, R5, R13, PT, P1 ;  /* 0x0000000d0500720c */ /* 0x000fe40003f26310 */
[----:B------:R-:W-:Y:S02]  /*14da0*/  @!P3 SEL R4, RZ, 0xffffffff, P5 ;  /* 0xffffffffff04b807 */ /* 0x000fe40002800000 */
[----:B------:R-:W-:-:S02]  /*14db0*/  ISETP.GE.AND.EX P0, PT, R85, R15, PT, P0 ;  /* 0x0000000f5500720c */ /* 0x000fc40003f06300 */
[----:B------:R-:W-:Y:S02]  /*14dc0*/  ISETP.NE.U32.AND P6, PT, R8, 0x1, PT ;  /* 0x000000010800780c */ /* 0x000fe40003fc5070 */
[----:B------:R-:W-:Y:S02]  /*14dd0*/  ISETP.GE.U32.AND P5, PT, R89, R28, PT ;  /* 0x0000001c5900720c */ /* 0x000fe40003fa6070 */
[----:B------:R-:W-:Y:S02]  /*14de0*/  SEL R8, RZ, 0xffffffff, P1 ;  /* 0xffffffffff087807 */ /* 0x000fe40000800000 */
[----:B------:R-:W-:Y:S02]  /*14df0*/  ISETP.GE.U32.AND P3, PT, R88, R30, PT ;  /* 0x0000001e5800720c */ /* 0x000fe40003f66070 */
[----:B------:R-:W-:Y:S02]  /*14e00*/  LOP3.LUT R4, R4, 0x1, RZ, 0xc0, !PT ;  /* 0x0000000104047812 */ /* 0x000fe400078ec0ff */
[----:B------:R-:W-:-:S02]  /*14e10*/  @!P2 SEL R8, RZ, 0xffffffff, P0 ;  /* 0xffffffffff08a807 */ /* 0x000fc40000000000 */
[----:B------:R-:W-:Y:S02]  /*14e20*/  ISETP.GE.AND.EX P5, PT, R3, R29, PT, P5 ;  /* 0x0000001d0300720c */ /* 0x000fe40003fa6350 */
[----:B------:R-:W-:Y:S02]  /*14e30*/  ISETP.NE.U32.AND P1, PT, R4, 0x1, PT ;  /* 0x000000010400780c */ /* 0x000fe40003f25070 */
[----:B------:R-:W-:Y:S02]  /*14e40*/  ISETP.GE.AND.EX P3, PT, R87, R31, PT, P3 ;  /* 0x0000001f5700720c */ /* 0x000fe40003f66330 */
[----:B------:R-:W-:Y:S02]  /*14e50*/  LOP3.LUT R8, R8, 0x1, RZ, 0xc0, !PT ;  /* 0x0000000108087812 */ /* 0x000fe400078ec0ff */
[----:B------:R-:W-:Y:S02]  /*14e60*/  SEL R4, RZ, 0xffffffff, P5 ;  /* 0xffffffffff047807 */ /* 0x000fe40002800000 */
        /* <DEDUP_REMOVED lines=39> */
.L_x_3195:
[----:B------:R-:W-:Y:S05]  /*150e0*/  BSYNC B0 ;  /* 0x0000000000007941 */ /* 0x000fea0003800000 */
.L_x_3194:
[----:B------:R-:W-:-:S04]  /*150f0*/  SHF.R.S32.HI R6, RZ, 0x1, R6 ;  /* 0x00000001ff067819 */ /* 0x000fc80000011406 */
[----:B------:R-:W-:-:S13]  /*15100*/  ISETP.GE.AND P0, PT, R6, 0x20, PT ;  /* 0x000000200600780c */ /* 0x000fda0003f06270 */
[----:B------:R-:W-:Y:S05]  /*15110*/  @P0 BRA `(.L_x_3196) ;  /* 0xfffffff800940947 */ /* 0x000fea000383ffff */
[----:B------:R-:W-:-:S07]  /*15120*/  IMAD.MOV.U32 R4, RZ, RZ, 0x20 ;  /* 0x00000020ff047424 */ /* 0x000fce00078e00ff */
.L_x_3193:
[----:B------:R-:W-:Y:S01]  /*15130*/  ISETP.GE.AND P0, PT, R4, 0x2, PT ;  /* 0x000000020400780c */ /* 0x000fe20003f06270 */
[----:B------:R-:W-:Y:S05]  /*15140*/  WARPSYNC.ALL ;  /* 0x0000000000007948 */ /* 0x000fea0003800000 */
[----:B------:R-:W-:Y:S07]  /*15150*/  BAR.SYNC.DEFER_BLOCKING 0x0 ;  /* 0x0000000000007b1d */ /* 0x000fee0000010000 */
[----:B------:R-:W-:Y:S05]  /*15160*/  @!P0 BRA `(.L_x_3192) ;  /* 0x0000000400308947 */ /* 0x000fea0003800000 */
[----:B------:R-:W-:-:S07]  /*15170*/  IMAD.MOV.U32 R6, RZ, RZ, 0x1 ;  /* 0x00000001ff067424 */ /* 0x000fce00078e00ff */
.L_x_3197:
[----:B--2---:R-:W2:Y:S04]  /*15180*/  SHFL.DOWN PT, R10, R75, R6, 0x1f ;  /* 0x08001f064b0a7589 */ /* 0x004ea800000e0000 */
[----:B------:R-:W3:Y:S04]  /*15190*/  SHFL.DOWN PT, R8, R9, R6, 0x1f ;  /* 0x08001f0609087589 */ /* 0x000ee800000e0000 */
[----:B------:R-:W4:Y:S04]  /*151a0*/  SHFL.DOWN PT, R11, R0, R6, 0x1f ;  /* 0x08001f06000b7589 */ /* 0x000f2800000e0000 */
[----:B------:R-:W5:Y:S04]  /*151b0*/  SHFL.DOWN PT, R16, R79, R6, 0x1f ;  /* 0x08001f064f107589 */ /* 0x000f6800000e0000 */
[----:B-1----:R-:W1:Y:S04]  /*151c0*/  SHFL.DOWN PT, R12, R77, R6, 0x1f ;  /* 0x08001f064d0c7589 */ /* 0x002e6800000e0000 */
[----:B------:R-:W0:Y:S04]  /*151d0*/  SHFL.DOWN PT, R14, R7, R6, 0x1f ;  /* 0x08001f06070e7589 */ /* 0x000e2800000e0000 */
[----:B------:R-:W0:Y:S01]  /*151e0*/  SHFL.DOWN PT, R15, R82, R6, 0x1f ;  /* 0x08001f06520f7589 */ /* 0x000e2200000e0000 */
[----:B--2---:R-:W-:-:S02]  /*151f0*/  ISETP.NE.U32.AND P1, PT, R75, R10, PT ;  /* 0x0000000a4b00720c */ /* 0x004fc40003f25070 */
[----:B------:R-:W-:Y:S01]  /*15200*/  ISETP.GE.U32.AND P0, PT, R75, R10, PT ;  /* 0x0000000a4b00720c */ /* 0x000fe20003f06070 */
[----:B------:R-:W2:Y:S01]  /*15210*/  SHFL.DOWN PT, R22, R83, R6, 0x1f ;  /* 0x08001f0653167589 */ /* 0x000ea200000e0000 */
[CC--:B---3--:R-:W-:Y:S02]  /*15220*/  ISETP.NE.AND.EX P1, PT, R9.reuse, R8.reuse, PT, P1 ;  /* 0x000000080900720c */ /* 0x0c8fe40003f25310 */
[----:B------:R-:W-:Y:S01]  /*15230*/  ISETP.GE.AND.EX P0, PT, R9, R8, PT, P0 ;  /* 0x000000080900720c */ /* 0x000fe20003f06300 */
[----:B------:R-:W3:Y:S01]  /*15240*/  SHFL.DOWN PT, R28, R89, R6, 0x1f ;  /* 0x08001f06591c7589 */ /* 0x000ee200000e0000 */
[----:B----4-:R-:W-:Y:S02]  /*15250*/  ISETP.GE.U32.AND P6, PT, R0, R11, PT ;  /* 0x0000000b0000720c */ /* 0x010fe40003fc6070 */
[----:B------:R-:W-:Y:S01]  /*15260*/  SEL R13, RZ, 0xffffffff, P0 ;  /* 0xffffffffff0d7807 */ /* 0x000fe20000000000 */
[----:B------:R-:W4:Y:S01]  /*15270*/  SHFL.DOWN PT, R20, R5, R6, 0x1f ;  /* 0x08001f0605147589 */ /* 0x000f2200000e0000 */
[----:B-----5:R-:W-:-:S02]  /*15280*/  ISETP.NE.U32.AND P4, PT, R79, R16, PT ;  /* 0x000000104f00720c */ /* 0x020fc40003f85070 */
[----:B------:R-:W-:Y:S01]  /*15290*/  ISETP.GE.U32.AND P5, PT, R79, R16, PT ;  /* 0x000000104f00720c */ /* 0x000fe20003fa6070 */
[----:B------:R-:W5:Y:S01]  /*152a0*/  SHFL.DOWN PT, R26, R3, R6, 0x1f ;  /* 0x08001f06031a7589 */ /* 0x000f6200000e0000 */
[----:B-1----:R-:W-:-:S03]  /*152b0*/  ISETP.GE.AND.EX P6, PT, R77, R12, PT, P6 ;  /* 0x0000000c4d00720c */ /* 0x002fc60003fc6360 */
[----:B------:R-:W1:Y:S01]  /*152c0*/  SHFL.DOWN PT, R18, R81, R6, 0x1f ;  /* 0x08001f0651127589 */ /* 0x000e6200000e0000 */
[CC--:B0-----:R-:W-:Y:S02]  /*152d0*/  ISETP.NE.AND.EX P4, PT, R7.reuse, R14.reuse, PT, P4 ;  /* 0x0000000e0700720c */ /* 0x0c1fe40003f85340 */
[----:B------:R-:W-:Y:S01]  /*152e0*/  @!P1 SEL R13, RZ, 0xffffffff, P6 ;  /* 0xffffffffff0d9807 */ /* 0x000fe20003000000 */
[----:B------:R-:W0:Y:S01]  /*152f0*/  SHFL.DOWN PT, R21, R86, R6, 0x1f ;  /* 0x08001f0656157589 */ /* 0x000e2200000e0000 */
[----:B------:R-:W-:Y:S02]  /*15300*/  ISETP.GE.U32.AND P0, PT, R82, R15, PT ;  /* 0x0000000f5200720c */ /* 0x000fe40003f06070 */
[----:B------:R-:W-:Y:S01]  /*15310*/  ISETP.GE.AND.EX P5, PT, R7, R14, PT, P5 ;  /* 0x0000000e0700720c */ /* 0x000fe20003fa6350 */
[----:B------:R-:W0:Y:S01]  /*15320*/  SHFL.DOWN PT, R25, R88, R6, 0x1f ;  /* 0x08001f0658197589 */ /* 0x000e2200000e0000 */
[CC--:B--2---:R-:W-:Y:S02]  /*15330*/  ISETP.NE.U32.AND P2, PT, R83.reuse, R22.reuse, PT ;  /* 0x000000165300720c */ /* 0x0c4fe40003f45070 */
[----:B------:R-:W-:Y:S01]  /*15340*/  ISETP.GE.U32.AND P3, PT, R83, R22, PT ;  /* 0x000000165300720c */ /* 0x000fe20003f66070 */
[----:B------:R-:W2:Y:S01]  /*15350*/  SHFL.DOWN PT, R24, R85, R6, 0x1f ;  /* 0x08001f0655187589 */ /* 0x000ea200000e0000 */
[----:B---3--:R-:W-:-:S02]  /*15360*/  ISETP.NE.U32.AND P6, PT, R89, R28, PT ;  /* 0x0000001c5900720c */ /* 0x008fc40003fc5070 */
[----:B------:R-:W-:Y:S01]  /*15370*/  LOP3.LUT R13, R13, 0x1, RZ, 0xc0, !PT ;  /* 0x000000010d0d7812 */ /* 0x000fe200078ec0ff */
[----:B------:R3:W2:Y:S01]  /*15380*/  SHFL.DOWN PT, R30, R87, R6, 0x1f ;  /* 0x08001f06571e7589 */ /* 0x0006a200000e0000 */
[CC--:B----4-:R-:W-:Y:S02]  /*15390*/  ISETP.NE.AND.EX P2, PT, R5.reuse, R20.reuse, PT, P2 ;  /* 0x000000140500720c */ /* 0x0d0fe40003f45320 */
[----:B------:R-:W-:Y:S02]  /*153a0*/  ISETP.GE.AND.EX P3, PT, R5, R20, PT, P3 ;  /* 0x000000140500720c */ /* 0x000fe40003f66330 */
[----:B-----5:R-:W-:Y:S02]  /*153b0*/  ISETP.NE.AND.EX P6, PT, R3, R26, PT, P6 ;  /* 0x0000001a0300720c */ /* 0x020fe40003fc5360 */
[----:B------:R-:W-:Y:S02]  /*153c0*/  SEL R19, RZ, 0xffffffff, P5 ;  /* 0xffffffffff137807 */ /* 0x000fe40002800000 */
[----:B-1----:R-:W-:Y:S01]  /*153d0*/  ISETP.GE.AND.EX P0, PT, R81, R18, PT, P0 ;  /* 0x000000125100720c */ /* 0x002fe20003f06300 */
[----:B---3--:R-:W-:Y:S01]  /*153e0*/  IMAD.SHL.U32 R6, R6, 0x2, RZ ;  /* 0x0000000206067824 */ /* 0x008fe200078e00ff */
[----:B------:R-:W-:-:S02]  /*153f0*/  ISETP.GE.U32.AND P1, PT, R89, R28, PT ;  /* 0x0000001c5900720c */ /* 0x000fc40003f26070 */
[----:B------:R-:W-:Y:S02]  /*15400*/  SEL R23, RZ, 0xffffffff, P3 ;  /* 0xffffffffff177807 */ /* 0x000fe40001800000 */
[----:B------:R-:W-:Y:S02]  /*15410*/  @!P4 SEL R19, RZ, 0xffffffff, P0 ;  /* 0xffffffffff13c807 */ /* 0x000fe40000000000 */
[----:B0-----:R-:W-:Y:S02]  /*15420*/  ISETP.GE.U32.AND P5, PT, R86, R21, PT ;  /* 0x000000155600720c */ /* 0x001fe40003fa6070 */
[----:B------:R-:W-:Y:S02]  /*15430*/  ISETP.GE.U32.AND P3, PT, R88, R25, PT ;  /* 0x000000195800720c */ /* 0x000fe40003f66070 */
[----:B------:R-:W-:Y:S02]  /*15440*/  ISETP.NE.U32.AND P0, PT, R13, 0x1, PT ;  /* 0x000000010d00780c */ /* 0x000fe40003f05070 */
[----:B------:R-:W-:-:S02]  /*15450*/  ISETP.GE.AND.EX P1, PT, R3, R26, PT, P1 ;  /* 0x0000001a0300720c */ /* 0x000fc40003f26310 */
[----:B--2---:R-:W-:Y:S02]  /*15460*/  ISETP.GE.AND.EX P5, PT, R85, R24, PT, P5 ;  /* 0x000000185500720c */ /* 0x004fe40003fa6350 */
[----:B------:R-:W-:Y:S02]  /*15470*/  ISETP.GE.AND.EX P3, PT, R87, R30, PT, P3 ;  /* 0x0000001e5700720c */ /* 0x000fe40003f66330 */
[----:B------:R-:W-:Y:S02]  /*15480*/  SEL R75, R75, R10, !P0 ;  /* 0x0000000a4b4b7207 */ /* 0x000fe40004000000 */
[----:B------:R-:W-:Y:S02]  /*15490*/  SEL R9, R9, R8, !P0 ;  /* 0x0000000809097207 */ /* 0x000fe40004000000 */
[----:B------:R-:W-:Y:S02]  /*154a0*/  SEL R0, R0, R11, !P0 ;  /* 0x0000000b00007207 */ /* 0x000fe40004000000 */
[----:B------:R-:W-:-:S02]  /*154b0*/  SEL R77, R77, R12, !P0 ;  /* 0x0000000c4d4d7207 */ /* 0x000fc40004000000 */
[----:B------:R-:W-:Y:S02]  /*154c0*/  ISETP.GE.AND P0, PT, R6, R4, PT ;  /* 0x000000040600720c */ /* 0x000fe40003f06270 */
[----:B------:R-:W-:Y:S02]  /*154d0*/  SEL R27, RZ, 0xffffffff, P1 ;  /* 0xffffffffff1b7807 */ /* 0x000fe40000800000 */
[----:B------:R-:W-:Y:S02]  /*154e0*/  @!P2 SEL R23, RZ, 0xffffffff, P5 ;  /* 0xffffffffff17a807 */ /* 0x000fe40002800000 */
[----:B------:R-:W-:Y:S02]  /*154f0*/  @!P6 SEL R27, RZ, 0xffffffff, P3 ;  /* 0xffffffffff1be807 */ /* 0x000fe40001800000 */
[----:B------:R-:W-:Y:S02]  /*15500*/  LOP3.LUT R19, R19, 0x1, RZ, 0xc0, !PT ;  /* 0x0000000113137812 */ /* 0x000fe400078ec0ff */
[----:B------:R-:W-:-:S02]  /*15510*/  LOP3.LUT R23, R23, 0x1, RZ, 0xc0, !PT ;  /* 0x0000000117177812 */ /* 0x000fc400078ec0ff */
[----:B------:R-:W-:Y:S02]  /*15520*/  LOP3.LUT R27, R27, 0x1, RZ, 0xc0, !PT ;  /* 0x000000011b1b7812 */ /* 0x000fe400078ec0ff */
        /* <DEDUP_REMOVED lines=16> */
.L_x_3192:
[----:B------:R-:W3:Y:S01]  /*15630*/  LDC R4, c[0x0][0x3fc] ;  /* 0x0000ff00ff047b82 */ /* 0x000ee20000000800 */
[----:B--2---:R-:W-:Y:S02]  /*15640*/  IMAD.MOV.U32 R23, RZ, RZ, RZ ;  /* 0x000000ffff177224 */ /* 0x004fe400078e00ff */
[----:B------:R-:W-:Y:S01]  /*15650*/  IMAD.MOV.U32 R24, RZ, RZ, RZ ;  /* 0x000000ffff187224 */ /* 0x000fe200078e00ff */
[----:B---3--:R-:W-:-:S13]  /*15660*/  ISETP.NE.AND P0, PT, R4, RZ, PT ;  /* 0x000000ff0400720c */ /* 0x008fda0003f05270 */
        /* <DEDUP_REMOVED lines=9> */
[----:B-1----:R-:W-:-:S04]  /*15700*/  IMAD.MOV R13, RZ, RZ, -R11 ;  /* 0x000000ffff0d7224 */ /* 0x002fc800078e0a0b */
        /* <DEDUP_REMOVED lines=265> */
.L_x_3198:
[----:B------:R-:W-:Y:S05]  /*167a0*/  @!P0 BRA `(.L_x_3199) ;  /* 0x0000001000488947 */ /* 0x000fea0003800000 */
[----:B------:R-:W-:Y:S01]  /*167b0*/  VIADD R11, R105, 0x1 ;  /* 0x00000001690b7836 */ /* 0x000fe20000000000 */
[----:B------:R-:W-:Y:S01]  /*167c0*/  ULDC.64 UR6, c[0x0][0x400] ;  /* 0x0001000000067ab9 */ /* 0x000fe20000000a00 */
[----:B------:R-:W-:Y:S01]  /*167d0*/  IMAD.MOV.U32 R10, RZ, RZ, RZ ;  /* 0x000000ffff0a7224 */ /* 0x000fe200078e00ff */
[----:B------:R-:W-:Y:S01]  /*167e0*/  ULDC UR4, c[0x0][0x408] ;  /* 0x0001020000047ab9 */ /* 0x000fe20000000800 */
[----:B------:R-:W-:Y:S02]  /*167f0*/  ISETP.NE.AND P1, PT, R4, 0x1, PT ;  /* 0x000000010400780c */ /* 0x000fe40003f25270 */
[----:B-1----:R-:W-:-:S05]  /*16800*/  IMAD.HI.U32 R12, R11, UR7, R10 ;  /* 0x000000070b0c7c27 */ /* 0x002fca000f8e000a */
        /* <DEDUP_REMOVED lines=268> */
.L_x_3199:
        /* <DEDUP_REMOVED lines=277> */
.L_x_3200:
        /* <DEDUP_REMOVED lines=275> */
.L_x_3201:
[----:B------:R-:W-:Y:S01]  /*19b50*/  ULDC.64 UR4, c[0x0][0x610] ;  /* 0x0001840000047ab9 */ /* 0x000fe20000000a00 */
[----:B-1----:R-:W-:Y:S02]  /*19b60*/  CS2R R18, SRZ ;  /* 0x0000000000127805 */ /* 0x002fe4000001ff00 */
        /* <DEDUP_REMOVED lines=9> */
.L_x_3207:
        /* <DEDUP_REMOVED lines=9> */
[----:B0-----:R-:W-:Y:S05]  /*19c90*/  CALL.REL.NOINC `($__internal_23_$__cuda_sm20_rem_u64) ;  /* 0x000000a800687944 */ /* 0x001fea0003c00000 */
[----:B------:R-:W-:Y:S02]  /*19ca0*/  IMAD.MOV.U32 R12, RZ, RZ, R6 ;  /* 0x000000ffff0c7224 */ /* 0x000fe400078e0006 */
[----:B------:R-:W-:Y:S01]  /*19cb0*/  IMAD.MOV.U32 R13, RZ, RZ, R15 ;  /* 0x000000ffff0d7224 */ /* 0x000fe200078e000f */
[----:B------:R-:W-:Y:S06]  /*19cc0*/  BRA `(.L_x_3206) ;  /* 0x00000000004c7947 */ /* 0x000fec0003800000 */
.L_x_3205:
        /* <DEDUP_REMOVED lines=19> */
.L_x_3206:
[----:B------:R-:W-:Y:S05]  /*19e00*/  BSYNC B1 ;  /* 0x0000000000017941 */ /* 0x000fea0003800000 */
.L_x_3204:
[----:B------:R-:W-:Y:S01]  /*19e10*/  ISETP.NE.U32.AND P0, PT, R12, RZ, PT ;  /* 0x000000ff0c00720c */ /* 0x000fe20003f05070 */
[----:B------:R-:W-:Y:S02]  /*19e20*/  IMAD.MOV.U32 R8, RZ, RZ, R4 ;  /* 0x000000ffff087224 */ /* 0x000fe400078e0004 */
[----:B------:R-:W-:Y:S01]  /*19e30*/  IMAD.MOV.U32 R10, RZ, RZ, R11 ;  /* 0x000000ffff0a7224 */ /* 0x000fe200078e000b */
[----:B------:R-:W-:-:S13]  /*19e40*/  ISETP.NE.AND.EX P0, PT, R13, RZ, PT, P0 ;  /* 0x000000ff0d00720c */ /* 0x000fda0003f05300 */
[----:B------:R-:W-:Y:S05]  /*19e50*/  @P0 BRA `(.L_x_3207) ;  /* 0xfffffffc00680947 */ /* 0x000fea000383ffff */
[----:B------:R-:W-:Y:S05]  /*19e60*/  BSYNC B0 ;  /* 0x0000000000007941 */ /* 0x000fea0003800000 */
.L_x_3203:
[----:B------:R-:W-:Y:S01]  /*19e70*/  ISETP.NE.U32.AND P2, PT, R11, RZ, PT ;  /* 0x000000ff0b00720c */ /* 0x000fe20003f45070 */
[----:B------:R-:W-:-:S12]  /*19e80*/  BSSY B0, `(.L_x_3208) ;  /* 0x000001c000007945 */ /* 0x000fd80003800000 */
[----:B------:R-:W-:Y:S05]  /*19e90*/  @!P2 BRA `(.L_x_3209) ;  /* 0x00000000001ca947 */ /* 0x000fea0003800000 */
[----:B------:R-:W-:Y:S01]  /*19ea0*/  IMAD.MOV.U32 R8, RZ, RZ, 0x10 ;  /* 0x00000010ff087424 */ /* 0x000fe200078e00ff */
[----:B------:R-:W-:Y:S01]  /*19eb0*/  MOV R25, 0x19ee0 ;  /* 0x00019ee000197802 */ /* 0x000fe20000000f00 */
[----:B------:R-:W-:-:S07]  /*19ec0*/  IMAD.MOV.U32 R10, RZ, RZ, RZ ;  /* 0x000000ffff0a7224 */ /* 0x000fce00078e00ff */
[----:B0-----:R-:W-:Y:S05]  /*19ed0*/  CALL.REL.NOINC `($__internal_22_$__cuda_sm20_div_u64) ;  /* 0x000000a000c07944 */ /* 0x001fea0003c00000 */
[----:B------:R-:W-:Y:S02]  /*19ee0*/  IMAD.MOV.U32 R12, RZ, RZ, R10 ;  /* 0x000000ffff0c7224 */ /* 0x000fe400078e000a */
[----:B------:R-:W-:Y:S01]  /*19ef0*/  IMAD.MOV.U32 R13, RZ, RZ, R19 ;  /* 0x000000ffff0d7224 */ /* 0x000fe200078e0013 */
[----:B------:R-:W-:Y:S06]  /*19f00*/  BRA `(.L_x_3210) ;  /* 0x00000000004c7947 */ /* 0x000fec0003800000 */
.L_x_3209:
        /* <DEDUP_REMOVED lines=19> */
.L_x_3210:
[----:B------:R-:W-:Y:S05]  /*1a040*/  BSYNC B0 ;  /* 0x0000000000007941 */ /* 0x000fea0003800000 */
.L_x_3208:
[----:B------:R-:W-:Y:S04]  /*1a050*/  BSSY B0, `(.L_x_3211) ;  /* 0x000001b000007945 */ /* 0x000fe80003800000 */
[----:B------:R-:W-:Y:S05]  /*1a060*/  @!P2 BRA `(.L_x_3212) ;  /* 0x000000000018a947 */ /* 0x000fea0003800000 */
[----:B------:R-:W-:Y:S01]  /*1a070*/  IMAD.MOV.U32 R8, RZ, RZ, 0x8 ;  /* 0x00000008ff087424 */ /* 0x000fe200078e00ff */
[----:B------:R-:W-:Y:S01]  /*1a080*/  MOV R25, 0x1a0b0 ;  /* 0x0001a0b000197802 */ /* 0x000fe20000000f00 */
[----:B------:R-:W-:-:S07]  /*1a090*/  IMAD.MOV.U32 R10, RZ, RZ, RZ ;  /* 0x000000ffff0a7224 */ /* 0x000fce00078e00ff */
[----:B0-----:R-:W-:Y:S05]  /*1a0a0*/  CALL.REL.NOINC `($__internal_22_$__cuda_sm20_div_u64) ;  /* 0x000000a0004c7944 */ /* 0x001fea0003c00000 */
[----:B------:R-:W-:Y:S01]  /*1a0b0*/  IMAD.MOV.U32 R11, RZ, RZ, R19 ;  /* 0x000000ffff0b7224 */ /* 0x000fe200078e0013 */
[----:B------:R-:W-:Y:S06]  /*1a0c0*/  BRA `(.L_x_3213) ;  /* 0x00000000004c7947 */ /* 0x000fec0003800000 */
.L_x_3212:
        /* <DEDUP_REMOVED lines=19> */
.L_x_3213:
[----:B------:R-:W-:Y:S05]  /*1a200*/  BSYNC B0 ;  /* 0x0000000000007941 */ /* 0x000fea0003800000 */
.L_x_3211:
        /* <DEDUP_REMOVED lines=10> */
[----:B0-----:R-:W-:Y:S05]  /*1a2b0*/  CALL.REL.NOINC `($__internal_22_$__cuda_sm20_div_u64) ;  /* 0x0000009c00c87944 */ /* 0x001fea0003c00000 */
[----:B------:R-:W-:Y:S01]  /*1a2c0*/  IMAD.MOV.U32 R11, RZ, RZ, R19 ;  /* 0x000000ffff0b7224 */ /* 0x000fe200078e0013 */
[----:B------:R-:W-:Y:S06]  /*1a2d0*/  BRA `(.L_x_3216) ;  /* 0x0000000000507947 */ /* 0x000fec0003800000 */
.L_x_3215:
        /* <DEDUP_REMOVED lines=20> */
.L_x_3216:
[----:B------:R-:W-:Y:S05]  /*1a420*/  BSYNC B0 ;  /* 0x0000000000007941 */ /* 0x000fea0003800000 */
.L_x_3214:
[----:B------:R-:W-:Y:S02]  /*1a430*/  ULDC.64 UR4, c[0x0][0x610] ;  /* 0x0001840000047ab9 */ /* 0x000fe40000000a00 */
[----:B------:R-:W-:-:S04]  /*1a440*/  IADD3 R18, P0, R10, UR4, RZ ;  /* 0x000000040a127c10 */ /* 0x000fc8000ff1e0ff */
[----:B------:R-:W-:-:S05]  /*1a450*/  IADD3.X R19, R11, UR5, RZ, P0, !PT ;  /* 0x000000050b137c10 */ /* 0x000fca00087fe4ff */
[----:B------:R-:W-:-:S07]  /*1a460*/  IMAD.MOV.U32 R27, RZ, RZ, R19 ;  /* 0x000000ffff1b7224 */ /* 0x000fce00078e0013 */
.L_x_3202:
        /* <DEDUP_REMOVED lines=8> */
[----:B------:R-:W-:Y:S01]  /*1a4f0*/  ULDC UR4, c[0x0][0x250] ;  /* 0x0000940000047ab9 */ /* 0x000fe20000000800 */
[----:B------:R-:W-:Y:S02]  /*1a500*/  IMAD.MOV.U32 R26, RZ, RZ, RZ ;  /* 0x000000ffff1a7224 */ /* 0x000fe400078e00ff */
[----:B------:R-:W-:Y:S01]  /*1a510*/  IMAD R11, R2, UR4, R11 ;  /* 0x00000004020b7c24 */ /* 0x000fe2000f8e020b */
[----:B------:R-:W-:Y:S01]  /*1a520*/  ULDC UR4, c[0x0][0x238] ;  /* 0x00008e0000047ab9 */ /* 0x000fe20000000800 */
[----:B-1----:R-:W-:-:S02]  /*1a530*/  ISETP.NE.AND P0, PT, R6, RZ, PT ;  /* 0x000000ff0600720c */ /* 0x002fc40003f05270 */
[----:B--2---:R-:W-:-:S04]  /*1a540*/  IMAD R11, R4, UR4, R11 ;  /* 0x00000004040b7c24 */ /* 0x004fc8000f8e020b */
        /* <DEDUP_REMOVED lines=275> */
.L_x_3218:
        /* <DEDUP_REMOVED lines=275> */
.L_x_3219:
        /* <DEDUP_REMOVED lines=277> */
.L_x_3220:
        /* <DEDUP_REMOVED lines=275> */
.L_x_3221:
        /* <DEDUP_REMOVED lines=14> */
.L_x_3223:
[----:B------:R-:W-:Y:S05]  /*1eb10*/  BSYNC B0 ;  /* 0x0000000000007941 */ /* 0x000fea0003800000 */
.L_x_3222:
[----:B------:R-:W-:Y:S01]  /*1eb20*/  PRMT R6, R6, 0x9910, RZ ;  /* 0x0000991006067816 */ /* 0x000fe200000000ff */
[----:B------:R-:W-:Y:S01]  /*1eb30*/  BSSY B0, `(.L_x_3224) ;  /* 0x000001e000007945 */ /* 0x000fe20003800000 */
[----:B------:R-:W-:Y:S02]  /*1eb40*/  LOP3.LUT P0, RZ, R17, R2, RZ, 0xfc, !PT ;  /* 0x0000000211ff7212 */ /* 0x000fe4000780fcff */
[----:B------:R-:W-:-:S13]  /*1eb50*/  ISETP.NE.AND P5, PT, R6, RZ, PT ;  /* 0x000000ff0600720c */ /* 0x000fda0003fa5270 */
[----:B------:R-:W-:Y:S05]  /*1eb60*/  @!P5 BRA `(.L_x_3225) ;  /* 0x000000000068d947 */ /* 0x000fea0003800000 */
[----:B------:R-:W1:Y:S01]  /*1eb70*/  S2UR UR4, SR_CTAID.Y ;  /* 0x00000000000479c3 */ /* 0x000e620000002600 */
[----:B------:R-:W-:Y:S01]  /*1eb80*/  ISETP.NE.AND P1, PT, R12, RZ, PT ;  /* 0x000000ff0c00720c */ /* 0x000fe20003f25270 */
[----:B------:R-:W-:Y:S02]  /*1eb90*/  IMAD.MOV.U32 R8, RZ, RZ, R75 ;  /* 0x000000ffff087224 */ /* 0x000fe400078e004b */
[----:B------:R-:W-:Y:S02]  /*1eba0*/  IMAD.MOV.U32 R76, RZ, RZ, R0 ;  /* 0x000000ffff4c7224 */ /* 0x000fe400078e0000 */
[----:B------:R-:W-:Y:S02]  /*1ebb0*/  IMAD.MOV.U32 R80, RZ, RZ, R82 ;  /* 0x000000ffff507224 */ /* 0x000fe400078e0052 */
[----:B------:R-:W1:Y:S01]  /*1ebc0*/  LDC R13, c[0x0][0x10] ;  /* 0x00000400ff0d7b82 */ /* 0x000e620000000800 */
[----:B------:R-:W-:-:S07]  /*1ebd0*/  IMAD.MOV.U32 R84, RZ, RZ, R86 ;  /* 0x000000ffff547224 */ /* 0x000fce00078e0056 */
[----:B------:R-:W2:Y:S01]  /*1ebe0*/  LDC.64 R10, c[0x0][0x618] ;  /* 0x00018600ff0a7b82 */ /* 0x000ea20000000a00 */
[----:B-1----:R-:W-:Y:S01]  /*1ebf0*/  IMAD R6, R4, R13, UR4 ;  /* 0x0000000404067e24 */ /* 0x002fe2000f8e020d */
[----:B------:R-:W-:-:S03]  /*1ec00*/  ULDC UR4, c[0x0][0x0] ;  /* 0x0000000000047ab9 */ /* 0x000fc60000000800 */
[----:B------:R-:W-:-:S04]  /*1ec10*/  @!P1 IMAD R6, R6, UR4, R17 ;  /* 0x0000000406069c24 */ /* 0x000fc8000f8e0211 */
[----:B--2---:R-:W-:-:S04]  /*1ec20*/  IMAD.WIDE.U32 R10, R6, 0x40, R10 ;  /* 0x00000040060a7825 */ /* 0x004fc800078e000a */
[----:B------:R-:W-:Y:S01]  /*1ec30*/  IMAD.MOV.U32 R6, RZ, RZ, R79 ;  /* 0x000000ffff067224 */ /* 0x000fe200078e004f */
[----:B------:R-:W-:Y:S04]  /*1ec40*/  STG.E.64 desc[UR60][R10.64], R8 ;  /* 0x000000080a007986 */ /* 0x000fe8000c101b3c */
[----:B------:R1:W-:Y:S04]  /*1ec50*/  STG.E.64 desc[UR60][R10.64+0x10], R6 ;  /* 0x000010060a007986 */ /* 0x0003e8000c101b3c */
[----:B------:R-:W-:Y:S04]  /*1ec60*/  STG.E.64 desc[UR60][R10.64+0x8], R76 ;  /* 0x0000084c0a007986 */ /* 0x000fe8000c101b3c */
[----:B------:R-:W-:Y:S04]  /*1ec70*/  STG.E.64 desc[UR60][R10.64+0x18], R80 ;  /* 0x000018500a007986 */ /* 0x000fe8000c101b3c */
[----:B------:R-:W-:Y:S01]  /*1ec80*/  STG.E.64 desc[UR60][R10.64+0x28], R84 ;  /* 0x000028540a007986 */ /* 0x000fe2000c101b3c */
[----:B-1----:R-:W-:-:S02]  /*1ec90*/  IMAD.MOV.U32 R6, RZ, RZ, R83 ;  /* 0x000000ffff067224 */ /* 0x002fc400078e0053 */
[----:B------:R-:W-:-:S05]  /*1eca0*/  IMAD.MOV.U32 R7, RZ, RZ, R5 ;  /* 0x000000ffff077224 */ /* 0x000fca00078e0005 */
[----:B------:R1:W-:Y:S02]  /*1ecb0*/  STG.E.64 desc[UR60][R10.64+0x20], R6 ;  /* 0x000020060a007986 */ /* 0x0003e4000c101b3c */
[----:B-1----:R-:W-:Y:S02]  /*1ecc0*/  IMAD.MOV.U32 R6, RZ, RZ, R89 ;  /* 0x000000ffff067224 */ /* 0x002fe400078e0059 */
[----:B------:R-:W-:Y:S02]  /*1ecd0*/  IMAD.MOV.U32 R7, RZ, RZ, R3 ;  /* 0x000000ffff077224 */ /* 0x000fe400078e0003 */
[----:B------:R-:W-:-:S03]  /*1ece0*/  IMAD.MOV.U32 R89, RZ, RZ, R87 ;  /* 0x000000ffff597224 */ /* 0x000fc600078e0057 */
[----:B------:R1:W-:Y:S04]  /*1ecf0*/  STG.E.64 desc[UR60][R10.64+0x30], R6 ;  /* 0x000030060a007986 */ /* 0x0003e8000c101b3c */
[----:B------:R1:W-:Y:S02]  /*1ed00*/  STG.E.64 desc[UR60][R10.64+0x38], R88 ;  /* 0x000038580a007986 */ /* 0x0003e4000c101b3c */
.L_x_3225:
[----:B------:R-:W-:Y:S05]  /*1ed10*/  BSYNC B0 ;  /* 0x0000000000007941 */ /* 0x000fea0003800000 */
.L_x_3224:
        /* <DEDUP_REMOVED lines=14> */
[----:B------:R-:W2:Y:S01]  /*1ee00*/  S2R R0, SR_LANEID ;  /* 0x0000000000007919 */ /* 0x000ea20000000000 */
[----:B------:R-:W-:Y:S01]  /*1ee10*/  VOTEU.ANY UR4, UPT, PT ;  /* 0x0000000000047886 */ /* 0x000fe200038e0100 */
[----:B-1----:R-:W1:Y:S01]  /*1ee20*/  LDC.64 R6, c[0x0][0x620] ;  /* 0x00018800ff067b82 */ /* 0x002e620000000a00 */
[----:B------:R-:W2:Y:S08]  /*1ee30*/  FLO.U32 R5, UR4 ;  /* 0x0000000400057d00 */ /* 0x000eb000080e0000 */
[----:B------:R-:W3:Y:S01]  /*1ee40*/  POPC R3, UR4 ;  /* 0x0000000400037d09 */ /* 0x000ee20008000000 */
[----:B-1----:R-:W-:Y:S01]  /*1ee50*/  IMAD.WIDE.U32 R6, R4, 0x4, R6 ;  /* 0x0000000404067825 */ /* 0x002fe200078e0006 */
[----:B--2---:R-:W-:-:S13]  /*1ee60*/  ISETP.EQ.U32.AND P0, PT, R5, R0, PT ;  /* 0x000000000500720c */ /* 0x004fda0003f02070 */
        /* <DEDUP_REMOVED lines=14> */
.L_x_3227:
[----:B------:R-:W-:Y:S05]  /*1ef50*/  BSYNC B0 ;  /* 0x0000000000007941 */ /* 0x000fea0003800000 */
.L_x_3226:
        /* <DEDUP_REMOVED lines=43> */
[----:B------:R-:W2:Y:S01]  /*1f210*/  LDC R57, c[0x0][0x4] ;  /* 0x00000100ff397b82 */ /* 0x000ea20000000800 */
[----:B------:R-:W-:Y:S01]  /*1f220*/  BSSY B1, `(.L_x_3231) ;  /* 0x0000056000017945 */ /* 0x000fe20003800000 */
[----:B------:R-:W-:Y:S02]  /*1f230*/  IMAD.MOV.U32 R34, RZ, RZ, R5 ;  /* 0x000000ffff227224 */ /* 0x000fe400078e0005 */
[----:B------:R-:W-:Y:S02]  /*1f240*/  IMAD.U32 R33, RZ, RZ, UR10 ;  /* 0x0000000aff217e24 */ /* 0x000fe4000f8e00ff */
[----:B------:R-:W-:Y:S02]  /*1f250*/  IMAD.U32 R35, RZ, RZ, UR11 ;  /* 0x0000000bff237e24 */ /* 0x000fe4000f8e00ff */
[----:B------:R-:W3:Y:S01]  /*1f260*/  LDC.64 R52, c[0x0][0x618] ;  /* 0x00018600ff347b82 */ /* 0x000ee20000000a00 */
        /* <DEDUP_REMOVED lines=11> */
[----:B--2---:R-:W-:-:S07]  /*1f320*/  IMAD R57, R57, UR6, RZ ;  /* 0x0000000639397c24 */ /* 0x004fce000f8e02ff */
.L_x_3232:
[----:B------:R-:W-:-:S04]  /*1f330*/  IMAD.IADD R5, R55, 0x1, R34 ;  /* 0x0000000137057824 */ /* 0x000fc800078e0222 */
[----:B---3--:R-:W-:-:S05]  /*1f340*/  IMAD.WIDE.U32 R4, R5, 0x40, R52 ;  /* 0x0000004005047825 */ /* 0x008fca00078e0034 */
[----:B-1----:R-:W2:Y:S04]  /*1f350*/  LDG.E.64 R6, desc[UR60][R4.64] ;  /* 0x0000003c04067981 */ /* 0x002ea8000c1e1b00 */
[----:B------:R-:W3:Y:S04]  /*1f360*/  LDG.E.64 R8, desc[UR60][R4.64+0x8] ;  /* 0x0000083c04087981 */ /* 0x000ee8000c1e1b00 */
[----:B------:R-:W4:Y:S04]  /*1f370*/  LDG.E.64 R10, desc[UR60][R4.64+0x10] ;  /* 0x0000103c040a7981 */ /* 0x000f28000c1e1b00 */
[----:B------:R-:W5:Y:S04]  /*1f380*/  LDG.E.64 R14, desc[UR60][R4.64+0x20] ;  /* 0x0000203c040e7981 */ /* 0x000f68000c1e1b00 */
[----:B------:R-:W5:Y:S04]  /*1f390*/  LDG.E.64 R12, desc[UR60][R4.64+0x18] ;  /* 0x0000183c040c7981 */ /* 0x000f68000c1e1b00 */
[----:B------:R-:W5:Y:S04]  /*1f3a0*/  LDG.E.64 R22, desc[UR60][R4.64+0x30] ;  /* 0x0000303c04167981 */ /* 0x000f68000c1e1b00 */
[----:B------:R-:W5:Y:S04]  /*1f3b0*/  LDG.E.64 R20, desc[UR60][R4.64+0x28] ;  /* 0x0000283c04147981 */ /* 0x000f68000c1e1b00 */
[----:B------:R1:W5:Y:S01]  /*1f3c0*/  LDG.E.64 R50, desc[UR60][R4.64+0x38] ;  /* 0x0000383c04327981 */ /* 0x000362000c1e1b00 */
[----:B------:R-:W-:Y:S01]  /*1f3d0*/  IMAD.IADD R34, R57, 0x1, R34 ;  /* 0x0000000139227824 */ /* 0x000fe200078e0222 */
[----:B--2---:R-:W-:-:S04]  /*1f3e0*/  ISETP.NE.U32.AND P0, PT, R3, R6, PT ;  /* 0x000000060300720c */ /* 0x004fc80003f05070 */
[-C--:B------:R-:W-:Y:S02]  /*1f3f0*/  ISETP.NE.AND.EX P0, PT, R29, R7.reuse, PT, P0 ;  /* 0x000000071d00720c */ /* 0x080fe40003f05300 */
[----:B------:R-:W-:Y:S02]  /*1f400*/  ISETP.GE.U32.AND P2, PT, R3, R6, PT ;  /* 0x000000060300720c */ /* 0x000fe40003f46070 */
[----:B---3--:R-:W-:Y:S02]  /*1f410*/  ISETP.GE.U32.AND P1, PT, R0, R8, PT ;  /* 0x000000080000720c */ /* 0x008fe40003f26070 */
[----:B------:R-:W-:Y:S02]  /*1f420*/  ISETP.GE.AND.EX P2, PT, R29, R7, PT, P2 ;  /* 0x000000071d00720c */ /* 0x000fe40003f46320 */
[----:B------:R-:W-:Y:S02]  /*1f430*/  ISETP.GE.AND.EX P1, PT, R31, R9, PT, P1 ;  /* 0x000000091f00720c */ /* 0x000fe40003f26310 */
[----:B------:R-:W-:-:S03]  /*1f440*/  SEL R36, RZ, 0xffffffff, P2 ;  /* 0xffffffffff247807 */ /* 0x000fc60001000000 */
[----:B------:R-:W-:Y:S02]  /*1f450*/  @!P0 SEL R36, RZ, 0xffffffff, P1 ;  /* 0xffffffffff248807 */ /* 0x000fe40000800000 */
[-C--:B----4-:R-:W-:Y:S02]  /*1f460*/  ISETP.NE.U32.AND P4, PT, R33, R10.reuse, PT ;  /* 0x0000000a2100720c */ /* 0x090fe40003f85070 */
[----:B------:R-:W-:Y:S02]  /*1f470*/  LOP3.LUT R36, R36, 0x1, RZ, 0xc0, !PT ;  /* 0x0000000124247812 */ /* 0x000fe400078ec0ff */
[----:B------:R-:W-:Y:S02]  /*1f480*/  ISETP.NE.AND.EX P4, PT, R35, R11, PT, P4 ;  /* 0x0000000b2300720c */ /* 0x000fe40003f85340 */
[----:B------:R-:W-:Y:S02]  /*1f490*/  ISETP.NE.U32.AND P0, PT, R36, 0x1, PT ;  /* 0x000000012400780c */ /* 0x000fe40003f05070 */
[----:B------:R-:W-:-:S02]  /*1f4a0*/  ISETP.GE.U32.AND P1, PT, R33, R10, PT ;  /* 0x0000000a2100720c */ /* 0x000fc40003f26070 */
[----:B------:R-:W-:Y:S02]  /*1f4b0*/  SEL R3, R3, R6, !P0 ;  /* 0x0000000603037207 */ /* 0x000fe40004000000 */
[----:B------:R-:W-:Y:S02]  /*1f4c0*/  SEL R29, R29, R7, !P0 ;  /* 0x000000071d1d7207 */ /* 0x000fe40004000000 */
[----:B------:R-:W-:Y:S02]  /*1f4d0*/  SEL R0, R0, R8, !P0 ;  /* 0x0000000800007207 */ /* 0x000fe40004000000 */
[----:B------:R-:W-:Y:S02]  /*1f4e0*/  SEL R31, R31, R9, !P0 ;  /* 0x000000091f1f7207 */ /* 0x000fe40004000000 */
[----:B-----5:R-:W-:Y:S02]  /*1f4f0*/  ISETP.NE.U32.AND P0, PT, R39, R14, PT ;  /* 0x0000000e2700720c */ /* 0x020fe40003f05070 */
[----:B------:R-:W-:-:S02]  /*1f500*/  ISETP.GE.U32.AND P6, PT, R28, R12, PT ;  /* 0x0000000c1c00720c */ /* 0x000fc40003fc6070 */
[----:B------:R-:W-:Y:S02]  /*1f510*/  ISETP.GE.U32.AND P2, PT, R39, R14, PT ;  /* 0x0000000e2700720c */ /* 0x000fe40003f46070 */
[----:B------:R-:W-:Y:S02]  /*1f520*/  ISETP.NE.U32.AND P3, PT, R45, R22, PT ;  /* 0x000000162d00720c */ /* 0x000fe40003f65070 */
[----:B------:R-:W-:Y:S02]  /*1f530*/  ISETP.GE.AND.EX P1, PT, R35, R11, PT, P1 ;  /* 0x0000000b2300720c */ /* 0x000fe40003f26310 */
[----:B------:R-:W-:Y:S02]  /*1f540*/  ISETP.NE.AND.EX P0, PT, R41, R15, PT, P0 ;  /* 0x0000000f2900720c */ /* 0x000fe40003f05300 */
[----:B------:R-:W-:Y:S02]  /*1f550*/  ISETP.GE.AND.EX P6, PT, R37, R13, PT, P6 ;  /* 0x0000000d2500720c */ /* 0x000fe40003fc6360 */
[----:B------:R-:W-:-:S02]  /*1f560*/  ISETP.GE.AND.EX P2, PT, R41, R15, PT, P2 ;  /* 0x0000000f2900720c */ /* 0x000fc40003f46320 */
[----:B------:R-:W-:Y:S02]  /*1f570*/  ISETP.NE.AND.EX P3, PT, R47, R23, PT, P3 ;  /* 0x000000172f00720c */ /* 0x000fe40003f65330 */
[----:B-1----:R-:W-:Y:S02]  /*1f580*/  SEL R4, RZ, 0xffffffff, P1 ;  /* 0xffffffffff047807 */ /* 0x002fe40000800000 */
[----:B------:R-:W-:Y:S02]  /*1f590*/  ISETP.GE.U32.AND P1, PT, R30, R20, PT ;  /* 0x000000141e00720c */ /* 0x000fe40003f26070 */
[----:B------:R-:W-:Y:S02]  /*1f5a0*/  @!P4 SEL R4, RZ, 0xffffffff, P6 ;  /* 0xffffffffff04c807 */ /* 0x000fe40003000000 */
[----:B------:R-:W-:Y:S02]  /*1f5b0*/  ISETP.GE.U32.AND P4, PT, R45, R22, PT ;  /* 0x000000162d00720c */ /* 0x000fe40003f86070 */
[----:B------:R-:W-:-:S02]  /*1f5c0*/  SEL R5, RZ, 0xffffffff, P2 ;  /* 0xffffffffff057807 */ /* 0x000fc40001000000 */
[----:B------:R-:W-:Y:S02]  /*1f5d0*/  ISETP.GE.U32.AND P2, PT, R32, R50, PT ;  /* 0x000000322000720c */ /* 0x000fe40003f46070 */
[----:B------:R-:W-:Y:S02]  /*1f5e0*/  ISETP.GE.AND.EX P1, PT, R43, R21, PT, P1 ;  /* 0x000000152b00720c */ /* 0x000fe40003f26310 */
[----:B------:R-:W-:Y:S02]  /*1f5f0*/  LOP3.LUT R4, R4, 0x1, RZ, 0xc0, !PT ;  /* 0x0000000104047812 */ /* 0x000fe400078ec0ff */
[----:B------:R-:W-:Y:S02]  /*1f600*/  ISETP.GE.AND.EX P4, PT, R47, R23, PT, P4 ;  /* 0x000000172f00720c */ /* 0x000fe40003f86340 */
[----:B------:R-:W-:Y:S02]  /*1f610*/  ISETP.GE.AND.EX P2, PT, R49, R51, PT, P2 ;  /* 0x000000333100720c */ /* 0x000fe40003f46320 */
[----:B------:R-:W-:-:S02]  /*1f620*/  @!P0 SEL R5, RZ, 0xffffffff, P1 ;  /* 0xffffffffff058807 */ /* 0x000fc40000800000 */
[----:B------:R-:W-:Y:S02]  /*1f630*/  ISETP.NE.U32.AND P0, PT, R4, 0x1, PT ;  /* 0x000000010400780c */ /* 0x000fe40003f05070 */
[----:B------:R-:W-:Y:S02]  /*1f640*/  SEL R4, RZ, 0xffffffff, P4 ;  /* 0xffffffffff047807 */ /* 0x000fe40002000000 */
[----:B------:R-:W-:Y:S02]  /*1f650*/  @!P3 SEL R4, RZ, 0xffffffff, P2 ;  /* 0xffffffffff04b807 */ /* 0x000fe40001000000 */
[----:B------:R-:W-:Y:S02]  /*1f660*/  ISETP.GE.U32.AND P2, PT, R34, UR8, PT ;  /* 0x0000000822007c0c */ /* 0x000fe4000bf46070 */
[----:B------:R-:W-:Y:S02]  /*1f670*/  LOP3.LUT R5, R5, 0x1, RZ, 0xc0, !PT ;  /* 0x0000000105057812 */ /* 0x000fe400078ec0ff */
[----:B------:R-:W-:-:S02]  /*1f680*/  LOP3.LUT R4, R4, 0x1, RZ, 0xc0, !PT ;  /* 0x0000000104047812 */ /* 0x000fc400078ec0ff */
[----:B------:R-:W-:Y:S02]  /*1f690*/  SEL R33, R33, R10, !P0 ;  /* 0x0000000a21217207 */ /* 0x000fe40004000000 */
[----:B------:R-:W-:Y:S02]  /*1f6a0*/  SEL R35, R35, R11, !P0 ;  /* 0x0000000b23237207 */ /* 0x000fe40004000000 */
[----:B------:R-:W-:Y:S02]  /*1f6b0*/  SEL R28, R28, R12, !P0 ;  /* 0x0000000c1c1c7207 */ /* 0x000fe40004000000 */
[----:B------:R-:W-:Y:S02]  /*1f6c0*/  SEL R37, R37, R13, !P0 ;  /* 0x0000000d25257207 */ /* 0x000fe40004000000 */
        /* <DEDUP_REMOVED lines=12> */
.L_x_3231:
[----:B------:R-:W-:Y:S05]  /*1f790*/  BRA `(.L_x_3230) ;  /* 0x00000004009c7947 */ /* 0x000fea0003800000 */
.L_x_3229:
        /* <DEDUP_REMOVED lines=16> */
[----:B------:R-:W2:Y:S01]  /*1f8a0*/  LDC R38, c[0x0][RZ] ;  /* 0x00000000ff267b82 */ /* 0x000ea20000000800 */
[----:B------:R-:W-:Y:S02]  /*1f8b0*/  IMAD.U32 R33, RZ, RZ, UR10 ;  /* 0x0000000aff217e24 */ /* 0x000fe4000f8e00ff */
[----:B------:R-:W-:Y:S02]  /*1f8c0*/  IMAD.U32 R35, RZ, RZ, UR11 ;  /* 0x0000000bff237e24 */ /* 0x000fe4000f8e00ff */
[----:B------:R-:W-:Y:S02]  /*1f8d0*/  IMAD.U32 R28, RZ, RZ, UR12 ;  /* 0x0000000cff1c7e24 */ /* 0x000fe4000f8e00ff */
[----:B------:R-:W-:Y:S01]  /*1f8e0*/  IMAD.U32 R37, RZ, RZ, UR13 ;  /* 0x0000000dff257e24 */ /* 0x000fe2000f8e00ff */
[----:B------:R-:W3:Y:S01]  /*1f8f0*/  LDC.64 R52, c[0x0][0x618] ;  /* 0x00018600ff347b82 */ /* 0x000ee20000000a00 */
[----:B------:R-:W-:-:S02]  /*1f900*/  IMAD.U32 R39, RZ, RZ, UR10 ;  /* 0x0000000aff277e24 */ /* 0x000fc4000f8e00ff */
[----:B------:R-:W-:Y:S02]  /*1f910*/  IMAD.U32 R41, RZ, RZ, UR11 ;  /* 0x0000000bff297e24 */ /* 0x000fe4000f8e00ff */
[----:B------:R-:W-:Y:S02]  /*1f920*/  IMAD.U32 R30, RZ, RZ, UR12 ;  /* 0x0000000cff1e7e24 */ /* 0x000fe4000f8e00ff */
[----:B------:R-:W-:Y:S01]  /*1f930*/  IMAD.U32 R43, RZ, RZ, UR13 ;  /* 0x0000000dff2b7e24 */ /* 0x000fe2000f8e00ff */
[----:B------:R-:W4:Y:S01]  /*1f940*/  LDC R40, c[0x0][0x4] ;  /* 0x00000100ff287b82 */ /* 0x000f220000000800 */
[----:B------:R-:W-:Y:S02]  /*1f950*/  IMAD.U32 R45, RZ, RZ, UR10 ;  /* 0x0000000aff2d7e24 */ /* 0x000fe4000f8e00ff */
[----:B------:R-:W-:Y:S02]  /*1f960*/  IMAD.U32 R47, RZ, RZ, UR11 ;  /* 0x0000000bff2f7e24 */ /* 0x000fe4000f8e00ff */
[----:B------:R-:W-:-:S02]  /*1f970*/  IMAD.U32 R32, RZ, RZ, UR12 ;  /* 0x0000000cff207e24 */ /* 0x000fc4000f8e00ff */
[----:B------:R-:W-:Y:S02]  /*1f980*/  IMAD.U32 R49, RZ, RZ, UR13 ;  /* 0x0000000dff317e24 */ /* 0x000fe4000f8e00ff */
[----:B------:R-:W-:Y:S02]  /*1f990*/  IMAD.MOV.U32 R55, RZ, RZ, R2 ;  /* 0x000000ffff377224 */ /* 0x000fe400078e0002 */
[----:B------:R-:W-:-:S07]  /*1f9a0*/  IMAD R34, R4, UR6, RZ ;  /* 0x0000000604227c24 */ /* 0x000fce000f8e02ff */
.L_x_3233:
[----:B------:R-:W-:-:S04]  /*1f9b0*/  IMAD.IADD R4, R34, 0x1, R55 ;  /* 0x0000000122047824 */ /* 0x000fc800078e0237 */
[----:B--2---:R-:W-:-:S04]  /*1f9c0*/  IMAD R5, R4, R38, R17 ;  /* 0x0000002604057224 */ /* 0x004fc800078e0211 */
[----:B---3--:R-:W-:-:S05]  /*1f9d0*/  IMAD.WIDE.U32 R4, R5, 0x40, R52 ;  /* 0x0000004005047825 */ /* 0x008fca00078e0034 */
[----:B-1----:R-:W2:Y:S04]  /*1f9e0*/  LDG.E.64 R6, desc[UR60][R4.64] ;  /* 0x0000003c04067981 */ /* 0x002ea8000c1e1b00 */
[----:B------:R-:W3:Y:S04]  /*1f9f0*/  LDG.E.64 R8, desc[UR60][R4.64+0x8] ;  /* 0x0000083c04087981 */ /* 0x000ee8000c1e1b00 */
[----:B------:R-:W5:Y:S04]  /*1fa00*/  LDG.E.64 R10, desc[UR60][R4.64+0x10] ;  /* 0x0000103c040a7981 */ /* 0x000f68000c1e1b00 */
[----:B------:R-:W5:Y:S04]  /*1fa10*/  LDG.E.64 R12, desc[UR60][R4.64+0x18] ;  /* 0x0000183c040c7981 */ /* 0x000f68000c1e1b00 */
[----:B------:R-:W5:Y:S04]  /*1fa20*/  LDG.E.64 R14, desc[UR60][R4.64+0x20] ;  /* 0x0000203c040e7981 */ /* 0x000f68000c1e1b00 */
[----:B------:R-:W5:Y:S04]  /*1fa30*/  LDG.E.64 R20, desc[UR60][R4.64+0x28] ;  /* 0x0000283c04147981 */ /* 0x000f68000c1e1b00 */
[----:B------:R-:W5:Y:S04]  /*1fa40*/  LDG.E.64 R22, desc[UR60][R4.64+0x30] ;  /* 0x0000303c04167981 */ /* 0x000f68000c1e1b00 */
[----:B------:R1:W5:Y:S01]  /*1fa50*/  LDG.E.64 R50, desc[UR60][R4.64+0x38] ;  /* 0x0000383c04327981 */ /* 0x000362000c1e1b00 */
[----:B----4-:R-:W-:Y:S01]  /*1fa60*/  IMAD.IADD R55, R40, 0x1, R55 ;  /* 0x0000000128377824 */ /* 0x010fe200078e0237 */
        /* <DEDUP_REMOVED lines=8> */
[----:B-----5:R-:W-:-:S04]  /*1faf0*/  ISETP.NE.U32.AND P1, PT, R33, R10, PT ;  /* 0x0000000a2100720c */ /* 0x020fc80003f25070 */
[-C--:B------:R-:W-:Y:S02]  /*1fb00*/  ISETP.NE.AND.EX P1, PT, R35, R11.reuse, PT, P1 ;  /* 0x0000000b2300720c */ /* 0x080fe40003f25310 */
[----:B------:R-:W-:Y:S02]  /*1fb10*/  ISETP.GE.U32.AND P2, PT, R33, R10, PT ;  /* 0x0000000a2100720c */ /* 0x000fe40003f46070 */
[----:B------:R-:W-:Y:S02]  /*1fb20*/  ISETP.GE.U32.AND P3, PT, R28, R12, PT ;  /* 0x0000000c1c00720c */ /* 0x000fe40003f66070 */
[----:B------:R-:W-:Y:S02]  /*1fb30*/  ISETP.NE.U32.AND P0, PT, R39, R14, PT ;  /* 0x0000000e2700720c */ /* 0x000fe40003f05070 */
[----:B------:R-:W-:Y:S02]  /*1fb40*/  ISETP.GE.AND.EX P2, PT, R35, R11, PT, P2 ;  /* 0x0000000b2300720c */ /* 0x000fe40003f46320 */
[----:B------:R-:W-:-:S02]  /*1fb50*/  ISETP.GE.AND.EX P3, PT, R37, R13, PT, P3 ;  /* 0x0000000d2500720c */ /* 0x000fc40003f66330 */
[-C--:B------:R-:W-:Y:S02]  /*1fb60*/  ISETP.NE.AND.EX P0, PT, R41, R15.reuse, PT, P0 ;  /* 0x0000000f2900720c */ /* 0x080fe40003f05300 */
[----:B-1----:R-:W-:Y:S02]  /*1fb70*/  SEL R4, RZ, 0xffffffff, P2 ;  /* 0xffffffffff047807 */ /* 0x002fe40001000000 */
[----:B------:R-:W-:Y:S02]  /*1fb80*/  ISETP.GE.U32.AND P2, PT, R39, R14, PT ;  /* 0x0000000e2700720c */ /* 0x000fe40003f46070 */
[----:B------:R-:W-:Y:S02]  /*1fb90*/  @!P1 SEL R4, RZ, 0xffffffff, P3 ;  /* 0xffffffffff049807 */ /* 0x000fe40001800000 */
[----:B------:R-:W-:Y:S02]  /*1fba0*/  ISETP.GE.U32.AND P1, PT, R30, R20, PT ;  /* 0x000000141e00720c */ /* 0x000fe40003f26070 */
[----:B------:R-:W-:-:S02]  /*1fbb0*/  ISETP.GE.AND.EX P2, PT, R41, R15, PT, P2 ;  /* 0x0000000f2900720c */ /* 0x000fc40003f46320 */
[----:B------:R-:W-:Y:S02]  /*1fbc0*/  ISETP.GE.AND.EX P1, PT, R43, R21, PT, P1 ;  /* 0x000000152b00720c */ /* 0x000fe40003f26310 */
[----:B------:R-:W-:Y:S02]  /*1fbd0*/  ISETP.NE.U32.AND P4, PT, R45, R22, PT ;  /* 0x000000162d00720c */ /* 0x000fe40003f85070 */
[----:B------:R-:W-:Y:S02]  /*1fbe0*/  SEL R5, RZ, 0xffffffff, P2 ;  /* 0xffffffffff057807 */ /* 0x000fe40001000000 */
[----:B------:R-:W-:Y:S02]  /*1fbf0*/  @!P0 SEL R5, RZ, 0xffffffff, P1 ;  /* 0xffffffffff058807 */ /* 0x000fe40000800000 */
[----:B------:R-:W-:Y:S02]  /*1fc00*/  ISETP.NE.AND.EX P4, PT, R47, R23, PT, P4 ;  /* 0x000000172f00720c */ /* 0x000fe40003f85340 */
[----:B------:R-:W-:-:S02]  /*1fc10*/  LOP3.LUT R5, R5, 0x1, RZ, 0xc0, !PT ;  /* 0x0000000105057812 */ /* 0x000fc400078ec0ff */
[----:B------:R-:W-:Y:S02]  /*1fc20*/  ISETP.GE.U32.AND P3, PT, R45, R22, PT ;  /* 0x000000162d00720c */ /* 0x000fe40003f66070 */
[----:B------:R-:W-:Y:S02]  /*1fc30*/  ISETP.GE.U32.AND P2, PT, R32, R50, PT ;  /* 0x000000322000720c */ /* 0x000fe40003f46070 */
[----:B------:R-:W-:Y:S02]  /*1fc40*/  ISETP.NE.U32.AND P1, PT, R5, 0x1, PT ;  /* 0x000000010500780c */ /* 0x000fe40003f25070 */
[----:B------:R-:W-:Y:S02]  /*1fc50*/  LOP3.LUT R4, R4, 0x1, RZ, 0xc0, !PT ;  /* 0x0000000104047812 */ /* 0x000fe400078ec0ff */
[----:B------:R-:W-:Y:S02]  /*1fc60*/  ISETP.GE.AND.EX P3, PT, R47, R23, PT, P3 ;  /* 0x000000172f00720c */ /* 0x000fe40003f66330 */
[----:B------:R-:W-:-:S02]  /*1fc70*/  ISETP.GE.AND.EX P2, PT, R49, R51, PT, P2 ;  /* 0x000000333100720c */ /* 0x000fc40003f46320 */
[----:B------:R-:W-:Y:S02]  /*1fc80*/  SEL R39, R39, R14, !P1 ;  /* 0x0000000e27277207 */ /* 0x000fe40004800000 */
[----:B------:R-:W-:Y:S02]  /*1fc90*/  SEL R41, R41, R15, !P1 ;  /* 0x0000000f29297207 */ /* 0x000fe40004800000 */
[----:B------:R-:W-:Y:S02]  /*1fca0*/  SEL R30, R30, R20, !P1 ;  /* 0x000000141e1e7207 */ /* 0x000fe40004800000 */
[----:B------:R-:W-:Y:S02]  /*1fcb0*/  SEL R43, R43, R21, !P1 ;  /* 0x000000152b2b7207 */ /* 0x000fe40004800000 */
[----:B------:R-:W-:Y:S02]  /*1fcc0*/  ISETP.GE.U32.AND P1, PT, R55, UR7, PT ;  /* 0x0000000737007c0c */ /* 0x000fe4000bf26070 */
[----:B------:R-:W-:-:S02]  /*1fcd0*/  ISETP.NE.U32.AND P0, PT, R4, 0x1, PT ;  /* 0x000000010400780c */ /* 0x000fc40003f05070 */
[----:B------:R-:W-:Y:S02]  /*1fce0*/  SEL R4, RZ, 0xffffffff, P3 ;  /* 0xffffffffff047807 */ /* 0x000fe40001800000 */
[----:B------:R-:W-:Y:S02]  /*1fcf0*/  @!P4 SEL R4, RZ, 0xffffffff, P2 ;  /* 0xffffffffff04c807 */ /* 0x000fe40001000000 */
[----:B------:R-:W-:Y:S02]  /*1fd00*/  LOP3.LUT R36, R36, 0x1, RZ, 0xc0, !PT ;  /* 0x0000000124247812 */ /* 0x000fe400078ec0ff */
[----:B------:R-:W-:Y:S02]  /*1fd10*/  LOP3.LUT R4, R4, 0x1, RZ, 0xc0, !PT ;  /* 0x0000000104047812 */ /* 0x000fe400078ec0ff */
[----:B------:R-:W-:Y:S02]  /*1fd20*/  SEL R33, R33, R10, !P0 ;  /* 0x0000000a21217207 */ /* 0x000fe40004000000 */
[----:B------:R-:W-:-:S02]  /*1fd30*/  SEL R35, R35, R11, !P0 ;  /* 0x0000000b23237207 */ /* 0x000fc40004000000 */
[----:B------:R-:W-:Y:S02]  /*1fd40*/  SEL R28, R28, R12, !P0 ;  /* 0x0000000c1c1c7207 */ /* 0x000fe40004000000 */
[----:B------:R-:W-:Y:S02]  /*1fd50*/  SEL R37, R37, R13, !P0 ;  /* 0x0000000d25257207 */ /* 0x000fe40004000000 */
        /* <DEDUP_REMOVED lines=10> */
[----:B------:R-:W-:Y:S06]  /*1fe00*/  @!P1 BRA `(.L_x_3233) ;  /* 0xfffffff800e89947 */ /* 0x000fec000383ffff */
.L_x_3230:
[----:B------:R-:W-:Y:S05]  /*1fe10*/  BSYNC B0 ;  /* 0x0000000000007941 */ /* 0x000fea0003800000 */
.L_x_3228:
[----:B------:R-:W2:Y:S01]  /*1fe20*/  LDC R34, c[0x0][RZ] ;  /* 0x00000000ff227b82 */ /* 0x000ea20000000800 */
[----:B------:R-:W-:Y:S01]  /*1fe30*/  UIADD3 UR4, UR4, 0x10, URZ ;  /* 0x0000001004047890 */ /* 0x000fe2000fffe03f */
[----:B------:R-:W-:Y:S01]  /*1fe40*/  IMAD.MOV.U32 R4, RZ, RZ, R3 ;  /* 0x000000ffff047224 */ /* 0x000fe200078e0003 */
[----:B------:R-:W-:Y:S01]  /*1fe50*/  ULDC UR6, c[0x0][0x4] ;  /* 0x0000010000067ab9 */ /* 0x000fe20000000800 */
[----:B------:R-:W-:Y:S01]  /*1fe60*/  IMAD.MOV.U32 R5, RZ, RZ, R29 ;  /* 0x000000ffff057224 */ /* 0x000fe200078e001d */
[----:B------:R-:W-:Y:S01]  /*1fe70*/  ULEA UR4, UR5, UR4, 0x18 ;  /* 0x0000000405047291 */ /* 0x000fe2000f8ec03f */
[----:B-1----:R-:W-:Y:S01]  /*1fe80*/  IMAD.MOV.U32 R6, RZ, RZ, R0 ;  /* 0x000000ffff067224 */ /* 0x002fe200078e0000 */
[----:B------:R-:W-:Y:S01]  /*1fe90*/  USHF.R.U32.HI UR5, URZ, 0x1, UR6 ;  /* 0x000000013f057899 */ /* 0x000fe20008011606 */
[----:B------:R-:W-:Y:S02]  /*1fea0*/  IMAD.MOV.U32 R7, RZ, RZ, R31 ;  /* 0x000000ffff077224 */ /* 0x000fe400078e001f */
[----:B------:R-:W-:-:S02]  /*1feb0*/  IMAD.MOV.U32 R8, RZ, RZ, R33 ;  /* 0x000000ffff087224 */ /* 0x000fc400078e0021 */
[----:B------:R-:W-:Y:S01]  /*1fec0*/  IMAD.MOV.U32 R9, RZ, RZ, R35 ;  /* 0x000000ffff097224 */ /* 0x000fe200078e0023 */
[----:B------:R-:W-:Y:S01]  /*1fed0*/  ISETP.NE.AND P0, PT, RZ, UR5, PT ;  /* 0x00000005ff007c0c */ /* 0x000fe2000bf05270 */
[----:B------:R-:W-:Y:S02]  /*1fee0*/  IMAD.MOV.U32 R10, RZ, RZ, R28 ;  /* 0x000000ffff0a7224 */ /* 0x000fe400078e001c */
[----:B------:R-:W-:Y:S02]  /*1fef0*/  IMAD.MOV.U32 R11, RZ, RZ, R37 ;  /* 0x000000ffff0b7224 */ /* 0x000fe400078e0025 */
[----:B------:R-:W-:Y:S02]  /*1ff00*/  IMAD.MOV.U32 R40, RZ, RZ, R39 ;  /* 0x000000ffff287224 */ /* 0x000fe400078e0027 */
[----:B------:R-:W-:Y:S02]  /*1ff10*/  IMAD.MOV.U32 R42, RZ, RZ, R30 ;  /* 0x000000ffff2a7224 */ /* 0x000fe400078e001e */
[----:B--2---:R-:W-:-:S05]  /*1ff20*/  IMAD R36, R2, R34, R17 ;  /* 0x0000002202247224 */ /* 0x004fca00078e0211 */
[----:B------:R-:W-:-:S05]  /*1ff30*/  LEA R36, R36, UR4, 0x6 ;  /* 0x0000000424247c11 */ /* 0x000fca000f8e30ff */
[----:B------:R1:W-:Y:S04]  /*1ff40*/  STS.128 [R36], R4 ;  /* 0x0000000424007388 */ /* 0x0003e80000000c00 */
[----:B------:R2:W-:Y:S04]  /*1ff50*/  STS.128 [R36+0x10], R8 ;  /* 0x0000100824007388 */ /* 0x0005e80000000c00 */
[----:B------:R2:W-:Y:S01]  /*1ff60*/  STS.128 [R36+0x20], R40 ;  /* 0x0000202824007388 */ /* 0x0005e20000000c00 */
[----:B-1----:R-:W-:Y:S02]  /*1ff70*/  IMAD.MOV.U32 R4, RZ, RZ, R45 ;  /* 0x000000ffff047224 */ /* 0x002fe400078e002d */
[----:B------:R-:W-:-:S02]  /*1ff80*/  IMAD.MOV.U32 R5, RZ, RZ, R47 ;  /* 0x000000ffff057224 */ /* 0x000fc400078e002f */
[----:B------:R-:W-:Y:S02]  /*1ff90*/  IMAD.MOV.U32 R6, RZ, RZ, R32 ;  /* 0x000000ffff067224 */ /* 0x000fe400078e0020 */
[----:B------:R-:W-:-:S05]  /*1ffa0*/  IMAD.MOV.U32 R7, RZ, RZ, R49 ;  /* 0x000000ffff077224 */ /* 0x000fca00078e0031 */
[----:B------:R2:W-:Y:S01]  /*1ffb0*/  STS.128 [R36+0x30], R4 ;  /* 0x0000300424007388 */ /* 0x0005e20000000c00 */
[----:B------:R-:W-:Y:S05]  /*1ffc0*/  @!P0 BRA `(.L_x_3234) ;  /* 0x0000000400708947 */ /* 0x000fea0003800000 */
[----:B--2---:R-:W-:-:S07]  /*1ffd0*/  IMAD.U32 R5, RZ, RZ, UR5 ;  /* 0x00000005ff057e24 */ /* 0x004fce000f8e00ff */
.L_x_3237:
        /* <DEDUP_REMOVED lines=8> */
[----:B------:R-:W-:-:S05]  /*20060*/  IMAD R4, R4, R34, R17 ;  /* 0x0000002204047224 */ /* 0x000fca00078e0211 */
[----:B------:R-:W-:-:S05]  /*20070*/  LEA R38, R4, UR4, 0x6 ;  /* 0x0000000404267c11 */ /* 0x000fca000f8e30ff */
[----:B------:R-:W1:Y:S04]  /*20080*/  LDS.128 R4, [R38] ;  /* 0x0000000026047984 */ /* 0x000e680000000c00 */
[----:B------:R-:W2:Y:S04]  /*20090*/  LDS.128 R8, [R38+0x10] ;  /* 0x0000100026087984 */ /* 0x000ea80000000c00 */
[----:B------:R-:W3:Y:S04]  /*200a0*/  LDS.128 R12, [R38+0x20] ;  /* 0x00002000260c7984 */ /* 0x000ee80000000c00 */
[----:B------:R4:W5:Y:S01]  /*200b0*/  LDS.128 R20, [R38+0x30] ;  /* 0x0000300026147984 */ /* 0x0009620000000c00 */
[----:B-1----:R-:W-:-:S02]  /*200c0*/  ISETP.NE.U32.AND P0, PT, R3, R4, PT ;  /* 0x000000040300720c */ /* 0x002fc40003f05070 */
[----:B------:R-:W-:Y:S02]  /*200d0*/  ISETP.GE.U32.AND P4, PT, R3, R4, PT ;  /* 0x000000040300720c */ /* 0x000fe40003f86070 */
[----:B--2---:R-:W-:Y:S02]  /*200e0*/  ISETP.NE.U32.AND P3, PT, R33, R8, PT ;  /* 0x000000082100720c */ /* 0x004fe40003f65070 */
[CC--:B------:R-:W-:Y:S02]  /*200f0*/  ISETP.NE.AND.EX P0, PT, R29.reuse, R5.reuse, PT, P0 ;  /* 0x000000051d00720c */ /* 0x0c0fe40003f05300 */
[----:B------:R-:W-:Y:S02]  /*20100*/  ISETP.GE.AND.EX P4, PT, R29, R5, PT, P4 ;  /* 0x000000051d00720c */ /* 0x000fe40003f86340 */
[----:B------:R-:W-:Y:S02]  /*20110*/  ISETP.NE.AND.EX P3, PT, R35, R9, PT, P3 ;  /* 0x000000092300720c */ /* 0x000fe40003f65330 */
[----:B------:R-:W-:-:S02]  /*20120*/  ISETP.GE.U32.AND P2, PT, R0, R6, PT ;  /* 0x000000060000720c */ /* 0x000fc40003f46070 */
[----:B------:R-:W-:Y:S02]  /*20130*/  ISETP.GE.U32.AND P1, PT, R33, R8, PT ;  /* 0x000000082100720c */ /* 0x000fe40003f26070 */
[----:B------:R-:W-:Y:S02]  /*20140*/  SEL R40, RZ, 0xffffffff, P4 ;  /* 0xffffffffff287807 */ /* 0x000fe40002000000 */
[----:B------:R-:W-:Y:S02]  /*20150*/  ISETP.GE.U32.AND P4, PT, R28, R10, PT ;  /* 0x0000000a1c00720c */ /* 0x000fe40003f86070 */
[----:B------:R-:W-:Y:S02]  /*20160*/  ISETP.GE.AND.EX P2, PT, R31, R7, PT, P2 ;  /* 0x000000071f00720c */ /* 0x000fe40003f46320 */
[----:B------:R-:W-:Y:S02]  /*20170*/  ISETP.GE.AND.EX P1, PT, R35, R9, PT, P1 ;  /* 0x000000092300720c */ /* 0x000fe40003f26310 */
[----:B------:R-:W-:-:S02]  /*20180*/  ISETP.GE.AND.EX P4, PT, R37, R11, PT, P4 ;  /* 0x0000000b2500720c */ /* 0x000fc40003f86340 */
[----:B------:R-:W-:Y:S02]  /*20190*/  @!P0 SEL R40, RZ, 0xffffffff, P2 ;  /* 0xffffffffff288807 */ /* 0x000fe40001000000 */
[----:B----4-:R-:W-:Y:S02]  /*201a0*/  SEL R38, RZ, 0xffffffff, P1 ;  /* 0xffffffffff267807 */ /* 0x010fe40000800000 */
[CC--:B---3--:R-:W-:Y:S02]  /*201b0*/  ISETP.GE.U32.AND P0, PT, R39.reuse, R12.reuse, PT ;  /* 0x0000000c2700720c */ /* 0x0c8fe40003f06070 */
[----:B------:R-:W-:Y:S02]  /*201c0*/  @!P3 SEL R38, RZ, 0xffffffff, P4 ;  /* 0xffffffffff26b807 */ /* 0x000fe40002000000 */
[----:B------:R-:W-:Y:S02]  /*201d0*/  ISETP.NE.U32.AND P1, PT, R39, R12, PT ;  /* 0x0000000c2700720c */ /* 0x000fe40003f25070 */
[----:B-----5:R-:W-:-:S02]  /*201e0*/  ISETP.NE.U32.AND P3, PT, R45, R20, PT ;  /* 0x000000142d00720c */ /* 0x020fc40003f65070 */
[----:B------:R-:W-:Y:S02]  /*201f0*/  ISETP.GE.U32.AND P4, PT, R45, R20, PT ;  /* 0x000000142d00720c */ /* 0x000fe40003f86070 */
[CC--:B------:R-:W-:Y:S02]  /*20200*/  ISETP.GE.AND.EX P0, PT, R41.reuse, R13.reuse, PT, P0 ;  /* 0x0000000d2900720c */ /* 0x0c0fe40003f06300 */
[----:B------:R-:W-:Y:S02]  /*20210*/  LOP3.LUT R40, R40, 0x1, RZ, 0xc0, !PT ;  /* 0x0000000128287812 */ /* 0x000fe400078ec0ff */
[----:B------:R-:W-:Y:S02]  /*20220*/  ISETP.NE.AND.EX P1, PT, R41, R13, PT, P1 ;  /* 0x0000000d2900720c */ /* 0x000fe40003f25310 */
[CC--:B------:R-:W-:Y:S02]  /*20230*/  ISETP.GE.AND.EX P4, PT, R47.reuse, R21.reuse, PT, P4 ;  /* 0x000000152f00720c */ /* 0x0c0fe40003f86340 */
[----:B------:R-:W-:-:S02]  /*20240*/  ISETP.NE.AND.EX P3, PT, R47, R21, PT, P3 ;  /* 0x000000152f00720c */ /* 0x000fc40003f65330 */
[----:B------:R-:W-:Y:S02]  /*20250*/  SEL R42, RZ, 0xffffffff, P0 ;  /* 0xffffffffff2a7807 */ /* 0x000fe40000000000 */
[----:B------:R-:W-:Y:S02]  /*20260*/  ISETP.NE.U32.AND P0, PT, R40, 0x1, PT ;  /* 0x000000012800780c */ /* 0x000fe40003f05070 */
[----:B------:R-:W-:Y:S02]  /*20270*/  SEL R40, RZ, 0xffffffff, P4 ;  /* 0xffffffffff287807 */ /* 0x000fe40002000000 */
[----:B------:R-:W-:Y:S02]  /*20280*/  ISETP.GE.U32.AND P2, PT, R30, R14, PT ;  /* 0x0000000e1e00720c */ /* 0x000fe40003f46070 */
[----:B------:R-:W-:Y:S02]  /*20290*/  ISETP.GE.U32.AND P4, PT, R32, R22, PT ;  /* 0x000000162000720c */ /* 0x000fe40003f86070 */
[----:B------:R-:W-:-:S02]  /*202a0*/  ISETP.GE.AND.EX P2, PT, R43, R15, PT, P2 ;  /* 0x0000000f2b00720c */ /* 0x000fc40003f46320 */
[----:B------:R-:W-:Y:S02]  /*202b0*/  ISETP.GE.AND.EX P4, PT, R49, R23, PT, P4 ;  /* 0x000000173100720c */ /* 0x000fe40003f86340 */
[----:B------:R-:W-:Y:S02]  /*202c0*/  LOP3.LUT R38, R38, 0x1, RZ, 0xc0, !PT ;  /* 0x0000000126267812 */ /* 0x000fe400078ec0ff */
[----:B------:R-:W-:Y:S02]  /*202d0*/  SEL R3, R3, R4, !P0 ;  /* 0x0000000403037207 */ /* 0x000fe40004000000 */
[----:B------:R-:W-:Y:S02]  /*202e0*/  SEL R29, R29, R5, !P0 ;  /* 0x000000051d1d7207 */ /* 0x000fe40004000000 */
[----:B------:R-:W-:Y:S01]  /*202f0*/  @!P1 SEL R42, RZ, 0xffffffff, P2 ;  /* 0xffffffffff2a9807 */ /* 0x000fe20001000000 */
[----:B------:R-:W-:Y:S01]  /*20300*/  IMAD.MOV.U32 R4, RZ, RZ, R3 ;  /* 0x000000ffff047224 */ /* 0x000fe200078e0003 */
[----:B------:R-:W-:Y:S01]  /*20310*/  SEL R0, R0, R6, !P0 ;  /* 0x0000000600007207 */ /* 0x000fe20004000000 */
[----:B------:R-:W-:Y:S01]  /*20320*/  IMAD.MOV.U32 R5, RZ, RZ, R29 ;  /* 0x000000ffff057224 */ /* 0x000fe200078e001d */
[----:B------:R-:W-:-:S02]  /*20330*/  SEL R31, R31, R7, !P0 ;  /* 0x000000071f1f7207 */ /* 0x000fc40004000000 */
[----:B------:R-:W-:Y:S01]  /*20340*/  @!P3 SEL R40, RZ, 0xffffffff, P4 ;  /* 0xffffffffff28b807 */ /* 0x000fe20002000000 */
[----:B------:R-:W-:Y:S01]  /*20350*/  IMAD.MOV.U32 R6, RZ, RZ, R0 ;  /* 0x000000ffff067224 */ /* 0x000fe200078e0000 */
[----:B------:R-:W-:Y:S01]  /*20360*/  ISETP.NE.U32.AND P1, PT, R38, 0x1, PT ;  /* 0x000000012600780c */ /* 0x000fe20003f25070 */
[----:B------:R-:W-:Y:S01]  /*20370*/  IMAD.MOV.U32 R7, RZ, RZ, R31 ;  /* 0x000000ffff077224 */ /* 0x000fe200078e001f */
[----:B------:R-:W-:Y:S02]  /*20380*/  LOP3.LUT R42, R42, 0x1, RZ, 0xc0, !PT ;  /* 0x000000012a2a7812 */ /* 0x000fe400078ec0ff */
[----:B------:R-:W-:Y:S02]  /*20390*/  LOP3.LUT R40, R40, 0x1, RZ, 0xc0, !PT ;  /* 0x0000000128287812 */ /* 0x000fe400078ec0ff */
[----:B------:R-:W-:Y:S01]  /*203a0*/  SEL R33, R33, R8, !P1 ;  /* 0x0000000821217207 */ /* 0x000fe20004800000 */
[----:B------:R1:W-:Y:S01]  /*203b0*/  STS.128 [R36], R4 ;  /* 0x0000000424007388 */ /* 0x0003e20000000c00 */
[----:B------:R-:W-:-:S02]  /*203c0*/  SEL R35, R35, R9, !P1 ;  /* 0x0000000923237207 */ /* 0x000fc40004800000 */
[----:B------:R-:W-:Y:S02]  /*203d0*/  SEL R28, R28, R10, !P1 ;  /* 0x0000000a1c1c7207 */ /* 0x000fe40004800000 */
[----:B------:R-:W-:Y:S02]  /*203e0*/  SEL R37, R37, R11, !P1 ;  /* 0x0000000b25257207 */ /* 0x000fe40004800000 */
[----:B------:R-:W-:Y:S02]  /*203f0*/  ISETP.NE.U32.AND P0, PT, R42, 0x1, PT ;  /* 0x000000012a00780c */ /* 0x000fe40003f05070 */
[----:B------:R-:W-:Y:S02]  /*20400*/  ISETP.NE.U32.AND P1, PT, R40, 0x1, PT ;  /* 0x000000012800780c */ /* 0x000fe40003f25070 */
[----:B------:R-:W-:Y:S02]  /*20410*/  SEL R39, R39, R12, !P0 ;  /* 0x0000000c27277207 */ /* 0x000fe40004000000 */
[----:B------:R-:W-:-:S02]  /*20420*/  SEL R30, R30, R14, !P0 ;  /* 0x0000000e1e1e7207 */ /* 0x000fc40004000000 */
[----:B------:R-:W-:Y:S01]  /*20430*/  SEL R45, R45, R20, !P1 ;  /* 0x000000142d2d7207 */ /* 0x000fe20004800000 */
[----:B-1----:R-:W-:Y:S01]  /*20440*/  IMAD.MOV.U32 R4, RZ, RZ, R33 ;  /* 0x000000ffff047224 */ /* 0x002fe200078e0021 */
        /* <DEDUP_REMOVED lines=10> */
[----:B------:R1:W-:Y:S04]  /*204f0*/  STS.128 [R36+0x10], R4 ;  /* 0x0000100424007388 */ /* 0x0003e80000000c00 */
[----:B------:R2:W-:Y:S01]  /*20500*/  STS.128 [R36+0x20], R40 ;  /* 0x0000202824007388 */ /* 0x0005e20000000c00 */
[----:B-1----:R-:W-:-:S02]  /*20510*/  IMAD.MOV.U32 R4, RZ, RZ, R45 ;  /* 0x000000ffff047224 */ /* 0x002fc400078e002d */
[----:B------:R-:W-:Y:S02]  /*20520*/  IMAD.MOV.U32 R5, RZ, RZ, R47 ;  /* 0x000000ffff057224 */ /* 0x000fe400078e002f */
[----:B------:R-:W-:Y:S02]  /*20530*/  IMAD.MOV.U32 R6, RZ, RZ, R32 ;  /* 0x000000ffff067224 */ /* 0x000fe400078e0020 */
[----:B------:R-:W-:-:S05]  /*20540*/  IMAD.MOV.U32 R7, RZ, RZ, R49 ;  /* 0x000000ffff077224 */ /* 0x000fca00078e0031 */
[----:B------:R2:W-:Y:S02]  /*20550*/  STS.128 [R36+0x30], R4 ;  /* 0x0000300424007388 */ /* 0x0005e40000000c00 */
.L_x_3236:
[----:B------:R-:W-:Y:S05]  /*20560*/  BSYNC B0 ;  /* 0x0000000000007941 */ /* 0x000fea0003800000 */
.L_x_3235:
[----:B--2---:R-:W-:Y:S01]  /*20570*/  IMAD.MOV.U32 R5, RZ, RZ, R44 ;  /* 0x000000ffff057224 */ /* 0x004fe200078e002c */
[----:B------:R-:W-:Y:S06]  /*20580*/  @P6 BRA `(.L_x_3237) ;  /* 0xfffffff800946947 */ /* 0x000fec000383ffff */
.L_x_3234:
[----:B------:R-:W-:Y:S02]  /*20590*/  ULDC UR4, c[0x0][0x240] ;  /* 0x0000900000047ab9 */ /* 0x000fe40000000800 */
[----:B------:R-:W-:-:S13]  /*205a0*/  ISETP.NE.AND P0, PT, RZ, UR4, PT ;  /* 0x00000004ff007c0c */ /* 0x000fda000bf05270 */
[----:B------:R-:W-:Y:S05]  /*205b0*/  @!P0 BRA `(.L_x_3238) ;  /* 0x0000000c00108947 */ /* 0x000fea0003800000 */
[----:B------:R-:W-:Y:S01]  /*205c0*/  ISETP.GT.AND P0, PT, R34, 0x20, PT ;  /* 0x000000202200780c */ /* 0x000fe20003f04270 */
[----:B------:R-:W-:-:S12]  /*205d0*/  IMAD.MOV.U32 R2, RZ, RZ, R34 ;  /* 0x000000ffff027224 */ /* 0x000fd800078e0022 */
[----:B------:R-:W-:Y:S05]  /*205e0*/  @!P0 BRA `(.L_x_3239) ;  /* 0x0000000400c88947 */ /* 0x000fea0003800000 */
[----:B--2---:R-:W-:Y:S01]  /*205f0*/  IMAD.MOV.U32 R4, RZ, RZ, R3 ;  /* 0x000000ffff047224 */ /* 0x004fe200078e0003 */
[----:B------:R-:W-:Y:S01]  /*20600*/  LEA.HI R2, R34, R34, RZ, 0x1 ;  /* 0x0000002222027211 */ /* 0x000fe200078f08ff */
[----:B------:R-:W-:Y:S02]  /*20610*/  IMAD.MOV.U32 R5, RZ, RZ, R29 ;  /* 0x000000ffff057224 */ /* 0x000fe400078e001d */
[----:B------:R-:W-:Y:S01]  /*20620*/  IMAD.MOV.U32 R6, RZ, RZ, R0 ;  /* 0x000000ffff067224 */ /* 0x000fe200078e0000 */
[----:B------:R-:W-:Y:S01]  /*20630*/  SHF.R.S32.HI R12, RZ, 0x1, R2 ;  /* 0x00000001ff0c7819 */ /* 0x000fe20000011402 */
[----:B------:R-:W-:Y:S02]  /*20640*/  IMAD.MOV.U32 R7, RZ, RZ, R31 ;  /* 0x000000ffff077224 */ /* 0x000fe400078e001f */
[----:B------:R-:W-:Y:S01]  /*20650*/  IMAD.MOV.U32 R8, RZ, RZ, R33 ;  /* 0x000000ffff087224 */ /* 0x000fe200078e0021 */
[----:B------:R-:W-:Y:S01]  /*20660*/  ISETP.GE.AND P0, PT, R12, 0x20, PT ;  /* 0x000000200c00780c */ /* 0x000fe20003f06270 */
[----:B------:R-:W-:Y:S01]  /*20670*/  IMAD.MOV.U32 R9, RZ, RZ, R35 ;  /* 0x000000ffff097224 */ /* 0x000fe200078e0023 */
[----:B------:R1:W-:Y:S01]  /*20680*/  STS.128 [R36], R4 ;  /* 0x0000000424007388 */ /* 0x0003e20000000c00 */
[----:B------:R-:W-:-:S02]  /*20690*/  IMAD.MOV.U32 R10, RZ, RZ, R28 ;  /* 0x000000ffff0a7224 */ /* 0x000fc400078e001c */
[----:B------:R-:W-:Y:S02]  /*206a0*/  IMAD.MOV.U32 R11, RZ, RZ, R37 ;  /* 0x000000ffff0b7224 */ /* 0x000fe400078e0025 */
[----:B------:R-:W-:Y:S02]  /*206b0*/  IMAD.MOV.U32 R40, RZ, RZ, R39 ;  /* 0x000000ffff287224 */ /* 0x000fe400078e0027 */
[----:B------:R-:W-:Y:S01]  /*206c0*/  IMAD.MOV.U32 R42, RZ, RZ, R30 ;  /* 0x000000ffff2a7224 */ /* 0x000fe200078e001e */
[----:B------:R3:W-:Y:S01]  /*206d0*/  STS.128 [R36+0x10], R8 ;  /* 0x0000100824007388 */ /* 0x0007e20000000c00 */
[----:B------:R-:W-:-:S03]  /*206e0*/  IMAD.MOV.U32 R2, RZ, RZ, 0x20 ;  /* 0x00000020ff027424 */ /* 0x000fc600078e00ff */
[----:B------:R3:W-:Y:S01]  /*206f0*/  STS.128 [R36+0x20], R40 ;  /* 0x0000202824007388 */ /* 0x0007e20000000c00 */
[----:B-1----:R-:W-:Y:S02]  /*20700*/  IMAD.MOV.U32 R4, RZ, RZ, R45 ;  /* 0x000000ffff047224 */ /* 0x002fe400078e002d */
[----:B------:R-:W-:Y:S02]  /*20710*/  IMAD.MOV.U32 R5, RZ, RZ, R47 ;  /* 0x000000ffff057224 */ /* 0x000fe400078e002f */
[----:B------:R-:W-:Y:S02]  /*20720*/  IMAD.MOV.U32 R6, RZ, RZ, R32 ;  /* 0x000000ffff067224 */ /* 0x000fe400078e0020 */
[----:B------:R-:W-:-:S05]  /*20730*/  IMAD.MOV.U32 R7, RZ, RZ, R49 ;  /* 0x000000ffff077224 */ /* 0x000fca00078e0031 */
[----:B------:R3:W-:Y:S01]  /*20740*/  STS.128 [R36+0x30], R4 ;  /* 0x0000300424007388 */ /* 0x0007e20000000c00 */
[----:B------:R-:W-:Y:S05]  /*20750*/  @!P0 BRA `(.L_x_3239) ;  /* 0x00000004006c8947 */ /* 0x000fea0003800000 */
[----:B------:R-:W-:-:S07]  /*20760*/  IMAD.MOV.U32 R2, RZ, RZ, R12 ;  /* 0x000000ffff027224 */ /* 0x000fce00078e000c */
.L_x_3242:
[----:B-1-3--:R-:W-:Y:S01]  /*20770*/  IMAD.IADD R5, R17, 0x1, R2 ;  /* 0x0000000111057824 */ /* 0x00afe200078e0202 */
[----:B------:R-:W-:Y:S04]  /*20780*/  BAR.SYNC.DEFER_BLOCKING 0x0 ;  /* 0x0000000000007b1d */ /* 0x000fe80000010000 */
[----:B------:R-:W-:Y:S02]  /*20790*/  ISETP.GE.U32.AND P0, PT, R5, R34, PT ;  /* 0x000000220500720c */ /* 0x000fe40003f06070 */
[----:B------:R-:W-:Y:S02]  /*207a0*/  BSSY B0, `(.L_x_3240) ;  /* 0x0000052000007945 */ /* 0x000fe40003800000 */
[----:B------:R-:W-:-:S13]  /*207b0*/  ISETP.GE.U32.OR P0, PT, R17, R2, P0 ;  /* 0x000000021100720c */ /* 0x000fda0000706470 */
[----:B------:R-:W-:Y:S05]  /*207c0*/  @P0 BRA `(.L_x_3241) ;  /* 0x00000004003c0947 */ /* 0x000fea0003800000 */
[----:B------:R-:W-:-:S05]  /*207d0*/  IMAD R38, R2, 0x40, R36 ;  /* 0x0000004002267824 */ /* 0x000fca00078e0224 */
[----:B------:R-:W1:Y:S04]  /*207e0*/  LDS.128 R4, [R38] ;  /* 0x0000000026047984 */ /* 0x000e680000000c00 */
[----:B------:R-:W2:Y:S04]  /*207f0*/  LDS.128 R8, [R38+0x10] ;  /* 0x0000100026087984 */ /* 0x000ea80000000c00 */
[----:B------:R-:W3:Y:S04]  /*20800*/  LDS.128 R12, [R38+0x20] ;  /* 0x00002000260c7984 */ /* 0x000ee80000000c00 */
[----:B------:R-:W4:Y:S01]  /*20810*/  LDS.128 R20, [R38+0x30] ;  /* 0x0000300026147984 */ /* 0x000f220000000c00 */
[----:B-1----:R-:W-:-:S02]  /*20820*/  ISETP.NE.U32.AND P0, PT, R3, R4, PT ;  /* 0x000000040300720c */ /* 0x002fc40003f05070 */
[----:B------:R-:W-:Y:S02]  /*20830*/  ISETP.GE.U32.AND P2, PT, R3, R4, PT ;  /* 0x000000040300720c */ /* 0x000fe40003f46070 */
[CC--:B------:R-:W-:Y:S02]  /*20840*/  ISETP.NE.AND.EX P0, PT, R29.reuse, R5.reuse, PT, P0 ;  /* 0x000000051d00720c */ /* 0x0c0fe40003f05300 */
[----:B------:R-:W-:Y:S02]  /*20850*/  ISETP.GE.U32.AND P1, PT, R0, R6, PT ;  /* 0x000000060000720c */ /* 0x000fe40003f26070 */
[----:B------:R-:W-:Y:S02]  /*20860*/  ISETP.GE.AND.EX P2, PT, R29, R5, PT, P2 ;  /* 0x000000051d00720c */ /* 0x000fe40003f46320 */
[----:B------:R-:W-:Y:S02]  /*20870*/  ISETP.GE.AND.EX P1, PT, R31, R7, PT, P1 ;  /* 0x000000071f00720c */ /* 0x000fe40003f26310 */
[----:B------:R-:W-:-:S02]  /*20880*/  SEL R40, RZ, 0xffffffff, P2 ;  /* 0xffffffffff287807 */ /* 0x000fc40001000000 */
[C---:B--2---:R-:W-:Y:S02]  /*20890*/  ISETP.GE.U32.AND P2, PT, R33.reuse, R8, PT ;  /* 0x000000082100720c */ /* 0x044fe40003f46070 */
[----:B------:R-:W-:Y:S02]  /*208a0*/  ISETP.GE.U32.AND P3, PT, R28, R10, PT ;  /* 0x0000000a1c00720c */ /* 0x000fe40003f66070 */
[----:B------:R-:W-:Y:S02]  /*208b0*/  @!P0 SEL R40, RZ, 0xffffffff, P1 ;  /* 0xffffffffff288807 */ /* 0x000fe40000800000 */
[----:B------:R-:W-:Y:S02]  /*208c0*/  ISETP.NE.U32.AND P1, PT, R33, R8, PT ;  /* 0x000000082100720c */ /* 0x000fe40003f25070 */
[----:B------:R-:W-:Y:S02]  /*208d0*/  LOP3.LUT R40, R40, 0x1, RZ, 0xc0, !PT ;  /* 0x0000000128287812 */ /* 0x000fe400078ec0ff */
[----:B------:R-:W-:-:S02]  /*208e0*/  ISETP.NE.AND.EX P1, PT, R35, R9, PT, P1 ;  /* 0x000000092300720c */ /* 0x000fc40003f25310 */
[----:B------:R-:W-:Y:S02]  /*208f0*/  ISETP.NE.U32.AND P6, PT, R40, 0x1, PT ;  /* 0x000000012800780c */ /* 0x000fe40003fc5070 */
[----:B------:R-:W-:Y:S02]  /*20900*/  ISETP.GE.AND.EX P2, PT, R35, R9, PT, P2 ;  /* 0x000000092300720c */ /* 0x000fe40003f46320 */
[----:B---3--:R-:W-:Y:S02]  /*20910*/  ISETP.NE.U32.AND P0, PT, R39, R12, PT ;  /* 0x0000000c2700720c */ /* 0x008fe40003f05070 */
[----:B------:R-:W-:Y:S02]  /*20920*/  SEL R3, R3, R4, !P6 ;  /* 0x0000000403037207 */ /* 0x000fe40007000000 */
[----:B------:R-:W-:Y:S02]  /*20930*/  SEL R4, RZ, 0xffffffff, P2 ;  /* 0xffffffffff047807 */ /* 0x000fe40001000000 */
[----:B------:R-:W-:-:S02]  /*20940*/  ISETP.GE.AND.EX P3, PT, R37, R11, PT, P3 ;  /* 0x0000000b2500720c */ /* 0x000fc40003f66330 */
[----:B------:R-:W-:Y:S02]  /*20950*/  ISETP.GE.U32.AND P2, PT, R39, R12, PT ;  /* 0x0000000c2700720c */ /* 0x000fe40003f46070 */
[----:B----4-:R-:W-:Y:S02]  /*20960*/  ISETP.NE.U32.AND P4, PT, R45, R20, PT ;  /* 0x000000142d00720c */ /* 0x010fe40003f85070 */
[CC--:B------:R-:W-:Y:S02]  /*20970*/  ISETP.NE.AND.EX P0, PT, R41.reuse, R13.reuse, PT, P0 ;  /* 0x0000000d2900720c */ /* 0x0c0fe40003f05300 */
[----:B------:R-:W-:Y:S02]  /*20980*/  @!P1 SEL R4, RZ, 0xffffffff, P3 ;  /* 0xffffffffff049807 */ /* 0x000fe40001800000 */
[----:B------:R-:W-:Y:S02]  /*20990*/  ISETP.GE.AND.EX P2, PT, R41, R13, PT, P2 ;  /* 0x0000000d2900720c */ /* 0x000fe40003f46320 */
[----:B------:R-:W-:-:S02]  /*209a0*/  ISETP.NE.AND.EX P4, PT, R47, R21, PT, P4 ;  /* 0x000000152f00720c */ /* 0x000fc40003f85340 */
[----:B------:R-:W-:Y:S02]  /*209b0*/  ISETP.GE.U32.AND P3, PT, R30, R14, PT ;  /* 0x0000000e1e00720c */ /* 0x000fe40003f66070 */
[----:B------:R-:W-:Y:S02]  /*209c0*/  SEL R29, R29, R5, !P6 ;  /* 0x000000051d1d7207 */ /* 0x000fe40007000000 */
[----:B------:R-:W-:Y:S02]  /*209d0*/  ISETP.GE.U32.AND P1, PT, R45, R20, PT ;  /* 0x000000142d00720c */ /* 0x000fe40003f26070 */
[----:B------:R-:W-:Y:S02]  /*209e0*/  SEL R5, RZ, 0xffffffff, P2 ;  /* 0xffffffffff057807 */ /* 0x000fe40001000000 */
[----:B------:R-:W-:Y:S02]  /*209f0*/  ISETP.GE.U32.AND P2, PT, R32, R22, PT ;  /* 0x000000162000720c */ /* 0x000fe40003f46070 */
[----:B------:R-:W-:-:S02]  /*20a00*/  ISETP.GE.AND.EX P3, PT, R43, R15, PT, P3 ;  /* 0x0000000f2b00720c */ /* 0x000fc40003f66330 */
[----:B------:R-:W-:Y:S02]  /*20a10*/  ISETP.GE.AND.EX P1, PT, R47, R21, PT, P1 ;  /* 0x000000152f00720c */ /* 0x000fe40003f26310 */
[----:B------:R-:W-:Y:S02]  /*20a20*/  ISETP.GE.AND.EX P2, PT, R49, R23, PT, P2 ;  /* 0x000000173100720c */ /* 0x000fe40003f46320 */
[----:B------:R-:W-:Y:S02]  /*20a30*/  @!P0 SEL R5, RZ, 0xffffffff, P3 ;  /* 0xffffffffff058807 */ /* 0x000fe40001800000 */
[----:B------:R-:W-:Y:S02]  /*20a40*/  LOP3.LUT R4, R4, 0x1, RZ, 0xc0, !PT ;  /* 0x0000000104047812 */ /* 0x000fe400078ec0ff */
[----:B------:R-:W-:Y:S02]  /*20a50*/  SEL R38, RZ, 0xffffffff, P1 ;  /* 0xffffffffff267807 */ /* 0x000fe40000800000 */
[----:B------:R-:W-:-:S02]  /*20a60*/  SEL R0, R0, R6, !P6 ;  /* 0x0000000600007207 */ /* 0x000fc40007000000 */
[----:B------:R-:W-:Y:S02]  /*20a70*/  SEL R31, R31, R7, !P6 ;  /* 0x000000071f1f7207 */ /* 0x000fe40007000000 */
[----:B------:R-:W-:Y:S01]  /*20a80*/  @!P4 SEL R38, RZ, 0xffffffff, P2 ;  /* 0xffffffffff26c807 */ /* 0x000fe20001000000 */
[----:B------:R-:W-:Y:S01]  /*20a90*/  IMAD.MOV.U32 R6, RZ, RZ, R0 ;  /* 0x000000ffff067224 */ /* 0x000fe200078e0000 */
[----:B------:R-:W-:Y:S01]  /*20aa0*/  LOP3.LUT R5, R5, 0x1, RZ, 0xc0, !PT ;  /* 0x0000000105057812 */ /* 0x000fe200078ec0ff */
[----:B------:R-:W-:Y:S01]  /*20ab0*/  IMAD.MOV.U32 R7, RZ, RZ, R31 ;  /* 0x000000ffff077224 */ /* 0x000fe200078e001f */
[----:B------:R-:W-:Y:S01]  /*20ac0*/  ISETP.NE.U32.AND P1, PT, R4, 0x1, PT ;  /* 0x000000010400780c */ /* 0x000fe20003f25070 */
[----:B------:R-:W-:Y:S01]  /*20ad0*/  IMAD.MOV.U32 R4, RZ, RZ, R3 ;  /* 0x000000ffff047224 */ /* 0x000fe200078e0003 */
[----:B------:R-:W-:Y:S02]  /*20ae0*/  LOP3.LUT R38, R38, 0x1, RZ, 0xc0, !PT ;  /* 0x0000000126267812 */ /* 0x000fe400078ec0ff */
[----:B------:R-:W-:Y:S01]  /*20af0*/  ISETP.NE.U32.AND P0, PT, R5, 0x1, PT ;  /* 0x000000010500780c */ /* 0x000fe20003f05070 */
[----:B------:R-:W-:Y:S01]  /*20b00*/  IMAD.MOV.U32 R5, RZ, RZ, R29 ;  /* 0x000000ffff057224 */ /* 0x000fe200078e001d */
[----:B------:R-:W-:-:S02]  /*20b10*/  SEL R33, R33, R8, !P1 ;  /* 0x0000000821217207 */ /* 0x000fc40004800000 */
[----:B------:R-:W-:Y:S02]  /*20b20*/  SEL R35, R35, R9, !P1 ;  /* 0x0000000923237207 */ /* 0x000fe40004800000 */
[----:B------:R-:W-:Y:S01]  /*20b30*/  SEL R28, R28, R10, !P1 ;  /* 0x0000000a1c1c7207 */ /* 0x000fe20004800000 */
[----:B------:R1:W-:Y:S01]  /*20b40*/  STS.128 [R36], R4 ;  /* 0x0000000424007388 */ /* 0x0003e20000000c00 */
[----:B------:R-:W-:Y:S02]  /*20b50*/  SEL R37, R37, R11, !P1 ;  /* 0x0000000b25257207 */ /* 0x000fe40004800000 */
[----:B------:R-:W-:Y:S02]  /*20b60*/  ISETP.NE.U32.AND P1, PT, R38, 0x1, PT ;  /* 0x000000012600780c */ /* 0x000fe40003f25070 */
[----:B------:R-:W-:Y:S02]  /*20b70*/  SEL R39, R39, R12, !P0 ;  /* 0x0000000c27277207 */ /* 0x000fe40004000000 */
[----:B------:R-:W-:-:S02]  /*20b80*/  SEL R30, R30, R14, !P0 ;  /* 0x0000000e1e1e7207 */ /* 0x000fc40004000000 */
[----:B------:R-:W-:Y:S01]  /*20b90*/  SEL R45, R45, R20, !P1 ;  /* 0x000000142d2d7207 */ /* 0x000fe20004800000 */
[----:B------:R-:W-:Y:S01]  /*20ba0*/  IMAD.MOV.U32 R40, RZ, RZ, R39 ;  /* 0x000000ffff287224 */ /* 0x000fe200078e0027 */
[----:B------:R-:W-:Y:S01]  /*20bb0*/  SEL R47, R47, R21, !P1 ;  /* 0x000000152f2f7207 */ /* 0x000fe20004800000 */
[----:B------:R-:W-:Y:S01]  /*20bc0*/  IMAD.MOV.U32 R42, RZ, RZ, R30 ;  /* 0x000000ffff2a7224 */ /* 0x000fe200078e001e */
[----:B------:R-:W-:Y:S02]  /*20bd0*/  SEL R32, R32, R22, !P1 ;  /* 0x0000001620207207 */ /* 0x000fe40004800000 */
[----:B------:R-:W-:Y:S01]  /*20be0*/  SEL R49, R49, R23, !P1 ;  /* 0x0000001731317207 */ /* 0x000fe20004800000 */
[----:B-1----:R-:W-:Y:S01]  /*20bf0*/  IMAD.MOV.U32 R4, RZ, RZ, R33 ;  /* 0x000000ffff047224 */ /* 0x002fe200078e0021 */
[----:B------:R-:W-:Y:S01]  /*20c00*/  SEL R41, R41, R13, !P0 ;  /* 0x0000000d29297207 */ /* 0x000fe20004000000 */
[----:B------:R-:W-:Y:S01]  /*20c10*/  IMAD.MOV.U32 R5, RZ, RZ, R35 ;  /* 0x000000ffff057224 */ /* 0x000fe200078e0023 */
[----:B------:R-:W-:Y:S01]  /*20c20*/  SEL R43, R43, R15, !P0 ;  /* 0x0000000f2b2b7207 */ /* 0x000fe20004000000 */
[----:B------:R-:W-:-:S02]  /*20c30*/  IMAD.MOV.U32 R6, RZ, RZ, R28 ;  /* 0x000000ffff067224 */ /* 0x000fc400078e001c */
[----:B------:R-:W-:Y:S02]  /*20c40*/  IMAD.MOV.U32 R7, RZ, RZ, R37 ;  /* 0x000000ffff077224 */ /* 0x000fe400078e0025 */
[----:B------:R-:W-:Y:S04]  /*20c50*/  STS.128 [R36+0x20], R40 ;  /* 0x0000202824007388 */ /* 0x000fe80000000c00 */
[----:B------:R1:W-:Y:S02]  /*20c60*/  STS.128 [R36+0x10], R4 ;  /* 0x0000100424007388 */ /* 0x0003e40000000c00 */
[----:B-1----:R-:W-:Y:S02]  /*20c70*/  IMAD.MOV.U32 R4, RZ, RZ, R45 ;  /* 0x000000ffff047224 */ /* 0x002fe400078e002d */
[----:B------:R-:W-:-:S02]  /*20c80*/  IMAD.MOV.U32 R5, RZ, RZ, R47 ;  /* 0x000000ffff057224 */ /* 0x000fc400078e002f */
[----:B------:R-:W-:Y:S02]  /*20c90*/  IMAD.MOV.U32 R6, RZ, RZ, R32 ;  /* 0x000000ffff067224 */ /* 0x000fe400078e0020 */
[----:B------:R-:W-:-:S05]  /*20ca0*/  IMAD.MOV.U32 R7, RZ, RZ, R49 ;  /* 0x000000ffff077224 */ /* 0x000fca00078e0031 */
[----:B------:R1:W-:Y:S02]  /*20cb0*/  STS.128 [R36+0x30], R4 ;  /* 0x0000300424007388 */ /* 0x0003e40000000c00 */
.L_x_3241:
[----:B------:R-:W-:Y:S05]  /*20cc0*/  BSYNC B0 ;  /* 0x0000000000007941 */ /* 0x000fea0003800000 */
.L_x_3240:
[----:B------:R-:W-:-:S04]  /*20cd0*/  SHF.R.S32.HI R2, RZ, 0x1, R2 ;  /* 0x00000001ff027819 */ /* 0x000fc80000011402 */
[----:B------:R-:W-:-:S13]  /*20ce0*/  ISETP.GE.AND P0, PT, R2, 0x20, PT ;  /* 0x000000200200780c */ /* 0x000fda0003f06270 */
[----:B------:R-:W-:Y:S05]  /*20cf0*/  @P0 BRA `(.L_x_3242) ;  /* 0xfffffff8009c0947 */ /* 0x000fea000383ffff */
[----:B------:R-:W-:-:S07]  /*20d00*/  IMAD.MOV.U32 R2, RZ, RZ, 0x20 ;  /* 0x00000020ff027424 */ /* 0x000fce00078e00ff */
.L_x_3239:
[----:B------:R-:W-:Y:S01]  /*20d10*/  BAR.SYNC.DEFER_BLOCKING 0x0 ;  /* 0x0000000000007b1d */ /* 0x000fe20000010000 */
[----:B------:R-:W-:-:S13]  /*20d20*/  ISETP.GE.AND P0, PT, R2, 0x2, PT ;  /* 0x000000020200780c */ /* 0x000fda0003f06270 */
[----:B------:R-:W-:Y:S05]  /*20d30*/  @!P0 BRA `(.L_x_3238) ;  /* 0x0000000400308947 */ /* 0x000fea0003800000 */
[----:B-123--:R-:W-:-:S07]  /*20d40*/  IMAD.MOV.U32 R4, RZ, RZ, 0x1 ;  /* 0x00000001ff047424 */ /* 0x00efce00078e00ff */
.L_x_3243:
[----:B------:R-:W1:Y:S04]  /*20d50*/  SHFL.DOWN PT, R8, R3, R4, 0x1f ;  /* 0x08001f0403087589 */ /* 0x000e6800000e0000 */
[----:B------:R-:W2:Y:S04]  /*20d60*/  SHFL.DOWN PT, R6, R29, R4, 0x1f ;  /* 0x08001f041d067589 */ /* 0x000ea800000e0000 */
[----:B------:R-:W3:Y:S04]  /*20d70*/  SHFL.DOWN PT, R5, R0, R4, 0x1f ;  /* 0x08001f0400057589 */ /* 0x000ee800000e0000 */
[----:B------:R-:W4:Y:S04]  /*20d80*/  SHFL.DOWN PT, R10, R31, R4, 0x1f ;  /* 0x08001f041f0a7589 */ /* 0x000f2800000e0000 */
[----:B------:R-:W5:Y:S04]  /*20d90*/  SHFL.DOWN PT, R40, R45, R4, 0x1f ;  /* 0x08001f042d287589 */ /* 0x000f6800000e0000 */
[----:B------:R-:W0:Y:S01]  /*20da0*/  SHFL.DOWN PT, R38, R47, R4, 0x1f ;  /* 0x08001f042f267589 */ /* 0x000e2200000e0000 */
[----:B-1----:R-:W-:-:S03]  /*20db0*/  ISETP.NE.U32.AND P0, PT, R3, R8, PT ;  /* 0x000000080300720c */ /* 0x002fc60003f05070 */
[----:B------:R-:W1:Y:S01]  /*20dc0*/  SHFL.DOWN PT, R14, R33, R4, 0x1f ;  /* 0x08001f04210e7589 */ /* 0x000e6200000e0000 */
[----:B------:R-:W-:Y:S02]  /*20dd0*/  ISETP.GE.U32.AND P2, PT, R3, R8, PT ;  /* 0x000000080300720c */ /* 0x000fe40003f46070 */
[CC--:B--2---:R-:W-:Y:S01]  /*20de0*/  ISETP.NE.AND.EX P0, PT, R29.reuse, R6.reuse, PT, P0 ;  /* 0x000000061d00720c */ /* 0x0c4fe20003f05300 */
[----:B------:R-:W2:Y:S01]  /*20df0*/  SHFL.DOWN PT, R34, R39, R4, 0x1f ;  /* 0x08001f0427227589 */ /* 0x000ea200000e0000 */
[----:B------:R-:W-:Y:S02]  /*20e00*/  ISETP.GE.AND.EX P2, PT, R29, R6, PT, P2 ;  /* 0x000000061d00720c */ /* 0x000fe40003f46320 */
[----:B---3--:R-:W-:Y:S01]  /*20e10*/  ISETP.GE.U32.AND P6, PT, R0, R5, PT ;  /* 0x000000050000720c */ /* 0x008fe20003fc6070 */
[----:B------:R-:W3:Y:S01]  /*20e20*/  SHFL.DOWN PT, R17, R32, R4, 0x1f ;  /* 0x08001f0420117589 */ /* 0x000ee200000e0000 */
[----:B------:R-:W-:Y:S02]  /*20e30*/  SEL R7, RZ, 0xffffffff, P2 ;  /* 0xffffffffff077807 */ /* 0x000fe40001000000 */
[----:B----4-:R-:W-:Y:S01]  /*20e40*/  ISETP.GE.AND.EX P6, PT, R31, R10, PT, P6 ;  /* 0x0000000a1f00720c */ /* 0x010fe20003fc6360 */
[----:B------:R-:W4:Y:S04]  /*20e50*/  SHFL.DOWN PT, R12, R35, R4, 0x1f ;  /* 0x08001f04230c7589 */ /* 0x000f2800000e0000 */
[----:B------:R-:W4:Y:S01]  /*20e60*/  SHFL.DOWN PT, R22, R41, R4, 0x1f ;  /* 0x08001f0429167589 */ /* 0x000f2200000e0000 */
[----:B------:R-:W-:-:S02]  /*20e70*/  @!P0 SEL R7, RZ, 0xffffffff, P6 ;  /* 0xffffffffff078807 */ /* 0x000fc40003000000 */
[CC--:B-----5:R-:W-:Y:S01]  /*20e80*/  ISETP.NE.U32.AND P6, PT, R45.reuse, R40.reuse, PT ;  /* 0x000000282d00720c */ /* 0x0e0fe20003fc5070 */
[----:B------:R-:W5:Y:S01]  /*20e90*/  SHFL.DOWN PT, R42, R49, R4, 0x1f ;  /* 0x08001f04312a7589 */ /* 0x000f6200000e0000 */
[----:B------:R-:W-:Y:S02]  /*20ea0*/  ISETP.GE.U32.AND P0, PT, R45, R40, PT ;  /* 0x000000282d00720c */ /* 0x000fe40003f06070 */
[CC--:B0-----:R-:W-:Y:S01]  /*20eb0*/  ISETP.NE.AND.EX P6, PT, R47.reuse, R38.reuse, PT, P6 ;  /* 0x000000262f00720c */ /* 0x0c1fe20003fc5360 */
[----:B------:R-:W0:Y:S01]  /*20ec0*/  SHFL.DOWN PT, R9, R28, R4, 0x1f ;  /* 0x08001f041c097589 */ /* 0x000e2200000e0000 */
[----:B------:R-:W-:Y:S02]  /*20ed0*/  ISETP.GE.AND.EX P0, PT, R47, R38, PT, P0 ;  /* 0x000000262f00720c */ /* 0x000fe40003f06300 */
[----:B-1----:R-:W-:Y:S01]  /*20ee0*/  ISETP.NE.U32.AND P1, PT, R33, R14, PT ;  /* 0x0000000e2100720c */ /* 0x002fe20003f25070 */
[----:B------:R-:W1:Y:S01]  /*20ef0*/  SHFL.DOWN PT, R13, R30, R4, 0x1f ;  /* 0x08001f041e0d7589 */ /* 0x000e6200000e0000 */
[----:B------:R-:W-:-:S02]  /*20f00*/  SEL R21, RZ, 0xffffffff, P0 ;  /* 0xffffffffff157807 */ /* 0x000fc40000000000 */
[----:B------:R-:W-:Y:S01]  /*20f10*/  ISETP.GE.U32.AND P2, PT, R33, R14, PT ;  /* 0x0000000e2100720c */ /* 0x000fe20003f46070 */
[----:B------:R-:W1:Y:S01]  /*20f20*/  SHFL.DOWN PT, R20, R37, R4, 0x1f ;  /* 0x08001f0425147589 */ /* 0x000e6200000e0000 */
[CC--:B--2---:R-:W-:Y:S02]  /*20f30*/  ISETP.NE.U32.AND P3, PT, R39.reuse, R34.reuse, PT ;  /* 0x000000222700720c */ /* 0x0c4fe40003f65070 */
[----:B------:R-:W-:Y:S01]  /*20f40*/  ISETP.GE.U32.AND P4, PT, R39, R34, PT ;  /* 0x000000222700720c */ /* 0x000fe20003f86070 */
[----:B------:R2:W1:Y:S01]  /*20f50*/  SHFL.DOWN PT, R36, R43, R4, 0x1f ;  /* 0x08001f042b247589 */ /* 0x00046200000e0000 */
[----:B---3--:R-:W-:Y:S02]  /*20f60*/  ISETP.GE.U32.AND P0, PT, R32, R17, PT ;  /* 0x000000112000720c */ /* 0x008fe40003f06070 */
[CC--:B----4-:R-:W-:Y:S02]  /*20f70*/  ISETP.NE.AND.EX P1, PT, R35.reuse, R12.reuse, PT, P1 ;  /* 0x0000000c2300720c */ /* 0x0d0fe40003f25310 */
[----:B------:R-:W-:-:S02]  /*20f80*/  ISETP.GE.AND.EX P2, PT, R35, R12, PT, P2 ;  /* 0x0000000c2300720c */ /* 0x000fc40003f46320 */
[CC--:B------:R-:W-:Y:S02]  /*20f90*/  ISETP.NE.AND.EX P3, PT, R41.reuse, R22.reuse, PT, P3 ;  /* 0x000000162900720c */ /* 0x0c0fe40003f65330 */
[----:B------:R-:W-:Y:S01]  /*20fa0*/  ISETP.GE.AND.EX P4, PT, R41, R22, PT, P4 ;  /* 0x000000162900720c */ /* 0x000fe20003f86340 */
[----:B--2---:R-:W-:Y:S01]  /*20fb0*/  IMAD.SHL.U32 R4, R4, 0x2, RZ ;  /* 0x0000000204047824 */ /* 0x004fe200078e00ff */
[----:B-----5:R-:W-:Y:S02]  /*20fc0*/  ISETP.GE.AND.EX P0, PT, R49, R42, PT, P0 ;  /* 0x0000002a3100720c */ /* 0x020fe40003f06300 */
[----:B------:R-:W-:Y:S02]  /*20fd0*/  LOP3.LUT R7, R7, 0x1, RZ, 0xc0, !PT ;  /* 0x0000000107077812 */ /* 0x000fe400078ec0ff */
[----:B------:R-:W-:Y:S02]  /*20fe0*/  SEL R11, RZ, 0xffffffff, P2 ;  /* 0xffffffffff0b7807 */ /* 0x000fe40001000000 */
[----:B------:R-:W-:-:S02]  /*20ff0*/  SEL R15, RZ, 0xffffffff, P4 ;  /* 0xffffffffff0f7807 */ /* 0x000fc40002000000 */
[----:B------:R-:W-:Y:S02]  /*21000*/  @!P6 SEL R21, RZ, 0xffffffff, P0 ;  /* 0xffffffffff15e807 */ /* 0x000fe40000000000 */
[----:B0-----:R-:W-:Y:S02]  /*21010*/  ISETP.GE.U32.AND P2, PT, R28, R9, PT ;  /* 0x000000091c00720c */ /* 0x001fe40003f46070 */
[----:B-1----:R-:W-:Y:S02]  /*21020*/  ISETP.GE.U32.AND P4, PT, R30, R13, PT ;  /* 0x0000000d1e00720c */ /* 0x002fe40003f86070 */
[----:B------:R-:W-:Y:S02]  /*21030*/  ISETP.NE.U32.AND P0, PT, R7, 0x1, PT ;  /* 0x000000010700780c */ /* 0x000fe40003f05070 */
[----:B------:R-:W-:Y:S02]  /*21040*/  ISETP.GE.AND.EX P2, PT, R37, R20, PT, P2 ;  /* 0x000000142500720c */ /* 0x000fe40003f46320 */
[----:B------:R-:W-:-:S02]  /*21050*/  ISETP.GE.AND.EX P4, PT, R43, R36, PT, P4 ;  /* 0x000000242b00720c */ /* 0x000fc40003f86340 */
[----:B------:R-:W-:Y:S02]  /*21060*/  SEL R3, R3, R8, !P0 ;  /* 0x0000000803037207 */ /* 0x000fe40004000000 */
[----:B------:R-:W-:Y:S02]  /*21070*/  SEL R29, R29, R6, !P0 ;  /* 0x000000061d1d7207 */ /* 0x000fe40004000000 */
[----:B------:R-:W-:Y:S02]  /*21080*/  SEL R0, R0, R5, !P0 ;  /* 0x0000000500007207 */ /* 0x000fe40004000000 */
[----:B------:R-:W-:Y:S02]  /*21090*/  SEL R31, R31, R10, !P0 ;  /* 0x0000000a1f1f7207 */ /* 0x000fe40004000000 */
[----:B------:R-:W-:Y:S02]  /*210a0*/  ISETP.GE.AND P0, PT, R4, R2, PT ;  /* 0x000000020400720c */ /* 0x000fe40003f06270 */
[----:B------:R-:W-:-:S02]  /*210b0*/  @!P1 SEL R11, RZ, 0xffffffff, P2 ;  /* 0xffffffffff0b9807 */ /* 0x000fc40001000000 */
[----:B------:R-:W-:Y:S02]  /*210c0*/  @!P3 SEL R15, RZ, 0xffffffff, P4 ;  /* 0xffffffffff0fb807 */ /* 0x000fe40002000000 */
        /* <DEDUP_REMOVED lines=17> */
[----:B------:R-:W-:Y:S01]  /*211e0*/  SEL R49, R49, R42, !P3 ;  /* 0x0000002a31317207 */ /* 0x000fe20005800000 */
[----:B------:R-:W-:Y:S06]  /*211f0*/  @!P0 BRA `(.L_x_3243) ;  /* 0xfffffff800d48947 */ /* 0x000fec000383ffff */
.L_x_3238:
        /* <DEDUP_REMOVED lines=13> */
[----:B--23--:R-:W-:Y:S02]  /*212d0*/  IADD3.X R43, R43, UR5, RZ, P4, !PT ;  /* 0x000000052b2b7c10 */ /* 0x00cfe4000a7fe4ff */
[----:B------:R-:W-:-:S07]  /*212e0*/  IADD3.X R49, R49, UR5, RZ, P5, !PT ;  /* 0x0000000531317c10 */ /* 0x000fce000affe4ff */
.L_x_3244:
[----:B------:R-:W-:Y:S05]  /*212f0*/  @!P0 BRA `(.L_x_3245) ;  /* 0x0000000800c88947 */ /* 0x000fea0003800000 */
[----:B------:R-:W-:Y:S02]  /*21300*/  ULDC.U8 UR4, c[0x0][0x631] ;  /* 0x00018c4000047ab9 */ /* 0x000fe40000000000 */
[----:B------:R-:W-:Y:S01]  /*21310*/  ISETP.NE.AND P5, PT, RZ, UR4, PT ;  /* 0x00000004ff007c0c */ /* 0x000fe2000bfa5270 */
[----:B------:R-:W-:-:S12]  /*21320*/  @!P1 BRA `(.L_x_3246) ;  /* 0x0000000400009947 */ /* 0x000fd80003800000 */
[----:B-123--:R-:W2:Y:S04]  /*21330*/  LDG.E.64 R4, desc[UR60][R18.64] ;  /* 0x0000003c12047981 */ /* 0x00eea8000c1e1b00 */
[----:B------:R-:W3:Y:S04]  /*21340*/  LDG.E.64 R6, desc[UR60][R18.64+0x8] ;  /* 0x0000083c12067981 */ /* 0x000ee8000c1e1b00 */
[----:B------:R-:W4:Y:S04]  /*21350*/  LDG.E.64 R8, desc[UR60][R18.64+0x10] ;  /* 0x0000103c12087981 */ /* 0x000f28000c1e1b00 */
[----:B------:R-:W5:Y:S04]  /*21360*/  LDG.E.64 R10, desc[UR60][R18.64+0x18] ;  /* 0x0000183c120a7981 */ /* 0x000f68000c1e1b00 */
[----:B------:R-:W5:Y:S04]  /*21370*/  LDG.E.64 R12, desc[UR60][R18.64+0x20] ;  /* 0x0000203c120c7981 */ /* 0x000f68000c1e1b00 */
[----:B------:R-:W5:Y:S04]  /*21380*/  LDG.E.64 R20, desc[UR60][R18.64+0x30] ;  /* 0x0000303c12147981 */ /* 0x000f68000c1e1b00 */
[----:B------:R-:W5:Y:S04]  /*21390*/  LDG.E.64 R14, desc[UR60][R18.64+0x28] ;  /* 0x0000283c120e7981 */ /* 0x000f68000c1e1b00 */
[----:B------:R-:W5:Y:S01]  /*213a0*/  LDG.E.64 R22, desc[UR60][R18.64+0x38] ;  /* 0x0000383c12167981 */ /* 0x000f62000c1e1b00 */
[----:B--2---:R-:W-:-:S02]  /*213b0*/  ISETP.NE.U32.AND P0, PT, R4, R3, PT ;  /* 0x000000030400720c */ /* 0x004fc40003f05070 */
[----:B------:R-:W-:Y:S02]  /*213c0*/  ISETP.GE.U32.AND P2, PT, R4, R3, PT ;  /* 0x000000030400720c */ /* 0x000fe40003f46070 */
[CC--:B------:R-:W-:Y:S02]  /*213d0*/  ISETP.NE.AND.EX P0, PT, R5.reuse, R29.reuse, PT, P0 ;  /* 0x0000001d0500720c */ /* 0x0c0fe40003f05300 */
[----:B---3--:R-:W-:Y:S02]  /*213e0*/  ISETP.GE.U32.AND P1, PT, R6, R0, PT ;  /* 0x000000000600720c */ /* 0x008fe40003f26070 */
[----:B------:R-:W-:Y:S02]  /*213f0*/  ISETP.GE.AND.EX P2, PT, R5, R29, PT, P2 ;  /* 0x0000001d0500720c */ /* 0x000fe40003f46320 */
[----:B------:R-:W-:Y:S02]  /*21400*/  ISETP.GE.AND.EX P1, PT, R7, R31, PT, P1 ;  /* 0x0000001f0700720c */ /* 0x000fe40003f26310 */
[----:B------:R-:W-:-:S02]  /*21410*/  SEL R2, RZ, 0xffffffff, P2 ;  /* 0xffffffffff027807 */ /* 0x000fc40001000000 */
[-C--:B----4-:R-:W-:Y:S02]  /*21420*/  ISETP.GE.U32.AND P2, PT, R8, R33.reuse, PT ;  /* 0x000000210800720c */ /* 0x090fe40003f46070 */
[----:B-----5:R-:W-:Y:S02]  /*21430*/  ISETP.GE.U32.AND P3, PT, R10, R28, PT ;  /* 0x0000001c0a00720c */ /* 0x020fe40003f66070 */
[----:B------:R-:W-:Y:S02]  /*21440*/  @!P0 SEL R2, RZ, 0xffffffff, P1 ;  /* 0xffffffffff028807 */ /* 0x000fe40000800000 */
[----:B------:R-:W-:Y:S02]  /*21450*/  ISETP.NE.U32.AND P1, PT, R8, R33, PT ;  /* 0x000000210800720c */ /* 0x000fe40003f25070 */
[----:B------:R-:W-:Y:S02]  /*21460*/  LOP3.LUT R2, R2, 0x1, RZ, 0xc0, !PT ;  /* 0x0000000102027812 */ /* 0x000fe400078ec0ff */
[----:B------:R-:W-:-:S02]  /*21470*/  ISETP.NE.AND.EX P1, PT, R9, R35, PT, P1 ;  /* 0x000000230900720c */ /* 0x000fc40003f25310 */
[----:B------:R-:W-:Y:S02]  /*21480*/  ISETP.GE.AND.EX P2, PT, R9, R35, PT, P2 ;  /* 0x000000230900720c */ /* 0x000fe40003f46320 */
[----:B------:R-:W-:Y:S02]  /*21490*/  ISETP.NE.U32.AND P6, PT, R2, 0x1, PT ;  /* 0x000000010200780c */ /* 0x000fe40003fc5070 */
[----:B------:R-:W-:Y:S02]  /*214a0*/  SEL R2, RZ, 0xffffffff, P2 ;  /* 0xffffffffff027807 */ /* 0x000fe40001000000 */
[CC--:B------:R-:W-:Y:S02]  /*214b0*/  ISETP.NE.U32.AND P0, PT, R12.reuse, R39.reuse, PT ;  /* 0x000000270c00720c */ /* 0x0c0fe40003f05070 */
[----:B------:R-:W-:Y:S02]  /*214c0*/  ISETP.GE.U32.AND P2, PT, R12, R39, PT ;  /* 0x000000270c00720c */ /* 0x000fe40003f46070 */
[----:B------:R-:W-:-:S02]  /*214d0*/  ISETP.NE.U32.AND P4, PT, R20, R45, PT ;  /* 0x0000002d1400720c */ /* 0x000fc40003f85070 */
[----:B------:R-:W-:Y:S02]  /*214e0*/  ISETP.GE.AND.EX P3, PT, R11, R37, PT, P3 ;  /* 0x000000250b00720c */ /* 0x000fe40003f66330 */
[CC--:B------:R-:W-:Y:S02]  /*214f0*/  ISETP.NE.AND.EX P0, PT, R13.reuse, R41.reuse, PT, P0 ;  /* 0x000000290d00720c */ /* 0x0c0fe40003f05300 */
[----:B------:R-:W-:Y:S02]  /*21500*/  ISETP.GE.AND.EX P2, PT, R13, R41, PT, P2 ;  /* 0x000000290d00720c */ /* 0x000fe40003f46320 */
[----:B------:R-:W-:Y:S02]  /*21510*/  ISETP.NE.AND.EX P4, PT, R21, R47, PT, P4 ;  /* 0x0000002f1500720c */ /* 0x000fe40003f85340 */
[----:B------:R-:W-:Y:S02]  /*21520*/  SEL R3, R4, R3, !P6 ;  /* 0x0000000304037207 */ /* 0x000fe40007000000 */
[----:B------:R-:W-:-:S02]  /*21530*/  @!P1 SEL R2, RZ, 0xffffffff, P3 ;  /* 0xffffffffff029807 */ /* 0x000fc40001800000 */
[----:B------:R-:W-:Y:S02]  /*21540*/  ISETP.GE.U32.AND P1, PT, R20, R45, PT ;  /* 0x0000002d1400720c */ /* 0x000fe40003f26070 */
[----:B------:R-:W-:Y:S02]  /*21550*/  SEL R4, RZ, 0xffffffff, P2 ;  /* 0xffffffffff047807 */ /* 0x000fe40001000000 */
[----:B------:R-:W-:Y:S02]  /*21560*/  ISETP.GE.U32.AND P3, PT, R14, R30, PT ;  /* 0x0000001e0e00720c */ /* 0x000fe40003f66070 */
[----:B------:R-:W-:Y:S02]  /*21570*/  ISETP.GE.U32.AND P2, PT, R22, R32, PT ;  /* 0x000000201600720c */ /* 0x000fe40003f46070 */
[----:B------:R-:W-:Y:S02]  /*21580*/  ISETP.GE.AND.EX P1, PT, R21, R47, PT, P1 ;  /* 0x0000002f1500720c */ /* 0x000fe40003f26310 */
[----:B------:R-:W-:-:S02]  /*21590*/  ISETP.GE.AND.EX P3, PT, R15, R43, PT, P3 ;  /* 0x0000002b0f00720c */ /* 0x000fc40003f66330 */
[----:B------:R-:W-:Y:S02]  /*215a0*/  ISETP.GE.AND.EX P2, PT, R23, R49, PT, P2 ;  /* 0x000000311700720c */ /* 0x000fe40003f46320 */
[----:B------:R-:W-:Y:S02]  /*215b0*/  SEL R29, R5, R29, !P6 ;  /* 0x0000001d051d7207 */ /* 0x000fe40007000000 */
        /* <DEDUP_REMOVED lines=22> */
[----:B------:R-:W-:-:S07]  /*21720*/  SEL R49, R23, R49, !P1 ;  /* 0x0000003117317207 */ /* 0x000fce0004800000 */
.L_x_3246:
[----:B------:R-:W-:Y:S02]  /*21730*/  IMAD.MOV.U32 R2, RZ, RZ, R3 ;  /* 0x000000ffff027224 */ /* 0x000fe400078e0003 */
[----:B------:R-:W-:Y:S02]  /*21740*/  IMAD.MOV.U32 R3, RZ, RZ, R29 ;  /* 0x000000ffff037224 */ /* 0x000fe400078e001d */
[----:B------:R-:W-:Y:S02]  /*21750*/  IMAD.MOV.U32 R23, RZ, RZ, R31 ;  /* 0x000000ffff177224 */ /* 0x000fe400078e001f */
[----:B------:R-:W-:Y:S02]  /*21760*/  IMAD.MOV.U32 R34, RZ, RZ, R33 ;  /* 0x000000ffff227224 */ /* 0x000fe400078e0021 */
[----:B------:R-:W-:Y:S02]  /*21770*/  IMAD.MOV.U32 R22, RZ, RZ, R0 ;  /* 0x000000ffff167224 */ /* 0x000fe400078e0000 */
[----:B------:R-:W-:-:S02]  /*21780*/  IMAD.MOV.U32 R29, RZ, RZ, R37 ;  /* 0x000000ffff1d7224 */ /* 0x000fc400078e0025 */
[----:B--23--:R-:W-:Y:S02]  /*21790*/  IMAD.MOV.U32 R40, RZ, RZ, R39 ;  /* 0x000000ffff287224 */ /* 0x00cfe400078e0027 */
[----:B------:R-:W-:Y:S02]  /*217a0*/  IMAD.MOV.U32 R31, RZ, RZ, R43 ;  /* 0x000000ffff1f7224 */ /* 0x000fe400078e002b */
        /* <DEDUP_REMOVED lines=10> */
[----:B-1----:R-:W-:Y:S01]  /*21850*/  IMAD.U32 R4, RZ, RZ, UR4 ;  /* 0x00000004ff047e24 */ /* 0x002fe2000f8e00ff */
        /* <DEDUP_REMOVED lines=12> */
.L_x_3248:
        /* <DEDUP_REMOVED lines=9> */
[----:B-1----:R-:W-:Y:S01]  /*219b0*/  IMAD.U32 R4, RZ, RZ, UR4 ;  /* 0x00000004ff047e24 */ /* 0x002fe2000f8e00ff */
        /* <DEDUP_REMOVED lines=12> */
.L_x_3249:
        /* <DEDUP_REMOVED lines=10> */
[----:B---3--:R1:W3:Y:S01]  /*21b20*/  LDC.64 R2, c[0x4][R0] ;  /* 0x0100000000027b82 */ /* 0x0082e20000000a00 */
        /* <DEDUP_REMOVED lines=11> */
.L_x_3250:
        /* <DEDUP_REMOVED lines=21> */
[----:B0-234-:R-:W-:Y:S05]  /*21d30*/  CALL.ABS.NOINC R2 ;  /* 0x0000000002007343 */ /* 0x01dfea0003c00000 */
.L_x_3251:
[----:B------:R-:W-:Y:S02]  /*21d40*/  ULDC.64 UR4, c[0x0][0x600] ;  /* 0x0001800000047ab9 */ /* 0x000fe40000000a00 */
[----:B------:R-:W-:-:S05]  /*21d50*/  IADD3 R16, P0, R16, UR4, RZ ;  /* 0x0000000410107c10 */ /* 0x000fca000ff1e0ff */
[----:B------:R-:W-:-:S05]  /*21d60*/  IMAD.X R17, RZ, RZ, UR5, P0 ;  /* 0x00000005ff117e24 */ /* 0x000fca00080e06ff */
[----:B------:R-:W-:Y:S01]  /*21d70*/  STG.E.64 desc[UR60][R16.64], R32 ;  /* 0x0000002010007986 */ /* 0x000fe2000c101b3c */
[----:B------:R-:W-:Y:S05]  /*21d80*/  EXIT ;  /* 0x000000000000794d */ /* 0x000fea0003800000 */
.L_x_3247:
        /* <DEDUP_REMOVED lines=9> */
.L_x_3245:
[----:B------:R-:W-:Y:S05]  /*21e20*/  @!P1 BRA `(.L_x_3252) ;  /* 0x00000000005c9947 */ /* 0x000fea0003800000 */
[----:B------:R-:W-:Y:S01]  /*21e30*/  MOV R0, 0x0 ;  /* 0x0000000000007802 */ /* 0x000fe20000000f00 */
[----:B------:R-:W-:Y:S01]  /*21e40*/  ULDC.64 UR4, c[0x4][0x3c8] ;  /* 0x0100f20000047ab9 */ /* 0x000fe20000000a00 */
[----:B------:R-:W-:Y:S01]  /*21e50*/  ULDC.64 UR6, c[0x4][0x3c0] ;  /* 0x0100f00000067ab9 */ /* 0x000fe20000000a00 */
[----:B-123--:R-:W-:Y:S01]  /*21e60*/  IMAD.U32 R4, RZ, RZ, UR4 ;  /* 0x00000004ff047e24 */ /* 0x00efe2000f8e00ff */
        /* <DEDUP_REMOVED lines=12> */
.L_x_3253:
[----:B------:R-:W-:Y:S01]  /*21f30*/  IMAD.MOV.U32 R0, RZ, RZ, RZ ;  /* 0x000000ffff007224 */ /* 0x000fe200078e00ff */
[----:B------:R-:W-:Y:S01]  /*21f40*/  CS2R R30, SRZ ;  /* 0x00000000001e7805 */ /* 0x000fe2000001ff00 */
[----:B------:R-:W-:Y:S02]  /*21f50*/  IMAD.MOV.U32 R28, RZ, RZ, RZ ;  /* 0x000000ffff1c7224 */ /* 0x000fe400078e00ff */
[----:B------:R-:W-:Y:S02]  /*21f60*/  IMAD.MOV.U32 R37, RZ, RZ, RZ ;  /* 0x000000ffff257224 */ /* 0x000fe400078e00ff */
[----:B------:R-:W-:Y:S02]  /*21f70*/  IMAD.MOV.U32 R43, RZ, RZ, RZ ;  /* 0x000000ffff2b7224 */ /* 0x000fe400078e00ff */
[----:B------:R-:W-:Y:S02]  /*21f80*/  IMAD.MOV.U32 R32, RZ, RZ, RZ ;  /* 0x000000ffff207224 */ /* 0x000fe400078e00ff */
[----:B------:R-:W-:-:S07]  /*21f90*/  IMAD.MOV.U32 R49, RZ, RZ, RZ ;  /* 0x000000ffff317224 */ /* 0x000fce00078e00ff */
.L_x_3252:
[----:B------:R-:W-:Y:S01]  /*21fa0*/  ULDC.U8 UR4, c[0x0][0x631] ;  /* 0x00018c4000047ab9 */ /* 0x000fe20000000000 */
[----:B------:R-:W-:Y:S01]  /*21fb0*/  IMAD.MOV.U32 R19, RZ, RZ, R31 ;  /* 0x000000ffff137224 */ /* 0x000fe200078e001f */
[----:B------:R-:W-:Y:S01]  /*21fc0*/  ISETP.NE.AND P0, PT, RZ, UR4, PT ;  /* 0x00000004ff007c0c */ /* 0x000fe2000bf05270 */
[----:B------:R-:W-:Y:S02]  /*21fd0*/  IMAD.MOV.U32 R18, RZ, RZ, R0 ;  /* 0x000000ffff127224 */ /* 0x000fe400078e0000 */
[----:B------:R-:W-:Y:S02]  /*21fe0*/  IMAD.MOV.U32 R29, RZ, RZ, R37 ;  /* 0x000000ffff1d7224 */ /* 0x000fe400078e0025 */
[----:B------:R-:W-:Y:S02]  /*21ff0*/  IMAD.MOV.U32 R31, RZ, RZ, R43 ;  /* 0x000000ffff1f7224 */ /* 0x000fe400078e002b */
[----:B------:R-:W-:-:S06]  /*22000*/  IMAD.MOV.U32 R33, RZ, RZ, R49 ;  /* 0x000000ffff217224 */ /* 0x000fcc00078e0031 */
        /* <DEDUP_REMOVED lines=21> */
.L_x_3255:
        /* <DEDUP_REMOVED lines=21> */
[----:B0-2-4-:R-:W-:Y:S05]  /*222b0*/  CALL.ABS.NOINC R2 ;  /* 0x0000000002007343 */ /* 0x015fea0003c00000 */
.L_x_3256:
        /* <DEDUP_REMOVED lines=21> */
[----:B-1--4-:R-:W-:Y:S05]  /*22410*/  CALL.ABS.NOINC R2 ;  /* 0x0000000002007343 */ /* 0x012fea0003c00000 */
.L_x_3257:
        /* <DEDUP_REMOVED lines=22> */
.L_x_3258:
[----:B------:R-:W-:Y:S02]  /*22580*/  ULDC.64 UR4, c[0x0][0x600] ;  /* 0x0001800000047ab9 */ /* 0x000fe40000000a00 */
[----:B------:R-:W-:-:S05]  /*22590*/  IADD3 R16, P0, R16, UR4, RZ ;  /* 0x0000000410107c10 */ /* 0x000fca000ff1e0ff */
[----:B------:R-:W-:-:S05]  /*225a0*/  IMAD.X R17, RZ, RZ, UR5, P0 ;  /* 0x00000005ff117e24 */ /* 0x000fca00080e06ff */
[----:B------:R-:W-:Y:S01]  /*225b0*/  STG.E.64 desc[UR60][R16.64], R32 ;  /* 0x0000002010007986 */ /* 0x000fe2000c101b3c */
[----:B------:R-:W-:Y:S05]  /*225c0*/  EXIT ;  /* 0x000000000000794d */ /* 0x000fea0003800000 */
.L_x_3254:
        /* <DEDUP_REMOVED lines=16> */
.L_x_3259:
        /* <DEDUP_REMOVED lines=15> */
.L_x_3260:
        /* <DEDUP_REMOVED lines=15> */
.L_x_3261:
        /* <DEDUP_REMOVED lines=15> */
.L_x_3262:
[----:B------:R-:W-:Y:S05]  /*229a0*/  EXIT ;  /* 0x000000000000794d */ /* 0x000fea0003800000 */
.L_x_3217:
        /* <DEDUP_REMOVED lines=25> */
.L_x_3263:
        /* <DEDUP_REMOVED lines=35> */
[----:B------:R-:W-:Y:S02]  /*22d70*/  @!P1 SEL R2, RZ, 0xffffffff, P3 ;  /* 0xffffffffff029807 */ /* 0x000fe40001800000 */
[----:B------:R-:W-:-:S02]  /*22d80*/  ISETP.GE.U32.AND P1, PT, R30, R89, PT ;  /* 0x000000591e00720c */ /* 0x000fc40003f26070 */
[----:B------:R-:W-:Y:S02]  /*22d90*/  SEL R4, RZ, 0xffffffff, P2 ;  /* 0xffffffffff047807 */ /* 0x000fe40001000000 */
[----:B------:R-:W-:Y:S02]  /*22da0*/  ISETP.GE.U32.AND P3, PT, R28, R86, PT ;  /* 0x000000561c00720c */ /* 0x000fe40003f66070 */
[----:B------:R-:W-:Y:S02]  /*22db0*/  ISETP.GE.U32.AND P2, PT, R32, R88, PT ;  /* 0x000000582000720c */ /* 0x000fe40003f46070 */
[----:B------:R-:W-:Y:S02]  /*22dc0*/  ISETP.GE.AND.EX P1, PT, R31, R3, PT, P1 ;  /* 0x000000031f00720c */ /* 0x000fe40003f26310 */
        /* <DEDUP_REMOVED lines=9> */
[----:B------:R-:W-:Y:S02]  /*22e60*/  SEL R79, R14, R79, !P1 ;  /* 0x0000004f0e4f7207 */ /* 0x000fe40004800000 */
[----:B------:R-:W-:Y:S02]  /*22e70*/  SEL R7, R15, R7, !P1 ;  /* 0x000000070f077207 */ /* 0x000fe40004800000 */
[----:B------:R-:W-:Y:S02]  /*22e80*/  SEL R82, R20, R82, !P1 ;  /* 0x0000005214527207 */ /* 0x000fe40004800000 */
[----:B------:R-:W-:Y:S02]  /*22e90*/  SEL R81, R21, R81, !P1 ;  /* 0x0000005115517207 */ /* 0x000fe40004800000 */
        /* <DEDUP_REMOVED lines=14> */
.L_x_3265:
        /* <DEDUP_REMOVED lines=30> */
.L_x_3267:
        /* <DEDUP_REMOVED lines=22> */
.L_x_3268:
        /* <DEDUP_REMOVED lines=10> */
[----:B--2---:R2:W3:Y:S01]  /*23360*/  LDC.64 R2, c[0x4][R0] ;  /* 0x0100000000027b82 */ /* 0x0044e20000000a00 */
        /* <DEDUP_REMOVED lines=11> */
.L_x_3269:
        /* <DEDUP_REMOVED lines=10> */
[----:B--2---:R2:W4:Y:S01]  /*234c0*/  LDC.64 R2, c[0x4][R0] ;  /* 0x0100000000027b82 */ /* 0x0045220000000a00 */
        /* <DEDUP_REMOVED lines=10> */
[----:B01-34-:R-:W-:Y:S05]  /*23570*/  CALL.ABS.NOINC R2 ;  /* 0x0000000002007343 */ /* 0x01bfea0003c00000 */
.L_x_3270:
[----:B------:R-:W-:Y:S02]  /*23580*/  ULDC.64 UR4, c[0x0][0x600] ;  /* 0x0001800000047ab9 */ /* 0x000fe40000000a00 */
[----:B------:R-:W-:-:S05]  /*23590*/  IADD3 R16, P0, R16, UR4, RZ ;  /* 0x0000000410107c10 */ /* 0x000fca000ff1e0ff */
[----:B------:R-:W-:-:S05]  /*235a0*/  IMAD.X R17, RZ, RZ, UR5, P0 ;  /* 0x00000005ff117e24 */ /* 0x000fca00080e06ff */
[----:B------:R-:W-:Y:S01]  /*235b0*/  STG.E.64 desc[UR60][R16.64], R26 ;  /* 0x0000001a10007986 */ /* 0x000fe2000c101b3c */
[----:B------:R-:W-:Y:S05]  /*235c0*/  EXIT ;  /* 0x000000000000794d */ /* 0x000fea0003800000 */
.L_x_3266:
        /* <DEDUP_REMOVED lines=9> */
.L_x_3264:
        /* <DEDUP_REMOVED lines=17> */
.L_x_3272:
[----:B------:R-:W-:Y:S01]  /*23770*/  IMAD.MOV.U32 R88, RZ, RZ, RZ ;  /* 0x000000ffff587224 */ /* 0x000fe200078e00ff */
[----:B------:R-:W-:Y:S01]  /*23780*/  CS2R R86, SRZ ;  /* 0x0000000000567805 */ /* 0x000fe2000001ff00 */
[----:B------:R-:W-:Y:S02]  /*23790*/  IMAD.MOV.U32 R85, RZ, RZ, RZ ;  /* 0x000000ffff557224 */ /* 0x000fe400078e00ff */
[----:B------:R-:W-:Y:S02]  /*237a0*/  IMAD.MOV.U32 R82, RZ, RZ, RZ ;  /* 0x000000ffff527224 */ /* 0x000fe400078e00ff */
[----:B------:R-:W-:Y:S02]  /*237b0*/  IMAD.MOV.U32 R81, RZ, RZ, RZ ;  /* 0x000000ffff517224 */ /* 0x000fe400078e00ff */
[----:B------:R-:W-:Y:S02]  /*237c0*/  IMAD.MOV.U32 R0, RZ, RZ, RZ ;  /* 0x000000ffff007224 */ /* 0x000fe400078e00ff */
[----:B------:R-:W-:-:S07]  /*237d0*/  IMAD.MOV.U32 R77, RZ, RZ, RZ ;  /* 0x000000ffff4d7224 */ /* 0x000fce00078e00ff */
.L_x_3271:
[----:B------:R-:W-:Y:S01]  /*237e0*/  ULDC.U8 UR4, c[0x0][0x631] ;  /* 0x00018c4000047ab9 */ /* 0x000fe20000000000 */
[----:B------:R-:W-:Y:S01]  /*237f0*/  IMAD.MOV.U32 R89, RZ, RZ, R87 ;  /* 0x000000ffff597224 */ /* 0x000fe200078e0057 */
        /* <DEDUP_REMOVED lines=25> */
.L_x_3274:
        /* <DEDUP_REMOVED lines=22> */
.L_x_3275:
        /* <DEDUP_REMOVED lines=22> */
.L_x_3276:
        /* <DEDUP_REMOVED lines=22> */
.L_x_3277:
[----:B------:R-:W-:Y:S02]  /*23db0*/  ULDC.64 UR4, c[0x0][0x600] ;  /* 0x0001800000047ab9 */ /* 0x000fe40000000a00 */
[----:B------:R-:W-:-:S05]  /*23dc0*/  IADD3 R16, P0, R16, UR4, RZ ;  /* 0x0000000410107c10 */ /* 0x000fca000ff1e0ff */
[----:B------:R-:W-:-:S05]  /*23dd0*/  IMAD.X R17, RZ, RZ, UR5, P0 ;  /* 0x00000005ff117e24 */ /* 0x000fca00080e06ff */
[----:B------:R-:W-:Y:S01]  /*23de0*/  STG.E.64 desc[UR60][R16.64], R88 ;  /* 0x0000005810007986 */ /* 0x000fe2000c101b3c */
[----:B------:R-:W-:Y:S05]  /*23df0*/  EXIT ;  /* 0x000000000000794d */ /* 0x000fea0003800000 */
.L_x_3273:
        /* <DEDUP_REMOVED lines=16> */
.L_x_3278:
        /* <DEDUP_REMOVED lines=15> */
.L_x_3279:
        /* <DEDUP_REMOVED lines=15> */
.L_x_3280:
        /* <DEDUP_REMOVED lines=15> */
.L_x_3281:
[----:B------:R-:W-:Y:S05]  /*241d0*/  EXIT ;  /* 0x000000000000794d */ /* 0x000fea0003800000 */
        .weak           $__internal_22_$__cuda_sm20_div_u64
        .type           $__internal_22_$__cuda_sm20_div_u64,@function
        .size           $__internal_22_$__cuda_sm20_div_u64,($__internal_23_$__cuda_sm20_rem_u64 - $__internal_22_$__cuda_sm20_div_u64)
$__internal_22_$__cuda_sm20_div_u64:
        /* <DEDUP_REMOVED lines=56> */
[----:B------:R-:W-:Y:S01]  /*24560*/  SEL R8, R10, R14, P0 ;  /* 0x0000000e0a087207 */ /* 0x000fe20000000000 */
[----:B------:R-:W-:Y:S01]  /*24570*/  IMAD.MOV.U32 R14, RZ, RZ, R25 ;  /* 0x000000ffff0e7224 */ /* 0x000fe200078e0019 */
[----:B------:R-:W-:-:S02]  /*24580*/  SEL R6, R21, R6, P0 ;  /* 0x0000000615067207 */ /* 0x000fc40000000000 */
[----:B------:R-:W-:Y:S02]  /*24590*/  ISETP.GE.U32.AND P0, PT, R27, R4, PT ;  /* 0x000000041b00720c */ /* 0x000fe40003f06070 */
[----:B------:R-:W-:Y:S02]  /*245a0*/  IADD3 R10, P3, R15, 0x1, RZ ;  /* 0x000000010f0a7810 */ /* 0x000fe40007f7e0ff */
[----:B------:R-:W-:Y:S02]  /*245b0*/  ISETP.GE.U32.AND.EX P0, PT, R8, R11, PT, P0 ;  /* 0x0000000b0800720c */ /* 0x000fe40003f06100 */
[----:B------:R-:W-:Y:S01]  /*245c0*/  ISETP.NE.AND.EX P1, PT, R11, RZ, PT, P1 ;  /* 0x000000ff0b00720c */ /* 0x000fe20003f25310 */
[----:B------:R-:W-:Y:S01]  /*245d0*/  IMAD.X R19, RZ, RZ, R6, P3 ;  /* 0x000000ffff137224 */ /* 0x000fe200018e0606 */
[----:B------:R-:W-:Y:S01]  /*245e0*/  SEL R10, R10, R15, P0 ;  /* 0x0000000f0a0a7207 */ /* 0x000fe20000000000 */
[----:B------:R-:W-:-:S03]  /*245f0*/  IMAD.MOV.U32 R15, RZ, RZ, 0x0 ;  /* 0x00000000ff0f7424 */ /* 0x000fc600078e00ff */
[----:B------:R-:W-:Y:S02]  /*24600*/  SEL R19, R19, R6, P0 ;  /* 0x0000000613137207 */ /* 0x000fe40000000000 */
[----:B------:R-:W-:Y:S02]  /*24610*/  SEL R10, R10, 0xffffffff, P1 ;  /* 0xffffffff0a0a7807 */ /* 0x000fe40000800000 */
[----:B------:R-:W-:Y:S01]  /*24620*/  SEL R19, R19, 0xffffffff, P1 ;  /* 0xffffffff13137807 */ /* 0x000fe20000800000 */
[----:B------:R-:W-:Y:S06]  /*24630*/  RET.REL.NODEC R14 `(_ZN2at6native13reduce_kernelILi128ELi4ENS0_8ReduceOpIlNS0_9ArgMinOpsIlEEjlLi4ELi4EEEEEvT1_) ;  /* 0xfffffdb80e707950 */ /* 0x000fec0003c3ffff */
        .weak           $__internal_23_$__cuda_sm20_rem_u64
        .type           $__internal_23_$__cuda_sm20_rem_u64,@function
        .size           $__internal_23_$__cuda_sm20_rem_u64,(.L_x_6980 - $__internal_23_$__cuda_sm20_rem_u64)
$__internal_23_$__cuda_sm20_rem_u64:
        /* <DEDUP_REMOVED lines=64> */
[----:B------:R-:W-:Y:S06]  /*24a40*/  RET.REL.NODEC R12 `(_ZN2at6native13reduce_kernelILi128ELi4ENS0_8ReduceOpIlNS0_9ArgMinOpsIlEEjlLi4ELi4EEEEEvT1_) ;  /* 0xfffffdb40c6c7950 */ /* 0x000fec0003c3ffff */
.L_x_3282:
        /* <DEDUP_REMOVED lines=11> */
.L_x_6980:


//--------------------- .text._ZN2at6native13reduce_kernelILi512ELi1ENS0_8ReduceOpIiNS0_9ArgMinOpsIiEEjlLi4ELi4EEEEEvT1_ --------------------------
	.section	.text._ZN2at6native13reduce_kernelILi512ELi1ENS0_8ReduceOpIiNS0_9ArgMinOpsIiEEjlLi4ELi4EEEEEvT1_,"ax",@progbits
	.align	128
        .global         _ZN2at6native13reduce_kernelILi512ELi1ENS0_8ReduceOpIiNS0_9ArgMinOpsIiEEjlLi4ELi4EEEEEvT1_
        .type           _ZN2at6native13reduce_kernelILi512ELi1ENS0_8ReduceOpIiNS0_9ArgMinOpsIiEEjlLi4ELi4EEEEEvT1_,@function
        .size           _ZN2at6native13reduce_kernelILi512ELi1ENS0_8ReduceOpIiNS0_9ArgMinOpsIiEEjlLi4ELi4EEEEEvT1_,(.L_x_6982 - _ZN2at6native13reduce_kernelILi512ELi1ENS0_8ReduceOpIiNS0_9ArgMinOpsIiEEjlLi4ELi4EEEEEvT1_)
        .other          _ZN2at6native13reduce_kernelILi512ELi1ENS0_8ReduceOpIiNS0_9ArgMinOpsIiEEjlLi4ELi4EEEEEvT1_,@"STO_CUDA_ENTRY STV_DEFAULT"
_ZN2at6native13reduce_kernelILi512ELi1ENS0_8ReduceOpIiNS0_9ArgMinOpsIiEEjlLi4ELi4EEEEEvT1_:
.text._ZN2at6native13reduce_kernelILi512ELi1ENS0_8ReduceOpIiNS0_9ArgMinOpsIiEEjlLi4ELi4EEEEEvT1_:
[----:B------:R-:W0:Y:S01]  /*0000*/  LDC R1, c[0x0][0x28] ;  /* 0x00000a00ff017b82 */ /* 0x000e220000000800 */
[----:B------:R-:W1:Y:S07]  /*0010*/  S2R R3, SR_TID.X ;  /* 0x0000000000037919 */ /* 0x000e6e0000002100 */
[----:B------:R-:W2:Y:S01]  /*0020*/  LDC R7, c[0x0][0x3fc] ;  /* 0x0000ff00ff077b82 */ /* 0x000ea20000000800 */
[----:B------:R-:W-:Y:S01]  /*0030*/  ULDC.64 UR28, c[0x0][0x248] ;  /* 0x00009200001c7ab9 */ /* 0x000fe20000000a00 */
[----:B------:R-:W-:Y:S01]  /*0040*/  ULDC.64 UR26, c[0x0][0x240] ;  /* 0x00009000001a7ab9 */ /* 0x000fe20000000a00 */
[----:B------:R-:W3:Y:S01]  /*0050*/  S2R R0, SR_TID.Y ;  /* 0x0000000000007919 */ /* 0x000ee20000002200 */
[----:B------:R-:W-:Y:S01]  /*0060*/  ULDC UR5, c[0x0][0x250] ;  /* 0x0000940000057ab9 */ /* 0x000fe20000000800 */
[----:B------:R-:W-:Y:S01]  /*0070*/  IMAD.MOV.U32 R6, RZ, RZ, RZ ;  /* 0x000000ffff067224 */ /* 0x000fe200078e00ff */
[----:B------:R-:W4:Y:S02]  /*0080*/  S2R R2, SR_CTAID.Y ;  /* 0x0000000000027919 */ /* 0x000f240000002600 */
        /* <DEDUP_REMOVED lines=284> */
.L_x_3283:
[----:B------:R-:W-:Y:S01]  /*1250*/  ULDC UR4, c[0x0][0x22c] ;  /* 0x00008b0000047ab9 */ /* 0x000fe20000000800 */
[----:B------:R-:W-:Y:S01]  /*1260*/  ULDC.64 UR36, c[0x0][0x208] ;  /* 0x0000820000247ab9 */ /* 0x000fe20000000a00 */
[----:B------:R-:W-:Y:S01]  /*1270*/  IMAD.U32 R23, RZ, RZ, UR4 ;  /* 0x00000004ff177e24 */ /* 0x000fe2000f8e00ff */
[----:B------:R-:W-:Y:S01]  /*1280*/  ULDC UR4, c[0x0][0x230] ;  /* 0x00008c0000047ab9 */ /* 0x000fe20000000800 */
[----:B------:R-:W-:Y:S01]  /*1290*/  BSSY B0, `(.L_x_3284) ;  /* 0x0000b7b000007945 */ /* 0x000fe20003800000 */
[----:B------:R-:W-:Y:S02]  /*12a0*/  CS2R R12, SRZ ;  /* 0x00000000000c7805 */ /* 0x000fe4000001ff00 */
        /* <DEDUP_REMOVED lines=9> */
[----:B------:R-:W0:Y:S01]  /*1340*/  LDC R14, c[0x0][0x218] ;  /* 0x00008600ff0e7b82 */ /* 0x000e220000000800 */
[----:B------:R-:W-:Y:S01]  /*1350*/  SHF.R.U64 R6, R20, 0x2, R21 ;  /* 0x0000000214067819 */ /* 0x000fe20000001215 */
[----:B------:R-:W-:Y:S01]  /*1360*/  ULDC UR4, c[0x0][0x22c] ;  /* 0x00008b0000047ab9 */ /* 0x000fe20000000800 */
[----:B------:R-:W-:Y:S01]  /*1370*/  BSSY B1, `(.L_x_3287) ;  /* 0x0000037000017945 */ /* 0x000fe20003800000 */
[----:B------:R-:W-:Y:S01]  /*1380*/  MOV R24, UR4 ;  /* 0x0000000400187c02 */ /* 0x000fe20008000f00 */
[----:B------:R-:W-:Y:S01]  /*1390*/  IMAD.MOV.U32 R12, RZ, RZ, RZ ;  /* 0x000000ffff0c7224 */ /* 0x000fe200078e00ff */
[----:B------:R-:W-:Y:S02]  /*13a0*/  LOP3.LUT R6, R6, 0x3, RZ, 0xc0, !PT ;  /* 0x0000000306067812 */ /* 0x000fe400078ec0ff */
[----:B------:R-:W1:Y:S02]  /*13b0*/  LDC R18, c[0x0][0x220] ;  /* 0x00008800ff127b82 */ /* 0x000e640000000800 */
[----:B------:R-:W-:-:S06]  /*13c0*/  ISETP.NE.AND P0, PT, R6, RZ, PT ;  /* 0x000000ff0600720c */ /* 0x000fcc0003f05270 */
[----:B------:R-:W2:Y:S01]  /*13d0*/  LDC R16, c[0x0][0x224] ;  /* 0x00008900ff107b82 */ /* 0x000ea20000000800 */
[----:B0-----:R-:W-:Y:S02]  /*13e0*/  IMAD.MOV.U32 R15, RZ, RZ, R14 ;  /* 0x000000ffff0f7224 */ /* 0x001fe400078e000e */
[----:B-1----:R-:W-:Y:S02]  /*13f0*/  IMAD.MOV.U32 R11, RZ, RZ, R18 ;  /* 0x000000ffff0b7224 */ /* 0x002fe400078e0012 */
[----:B--2---:R-:W-:Y:S02]  /*1400*/  IMAD.MOV.U32 R9, RZ, RZ, R16 ;  /* 0x000000ffff097224 */ /* 0x004fe400078e0010 */
        /* <DEDUP_REMOVED lines=11> */
[----:B------:R-:W-:-:S12]  /*14c0*/  HFMA2.MMA R4, -RZ, RZ, 0, 5.9604644775390625e-08 ;  /* 0x00000001ff047435 */ /* 0x000fd800000001ff */
[----:B------:R-:W-:-:S04]  /*14d0*/  @P0 ISETP.NE.AND P1, PT, R2, RZ, PT ;  /* 0x000000ff0200020c */ /* 0x000fc80003f25270 */
[----:B------:R-:W-:-:S04]  /*14e0*/  @P0 SEL R5, RZ, 0x1, P1 ;  /* 0x00000001ff050807 */ /* 0x000fc80000800000 */
[----:B------:R-:W-:-:S07]  /*14f0*/  @P0 PRMT R4, R5, 0x7610, R4 ;  /* 0x0000761005040816 */ /* 0x000fce0000000004 */
.L_x_3292:
[----:B------:R-:W-:Y:S05]  /*1500*/  BSYNC B3 ;  /* 0x0000000000037941 */ /* 0x000fea0003800000 */
.L_x_3291:
[----:B------:R-:W-:-:S04]  /*1510*/  PRMT R4, R4, 0x9910, RZ ;  /* 0x0000991004047816 */ /* 0x000fc800000000ff */
[----:B------:R-:W-:-:S13]  /*1520*/  ISETP.NE.AND P0, PT, R4, RZ, PT ;  /* 0x000000ff0400720c */ /* 0x000fda0003f05270 */
[----:B------:R-:W-:Y:S05]  /*1530*/  @!P0 BRA `(.L_x_3290) ;  /* 0x00000000004c8947 */ /* 0x000fea0003800000 */
[C---:B------:R-:W-:Y:S01]  /*1540*/  IADD3 R5, P0, R3.reuse, -R6, RZ ;  /* 0x8000000603057210 */ /* 0x040fe20007f1e0ff */
[----:B------:R-:W-:Y:S01]  /*1550*/  IMAD.IADD R7, R3, 0x1, -R6 ;  /* 0x0000000103077824 */ /* 0x000fe200078e0a06 */
[----:B------:R-:W-:-:S03]  /*1560*/  ULDC UR4, c[0x0][0x218] ;  /* 0x0000860000047ab9 */ /* 0x000fc60000000800 */
[----:B------:R-:W-:Y:S01]  /*1570*/  IMAD.X R4, RZ, RZ, -0x1, P0 ;  /* 0xffffffffff047424 */ /* 0x000fe200000e06ff */
[----:B------:R-:W-:-:S04]  /*1580*/  LEA R10, P0, R5, R20, 0x2 ;  /* 0x00000014050a7211 */ /* 0x000fc800078010ff */
[----:B------:R-:W-:Y:S02]  /*1590*/  LEA.HI.X R11, R5, R21, R4, 0x2, P0 ;  /* 0x00000015050b7211 */ /* 0x000fe400000f1404 */
[----:B------:R-:W0:Y:S03]  /*15a0*/  LDC.64 R4, c[0x0][0x220] ;  /* 0x00008800ff047b82 */ /* 0x000e260000000a00 */
[----:B------:R-:W2:Y:S01]  /*15b0*/  LDG.E R10, desc[UR36][R10.64] ;  /* 0x000000240a0a7981 */ /* 0x000ea2000c1e1900 */
[----:B0-----:R-:W-:-:S04]  /*15c0*/  ISETP.GT.U32.AND P0, PT, R7, R4, PT ;  /* 0x000000040700720c */ /* 0x001fc80003f04070 */
[----:B------:R-:W-:-:S04]  /*15d0*/  ISETP.GT.AND.EX P0, PT, RZ, R5, PT, P0 ;  /* 0x00000005ff00720c */ /* 0x000fc80003f04300 */
[----:B------:R-:W-:Y:S02]  /*15e0*/  SEL R9, RZ, 0xffffffff, !P0 ;  /* 0xffffffffff097807 */ /* 0x000fe40004000000 */
[C---:B--2---:R-:W-:Y:S02]  /*15f0*/  ISETP.NE.AND P1, PT, R10.reuse, UR4, PT ;  /* 0x000000040a007c0c */ /* 0x044fe4000bf25270 */
[----:B------:R-:W-:-:S11]  /*1600*/  ISETP.GT.AND P0, PT, R10, UR4, PT ;  /* 0x000000040a007c0c */ /* 0x000fd6000bf04270 */
[----:B------:R-:W-:-:S04]  /*1610*/  @P1 SEL R9, RZ, 0xffffffff, !P0 ;  /* 0xffffffffff091807 */ /* 0x000fc80004000000 */
[----:B------:R-:W-:-:S04]  /*1620*/  LOP3.LUT R9, R9, 0x1, RZ, 0xc0, !PT ;  /* 0x0000000109097812 */ /* 0x000fc800078ec0ff */
[----:B------:R-:W-:-:S04]  /*1630*/  ISETP.NE.U32.AND P0, PT, R9, 0x1, PT ;  /* 0x000000010900780c */ /* 0x000fc80003f05070 */
[----:B------:R-:W-:Y:S02]  /*1640*/  SEL R11, R7, R4, P0 ;  /* 0x00000004070b7207 */ /* 0x000fe40000000000 */
[----:B------:R-:W-:Y:S02]  /*1650*/  SEL R9, R5, RZ, !P0 ;  /* 0x000000ff05097207 */ /* 0x000fe40004000000 */
[----:B------:R-:W-:-:S07]  /*1660*/  SEL R15, R10, UR4, P0 ;  /* 0x000000040a0f7c07 */ /* 0x000fce0008000000 */
.L_x_3290:
[----:B------:R-:W-:Y:S05]  /*1670*/  BSYNC B2 ;  /* 0x0000000000027941 */ /* 0x000fea0003800000 */
.L_x_3289:
[C---:B------:R-:W-:Y:S02]  /*1680*/  IADD3 R5, P0, -R6.reuse, 0x4, RZ ;  /* 0x0000000406057810 */ /* 0x040fe40007f1e1ff */
[C---:B------:R-:W-:Y:S02]  /*1690*/  IADD3 R24, R6.reuse, -0x4, R23 ;  /* 0xfffffffc06187810 */ /* 0x040fe40007ffe017 */
[----:B------:R-:W-:Y:S01]  /*16a0*/  LEA R20, P1, R5, R20, 0x2 ;  /* 0x0000001405147211 */ /* 0x000fe200078210ff */
[----:B------:R-:W-:Y:S01]  /*16b0*/  IMAD.X R4, RZ, RZ, -0x1, P0 ;  /* 0xffffffffff047424 */ /* 0x000fe200000e06ff */
[----:B------:R-:W-:-:S04]  /*16c0*/  IADD3 R12, -R6, 0x4, RZ ;  /* 0x00000004060c7810 */ /* 0x000fc80007ffe1ff */
[----:B------:R-:W-:-:S07]  /*16d0*/  LEA.HI.X R21, R5, R21, R4, 0x2, P1 ;  /* 0x0000001505157211 */ /* 0x000fce00008f1404 */
.L_x_3288:
[----:B------:R-:W-:Y:S05]  /*16e0*/  BSYNC B1 ;  /* 0x0000000000017941 */ /* 0x000fea0003800000 */
.L_x_3287:
[----:B------:R-:W-:Y:S01]  /*16f0*/  SHF.L.U32 R25, R8, 0x2, RZ ;  /* 0x0000000208197819 */ /* 0x000fe200000006ff */
[----:B------:R-:W-:Y:S01]  /*1700*/  BSSY B1, `(.L_x_3293) ;  /* 0x0000047000017945 */ /* 0x000fe20003800000 */
[----:B------:R-:W-:Y:S01]  /*1710*/  ISETP.NE.AND P1, PT, RZ, UR27, PT ;  /* 0x0000001bff007c0c */ /* 0x000fe2000bf25270 */
[----:B------:R-:W-:Y:S01]  /*1720*/  IMAD.MOV.U32 R10, RZ, RZ, R14 ;  /* 0x000000ffff0a7224 */ /* 0x000fe200078e000e */
[----:B------:R-:W-:Y:S01]  /*1730*/  ISETP.NE.AND P2, PT, R0, RZ, PT ;  /* 0x000000ff0000720c */ /* 0x000fe20003f45270 */
[----:B------:R-:W-:Y:S01]  /*1740*/  VIADD R5, R25, 0x3 ;  /* 0x0000000319057836 */ /* 0x000fe20000000000 */
[----:B------:R-:W-:Y:S01]  /*1750*/  MOV R13, R16 ;  /* 0x00000010000d7202 */ /* 0x000fe20000000f00 */
[--C-:B------:R-:W-:Y:S02]  /*1760*/  IMAD.MOV.U32 R23, RZ, RZ, R18.reuse ;  /* 0x000000ffff177224 */ /* 0x100fe400078e0012 */
[----:B------:R-:W-:Y:S01]  /*1770*/  IMAD.MOV.U32 R22, RZ, RZ, R18 ;  /* 0x000000ffff167224 */ /* 0x000fe200078e0012 */
[----:B------:R-:W-:Y:S01]  /*1780*/  ISETP.GE.U32.AND P0, PT, R5, R24, PT ;  /* 0x000000180500720c */ /* 0x000fe20003f06070 */
[----:B------:R-:W-:-:S02]  /*1790*/  IMAD.MOV.U32 R19, RZ, RZ, R16 ;  /* 0x000000ffff137224 */ /* 0x000fc400078e0010 */
[----:B------:R-:W-:-:S10]  /*17a0*/  IMAD.MOV.U32 R17, RZ, RZ, R14 ;  /* 0x000000ffff117224 */ /* 0x000fd400078e000e */
[----:B------:R-:W-:Y:S05]  /*17b0*/  @P0 BRA `(.L_x_3294) ;  /* 0x0000000000ec0947 */ /* 0x000fea0003800000 */
[----:B------:R-:W-:Y:S01]  /*17c0*/  MOV R22, R18 ;  /* 0x0000001200167202 */ /* 0x000fe20000000f00 */
[----:B------:R-:W-:Y:S02]  /*17d0*/  IMAD.MOV.U32 R19, RZ, RZ, R16 ;  /* 0x000000ffff137224 */ /* 0x000fe400078e0010 */
[----:B------:R-:W-:-:S07]  /*17e0*/  IMAD.MOV.U32 R17, RZ, RZ, R14 ;  /* 0x000000ffff117224 */ /* 0x000fce00078e000e */
.L_x_3295:
[----:B------:R-:W-:Y:S01]  /*17f0*/  IMAD.WIDE.U32 R4, R8, 0x10, R20 ;  /* 0x0000001008047825 */ /* 0x000fe200078e0014 */
[----:B------:R-:W-:-:S05]  /*1800*/  ULDC UR4, c[0x0][0x234] ;  /* 0x00008d0000047ab9 */ /* 0x000fca0000000800 */
[----:B------:R-:W2:Y:S01]  /*1810*/  LDG.E.128 R4, desc[UR36][R4.64] ;  /* 0x0000002404047981 */ /* 0x000ea2000c1e1d00 */
[----:B------:R-:W-:Y:S02]  /*1820*/  IMAD.IADD R26, R25, 0x1, R12 ;  /* 0x00000001191a7824 */ /* 0x000fe400078e020c */
[----:B------:R-:W-:Y:S02]  /*1830*/  VIADD R8, R8, UR4 ;  /* 0x0000000408087c36 */ /* 0x000fe40008000000 */
[----:B------:R-:W-:Y:S01]  /*1840*/  VIADD R27, R26, 0x2 ;  /* 0x000000021a1b7836 */ /* 0x000fe20000000000 */
[----:B------:R-:W-:-:S04]  /*1850*/  ISETP.GE.U32.AND P0, PT, R11, R26, PT ;  /* 0x0000001a0b00720c */ /* 0x000fc80003f06070 */
[----:B------:R-:W-:-:S04]  /*1860*/  ISETP.GE.AND.EX P0, PT, R9, RZ, PT, P0 ;  /* 0x000000ff0900720c */ /* 0x000fc80003f06300 */
[----:B------:R-:W-:Y:S02]  /*1870*/  SEL R25, RZ, 0xffffffff, P0 ;  /* 0xffffffffff197807 */ /* 0x000fe40000000000 */
[CC--:B--2---:R-:W-:Y:S02]  /*1880*/  ISETP.NE.AND P3, PT, R15.reuse, R4.reuse, PT ;  /* 0x000000040f00720c */ /* 0x0c4fe40003f65270 */
[----:B------:R-:W-:Y:S02]  /*1890*/  ISETP.GE.AND P4, PT, R15, R4, PT ;  /* 0x000000040f00720c */ /* 0x000fe40003f86270 */
[----:B------:R-:W-:Y:S02]  /*18a0*/  ISETP.GE.AND P5, PT, R14, R5, PT ;  /* 0x000000050e00720c */ /* 0x000fe40003fa6270 */
[----:B------:R-:W-:-:S07]  /*18b0*/  ISETP.GE.AND P6, PT, R17, R6, PT ;  /* 0x000000061100720c */ /* 0x000fce0003fc6270 */
[----:B------:R-:W-:Y:S02]  /*18c0*/  @P3 SEL R25, RZ, 0xffffffff, P4 ;  /* 0xffffffffff193807 */ /* 0x000fe40002000000 */
[----:B------:R-:W-:Y:S02]  /*18d0*/  ISETP.NE.AND P4, PT, R14, R5, PT ;  /* 0x000000050e00720c */ /* 0x000fe40003f85270 */
[----:B------:R-:W-:-:S04]  /*18e0*/  LOP3.LUT R25, R25, 0x1, RZ, 0xc0, !PT ;  /* 0x0000000119197812 */ /* 0x000fc800078ec0ff */
[----:B------:R-:W-:Y:S02]  /*18f0*/  ISETP.NE.U32.AND P3, PT, R25, 0x1, PT ;  /* 0x000000011900780c */ /* 0x000fe40003f65070 */
[----:B------:R-:W-:Y:S02]  /*1900*/  IADD3 R25, R26, 0x1, RZ ;  /* 0x000000011a197810 */ /* 0x000fe40007ffe0ff */
[----:B------:R-:W-:Y:S02]  /*1910*/  SEL R15, R15, R4, !P3 ;  /* 0x000000040f0f7207 */ /* 0x000fe40005800000 */
[----:B------:R-:W-:Y:S02]  /*1920*/  ISETP.GE.U32.AND P0, PT, R18, R25, PT ;  /* 0x000000191200720c */ /* 0x000fe40003f06070 */
[----:B------:R-:W-:Y:S01]  /*1930*/  SEL R11, R11, R26, !P3 ;  /* 0x0000001a0b0b7207 */ /* 0x000fe20005800000 */
[----:B------:R-:W-:Y:S01]  /*1940*/  VIADD R26, R26, 0x3 ;  /* 0x000000031a1a7836 */ /* 0x000fe20000000000 */
[----:B------:R-:W-:-:S02]  /*1950*/  ISETP.GE.AND.EX P0, PT, R16, RZ, PT, P0 ;  /* 0x000000ff1000720c */ /* 0x000fc40003f06300 */
[----:B------:R-:W-:Y:S02]  /*1960*/  SEL R9, R9, RZ, !P3 ;  /* 0x000000ff09097207 */ /* 0x000fe40005800000 */
[----:B------:R-:W-:Y:S02]  /*1970*/  SEL R4, RZ, 0xffffffff, P0 ;  /* 0xffffffffff047807 */ /* 0x000fe40000000000 */
[----:B------:R-:W-:Y:S02]  /*1980*/  @P4 SEL R4, RZ, 0xffffffff, P5 ;  /* 0xffffffffff044807 */ /* 0x000fe40002800000 */
[----:B------:R-:W-:Y:S02]  /*1990*/  ISETP.NE.AND P5, PT, R17, R6, PT ;  /* 0x000000061100720c */ /* 0x000fe40003fa5270 */
[----:B------:R-:W-:Y:S02]  /*19a0*/  ISETP.GE.U32.AND P0, PT, R22, R27, PT ;  /* 0x0000001b1600720c */ /* 0x000fe40003f06070 */
[----:B------:R-:W-:-:S02]  /*19b0*/  LOP3.LUT R4, R4, 0x1, RZ, 0xc0, !PT ;  /* 0x0000000104047812 */ /* 0x000fc400078ec0ff */
[----:B------:R-:W-:Y:S02]  /*19c0*/  ISETP.GE.AND.EX P0, PT, R19, RZ, PT, P0 ;  /* 0x000000ff1300720c */ /* 0x000fe40003f06300 */
[----:B------:R-:W-:Y:S02]  /*19d0*/  ISETP.NE.U32.AND P4, PT, R4, 0x1, PT ;  /* 0x000000010400780c */ /* 0x000fe40003f85070 */
[----:B------:R-:W-:Y:S02]  /*19e0*/  SEL R4, RZ, 0xffffffff, P0 ;  /* 0xffffffffff047807 */ /* 0x000fe40000000000 */
[----:B------:R-:W-:Y:S02]  /*19f0*/  SEL R18, R18, R25, !P4 ;  /* 0x0000001912127207 */ /* 0x000fe40006000000 */
[----:B------:R-:W-:Y:S02]  /*1a00*/  @P5 SEL R4, RZ, 0xffffffff, P6 ;  /* 0xffffffffff045807 */ /* 0x000fe40003000000 */
[----:B------:R-:W-:-:S02]  /*1a10*/  ISETP.GE.U32.AND P0, PT, R23, R26, PT ;  /* 0x0000001a1700720c */ /* 0x000fc40003f06070 */
[----:B------:R-:W-:Y:S02]  /*1a20*/  ISETP.NE.AND P5, PT, R10, R7, PT ;  /* 0x000000070a00720c */ /* 0x000fe40003fa5270 */
[----:B------:R-:W-:Y:S02]  /*1a30*/  SHF.L.U32 R25, R8, 0x2, RZ ;  /* 0x0000000208197819 */ /* 0x000fe400000006ff */
[----:B------:R-:W-:Y:S02]  /*1a40*/  LOP3.LUT R4, R4, 0x1, RZ, 0xc0, !PT ;  /* 0x0000000104047812 */ /* 0x000fe400078ec0ff */
[----:B------:R-:W-:Y:S02]  /*1a50*/  ISETP.GE.AND.EX P0, PT, R13, RZ, PT, P0 ;  /* 0x000000ff0d00720c */ /* 0x000fe40003f06300 */
[----:B------:R-:W-:Y:S01]  /*1a60*/  SEL R14, R14, R5, !P4 ;  /* 0x000000050e0e7207 */ /* 0x000fe20006000000 */
[----:B------:R-:W-:Y:S01]  /*1a70*/  VIADD R5, R25, 0x3 ;  /* 0x0000000319057836 */ /* 0x000fe20000000000 */
[----:B------:R-:W-:-:S02]  /*1a80*/  ISETP.NE.U32.AND P6, PT, R4, 0x1, PT ;  /* 0x000000010400780c */ /* 0x000fc40003fc5070 */
[----:B------:R-:W-:Y:S02]  /*1a90*/  SEL R4, RZ, 0xffffffff, P0 ;  /* 0xffffffffff047807 */ /* 0x000fe40000000000 */
[----:B------:R-:W-:Y:S02]  /*1aa0*/  ISETP.GE.AND P0, PT, R10, R7, PT ;  /* 0x000000070a00720c */ /* 0x000fe40003f06270 */
[----:B------:R-:W-:Y:S02]  /*1ab0*/  ISETP.GE.U32.AND P3, PT, R5, R24, PT ;  /* 0x000000180500720c */ /* 0x000fe40003f66070 */
[----:B------:R-:W-:Y:S02]  /*1ac0*/  @P5 SEL R4, RZ, 0xffffffff, P0 ;  /* 0xffffffffff045807 */ /* 0x000fe40000000000 */
[----:B------:R-:W-:Y:S02]  /*1ad0*/  SEL R22, R22, R27, !P6 ;  /* 0x0000001b16167207 */ /* 0x000fe40007000000 */
[----:B------:R-:W-:-:S02]  /*1ae0*/  LOP3.LUT R4, R4, 0x1, RZ, 0xc0, !PT ;  /* 0x0000000104047812 */ /* 0x000fc400078ec0ff */
[----:B------:R-:W-:Y:S02]  /*1af0*/  SEL R17, R17, R6, !P6 ;  /* 0x0000000611117207 */ /* 0x000fe40007000000 */
[----:B------:R-:W-:Y:S02]  /*1b00*/  ISETP.NE.U32.AND P0, PT, R4, 0x1, PT ;  /* 0x000000010400780c */ /* 0x000fe40003f05070 */
[----:B------:R-:W-:Y:S02]  /*1b10*/  SEL R16, R16, RZ, !P4 ;  /* 0x000000ff10107207 */ /* 0x000fe40006000000 */
[----:B------:R-:W-:Y:S02]  /*1b20*/  SEL R23, R23, R26, !P0 ;  /* 0x0000001a17177207 */ /* 0x000fe40004000000 */
[----:B------:R-:W-:Y:S02]  /*1b30*/  SEL R10, R10, R7, !P0 ;  /* 0x000000070a0a7207 */ /* 0x000fe40004000000 */
[----:B------:R-:W-:-:S02]  /*1b40*/  SEL R19, R19, RZ, !P6 ;  /* 0x000000ff13137207 */ /* 0x000fc40007000000 */
[----:B------:R-:W-:Y:S01]  /*1b50*/  SEL R13, R13, RZ, !P0 ;  /* 0x000000ff0d0d7207 */ /* 0x000fe20004000000 */
[----:B------:R-:W-:Y:S06]  /*1b60*/  @!P3 BRA `(.L_x_3295) ;  /* 0xfffffffc0020b947 */ /* 0x000fec000383ffff */
.L_x_3294:
[----:B------:R-:W-:Y:S05]  /*1b70*/  BSYNC B1 ;  /* 0x0000000000017941 */ /* 0x000fea0003800000 */
.L_x_3293:
[----:B------:R-:W-:Y:S01]  /*1b80*/  BSSY B1, `(.L_x_3296) ;  /* 0x0000008000017945 */ /* 0x000fe20003800000 */
[----:B------:R-:W-:-:S03]  /*1b90*/  PRMT R4, RZ, 0x7610, R4 ;  /* 0x00007610ff047816 */ /* 0x000fc60000000004 */
[----:B------:R-:W-:Y:S05]  /*1ba0*/  @P1 BRA P2, `(.L_x_3297) ;  /* 0x0000000000141947 */ /* 0x000fea0001000000 */
[----:B------:R-:W-:Y:S01]  /*1bb0*/  ISETP.NE.AND P0, PT, RZ, UR28, PT ;  /* 0x0000001cff007c0c */ /* 0x000fe2000bf05270 */
[----:B------:R-:W-:-:S12]  /*1bc0*/  IMAD.MOV.U32 R4, RZ, RZ, 0x1 ;  /* 0x00000001ff047424 */ /* 0x000fd800078e00ff */
[----:B------:R-:W-:-:S04]  /*1bd0*/  @P0 ISETP.NE.AND P1, PT, R2, RZ, PT ;  /* 0x000000ff0200020c */ /* 0x000fc80003f25270 */
[----:B------:R-:W-:-:S04]  /*1be0*/  @P0 SEL R2, RZ, 0x1, P1 ;  /* 0x00000001ff020807 */ /* 0x000fc80000800000 */
[----:B------:R-:W-:-:S07]  /*1bf0*/  @P0 PRMT R4, R2, 0x7610, R4 ;  /* 0x0000761002040816 */ /* 0x000fce0000000004 */
.L_x_3297:
[----:B------:R-:W-:Y:S05]  /*1c00*/  BSYNC B1 ;  /* 0x0000000000017941 */ /* 0x000fea0003800000 */
.L_x_3296:
        /* <DEDUP_REMOVED lines=10> */
[----:B------:R-:W-:-:S04]  /*1cb0*/  IADD3 R12, R3, R12, RZ ;  /* 0x0000000c030c7210 */ /* 0x000fc80007ffe0ff */
[----:B------:R-:W-:Y:S02]  /*1cc0*/  ISETP.GE.U32.AND P0, PT, R11, R12, PT ;  /* 0x0000000c0b00720c */ /* 0x000fe40003f06070 */
[----:B------:R-:W-:-:S04]  /*1cd0*/  SHF.R.S32.HI R4, RZ, 0x1f, R12 ;  /* 0x0000001fff047819 */ /* 0x000fc8000001140c */
[----:B------:R-:W-:-:S04]  /*1ce0*/  ISETP.GE.AND.EX P0, PT, R9, R4, PT, P0 ;  /* 0x000000040900720c */ /* 0x000fc80003f06300 */
[----:B------:R-:W-:Y:S02]  /*1cf0*/  SEL R2, RZ, 0xffffffff, P0 ;  /* 0xffffffffff027807 */ /* 0x000fe40000000000 */
[CC--:B--2---:R-:W-:Y:S02]  /*1d00*/  ISETP.NE.AND P1, PT, R15.reuse, R20.reuse, PT ;  /* 0x000000140f00720c */ /* 0x0c4fe40003f25270 */
[----:B------:R-:W-:-:S11]  /*1d10*/  ISETP.GE.AND P2, PT, R15, R20, PT ;  /* 0x000000140f00720c */ /* 0x000fd60003f46270 */
[----:B------:R-:W-:-:S04]  /*1d20*/  @P1 SEL R2, RZ, 0xffffffff, P2 ;  /* 0xffffffffff021807 */ /* 0x000fc80001000000 */
[----:B------:R-:W-:-:S04]  /*1d30*/  LOP3.LUT R2, R2, 0x1, RZ, 0xc0, !PT ;  /* 0x0000000102027812 */ /* 0x000fc800078ec0ff */
[----:B------:R-:W-:-:S04]  /*1d40*/  ISETP.NE.U32.AND P0, PT, R2, 0x1, PT ;  /* 0x000000010200780c */ /* 0x000fc80003f05070 */
[----:B------:R-:W-:Y:S02]  /*1d50*/  SEL R11, R11, R12, !P0 ;  /* 0x0000000c0b0b7207 */ /* 0x000fe40004000000 */
[----:B------:R-:W-:Y:S02]  /*1d60*/  SEL R9, R9, R4, !P0 ;  /* 0x0000000409097207 */ /* 0x000fe40004000000 */
[----:B------:R-:W-:-:S07]  /*1d70*/  SEL R15, R15, R20, !P0 ;  /* 0x000000140f0f7207 */ /* 0x000fce0004000000 */
.L_x_3299:
[----:B------:R-:W-:Y:S05]  /*1d80*/  BSYNC B1 ;  /* 0x0000000000017941 */ /* 0x000fea0003800000 */
.L_x_3298:
        /* <DEDUP_REMOVED lines=10> */
[CC--:B------:R-:W-:Y:S02]  /*1e30*/  ISETP.NE.AND P1, PT, R14.reuse, R17.reuse, PT ;  /* 0x000000110e00720c */ /* 0x0c0fe40003f25270 */
[----:B------:R-:W-:Y:S02]  /*1e40*/  SEL R4, R9, R16, !P0 ;  /* 0x0000001009047207 */ /* 0x000fe40004000000 */
[----:B------:R-:W-:Y:S02]  /*1e50*/  ISETP.GE.U32.AND P0, PT, R11, R22, PT ;  /* 0x000000160b00720c */ /* 0x000fe40003f06070 */
[----:B------:R-:W-:-:S02]  /*1e60*/  ISETP.GE.AND P2, PT, R14, R17, PT ;  /* 0x000000110e00720c */ /* 0x000fc40003f46270 */
[----:B------:R-:W-:Y:S02]  /*1e70*/  ISETP.GE.AND.EX P0, PT, R4, R19, PT, P0 ;  /* 0x000000130400720c */ /* 0x000fe40003f06300 */
[----:B------:R-:W-:-:S03]  /*1e80*/  SEL R2, RZ, 0xffffffff, P2 ;  /* 0xffffffffff027807 */ /* 0x000fc60001000000 */
        /* <DEDUP_REMOVED lines=16> */
[----:B------:R-:W-:Y:S01]  /*1f90*/  SEL R9, R9, R10, !P0 ;  /* 0x0000000a09097207 */ /* 0x000fe20004000000 */
[----:B------:R-:W-:Y:S06]  /*1fa0*/  BRA `(.L_x_3285) ;  /* 0x000000a800a47947 */ /* 0x000fec0003800000 */
.L_x_3286:
        /* <DEDUP_REMOVED lines=14> */
[----:B0-----:R-:W-:Y:S01]  /*2090*/  IMAD.MOV.U32 R16, RZ, RZ, R10 ;  /* 0x000000ffff107224 */ /* 0x001fe200078e000a */
[----:B-1----:R-:W-:Y:S01]  /*20a0*/  MOV R3, R15 ;  /* 0x0000000f00037202 */ /* 0x002fe20000000f00 */
        /* <DEDUP_REMOVED lines=9> */
[----:B------:R-:W-:Y:S02]  /*2140*/  IMAD.MOV.U32 R9, RZ, RZ, R13 ;  /* 0x000000ffff097224 */ /* 0x000fe400078e000d */
[----:B------:R-:W-:-:S03]  /*2150*/  IMAD.MOV.U32 R11, RZ, RZ, R10 ;  /* 0x000000ffff0b7224 */ /* 0x000fc600078e000a */
[----:B------:R-:W-:Y:S05]  /*2160*/  @P0 BRA `(.L_x_3303) ;  /* 0x0000004400000947 */ /* 0x000fea0003800000 */
[----:B------:R-:W-:Y:S01]  /*2170*/  BSSY B2, `(.L_x_3303) ;  /* 0x000043f000027945 */ /* 0x000fe20003800000 */
[----:B------:R-:W-:Y:S01]  /*2180*/  ISETP.NE.AND P2, PT, R14, RZ, PT ;  /* 0x000000ff0e00720c */ /* 0x000fe20003f45270 */
[--C-:B------:R-:W-:Y:S01]  /*2190*/  IMAD.MOV.U32 R6, RZ, RZ, R15.reuse ;  /* 0x000000ffff067224 */ /* 0x100fe200078e000f */
[----:B------:R-:W-:Y:S01]  /*21a0*/  MOV R7, R13 ;  /* 0x0000000d00077202 */ /* 0x000fe20000000f00 */
[--C-:B------:R-:W-:Y:S02]  /*21b0*/  IMAD.MOV.U32 R8, RZ, RZ, R15.reuse ;  /* 0x000000ffff087224 */ /* 0x100fe400078e000f */
[----:B------:R-:W-:Y:S02]  /*21c0*/  IMAD.MOV.U32 R12, RZ, RZ, R15 ;  /* 0x000000ffff0c7224 */ /* 0x000fe400078e000f */
[----:B------:R-:W-:Y:S02]  /*21d0*/  IMAD.MOV.U32 R9, RZ, RZ, R13 ;  /* 0x000000ffff097224 */ /* 0x000fe400078e000d */
[----:B------:R-:W-:-:S02]  /*21e0*/  IMAD.MOV.U32 R5, RZ, RZ, R10 ;  /* 0x000000ffff057224 */ /* 0x000fc400078e000a */
[----:B------:R-:W-:-:S07]  /*21f0*/  IMAD.MOV.U32 R11, RZ, RZ, R10 ;  /* 0x000000ffff0b7224 */ /* 0x000fce00078e000a */
.L_x_3308:
        /* <DEDUP_REMOVED lines=51> */
[----:B------:R-:W-:Y:S09]  /*2530*/  @!P2 BRA `(.L_x_3304) ;  /* 0x0000000c00b0a947 */ /* 0x000ff20003800000 */
[----:B------:R-:W0:Y:S01]  /*2540*/  LDC.64 R14, c[0x0][0x268] ;  /* 0x00009a00ff0e7b82 */ /* 0x000e220000000a00 */
[----:B------:R-:W-:Y:S02]  /*2550*/  IMAD.MOV.U32 R18, RZ, RZ, RZ ;  /* 0x000000ffff127224 */ /* 0x000fe400078e00ff */
[----:B------:R-:W-:Y:S02]  /*2560*/  IMAD.MOV.U32 R19, RZ, RZ, R2 ;  /* 0x000000ffff137224 */ /* 0x000fe400078e0002 */
        /* <DEDUP_REMOVED lines=221> */
[----:B------:R-:W-:Y:S01]  /*3340*/  IMAD.MOV R24, RZ, RZ, -R19 ;  /* 0x000000ffff187224 */ /* 0x000fe200078e0a13 */
[----:B------:R-:W0:Y:S01]  /*3350*/  @P0 LDC R23, c[0x0][0x38c] ;  /* 0x0000e300ff170b82 */ /* 0x000e220000000800 */
[----:B------:R-:W-:Y:S02]  /*3360*/  @P0 IMAD.MOV.U32 R18, RZ, RZ, RZ ;  /* 0x000000ffff120224 */ /* 0x000fe400078e00ff */
[----:B------:R-:W-:-:S04]  /*3370*/  IMAD R24, R24, UR38, R15 ;  /* 0x0000002618187c24 */ /* 0x000fc8000f8e020f */
[----:B------:R-:W-:Y:S01]  /*3380*/  IMAD R17, R24, UR25, R17 ;  /* 0x0000001918117c24 */ /* 0x000fe2000f8e0211 */
[----:B------:R-:W1:Y:S08]  /*3390*/  @P0 LDC.64 R14, c[0x0][0x390] ;  /* 0x0000e400ff0e0b82 */ /* 0x000e700000000a00 */
[----:B------:R-:W2:Y:S01]  /*33a0*/  @P0 LDC R25, c[0x0][0x3f8] ;  /* 0x0000fe00ff190b82 */ /* 0x000ea20000000800 */
[----:B-1----:R-:W-:-:S05]  /*33b0*/  @P0 IMAD.HI.U32 R14, R19, R14, R18 ;  /* 0x0000000e130e0227 */ /* 0x002fca00078e0012 */
[----:B------:R-:W-:-:S04]  /*33c0*/  @P0 SHF.R.U32.HI R14, RZ, R15, R14 ;  /* 0x0000000fff0e0219 */ /* 0x000fc8000001160e */
[----:B------:R-:W-:-:S05]  /*33d0*/  @P0 IADD3 R18, -R14, RZ, RZ ;  /* 0x000000ff0e120210 */ /* 0x000fca0007ffe1ff */
[----:B0-----:R-:W-:-:S04]  /*33e0*/  @P0 IMAD R18, R18, R23, R19 ;  /* 0x0000001712120224 */ /* 0x001fc800078e0213 */
[----:B--2---:R-:W-:-:S07]  /*33f0*/  @P0 IMAD R17, R18, R25, R17 ;  /* 0x0000001912110224 */ /* 0x004fce00078e0211 */
.L_x_3304:
        /* <DEDUP_REMOVED lines=232> */
[----:B------:R-:W-:Y:S01]  /*4280*/  IMAD.MOV R23, RZ, RZ, -R19 ;  /* 0x000000ffff177224 */ /* 0x000fe200078e0a13 */
[----:B------:R-:W1:Y:S03]  /*4290*/  @P0 LDC R25, c[0x0][0x3f8] ;  /* 0x0000fe00ff190b82 */ /* 0x000e660000000800 */
[----:B------:R-:W-:-:S04]  /*42a0*/  IMAD R23, R23, UR38, R24 ;  /* 0x0000002617177c24 */ /* 0x000fc8000f8e0218 */
[----:B------:R-:W-:Y:S01]  /*42b0*/  IMAD R22, R23, UR25, R22 ;  /* 0x0000001917167c24 */ /* 0x000fe2000f8e0216 */
[----:B------:R-:W2:Y:S01]  /*42c0*/  @P0 LDC R24, c[0x0][0x38c] ;  /* 0x0000e300ff180b82 */ /* 0x000ea20000000800 */
[----:B0-----:R-:W-:-:S05]  /*42d0*/  @P0 IMAD.HI.U32 R14, R19, R14, R18 ;  /* 0x0000000e130e0227 */ /* 0x001fca00078e0012 */
[----:B------:R-:W-:-:S04]  /*42e0*/  @P0 SHF.R.U32.HI R14, RZ, R15, R14 ;  /* 0x0000000fff0e0219 */ /* 0x000fc8000001160e */
[----:B------:R-:W-:-:S05]  /*42f0*/  @P0 IADD3 R15, -R14, RZ, RZ ;  /* 0x000000ff0e0f0210 */ /* 0x000fca0007ffe1ff */
[----:B--2---:R-:W-:-:S04]  /*4300*/  @P0 IMAD R19, R24, R15, R19 ;  /* 0x0000000f18130224 */ /* 0x004fc800078e0213 */
[----:B-1----:R-:W-:-:S07]  /*4310*/  @P0 IMAD R22, R19, R25, R22 ;  /* 0x0000001913160224 */ /* 0x002fce00078e0216 */
.L_x_3305:
[----:B------:R-:W-:-:S04]  /*4320*/  LOP3.LUT R19, R22, 0xfffffffc, RZ, 0xc0, !PT ;  /* 0xfffffffc16137812 */ /* 0x000fc800078ec0ff */
[----:B------:R-:W-:-:S05]  /*4330*/  IADD3 R18, P0, R20, R19, RZ ;  /* 0x0000001314127210 */ /* 0x000fca0007f1e0ff */
[----:B------:R-:W-:Y:S02]  /*4340*/  IMAD.X R19, RZ, RZ, R21, P0 ;  /* 0x000000ffff137224 */ /* 0x000fe400000e0615 */
[----:B------:R-:W-:-:S03]  /*4350*/  IMAD.MOV.U32 R24, RZ, RZ, RZ ;  /* 0x000000ffff187224 */ /* 0x000fc600078e00ff */
[----:B------:R1:W5:Y:S02]  /*4360*/  LDG.E R18, desc[UR36][R18.64] ;  /* 0x0000002412127981 */ /* 0x000364000c1e1900 */
        /* <DEDUP_REMOVED lines=239> */
.L_x_3306:
[----:B0-----:R-:W-:-:S04]  /*5260*/  LOP3.LUT R15, R19, 0xfffffffc, RZ, 0xc0, !PT ;  /* 0xfffffffc130f7812 */ /* 0x001fc800078ec0ff */
[----:B------:R-:W-:-:S05]  /*5270*/  IADD3 R14, P0, R20, R15, RZ ;  /* 0x0000000f140e7210 */ /* 0x000fca0007f1e0ff */
[----:B------:R-:W-:-:S05]  /*5280*/  IMAD.X R15, RZ, RZ, R21, P0 ;  /* 0x000000ffff0f7224 */ /* 0x000fca00000e0615 */
[----:B------:R0:W5:Y:S01]  /*5290*/  LDG.E R19, desc[UR36][R14.64] ;  /* 0x000000240e137981 */ /* 0x000162000c1e1900 */
[----:B------:R-:W-:Y:S05]  /*52a0*/  @!P2 BRA `(.L_x_3307) ;  /* 0x0000000c00c0a947 */ /* 0x000fea0003800000 */
[----:B------:R-:W1:Y:S08]  /*52b0*/  LDC R23, c[0x0][0x234] ;  /* 0x00008d00ff177b82 */ /* 0x000e700000000800 */
[----:B0-----:R-:W0:Y:S01]  /*52c0*/  LDC.64 R14, c[0x0][0x268] ;  /* 0x00009a00ff0e7b82 */ /* 0x001e220000000a00 */
[----:B-1----:R-:W-:-:S05]  /*52d0*/  LEA R22, R23, R2, 0x1 ;  /* 0x0000000217167211 */ /* 0x002fca00078e08ff */
[----:B------:R-:W-:Y:S02]  /*52e0*/  IMAD.IADD R23, R22, 0x1, R23 ;  /* 0x0000000116177824 */ /* 0x000fe400078e0217 */
        /* <DEDUP_REMOVED lines=231> */
[----:B------:R-:W-:-:S04]  /*6160*/  SHF.R.U32.HI R14, RZ, UR5, R14 ;  /* 0x00000005ff0e7c19 */ /* 0x000fc8000801160e */
[----:B------:R-:W-:-:S05]  /*6170*/  IADD3 R14, -R14, RZ, RZ ;  /* 0x000000ff0e0e7210 */ /* 0x000fca0007ffe1ff */
[----:B------:R-:W-:Y:S01]  /*6180*/  IMAD R23, R14, UR4, R23 ;  /* 0x000000040e177c24 */ /* 0x000fe2000f8e0217 */
[----:B------:R-:W-:-:S03]  /*6190*/  ULDC UR4, c[0x0][0x3f8] ;  /* 0x0000fe0000047ab9 */ /* 0x000fc60000000800 */
[----:B------:R-:W-:-:S07]  /*61a0*/  IMAD R24, R23, UR4, R24 ;  /* 0x0000000417187c24 */ /* 0x000fce000f8e0218 */
.L_x_3307:
[----:B0-----:R-:W-:Y:S01]  /*61b0*/  LOP3.LUT R15, R24, 0xfffffffc, RZ, 0xc0, !PT ;  /* 0xfffffffc180f7812 */ /* 0x001fe200078ec0ff */
[----:B------:R-:W-:-:S03]  /*61c0*/  ULDC UR4, c[0x0][0x234] ;  /* 0x00008d0000047ab9 */ /* 0x000fc60000000800 */
[----:B------:R-:W-:-:S05]  /*61d0*/  IADD3 R14, P0, R20, R15, RZ ;  /* 0x0000000f140e7210 */ /* 0x000fca0007f1e0ff */
[----:B------:R-:W-:-:S05]  /*61e0*/  IMAD.X R15, RZ, RZ, R21, P0 ;  /* 0x000000ffff0f7224 */ /* 0x000fca00000e0615 */
[----:B------:R0:W2:Y:S01]  /*61f0*/  LDG.E R25, desc[UR36][R14.64] ;  /* 0x000000240e197981 */ /* 0x0000a2000c1e1900 */
[-C--:B-----5:R-:W-:Y:S01]  /*6200*/  ISETP.NE.AND P4, PT, R10, R17.reuse, PT ;  /* 0x000000110a00720c */ /* 0x0a0fe20003f85270 */
[----:B------:R-:W-:Y:S01]  /*6210*/  IMAD.U32 R22, RZ, RZ, UR4 ;  /* 0x00000004ff167e24 */ /* 0x000fe2000f8e00ff */
[----:B------:R-:W-:Y:S01]  /*6220*/  ISETP.GE.U32.AND P0, PT, R6, R2, PT ;  /* 0x000000020600720c */ /* 0x000fe20003f06070 */
[----:B------:R-:W-:Y:S01]  /*6230*/  ULDC UR4, c[0x0][0x22c] ;  /* 0x00008b0000047ab9 */ /* 0x000fe20000000800 */
[----:B------:R-:W-:Y:S01]  /*6240*/  ISETP.GE.AND P1, PT, R10, R17, PT ;  /* 0x000000110a00720c */ /* 0x000fe20003f26270 */
[----:B------:R-:W-:Y:S01]  /*6250*/  IMAD.IADD R24, R2, 0x1, R22 ;  /* 0x0000000102187824 */ /* 0x000fe200078e0216 */
[----:B------:R-:W-:Y:S02]  /*6260*/  ISETP.NE.AND P3, PT, R5, R18, PT ;  /* 0x000000120500720c */ /* 0x000fe40003f65270 */
[----:B------:R-:W-:Y:S02]  /*6270*/  ISETP.GE.AND.EX P0, PT, R7, RZ, PT, P0 ;  /* 0x000000ff0700720c */ /* 0x000fe40003f06300 */
[----:B------:R-:W-:-:S02]  /*6280*/  SEL R23, RZ, 0xffffffff, P1 ;  /* 0xffffffffff177807 */ /* 0x000fc40000800000 */
[----:B------:R-:W-:Y:S02]  /*6290*/  ISETP.GE.U32.AND P1, PT, R3, R24, PT ;  /* 0x000000180300720c */ /* 0x000fe40003f26070 */
[----:B------:R-:W-:Y:S02]  /*62a0*/  @!P4 SEL R23, RZ, 0xffffffff, P0 ;  /* 0xffffffffff17c807 */ /* 0x000fe40000000000 */
[----:B------:R-:W-:Y:S02]  /*62b0*/  ISETP.GE.AND P5, PT, R5, R18, PT ;  /* 0x000000120500720c */ /* 0x000fe40003fa6270 */
[----:B------:R-:W-:Y:S02]  /*62c0*/  ISETP.GE.AND.EX P0, PT, R4, RZ, PT, P1 ;  /* 0x000000ff0400720c */ /* 0x000fe40003f06310 */
[----:B------:R-:W-:Y:S02]  /*62d0*/  LOP3.LUT R23, R23, 0x1, RZ, 0xc0, !PT ;  /* 0x0000000117177812 */ /* 0x000fe400078ec0ff */
[----:B------:R-:W-:-:S02]  /*62e0*/  IADD3 R27, R24, R22, RZ ;  /* 0x00000016181b7210 */ /* 0x000fc40007ffe0ff */
[----:B0-----:R-:W-:Y:S02]  /*62f0*/  SEL R14, RZ, 0xffffffff, P5 ;  /* 0xffffffffff0e7807 */ /* 0x001fe40002800000 */
[----:B------:R-:W-:Y:S01]  /*6300*/  @!P3 SEL R14, RZ, 0xffffffff, P0 ;  /* 0xffffffffff0eb807 */ /* 0x000fe20000000000 */
[----:B------:R-:W-:Y:S01]  /*6310*/  IMAD.IADD R15, R27, 0x1, R22 ;  /* 0x000000011b0f7824 */ /* 0x000fe200078e0216 */
[----:B------:R-:W-:Y:S02]  /*6320*/  ISETP.NE.U32.AND P3, PT, R23, 0x1, PT ;  /* 0x000000011700780c */ /* 0x000fe40003f65070 */
[CC--:B------:R-:W-:Y:S02]  /*6330*/  ISETP.GE.AND P1, PT, R16.reuse, R19.reuse, PT ;  /* 0x000000131000720c */ /* 0x0c0fe40003f26270 */
[----:B------:R-:W-:Y:S02]  /*6340*/  ISETP.NE.AND P5, PT, R16, R19, PT ;  /* 0x000000131000720c */ /* 0x000fe40003fa5270 */
[----:B------:R-:W-:-:S02]  /*6350*/  SEL R6, R6, R2, !P3 ;  /* 0x0000000206067207 */ /* 0x000fc40005800000 */
[----:B------:R-:W-:Y:S02]  /*6360*/  SEL R2, RZ, 0xffffffff, P1 ;  /* 0xffffffffff027807 */ /* 0x000fe40000800000 */
[----:B------:R-:W-:Y:S02]  /*6370*/  ISETP.GE.U32.AND P1, PT, R8, R27, PT ;  /* 0x0000001b0800720c */ /* 0x000fe40003f26070 */
[----:B------:R-:W-:Y:S02]  /*6380*/  LOP3.LUT R14, R14, 0x1, RZ, 0xc0, !PT ;  /* 0x000000010e0e7812 */ /* 0x000fe400078ec0ff */
[----:B------:R-:W-:Y:S02]  /*6390*/  ISETP.GE.AND.EX P1, PT, R9, RZ, PT, P1 ;  /* 0x000000ff0900720c */ /* 0x000fe40003f26310 */
[----:B------:R-:W-:Y:S02]  /*63a0*/  ISETP.NE.U32.AND P4, PT, R14, 0x1, PT ;  /* 0x000000010e00780c */ /* 0x000fe40003f85070 */
[----:B------:R-:W-:-:S02]  /*63b0*/  @!P5 SEL R2, RZ, 0xffffffff, P1 ;  /* 0xffffffffff02d807 */ /* 0x000fc40000800000 */
[----:B------:R-:W-:Y:S02]  /*63c0*/  SEL R3, R3, R24, !P4 ;  /* 0x0000001803037207 */ /* 0x000fe40006000000 */
[----:B------:R-:W-:Y:S01]  /*63d0*/  LOP3.LUT R14, R2, 0x1, RZ, 0xc0, !PT ;  /* 0x00000001020e7812 */ /* 0x000fe200078ec0ff */
[----:B------:R-:W-:Y:S01]  /*63e0*/  IMAD.IADD R2, R15, 0x1, R22 ;  /* 0x000000010f027824 */ /* 0x000fe200078e0216 */
[----:B------:R-:W-:Y:S02]  /*63f0*/  SEL R10, R10, R17, !P3 ;  /* 0x000000110a0a7207 */ /* 0x000fe40005800000 */
[----:B------:R-:W-:Y:S02]  /*6400*/  SEL R7, R7, RZ, !P3 ;  /* 0x000000ff07077207 */ /* 0x000fe40005800000 */
[----:B------:R-:W-:Y:S02]  /*6410*/  SEL R5, R5, R18, !P4 ;  /* 0x0000001205057207 */ /* 0x000fe40006000000 */
[----:B------:R-:W-:-:S02]  /*6420*/  SEL R4, R4, RZ, !P4 ;  /* 0x000000ff04047207 */ /* 0x000fc40006000000 */
[CC--:B--2---:R-:W-:Y:S02]  /*6430*/  ISETP.GE.AND P0, PT, R11.reuse, R25.reuse, PT ;  /* 0x000000190b00720c */ /* 0x0c4fe40003f06270 */
[----:B------:R-:W-:Y:S02]  /*6440*/  ISETP.NE.AND P6, PT, R11, R25, PT ;  /* 0x000000190b00720c */ /* 0x000fe40003fc5270 */
[----:B------:R-:W-:Y:S02]  /*6450*/  SEL R23, RZ, 0xffffffff, P0 ;  /* 0xffffffffff177807 */ /* 0x000fe40000000000 */
[----:B------:R-:W-:-:S04]  /*6460*/  ISETP.GE.U32.AND P0, PT, R12, R15, PT ;  /* 0x0000000f0c00720c */ /* 0x000fc80003f06070 */
[----:B------:R-:W-:-:S05]  /*6470*/  ISETP.GE.AND.EX P0, PT, R13, RZ, PT, P0 ;  /* 0x000000ff0d00720c */ /* 0x000fca0003f06300 */
[----:B------:R-:W-:Y:S02]  /*6480*/  @!P6 SEL R23, RZ, 0xffffffff, P0 ;  /* 0xffffffffff17e807 */ /* 0x000fe40000000000 */
[----:B------:R-:W-:Y:S01]  /*6490*/  ISETP.NE.U32.AND P0, PT, R14, 0x1, PT ;  /* 0x000000010e00780c */ /* 0x000fe20003f05070 */
[----:B------:R-:W-:Y:S01]  /*64a0*/  IMAD R14, R22, 0x3, R2 ;  /* 0x00000003160e7824 */ /* 0x000fe200078e0202 */
[----:B------:R-:W-:Y:S02]  /*64b0*/  LOP3.LUT R23, R23, 0x1, RZ, 0xc0, !PT ;  /* 0x0000000117177812 */ /* 0x000fe400078ec0ff */
[----:B------:R-:W-:Y:S02]  /*64c0*/  SEL R8, R8, R27, !P0 ;  /* 0x0000001b08087207 */ /* 0x000fe40004000000 */
[----:B------:R-:W-:Y:S01]  /*64d0*/  ISETP.NE.U32.AND P1, PT, R23, 0x1, PT ;  /* 0x000000011700780c */ /* 0x000fe20003f25070 */
[----:B------:R-:W-:Y:S01]  /*64e0*/  IMAD.U32 R23, RZ, RZ, UR4 ;  /* 0x00000004ff177e24 */ /* 0x000fe2000f8e00ff */
[----:B------:R-:W-:-:S02]  /*64f0*/  SEL R16, R16, R19, !P0 ;  /* 0x0000001310107207 */ /* 0x000fc40004000000 */
[----:B------:R-:W-:Y:S02]  /*6500*/  SEL R12, R12, R15, !P1 ;  /* 0x0000000f0c0c7207 */ /* 0x000fe40004800000 */
[----:B------:R-:W-:Y:S02]  /*6510*/  ISETP.GE.U32.AND P5, PT, R14, R23, PT ;  /* 0x000000170e00720c */ /* 0x000fe40003fa6070 */
[----:B------:R-:W-:Y:S02]  /*6520*/  SEL R9, R9, RZ, !P0 ;  /* 0x000000ff09097207 */ /* 0x000fe40004000000 */
[----:B------:R-:W-:Y:S02]  /*6530*/  SEL R11, R11, R25, !P1 ;  /* 0x000000190b0b7207 */ /* 0x000fe40004800000 */
[----:B------:R-:W-:-:S07]  /*6540*/  SEL R13, R13, RZ, !P1 ;  /* 0x000000ff0d0d7207 */ /* 0x000fce0004800000 */
[----:B------:R-:W-:Y:S05]  /*6550*/  @!P5 BRA `(.L_x_3308) ;  /* 0xffffffbc0028d947 */ /* 0x000fea000383ffff */
[----:B------:R-:W-:Y:S05]  /*6560*/  BSYNC B2 ;  /* 0x0000000000027941 */ /* 0x000fea0003800000 */
.L_x_3303:
[----:B------:R-:W-:Y:S05]  /*6570*/  BSYNC B1 ;  /* 0x0000000000017941 */ /* 0x000fea0003800000 */
.L_x_3302:
[----:B------:R-:W-:Y:S01]  /*6580*/  ISETP.GE.U32.AND P0, PT, R2, R23, PT ;  /* 0x000000170200720c */ /* 0x000fe20003f06070 */
[----:B------:R-:W-:-:S12]  /*6590*/  BSSY B1, `(.L_x_3309) ;  /* 0x0000466000017945 */ /* 0x000fd80003800000 */
[----:B------:R-:W-:Y:S05]  /*65a0*/  @P0 BRA `(.L_x_3310) ;  /* 0x0000004400900947 */ /* 0x000fea0003800000 */
[----:B------:R-:W0:Y:S01]  /*65b0*/  LDC R24, c[0x0][0x268] ;  /* 0x00009a00ff187b82 */ /* 0x000e220000000800 */
[----:B------:R-:W-:Y:S01]  /*65c0*/  HFMA2.MMA R17, -RZ, RZ, 0, 0 ;  /* 0x00000000ff117435 */ /* 0x000fe200000001ff */
        /* <DEDUP_REMOVED lines=262> */
[----:B------:R-:W-:Y:S01]  /*7630*/  ULDC UR4, c[0x0][0x3f4] ;  /* 0x0000fd0000047ab9 */ /* 0x000fe20000000800 */
[----:B------:R-:W-:-:S03]  /*7640*/  @P2 IMAD.MOV.U32 R26, RZ, RZ, RZ ;  /* 0x000000ffff1a2224 */ /* 0x000fc600078e00ff */
[----:B------:R-:W-:-:S04]  /*7650*/  IMAD.MOV R14, RZ, RZ, -R27 ;  /* 0x000000ffff0e7224 */ /* 0x000fc800078e0a1b */
        /* <DEDUP_REMOVED lines=10> */
.L_x_3311:
[----:B------:R-:W-:-:S04]  /*7700*/  LOP3.LUT R15, R17, 0xfffffffc, RZ, 0xc0, !PT ;  /* 0xfffffffc110f7812 */ /* 0x000fc800078ec0ff */
[----:B------:R-:W-:-:S04]  /*7710*/  IADD3 R14, P2, R20, R15, RZ ;  /* 0x0000000f140e7210 */ /* 0x000fc80007f5e0ff */
[----:B------:R-:W-:-:S05]  /*7720*/  IADD3.X R15, RZ, R21, RZ, P2, !PT ;  /* 0x00000015ff0f7210 */ /* 0x000fca00017fe4ff */
[----:B------:R0:W5:Y:S01]  /*7730*/  LDG.E R17, desc[UR36][R14.64] ;  /* 0x000000240e117981 */ /* 0x000162000c1e1900 */
        /* <DEDUP_REMOVED lines=277> */
.L_x_3312:
[----:B------:R-:W-:-:S04]  /*8890*/  LOP3.LUT R15, R18, 0xfffffffc, RZ, 0xc0, !PT ;  /* 0xfffffffc120f7812 */ /* 0x000fc800078ec0ff */
[----:B------:R-:W-:-:S05]  /*88a0*/  IADD3 R14, P2, R20, R15, RZ ;  /* 0x0000000f140e7210 */ /* 0x000fca0007f5e0ff */
[----:B------:R-:W-:-:S05]  /*88b0*/  IMAD.X R15, RZ, RZ, R21, P2 ;  /* 0x000000ffff0f7224 */ /* 0x000fca00010e0615 */
[----:B------:R0:W5:Y:S01]  /*88c0*/  LDG.E R18, desc[UR36][R14.64] ;  /* 0x000000240e127981 */ /* 0x000162000c1e1900 */
[----:B------:R-:W-:-:S05]  /*88d0*/  IMAD.IADD R27, R27, 0x1, R22 ;  /* 0x000000011b1b7824 */ /* 0x000fca00078e0216 */
[----:B------:R-:W-:-:S13]  /*88e0*/  ISETP.GE.U32.AND P2, PT, R27, R23, PT ;  /* 0x000000171b00720c */ /* 0x000fda0003f46070 */
[----:B0-----:R-:W-:Y:S05]  /*88f0*/  @P2 BRA `(.L_x_3310) ;  /* 0x0000002000bc2947 */ /* 0x001fea0003800000 */
        /* <DEDUP_REMOVED lines=263> */
[----:B------:R-:W-:Y:S02]  /*9970*/  @P2 MOV R28, RZ ;  /* 0x000000ff001c2202 */ /* 0x000fe40000000f00 */
        /* <DEDUP_REMOVED lines=10> */
.L_x_3313:
[----:B------:R-:W-:-:S04]  /*9a20*/  LOP3.LUT R15, R19, 0xfffffffc, RZ, 0xc0, !PT ;  /* 0xfffffffc130f7812 */ /* 0x000fc800078ec0ff */
[----:B------:R-:W-:-:S05]  /*9a30*/  IADD3 R14, P2, R20, R15, RZ ;  /* 0x0000000f140e7210 */ /* 0x000fca0007f5e0ff */
[----:B------:R-:W-:-:S05]  /*9a40*/  IMAD.X R15, RZ, RZ, R21, P2 ;  /* 0x000000ffff0f7224 */ /* 0x000fca00010e0615 */
[----:B------:R0:W5:Y:S02]  /*9a50*/  LDG.E R19, desc[UR36][R14.64] ;  /* 0x000000240e137981 */ /* 0x000164000c1e1900 */
        /* <DEDUP_REMOVED lines=277> */
.L_x_3314:
[----:B------:R-:W-:-:S04]  /*abb0*/  LOP3.LUT R15, R26, 0xfffffffc, RZ, 0xc0, !PT ;  /* 0xfffffffc1a0f7812 */ /* 0x000fc800078ec0ff */
[----:B------:R-:W-:-:S05]  /*abc0*/  IADD3 R14, P1, R20, R15, RZ ;  /* 0x0000000f140e7210 */ /* 0x000fca0007f3e0ff */
[----:B------:R-:W-:-:S05]  /*abd0*/  IMAD.X R15, RZ, RZ, R21, P1 ;  /* 0x000000ffff0f7224 */ /* 0x000fca00008e0615 */
[----:B------:R0:W5:Y:S03]  /*abe0*/  LDG.E R25, desc[UR36][R14.64] ;  /* 0x000000240e197981 */ /* 0x000166000c1e1900 */
.L_x_3310:
[----:B------:R-:W-:Y:S05]  /*abf0*/  BSYNC B1 ;  /* 0x0000000000017941 */ /* 0x000fea0003800000 */
.L_x_3309:
[----:B------:R-:W-:Y:S04]  /*ac00*/  BSSY B1, `(.L_x_3315) ;  /* 0x0000037000017945 */ /* 0x000fe80003800000 */
[----:B------:R-:W-:Y:S05]  /*ac10*/  @P0 BRA `(.L_x_3316) ;  /* 0x0000000000d40947 */ /* 0x000fea0003800000 */
[-C--:B-----5:R-:W-:Y:S02]  /*ac20*/  ISETP.NE.AND P2, PT, R10, R17.reuse, PT ;  /* 0x000000110a00720c */ /* 0x0a0fe40003f45270 */
[----:B------:R-:W-:Y:S02]  /*ac30*/  ISETP.GE.U32.AND P0, PT, R6, R2, PT ;  /* 0x000000020600720c */ /* 0x000fe40003f06070 */
[----:B------:R-:W-:Y:S02]  /*ac40*/  ISETP.GE.AND P1, PT, R10, R17, PT ;  /* 0x000000110a00720c */ /* 0x000fe40003f26270 */
[----:B------:R-:W-:Y:S02]  /*ac50*/  IADD3 R20, R2, R22, RZ ;  /* 0x0000001602147210 */ /* 0x000fe40007ffe0ff */
[----:B------:R-:W-:Y:S02]  /*ac60*/  ISETP.GE.AND.EX P0, PT, R7, RZ, PT, P0 ;  /* 0x000000ff0700720c */ /* 0x000fe40003f06300 */
[----:B0-----:R-:W-:-:S02]  /*ac70*/  SEL R14, RZ, 0xffffffff, P1 ;  /* 0xffffffffff0e7807 */ /* 0x001fc40000800000 */
[----:B------:R-:W-:Y:S02]  /*ac80*/  ISETP.GE.U32.AND P1, PT, R20, R23, PT ;  /* 0x000000171400720c */ /* 0x000fe40003f26070 */
[----:B------:R-:W-:-:S04]  /*ac90*/  @!P2 SEL R14, RZ, 0xffffffff, P0 ;  /* 0xffffffffff0ea807 */ /* 0x000fc80000000000 */
[----:B------:R-:W-:-:S04]  /*aca0*/  LOP3.LUT R14, R14, 0x1, RZ, 0xc0, !PT ;  /* 0x000000010e0e7812 */ /* 0x000fc800078ec0ff */
[----:B------:R-:W-:-:S04]  /*acb0*/  ISETP.NE.U32.AND P0, PT, R14, 0x1, PT ;  /* 0x000000010e00780c */ /* 0x000fc80003f05070 */
[----:B------:R-:W-:Y:S02]  /*acc0*/  SEL R10, R10, R17, !P0 ;  /* 0x000000110a0a7207 */ /* 0x000fe40004000000 */
[----:B------:R-:W-:Y:S02]  /*acd0*/  SEL R6, R6, R2, !P0 ;  /* 0x0000000206067207 */ /* 0x000fe40004000000 */
[----:B------:R-:W-:Y:S01]  /*ace0*/  SEL R7, R7, RZ, !P0 ;  /* 0x000000ff07077207 */ /* 0x000fe20004000000 */
[----:B------:R-:W-:Y:S06]  /*acf0*/  @P1 BRA `(.L_x_3316) ;  /* 0x00000000009c1947 */ /* 0x000fec0003800000 */
[----:B------:R-:W-:Y:S01]  /*ad00*/  ISETP.NE.AND P2, PT, R5, R18, PT ;  /* 0x000000120500720c */ /* 0x000fe20003f45270 */
[----:B------:R-:W-:Y:S01]  /*ad10*/  IMAD.IADD R15, R20, 0x1, R22 ;  /* 0x00000001140f7824 */ /* 0x000fe200078e0216 */
[----:B------:R-:W-:Y:S02]  /*ad20*/  ISETP.GE.U32.AND P0, PT, R3, R20, PT ;  /* 0x000000140300720c */ /* 0x000fe40003f06070 */
[----:B------:R-:W-:Y:S02]  /*ad30*/  ISETP.GE.AND P1, PT, R5, R18, PT ;  /* 0x000000120500720c */ /* 0x000fe40003f26270 */
        /* <DEDUP_REMOVED lines=24> */
[C---:B------:R-:W-:Y:S02]  /*aec0*/  ISETP.NE.AND P2, PT, R11.reuse, R25, PT ;  /* 0x000000190b00720c */ /* 0x040fe40003f45270 */
[----:B------:R-:W-:Y:S02]  /*aed0*/  ISETP.GE.U32.AND P0, PT, R12, R17, PT ;  /* 0x000000110c00720c */ /* 0x000fe40003f06070 */
[----:B------:R-:W-:Y:S02]  /*aee0*/  ISETP.GE.AND P1, PT, R11, R25, PT ;  /* 0x000000190b00720c */ /* 0x000fe40003f26270 */
[----:B------:R-:W-:Y:S02]  /*aef0*/  ISETP.GE.AND.EX P0, PT, R13, RZ, PT, P0 ;  /* 0x000000ff0d00720c */ /* 0x000fe40003f06300 */
[----:B------:R-:W-:-:S05]  /*af00*/  SEL R2, RZ, 0xffffffff, P1 ;  /* 0xffffffffff027807 */ /* 0x000fca0000800000 */
[----:B------:R-:W-:-:S04]  /*af10*/  @!P2 SEL R2, RZ, 0xffffffff, P0 ;  /* 0xffffffffff02a807 */ /* 0x000fc80000000000 */
[----:B------:R-:W-:-:S04]  /*af20*/  LOP3.LUT R2, R2, 0x1, RZ, 0xc0, !PT ;  /* 0x0000000102027812 */ /* 0x000fc800078ec0ff */
[----:B------:R-:W-:-:S04]  /*af30*/  ISETP.NE.U32.AND P0, PT, R2, 0x1, PT ;  /* 0x000000010200780c */ /* 0x000fc80003f05070 */
[----:B------:R-:W-:Y:S02]  /*af40*/  SEL R11, R11, R25, !P0 ;  /* 0x000000190b0b7207 */ /* 0x000fe40004000000 */
[----:B------:R-:W-:Y:S02]  /*af50*/  SEL R12, R12, R17, !P0 ;  /* 0x000000110c0c7207 */ /* 0x000fe40004000000 */
[----:B------:R-:W-:-:S07]  /*af60*/  SEL R13, R13, RZ, !P0 ;  /* 0x000000ff0d0d7207 */ /* 0x000fce0004000000 */
.L_x_3316:
[----:B------:R-:W-:Y:S05]  /*af70*/  BSYNC B1 ;  /* 0x0000000000017941 */ /* 0x000fea0003800000 */
.L_x_3315:
        /* <DEDUP_REMOVED lines=10> */
[----:B------:R-:W-:Y:S02]  /*b020*/  ISETP.NE.AND P1, PT, R5, R16, PT ;  /* 0x000000100500720c */ /* 0x000fe40003f25270 */
        /* <DEDUP_REMOVED lines=23> */
.L_x_3301:
[----:B------:R-:W-:Y:S01]  /*b1a0*/  ISETP.GE.U32.AND P0, PT, R6, R23, PT ;  /* 0x000000170600720c */ /* 0x000fe20003f06070 */
[----:B------:R-:W-:Y:S01]  /*b1b0*/  BSSY B1, `(.L_x_3317) ;  /* 0x0000052000017945 */ /* 0x000fe20003800000 */
[--C-:B------:R-:W-:Y:S01]  /*b1c0*/  IMAD.MOV.U32 R8, RZ, RZ, R10.reuse ;  /* 0x000000ffff087224 */ /* 0x100fe200078e000a */
[----:B------:R-:W-:Y:S01]  /*b1d0*/  MOV R12, R13 ;  /* 0x0000000d000c7202 */ /* 0x000fe20000000f00 */
[----:B------:R-:W-:Y:S01]  /*b1e0*/  IMAD.MOV.U32 R5, RZ, RZ, R15 ;  /* 0x000000ffff057224 */ /* 0x000fe200078e000f */
[----:B------:R-:W-:Y:S01]  /*b1f0*/  MOV R9, R10 ;  /* 0x0000000a00097202 */ /* 0x000fe20000000f00 */
[----:B------:R-:W-:Y:S02]  /*b200*/  IMAD.MOV.U32 R6, RZ, RZ, R13 ;  /* 0x000000ffff067224 */ /* 0x000fe400078e000d */
[----:B------:R-:W-:Y:S02]  /*b210*/  IMAD.MOV.U32 R14, RZ, RZ, R10 ;  /* 0x000000ffff0e7224 */ /* 0x000fe400078e000a */
[----:B------:R-:W-:-:S03]  /*b220*/  IMAD.MOV.U32 R7, RZ, RZ, R15 ;  /* 0x000000ffff077224 */ /* 0x000fc600078e000f */
[----:B------:R-:W-:Y:S05]  /*b230*/  @P0 BRA `(.L_x_3318) ;  /* 0x0000000400240947 */ /* 0x000fea0003800000 */
[----:B------:R-:W-:Y:S01]  /*b240*/  BSSY B2, `(.L_x_3319) ;  /* 0x0000047000027945 */ /* 0x000fe20003800000 */
[--C-:B------:R-:W-:Y:S01]  /*b250*/  IMAD.MOV.U32 R5, RZ, RZ, R15.reuse ;  /* 0x000000ffff057224 */ /* 0x100fe200078e000f */
[----:B------:R-:W-:Y:S01]  /*b260*/  MOV R12, R13 ;  /* 0x0000000d000c7202 */ /* 0x000fe20000000f00 */
[----:B------:R-:W-:Y:S01]  /*b270*/  IMAD.MOV.U32 R7, RZ, RZ, R15 ;  /* 0x000000ffff077224 */ /* 0x000fe200078e000f */
[----:B------:R-:W-:Y:S01]  /*b280*/  MOV R9, R10 ;  /* 0x0000000a00097202 */ /* 0x000fe20000000f00 */
[----:B------:R-:W-:Y:S02]  /*b290*/  IMAD.MOV.U32 R6, RZ, RZ, R13 ;  /* 0x000000ffff067224 */ /* 0x000fe400078e000d */
[--C-:B------:R-:W-:Y:S02]  /*b2a0*/  IMAD.MOV.U32 R8, RZ, RZ, R10.reuse ;  /* 0x000000ffff087224 */ /* 0x100fe400078e000a */
[----:B------:R-:W-:-:S07]  /*b2b0*/  IMAD.MOV.U32 R14, RZ, RZ, R10 ;  /* 0x000000ffff0e7224 */ /* 0x000fce00078e000a */
.L_x_3320:
[----:B------:R-:W-:-:S04]  /*b2c0*/  IMAD R11, R17, R2, RZ ;  /* 0x00000002110b7224 */ /* 0x000fc800078e02ff */
[----:B------:R-:W-:-:S05]  /*b2d0*/  IMAD.WIDE.U32 R10, R11, 0x4, R20 ;  /* 0x000000040b0a7825 */ /* 0x000fca00078e0014 */
[----:B------:R0:W2:Y:S01]  /*b2e0*/  LDG.E R19, desc[UR36][R10.64] ;  /* 0x000000240a137981 */ /* 0x0000a2000c1e1900 */
[----:B------:R-:W-:Y:S01]  /*b2f0*/  ISETP.GE.U32.AND P0, PT, R15, R2, PT ;  /* 0x000000020f00720c */ /* 0x000fe20003f06070 */
[----:B------:R-:W-:-:S03]  /*b300*/  IMAD.IADD R18, R22, 0x1, R2 ;  /* 0x0000000116127824 */ /* 0x000fc600078e0202 */
[----:B------:R-:W-:Y:S01]  /*b310*/  ISETP.GE.AND.EX P0, PT, R12, RZ, PT, P0 ;  /* 0x000000ff0c00720c */ /* 0x000fe20003f06300 */
[----:B------:R-:W-:-:S03]  /*b320*/  IMAD R25, R17, R18, RZ ;  /* 0x0000001211197224 */ /* 0x000fc600078e02ff */
[----:B------:R-:W-:Y:S01]  /*b330*/  SEL R24, RZ, 0xffffffff, P0 ;  /* 0xffffffffff187807 */ /* 0x000fe20000000000 */
[----:B0-----:R-:W-:-:S05]  /*b340*/  IMAD.WIDE.U32 R10, R25, 0x4, R20 ;  /* 0x00000004190a7825 */ /* 0x001fca00078e0014 */
[----:B------:R-:W3:Y:S01]  /*b350*/  LDG.E R25, desc[UR36][R10.64] ;  /* 0x000000240a197981 */ /* 0x000ee2000c1e1900 */
[CC--:B--2---:R-:W-:Y:S02]  /*b360*/  ISETP.NE.AND P1, PT, R14.reuse, R19.reuse, PT ;  /* 0x000000130e00720c */ /* 0x0c4fe40003f25270 */
[----:B------:R-:W-:-:S11]  /*b370*/  ISETP.GE.AND P0, PT, R14, R19, PT ;  /* 0x000000130e00720c */ /* 0x000fd60003f06270 */
[----:B------:R-:W-:Y:S02]  /*b380*/  @P1 SEL R24, RZ, 0xffffffff, P0 ;  /* 0xffffffffff181807 */ /* 0x000fe40000000000 */
[----:B------:R-:W-:Y:S02]  /*b390*/  ISETP.GE.U32.AND P0, PT, R3, R18, PT ;  /* 0x000000120300720c */ /* 0x000fe40003f06070 */
[----:B------:R-:W-:Y:S02]  /*b3a0*/  LOP3.LUT R24, R24, 0x1, RZ, 0xc0, !PT ;  /* 0x0000000118187812 */ /* 0x000fe400078ec0ff */
[----:B---3--:R-:W-:Y:S02]  /*b3b0*/  ISETP.NE.AND P2, PT, R8, R25, PT ;  /* 0x000000190800720c */ /* 0x008fe40003f45270 */
[----:B------:R-:W-:Y:S01]  /*b3c0*/  ISETP.NE.U32.AND P1, PT, R24, 0x1, PT ;  /* 0x000000011800780c */ /* 0x000fe20003f25070 */
[----:B------:R-:W-:Y:S01]  /*b3d0*/  IMAD.IADD R24, R18, 0x1, R22 ;  /* 0x0000000112187824 */ /* 0x000fe200078e0216 */
[----:B------:R-:W-:-:S02]  /*b3e0*/  ISETP.GE.AND.EX P0, PT, R4, RZ, PT, P0 ;  /* 0x000000ff0400720c */ /* 0x000fc40003f06300 */
[----:B------:R-:W-:Y:S01]  /*b3f0*/  SEL R15, R15, R2, !P1 ;  /* 0x000000020f0f7207 */ /* 0x000fe20004800000 */
[----:B------:R-:W-:Y:S01]  /*b400*/  IMAD R11, R17, R24, RZ ;  /* 0x00000018110b7224 */ /* 0x000fe200078e02ff */
[----:B------:R-:W-:Y:S01]  /*b410*/  SEL R2, RZ, 0xffffffff, P0 ;  /* 0xffffffffff027807 */ /* 0x000fe20000000000 */
[----:B------:R-:W-:Y:S01]  /*b420*/  IMAD.IADD R26, R24, 0x1, R22 ;  /* 0x00000001181a7824 */ /* 0x000fe200078e0216 */
[----:B------:R-:W-:Y:S01]  /*b430*/  ISETP.GE.AND P0, PT, R8, R25, PT ;  /* 0x000000190800720c */ /* 0x000fe20003f06270 */
[----:B------:R-:W-:-:S03]  /*b440*/  IMAD.WIDE.U32 R10, R11, 0x4, R20 ;  /* 0x000000040b0a7825 */ /* 0x000fc600078e0014 */
[----:B------:R-:W-:Y:S02]  /*b450*/  @P2 SEL R2, RZ, 0xffffffff, P0 ;  /* 0xffffffffff022807 */ /* 0x000fe40000000000 */
[----:B------:R0:W2:Y:S01]  /*b460*/  LDG.E R27, desc[UR36][R10.64] ;  /* 0x000000240a1b7981 */ /* 0x0000a2000c1e1900 */
[----:B------:R-:W-:Y:S01]  /*b470*/  IMAD R29, R17, R26, RZ ;  /* 0x0000001a111d7224 */ /* 0x000fe200078e02ff */
[----:B------:R-:W-:Y:S02]  /*b480*/  ISETP.GE.U32.AND P0, PT, R5, R24, PT ;  /* 0x000000180500720c */ /* 0x000fe40003f06070 */
[----:B------:R-:W-:Y:S01]  /*b490*/  LOP3.LUT R2, R2, 0x1, RZ, 0xc0, !PT ;  /* 0x0000000102027812 */ /* 0x000fe200078ec0ff */
[----:B0-----:R-:W-:Y:S01]  /*b4a0*/  IMAD.WIDE.U32 R10, R29, 0x4, R20 ;  /* 0x000000041d0a7825 */ /* 0x001fe200078e0014 */
[----:B------:R-:W-:Y:S02]  /*b4b0*/  ISETP.GE.AND.EX P0, PT, R6, RZ, PT, P0 ;  /* 0x000000ff0600720c */ /* 0x000fe40003f06300 */
[----:B------:R-:W-:-:S02]  /*b4c0*/  ISETP.NE.U32.AND P2, PT, R2, 0x1, PT ;  /* 0x000000010200780c */ /* 0x000fc40003f45070 */
[----:B------:R-:W3:Y:S01]  /*b4d0*/  LDG.E R28, desc[UR36][R10.64] ;  /* 0x000000240a1c7981 */ /* 0x000ee2000c1e1900 */
[----:B------:R-:W-:Y:S02]  /*b4e0*/  SEL R2, RZ, 0xffffffff, P0 ;  /* 0xffffffffff027807 */ /* 0x000fe40000000000 */
[----:B------:R-:W-:Y:S02]  /*b4f0*/  ISETP.GE.U32.AND P0, PT, R7, R26, PT ;  /* 0x0000001a0700720c */ /* 0x000fe40003f06070 */
[----:B------:R-:W-:Y:S02]  /*b500*/  SEL R3, R3, R18, !P2 ;  /* 0x0000001203037207 */ /* 0x000fe40005000000 */
[----:B------:R-:W-:Y:S02]  /*b510*/  ISETP.GE.AND.EX P0, PT, R13, RZ, PT, P0 ;  /* 0x000000ff0d00720c */ /* 0x000fe40003f06300 */
[----:B------:R-:W-:Y:S02]  /*b520*/  SEL R14, R14, R19, !P1 ;  /* 0x000000130e0e7207 */ /* 0x000fe40004800000 */
[----:B------:R-:W-:-:S02]  /*b530*/  SEL R12, R12, RZ, !P1 ;  /* 0x000000ff0c0c7207 */ /* 0x000fc40004800000 */
[----:B------:R-:W-:Y:S02]  /*b540*/  SEL R8, R8, R25, !P2 ;  /* 0x0000001908087207 */ /* 0x000fe40005000000 */
[----:B------:R-:W-:Y:S02]  /*b550*/  SEL R4, R4, RZ, !P2 ;  /* 0x000000ff04047207 */ /* 0x000fe40005000000 */
[CC--:B--2---:R-:W-:Y:S02]  /*b560*/  ISETP.NE.AND P3, PT, R16.reuse, R27.reuse, PT ;  /* 0x0000001b1000720c */ /* 0x0c4fe40003f65270 */
[----:B------:R-:W-:-:S11]  /*b570*/  ISETP.GE.AND P4, PT, R16, R27, PT ;  /* 0x0000001b1000720c */ /* 0x000fd60003f86270 */
[----:B------:R-:W-:Y:S02]  /*b580*/  @P3 SEL R2, RZ, 0xffffffff, P4 ;  /* 0xffffffffff023807 */ /* 0x000fe40002000000 */
[CC--:B---3--:R-:W-:Y:S02]  /*b590*/  ISETP.NE.AND P4, PT, R9.reuse, R28.reuse, PT ;  /* 0x0000001c0900720c */ /* 0x0c8fe40003f85270 */
[----:B------:R-:W-:Y:S02]  /*b5a0*/  LOP3.LUT R2, R2, 0x1, RZ, 0xc0, !PT ;  /* 0x0000000102027812 */ /* 0x000fe400078ec0ff */
[----:B------:R-:W-:Y:S02]  /*b5b0*/  ISETP.GE.AND P5, PT, R9, R28, PT ;  /* 0x0000001c0900720c */ /* 0x000fe40003fa6270 */
[----:B------:R-:W-:Y:S02]  /*b5c0*/  ISETP.NE.U32.AND P3, PT, R2, 0x1, PT ;  /* 0x000000010200780c */ /* 0x000fe40003f65070 */
[----:B------:R-:W-:-:S02]  /*b5d0*/  SEL R2, RZ, 0xffffffff, P0 ;  /* 0xffffffffff027807 */ /* 0x000fc40000000000 */
[----:B------:R-:W-:Y:S02]  /*b5e0*/  SEL R5, R5, R24, !P3 ;  /* 0x0000001805057207 */ /* 0x000fe40005800000 */
[----:B------:R-:W-:Y:S02]  /*b5f0*/  SEL R16, R16, R27, !P3 ;  /* 0x0000001b10107207 */ /* 0x000fe40005800000 */
[----:B------:R-:W-:Y:S02]  /*b600*/  @P4 SEL R2, RZ, 0xffffffff, P5 ;  /* 0xffffffffff024807 */ /* 0x000fe40002800000 */
[----:B------:R-:W-:Y:S02]  /*b610*/  SEL R6, R6, RZ, !P3 ;  /* 0x000000ff06067207 */ /* 0x000fe40005800000 */
[----:B------:R-:W-:Y:S02]  /*b620*/  LOP3.LUT R10, R2, 0x1, RZ, 0xc0, !PT ;  /* 0x00000001020a7812 */ /* 0x000fe400078ec0ff */
[----:B------:R-:W-:-:S02]  /*b630*/  IADD3 R2, R26, R22, RZ ;  /* 0x000000161a027210 */ /* 0x000fc40007ffe0ff */
[----:B------:R-:W-:-:S03]  /*b640*/  ISETP.NE.U32.AND P0, PT, R10, 0x1, PT ;  /* 0x000000010a00780c */ /* 0x000fc60003f05070 */
[----:B------:R-:W-:Y:S01]  /*b650*/  IMAD R10, R22, 0x3, R2 ;  /* 0x00000003160a7824 */ /* 0x000fe200078e0202 */
[----:B------:R-:W-:Y:S02]  /*b660*/  SEL R7, R7, R26, !P0 ;  /* 0x0000001a07077207 */ /* 0x000fe40004000000 */
[----:B------:R-:W-:Y:S02]  /*b670*/  SEL R9, R9, R28, !P0 ;  /* 0x0000001c09097207 */ /* 0x000fe40004000000 */
[----:B------:R-:W-:Y:S02]  /*b680*/  ISETP.GE.U32.AND P4, PT, R10, R23, PT ;  /* 0x000000170a00720c */ /* 0x000fe40003f86070 */
[----:B------:R-:W-:-:S11]  /*b690*/  SEL R13, R13, RZ, !P0 ;  /* 0x000000ff0d0d7207 */ /* 0x000fd60004000000 */
[----:B------:R-:W-:Y:S05]  /*b6a0*/  @!P4 BRA `(.L_x_3320) ;  /* 0xfffffffc0004c947 */ /* 0x000fea000383ffff */
[----:B------:R-:W-:Y:S05]  /*b6b0*/  BSYNC B2 ;  /* 0x0000000000027941 */ /* 0x000fea0003800000 */
.L_x_3319:
[----:B------:R-:W-:-:S07]  /*b6c0*/  IMAD.MOV.U32 R18, RZ, RZ, R28 ;  /* 0x000000ffff127224 */ /* 0x000fce00078e001c */
.L_x_3318:
[----:B------:R-:W-:Y:S05]  /*b6d0*/  BSYNC B1 ;  /* 0x0000000000017941 */ /* 0x000fea0003800000 */
.L_x_3317:
        /* <DEDUP_REMOVED lines=8> */
[----:B0-----:R-:W-:Y:S05]  /*b760*/  @P0 BRA `(.L_x_3322) ;  /* 0x0000000000380947 */ /* 0x001fea0003800000 */
[----:B------:R-:W-:-:S04]  /*b770*/  IMAD R11, R17, R24, RZ ;  /* 0x00000018110b7224 */ /* 0x000fc800078e02ff */
[----:B------:R-:W-:-:S05]  /*b780*/  IMAD.WIDE.U32 R10, R11, 0x4, R20 ;  /* 0x000000040b0a7825 */ /* 0x000fca00078e0014 */
[----:B------:R0:W5:Y:S01]  /*b790*/  LDG.E R25, desc[UR36][R10.64] ;  /* 0x000000240a197981 */ /* 0x000162000c1e1900 */
[----:B------:R-:W-:-:S05]  /*b7a0*/  IMAD.IADD R24, R24, 0x1, R22 ;  /* 0x0000000118187824 */ /* 0x000fca00078e0216 */
[----:B------:R-:W-:-:S13]  /*b7b0*/  ISETP.GE.U32.AND P0, PT, R24, R23, PT ;  /* 0x000000171800720c */ /* 0x000fda0003f06070 */
[----:B0-----:R-:W-:Y:S05]  /*b7c0*/  @P0 BRA `(.L_x_3322) ;  /* 0x0000000000200947 */ /* 0x001fea0003800000 */
[----:B------:R-:W-:Y:S01]  /*b7d0*/  IADD3 R10, R24, R22, RZ ;  /* 0x00000016180a7210 */ /* 0x000fe20007ffe0ff */
[----:B------:R-:W-:-:S03]  /*b7e0*/  IMAD R11, R17, R24, RZ ;  /* 0x00000018110b7224 */ /* 0x000fc600078e02ff */
[----:B------:R-:W-:-:S13]  /*b7f0*/  ISETP.GE.U32.AND P0, PT, R10, R23, PT ;  /* 0x000000170a00720c */ /* 0x000fda0003f06070 */
[----:B------:R-:W-:Y:S02]  /*b800*/  @!P0 IMAD R17, R17, R10, RZ ;  /* 0x0000000a11118224 */ /* 0x000fe400078e02ff */
[----:B------:R-:W-:-:S04]  /*b810*/  IMAD.WIDE.U32 R10, R11, 0x4, R20 ;  /* 0x000000040b0a7825 */ /* 0x000fc800078e0014 */
[----:B------:R-:W-:Y:S01]  /*b820*/  @!P0 IMAD.WIDE.U32 R20, R17, 0x4, R20 ;  /* 0x0000000411148825 */ /* 0x000fe200078e0014 */
[----:B------:R0:W5:Y:S04]  /*b830*/  LDG.E R27, desc[UR36][R10.64] ;  /* 0x000000240a1b7981 */ /* 0x000168000c1e1900 */
[----:B------:R0:W5:Y:S02]  /*b840*/  @!P0 LDG.E R18, desc[UR36][R20.64] ;  /* 0x0000002414128981 */ /* 0x000164000c1e1900 */
.L_x_3322:
[----:B------:R-:W-:Y:S05]  /*b850*/  BSYNC B1 ;  /* 0x0000000000017941 */ /* 0x000fea0003800000 */
.L_x_3321:
[----:B------:R-:W-:Y:S04]  /*b860*/  BSSY B1, `(.L_x_3323) ;  /* 0x0000037000017945 */ /* 0x000fe80003800000 */
[----:B------:R-:W-:Y:S05]  /*b870*/  @P1 BRA `(.L_x_3324) ;  /* 0x0000000000d41947 */ /* 0x000fea0003800000 */
[-C--:B-----5:R-:W-:Y:S01]  /*b880*/  ISETP.NE.AND P2, PT, R14, R19.reuse, PT ;  /* 0x000000130e00720c */ /* 0x0a0fe20003f45270 */
[----:B0-----:R-:W-:Y:S01]  /*b890*/  IMAD.IADD R20, R2, 0x1, R22 ;  /* 0x0000000102147824 */ /* 0x001fe200078e0216 */
        /* <DEDUP_REMOVED lines=12> */
[-C--:B------:R-:W-:Y:S01]  /*b960*/  ISETP.NE.AND P2, PT, R8, R25.reuse, PT ;  /* 0x000000190800720c */ /* 0x080fe20003f45270 */
        /* <DEDUP_REMOVED lines=27> */
[----:B------:R-:W-:Y:S02]  /*bb20*/  ISETP.NE.AND P2, PT, R9, R18, PT ;  /* 0x000000120900720c */ /* 0x000fe40003f45270 */
        /* <DEDUP_REMOVED lines=10> */
.L_x_3324:
[----:B------:R-:W-:Y:S05]  /*bbd0*/  BSYNC B1 ;  /* 0x0000000000017941 */ /* 0x000fea0003800000 */
.L_x_3323:
[CC--:B------:R-:W-:Y:S02]  /*bbe0*/  ISETP.NE.AND P2, PT, R14.reuse, R8.reuse, PT ;  /* 0x000000080e00720c */ /* 0x0c0fe40003f45270 */
[----:B------:R-:W-:Y:S02]  /*bbf0*/  ISETP.GE.U32.AND P0, PT, R15, R3, PT ;  /* 0x000000030f00720c */ /* 0x000fe40003f06070 */
[----:B------:R-:W-:Y:S02]  /*bc00*/  ISETP.GE.AND P1, PT, R14, R8, PT ;  /* 0x000000080e00720c */ /* 0x000fe40003f26270 */
[----:B------:R-:W-:Y:S02]  /*bc10*/  ISETP.GE.AND.EX P0, PT, R12, R4, PT, P0 ;  /* 0x000000040c00720c */ /* 0x000fe40003f06300 */
[----:B------:R-:W-:-:S05]  /*bc20*/  SEL R2, RZ, 0xffffffff, P1 ;  /* 0xffffffffff027807 */ /* 0x000fca0000800000 */
[----:B------:R-:W-:-:S04]  /*bc30*/  @!P2 SEL R2, RZ, 0xffffffff, P0 ;  /* 0xffffffffff02a807 */ /* 0x000fc80000000000 */
[----:B------:R-:W-:-:S04]  /*bc40*/  LOP3.LUT R2, R2, 0x1, RZ, 0xc0, !PT ;  /* 0x0000000102027812 */ /* 0x000fc800078ec0ff */
[----:B------:R-:W-:-:S04]  /*bc50*/  ISETP.NE.U32.AND P0, PT, R2, 0x1, PT ;  /* 0x000000010200780c */ /* 0x000fc80003f05070 */
[----:B0-----:R-:W-:Y:S02]  /*bc60*/  SEL R11, R14, R8, !P0 ;  /* 0x000000080e0b7207 */ /* 0x001fe40004000000 */
[----:B------:R-:W-:Y:S02]  /*bc70*/  SEL R8, R15, R3, !P0 ;  /* 0x000000030f087207 */ /* 0x000fe40004000000 */
[C---:B------:R-:W-:Y:S02]  /*bc80*/  ISETP.NE.AND P1, PT, R11.reuse, R16, PT ;  /* 0x000000100b00720c */ /* 0x040fe40003f25270 */
        /* <DEDUP_REMOVED lines=23> */
.L_x_3300:
[----:B------:R-:W0:Y:S01]  /*be00*/  LDC R2, c[0x0][0x234] ;  /* 0x00008d00ff027b82 */ /* 0x000e220000000800 */
[----:B------:R-:W-:Y:S07]  /*be10*/  BSSY B1, `(.L_x_3325) ;  /* 0x0000055000017945 */ /* 0x000fee0003800000 */
[----:B------:R-:W1:Y:S08]  /*be20*/  LDC R10, c[0x0][0x218] ;  /* 0x00008600ff0a7b82 */ /* 0x000e700000000800 */
        /* <DEDUP_REMOVED lines=10> */
[--C-:B---3--:R-:W-:Y:S01]  /*bed0*/  IMAD.MOV.U32 R5, RZ, RZ, R6.reuse ;  /* 0x000000ffff057224 */ /* 0x108fe200078e0006 */
[----:B------:R-:W-:Y:S01]  /*bee0*/  MOV R7, R6 ;  /* 0x0000000600077202 */ /* 0x000fe20000000f00 */
[----:B------:R-:W-:Y:S01]  /*bef0*/  IMAD.MOV.U32 R4, RZ, RZ, R6 ;  /* 0x000000ffff047224 */ /* 0x000fe200078e0006 */
[----:B------:R-:W-:Y:S06]  /*bf00*/  @P0 BRA `(.L_x_3326) ;  /* 0x0000000400140947 */ /* 0x000fec0003800000 */
[----:B------:R-:W-:Y:S01]  /*bf10*/  BSSY B2, `(.L_x_3327) ;  /* 0x0000043000027945 */ /* 0x000fe20003800000 */
[--C-:B------:R-:W-:Y:S01]  /*bf20*/  IMAD.MOV.U32 R16, RZ, RZ, R9.reuse ;  /* 0x000000ffff107224 */ /* 0x100fe200078e0009 */
[----:B------:R-:W-:Y:S01]  /*bf30*/  MOV R7, R6 ;  /* 0x0000000600077202 */ /* 0x000fe20000000f00 */
[----:B------:R-:W-:Y:S02]  /*bf40*/  IMAD.MOV.U32 R17, RZ, RZ, R9 ;  /* 0x000000ffff117224 */ /* 0x000fe400078e0009 */
[----:B------:R-:W-:Y:S02]  /*bf50*/  IMAD.MOV.U32 R4, RZ, RZ, R6 ;  /* 0x000000ffff047224 */ /* 0x000fe400078e0006 */
[--C-:B------:R-:W-:Y:S02]  /*bf60*/  IMAD.MOV.U32 R14, RZ, RZ, R10.reuse ;  /* 0x000000ffff0e7224 */ /* 0x100fe400078e000a */
[----:B------:R-:W-:-:S07]  /*bf70*/  IMAD.MOV.U32 R15, RZ, RZ, R10 ;  /* 0x000000ffff0f7224 */ /* 0x000fce00078e000a */
.L_x_3328:
[----:B------:R-:W-:-:S05]  /*bf80*/  IMAD.WIDE.U32 R12, R8, 0x4, R20 ;  /* 0x00000004080c7825 */ /* 0x000fca00078e0014 */
[----:B------:R0:W2:Y:S01]  /*bf90*/  LDG.E R19, desc[UR36][R12.64] ;  /* 0x000000240c137981 */ /* 0x0000a2000c1e1900 */
[----:B------:R-:W-:-:S04]  /*bfa0*/  IMAD.IADD R27, R8, 0x1, R2 ;  /* 0x00000001081b7824 */ /* 0x000fc800078e0202 */
[C---:B0-----:R-:W-:Y:S01]  /*bfb0*/  IMAD.WIDE.U32 R12, R27.reuse, 0x4, R20 ;  /* 0x000000041b0c7825 */ /* 0x041fe200078e0014 */
[----:B------:R-:W-:-:S04]  /*bfc0*/  IADD3 R18, R27, R2, RZ ;  /* 0x000000021b127210 */ /* 0x000fc80007ffe0ff */
[----:B------:R0:W3:Y:S02]  /*bfd0*/  LDG.E R25, desc[UR36][R12.64] ;  /* 0x000000240c197981 */ /* 0x0000e4000c1e1900 */
[----:B0-----:R-:W-:-:S05]  /*bfe0*/  IMAD.WIDE.U32 R12, R18, 0x4, R20 ;  /* 0x00000004120c7825 */ /* 0x001fca00078e0014 */
[----:B------:R0:W4:Y:S01]  /*bff0*/  LDG.E R22, desc[UR36][R12.64] ;  /* 0x000000240c167981 */ /* 0x000122000c1e1900 */
[----:B------:R-:W-:-:S04]  /*c000*/  IMAD.IADD R26, R18, 0x1, R2 ;  /* 0x00000001121a7824 */ /* 0x000fc800078e0202 */
[----:B0-----:R-:W-:-:S05]  /*c010*/  IMAD.WIDE.U32 R12, R26, 0x4, R20 ;  /* 0x000000041a0c7825 */ /* 0x001fca00078e0014 */
[----:B------:R-:W5:Y:S01]  /*c020*/  LDG.E R24, desc[UR36][R12.64] ;  /* 0x000000240c187981 */ /* 0x000f62000c1e1900 */
[----:B------:R-:W-:Y:S01]  /*c030*/  ISETP.GE.U32.AND P0, PT, R16, R8, PT ;  /* 0x000000081000720c */ /* 0x000fe20003f06070 */
[----:B------:R-:W-:-:S03]  /*c040*/  IMAD.IADD R28, R8, 0x1, R2 ;  /* 0x00000001081c7824 */ /* 0x000fc600078e0202 */
[----:B------:R-:W-:-:S04]  /*c050*/  ISETP.GE.AND.EX P0, PT, R6, RZ, PT, P0 ;  /* 0x000000ff0600720c */ /* 0x000fc80003f06300 */
[----:B------:R-:W-:Y:S02]  /*c060*/  SEL R27, RZ, 0xffffffff, P0 ;  /* 0xffffffffff1b7807 */ /* 0x000fe40000000000 */
[----:B------:R-:W-:-:S04]  /*c070*/  ISETP.GE.U32.AND P0, PT, R3, R28, PT ;  /* 0x0000001c0300720c */ /* 0x000fc80003f06070 */
[----:B------:R-:W-:Y:S02]  /*c080*/  ISETP.GE.AND.EX P0, PT, R5, RZ, PT, P0 ;  /* 0x000000ff0500720c */ /* 0x000fe40003f06300 */
[CC--:B--2---:R-:W-:Y:S02]  /*c090*/  ISETP.NE.AND P1, PT, R10.reuse, R19.reuse, PT ;  /* 0x000000130a00720c */ /* 0x0c4fe40003f25270 */
[----:B------:R-:W-:-:S11]  /*c0a0*/  ISETP.GE.AND P2, PT, R10, R19, PT ;  /* 0x000000130a00720c */ /* 0x000fd60003f46270 */
[----:B------:R-:W-:Y:S02]  /*c0b0*/  @P1 SEL R27, RZ, 0xffffffff, P2 ;  /* 0xffffffffff1b1807 */ /* 0x000fe40001000000 */
[CC--:B---3--:R-:W-:Y:S02]  /*c0c0*/  ISETP.NE.AND P2, PT, R14.reuse, R25.reuse, PT ;  /* 0x000000190e00720c */ /* 0x0c8fe40003f45270 */
[----:B------:R-:W-:Y:S02]  /*c0d0*/  LOP3.LUT R27, R27, 0x1, RZ, 0xc0, !PT ;  /* 0x000000011b1b7812 */ /* 0x000fe400078ec0ff */
[----:B------:R-:W-:Y:S02]  /*c0e0*/  ISETP.GE.AND P3, PT, R14, R25, PT ;  /* 0x000000190e00720c */ /* 0x000fe40003f66270 */
[----:B------:R-:W-:-:S04]  /*c0f0*/  ISETP.NE.U32.AND P1, PT, R27, 0x1, PT ;  /* 0x000000011b00780c */ /* 0x000fc80003f25070 */
[----:B------:R-:W-:Y:S02]  /*c100*/  SEL R16, R16, R8, !P1 ;  /* 0x0000000810107207 */ /* 0x000fe40004800000 */
[----:B------:R-:W-:Y:S02]  /*c110*/  SEL R8, RZ, 0xffffffff, P0 ;  /* 0xffffffffff087807 */ /* 0x000fe40000000000 */
[----:B------:R-:W-:Y:S02]  /*c120*/  @P2 SEL R8, RZ, 0xffffffff, P3 ;  /* 0xffffffffff082807 */ /* 0x000fe40001800000 */
[----:B----4-:R-:W-:Y:S02]  /*c130*/  ISETP.NE.AND P3, PT, R11, R22, PT ;  /* 0x000000160b00720c */ /* 0x010fe40003f65270 */
[----:B------:R-:W-:Y:S02]  /*c140*/  ISETP.GE.U32.AND P0, PT, R9, R18, PT ;  /* 0x000000120900720c */ /* 0x000fe40003f06070 */
[----:B------:R-:W-:-:S02]  /*c150*/  LOP3.LUT R8, R8, 0x1, RZ, 0xc0, !PT ;  /* 0x0000000108087812 */ /* 0x000fc400078ec0ff */
[----:B------:R-:W-:Y:S02]  /*c160*/  ISETP.GE.AND.EX P0, PT, R4, RZ, PT, P0 ;  /* 0x000000ff0400720c */ /* 0x000fe40003f06300 */
[----:B------:R-:W-:Y:S02]  /*c170*/  ISETP.GE.AND P4, PT, R11, R22, PT ;  /* 0x000000160b00720c */ /* 0x000fe40003f86270 */
[----:B------:R-:W-:Y:S02]  /*c180*/  ISETP.NE.U32.AND P2, PT, R8, 0x1, PT ;  /* 0x000000010800780c */ /* 0x000fe40003f45070 */
[----:B------:R-:W-:Y:S02]  /*c190*/  SEL R8, RZ, 0xffffffff, P0 ;  /* 0xffffffffff087807 */ /* 0x000fe40000000000 */
[----:B------:R-:W-:Y:S02]  /*c1a0*/  @P3 SEL R8, RZ, 0xffffffff, P4 ;  /* 0xffffffffff083807 */ /* 0x000fe40002000000 */
[----:B-----5:R-:W-:-:S02]  /*c1b0*/  ISETP.NE.AND P4, PT, R15, R24, PT ;  /* 0x000000180f00720c */ /* 0x020fc40003f85270 */
[----:B------:R-:W-:Y:S02]  /*c1c0*/  ISETP.GE.U32.AND P0, PT, R17, R26, PT ;  /* 0x0000001a1100720c */ /* 0x000fe40003f06070 */
[----:B------:R-:W-:Y:S02]  /*c1d0*/  LOP3.LUT R8, R8, 0x1, RZ, 0xc0, !PT ;  /* 0x0000000108087812 */ /* 0x000fe400078ec0ff */
[----:B------:R-:W-:Y:S02]  /*c1e0*/  ISETP.GE.AND.EX P0, PT, R7, RZ, PT, P0 ;  /* 0x000000ff0700720c */ /* 0x000fe40003f06300 */
[----:B------:R-:W-:Y:S02]  /*c1f0*/  ISETP.GE.AND P5, PT, R15, R24, PT ;  /* 0x000000180f00720c */ /* 0x000fe40003fa6270 */
[----:B------:R-:W-:Y:S02]  /*c200*/  ISETP.NE.U32.AND P3, PT, R8, 0x1, PT ;  /* 0x000000010800780c */ /* 0x000fe40003f65070 */
[----:B------:R-:W-:-:S02]  /*c210*/  SEL R8, RZ, 0xffffffff, P0 ;  /* 0xffffffffff087807 */ /* 0x000fc40000000000 */
[----:B------:R-:W-:Y:S02]  /*c220*/  @P4 SEL R8, RZ, 0xffffffff, P5 ;  /* 0xffffffffff084807 */ /* 0x000fe40002800000 */
[----:B------:R-:W-:Y:S02]  /*c230*/  SEL R3, R3, R28, !P2 ;  /* 0x0000001c03037207 */ /* 0x000fe40005000000 */
[----:B------:R-:W-:Y:S01]  /*c240*/  LOP3.LUT R12, R8, 0x1, RZ, 0xc0, !PT ;  /* 0x00000001080c7812 */ /* 0x000fe200078ec0ff */
[----:B------:R-:W-:Y:S01]  /*c250*/  IMAD.IADD R8, R26, 0x1, R2 ;  /* 0x000000011a087824 */ /* 0x000fe200078e0202 */
[----:B------:R-:W-:Y:S02]  /*c260*/  SEL R9, R9, R18, !P3 ;  /* 0x0000001209097207 */ /* 0x000fe40005800000 */
[----:B------:R-:W-:Y:S01]  /*c270*/  ISETP.NE.U32.AND P0, PT, R12, 0x1, PT ;  /* 0x000000010c00780c */ /* 0x000fe20003f05070 */
[----:B------:R-:W-:Y:S01]  /*c280*/  IMAD R12, R2, 0x3, R8 ;  /* 0x00000003020c7824 */ /* 0x000fe200078e0208 */
[----:B------:R-:W-:-:S02]  /*c290*/  SEL R10, R10, R19, !P1 ;  /* 0x000000130a0a7207 */ /* 0x000fc40004800000 */
[----:B------:R-:W-:Y:S02]  /*c2a0*/  SEL R17, R17, R26, !P0 ;  /* 0x0000001a11117207 */ /* 0x000fe40004000000 */
[----:B------:R-:W-:Y:S02]  /*c2b0*/  ISETP.GE.U32.AND P4, PT, R12, R23, PT ;  /* 0x000000170c00720c */ /* 0x000fe40003f86070 */
[----:B------:R-:W-:Y:S02]  /*c2c0*/  SEL R6, R6, RZ, !P1 ;  /* 0x000000ff06067207 */ /* 0x000fe40004800000 */
[----:B------:R-:W-:Y:S02]  /*c2d0*/  SEL R14, R14, R25, !P2 ;  /* 0x000000190e0e7207 */ /* 0x000fe40005000000 */
[----:B------:R-:W-:Y:S02]  /*c2e0*/  SEL R5, R5, RZ, !P2 ;  /* 0x000000ff05057207 */ /* 0x000fe40005000000 */
[----:B------:R-:W-:-:S02]  /*c2f0*/  SEL R11, R11, R22, !P3 ;  /* 0x000000160b0b7207 */ /* 0x000fc40005800000 */
[----:B------:R-:W-:Y:S02]  /*c300*/  SEL R4, R4, RZ, !P3 ;  /* 0x000000ff04047207 */ /* 0x000fe40005800000 */
[----:B------:R-:W-:Y:S02]  /*c310*/  SEL R15, R15, R24, !P0 ;  /* 0x000000180f0f7207 */ /* 0x000fe40004000000 */
[----:B------:R-:W-:Y:S01]  /*c320*/  SEL R7, R7, RZ, !P0 ;  /* 0x000000ff07077207 */ /* 0x000fe20004000000 */
[----:B------:R-:W-:Y:S06]  /*c330*/  @!P4 BRA `(.L_x_3328) ;  /* 0xfffffffc0010c947 */ /* 0x000fec000383ffff */
[----:B------:R-:W-:Y:S05]  /*c340*/  BSYNC B2 ;  /* 0x0000000000027941 */ /* 0x000fea0003800000 */
.L_x_3327:
[----:B------:R-:W-:-:S07]  /*c350*/  MOV R18, R24 ;  /* 0x0000001800127202 */ /* 0x000fce0000000f00 */
.L_x_3326:
[----:B------:R-:W-:Y:S05]  /*c360*/  BSYNC B1 ;  /* 0x0000000000017941 */ /* 0x000fea0003800000 */
.L_x_3325:
        /* <DEDUP_REMOVED lines=8> */
[----:B------:R-:W-:-:S05]  /*c3f0*/  IMAD.WIDE.U32 R12, R27, 0x4, R20 ;  /* 0x000000041b0c7825 */ /* 0x000fca00078e0014 */
[----:B------:R0:W5:Y:S01]  /*c400*/  LDG.E R25, desc[UR36][R12.64] ;  /* 0x000000240c197981 */ /* 0x000162000c1e1900 */
[----:B------:R-:W-:-:S05]  /*c410*/  IMAD.IADD R27, R27, 0x1, R2 ;  /* 0x000000011b1b7824 */ /* 0x000fca00078e0202 */
[----:B------:R-:W-:-:S13]  /*c420*/  ISETP.GE.U32.AND P0, PT, R27, R23, PT ;  /* 0x000000171b00720c */ /* 0x000fda0003f06070 */
[----:B0-----:R-:W-:Y:S05]  /*c430*/  @P0 BRA `(.L_x_3330) ;  /* 0x0000000000180947 */ /* 0x001fea0003800000 */
[C---:B------:R-:W-:Y:S02]  /*c440*/  IMAD.IADD R22, R27.reuse, 0x1, R2 ;  /* 0x000000011b167824 */ /* 0x040fe400078e0202 */
[----:B------:R-:W-:-:S03]  /*c450*/  IMAD.WIDE.U32 R12, R27, 0x4, R20 ;  /* 0x000000041b0c7825 */ /* 0x000fc600078e0014 */
[----:B------:R-:W-:-:S13]  /*c460*/  ISETP.GE.U32.AND P0, PT, R22, R23, PT ;  /* 0x000000171600720c */ /* 0x000fda0003f06070 */
[----:B------:R-:W-:Y:S02]  /*c470*/  @!P0 IMAD.WIDE.U32 R20, R22, 0x4, R20 ;  /* 0x0000000416148825 */ /* 0x000fe400078e0014 */
[----:B------:R0:W5:Y:S04]  /*c480*/  LDG.E R22, desc[UR36][R12.64] ;  /* 0x000000240c167981 */ /* 0x000168000c1e1900 */
[----:B------:R0:W5:Y:S02]  /*c490*/  @!P0 LDG.E R18, desc[UR36][R20.64] ;  /* 0x0000002414128981 */ /* 0x000164000c1e1900 */
.L_x_3330:
[----:B------:R-:W-:Y:S05]  /*c4a0*/  BSYNC B1 ;  /* 0x0000000000017941 */ /* 0x000fea0003800000 */
.L_x_3329:
[----:B------:R-:W-:Y:S04]  /*c4b0*/  BSSY B1, `(.L_x_3331) ;  /* 0x0000037000017945 */ /* 0x000fe80003800000 */
[----:B------:R-:W-:Y:S05]  /*c4c0*/  @P1 BRA `(.L_x_3332) ;  /* 0x0000000000d41947 */ /* 0x000fea0003800000 */
[-C--:B-----5:R-:W-:Y:S02]  /*c4d0*/  ISETP.NE.AND P2, PT, R10, R19.reuse, PT ;  /* 0x000000130a00720c */ /* 0x0a0fe40003f45270 */
[----:B------:R-:W-:Y:S02]  /*c4e0*/  ISETP.GE.U32.AND P0, PT, R16, R8, PT ;  /* 0x000000081000720c */ /* 0x000fe40003f06070 */
[----:B------:R-:W-:Y:S02]  /*c4f0*/  ISETP.GE.AND P1, PT, R10, R19, PT ;  /* 0x000000130a00720c */ /* 0x000fe40003f26270 */
[----:B0-----:R-:W-:Y:S02]  /*c500*/  IADD3 R20, R8, R2, RZ ;  /* 0x0000000208147210 */ /* 0x001fe40007ffe0ff */
[----:B------:R-:W-:Y:S02]  /*c510*/  ISETP.GE.AND.EX P0, PT, R6, RZ, PT, P0 ;  /* 0x000000ff0600720c */ /* 0x000fe40003f06300 */
[----:B------:R-:W-:-:S02]  /*c520*/  SEL R12, RZ, 0xffffffff, P1 ;  /* 0xffffffffff0c7807 */ /* 0x000fc40000800000 */
        /* <DEDUP_REMOVED lines=47> */
.L_x_3332:
[----:B------:R-:W-:Y:S05]  /*c820*/  BSYNC B1 ;  /* 0x0000000000017941 */ /* 0x000fea0003800000 */
.L_x_3331:
[-C--:B------:R-:W-:Y:S02]  /*c830*/  ISETP.NE.AND P2, PT, R10, R14.reuse, PT ;  /* 0x0000000e0a00720c */ /* 0x080fe40003f45270 */
        /* <DEDUP_REMOVED lines=31> */
[----:B------:R-:W-:-:S07]  /*ca30*/  SEL R9, R10, R15, !P0 ;  /* 0x0000000f0a097207 */ /* 0x000fce0004000000 */
.L_x_3285:
[----:B------:R-:W-:Y:S05]  /*ca40*/  BSYNC B0 ;  /* 0x0000000000007941 */ /* 0x000fea0003800000 */
.L_x_3284:
[----:B------:R-:W1:Y:S01]  /*ca50*/  S2R R6, SR_TID.X ;  /* 0x0000000000067919 */ /* 0x000e620000002100 */
[----:B------:R-:W-:Y:S02]  /*ca60*/  ULDC UR4, c[0x0][0x244] ;  /* 0x0000910000047ab9 */ /* 0x000fe40000000800 */
[----:B------:R-:W-:-:S13]  /*ca70*/  ISETP.NE.AND P0, PT, RZ, UR4, PT ;  /* 0x00000004ff007c0c */ /* 0x000fda000bf05270 */
[----:B------:R-:W-:Y:S05]  /*ca80*/  @!P0 BRA `(.L_x_3333) ;  /* 0x0000000000a88947 */ /* 0x000fea0003800000 */
[----:B------:R-:W2:Y:S01]  /*ca90*/  S2UR UR5, SR_CgaCtaId ;  /* 0x00000000000579c3 */ /* 0x000ea20000008800 */
[----:B------:R-:W-:Y:S01]  /*caa0*/  UMOV UR4, 0x400 ;  /* 0x0000040000047882 */ /* 0x000fe20000000000 */
[----:B------:R-:W-:Y:S01]  /*cab0*/  ULDC UR6, c[0x0][0x0] ;  /* 0x0000000000067ab9 */ /* 0x000fe20000000800 */
[----:B------:R-:W-:Y:S01]  /*cac0*/  UIADD3 UR4, UR4, 0x10, URZ ;  /* 0x0000001004047890 */ /* 0x000fe2000fffe03f */
[----:B-1----:R-:W-:Y:S01]  /*cad0*/  IMAD R2, R0, UR6, R6 ;  /* 0x0000000600027c24 */ /* 0x002fe2000f8e0206 */
[----:B------:R-:W-:Y:S02]  /*cae0*/  ULDC UR7, c[0x0][0x4] ;  /* 0x0000010000077ab9 */ /* 0x000fe40000000800 */
[----:B--2---:R-:W-:Y:S02]  /*caf0*/  ULEA UR4, UR5, UR4, 0x18 ;  /* 0x0000000405047291 */ /* 0x004fe4000f8ec03f */
[----:B------:R-:W-:-:S04]  /*cb00*/  USHF.R.U32.HI UR5, URZ, 0x1, UR7 ;  /* 0x000000013f057899 */ /* 0x000fc80008011607 */
[----:B------:R-:W-:Y:S02]  /*cb10*/  LEA R4, R2, UR4, 0x4 ;  /* 0x0000000402047c11 */ /* 0x000fe4000f8e20ff */
[----:B------:R-:W-:-:S03]  /*cb20*/  ISETP.NE.AND P0, PT, RZ, UR5, PT ;  /* 0x00000005ff007c0c */ /* 0x000fc6000bf05270 */
[----:B------:R2:W-:Y:S04]  /*cb30*/  STS.64 [R4+0x8], R12 ;  /* 0x0000080c04007388 */ /* 0x0005e80000000a00 */
[----:B------:R2:W-:Y:S06]  /*cb40*/  STS [R4], R9 ;  /* 0x0000000904007388 */ /* 0x0005ec0000000800 */
[----:B------:R-:W-:Y:S05]  /*cb50*/  @!P0 BRA `(.L_x_3333) ;  /* 0x0000000000748947 */ /* 0x000fea0003800000 */
[----:B------:R-:W-:-:S07]  /*cb60*/  IMAD.U32 R3, RZ, RZ, UR5 ;  /* 0x00000005ff037e24 */ /* 0x000fce000f8e00ff */
.L_x_3336:
[CC--:B------:R-:W-:Y:S01]  /*cb70*/  IADD3 R5, R0.reuse, R3.reuse, RZ ;  /* 0x0000000300057210 */ /* 0x0c0fe20007ffe0ff */
[----:B------:R-:W-:Y:S01]  /*cb80*/  BAR.SYNC.DEFER_BLOCKING 0x0 ;  /* 0x0000000000007b1d */ /* 0x000fe20000010000 */
[----:B------:R-:W-:Y:S02]  /*cb90*/  ISETP.GT.AND P3, PT, R3, 0x1, PT ;  /* 0x000000010300780c */ /* 0x000fe40003f64270 */
[----:B------:R-:W-:Y:S02]  /*cba0*/  ISETP.GE.U32.AND P0, PT, R5, UR7, PT ;  /* 0x0000000705007c0c */ /* 0x000fe4000bf06070 */
[----:B------:R-:W-:Y:S01]  /*cbb0*/  SHF.R.S32.HI R10, RZ, 0x1, R3 ;  /* 0x00000001ff0a7819 */ /* 0x000fe20000011403 */
[----:B------:R-:W-:Y:S01]  /*cbc0*/  BSSY B0, `(.L_x_3334) ;  /* 0x0000014000007945 */ /* 0x000fe20003800000 */
[----:B------:R-:W-:-:S13]  /*cbd0*/  ISETP.GE.U32.OR P0, PT, R0, R3, P0 ;  /* 0x000000030000720c */ /* 0x000fda0000706470 */
[----:B-1----:R-:W-:Y:S05]  /*cbe0*/  @P0 BRA `(.L_x_3335) ;  /* 0x0000000000440947 */ /* 0x002fea0003800000 */
[----:B------:R-:W-:-:S05]  /*cbf0*/  IMAD R2, R5, UR6, R6 ;  /* 0x0000000605027c24 */ /* 0x000fca000f8e0206 */
[----:B------:R-:W-:-:S05]  /*cc00*/  LEA R5, R2, UR4, 0x4 ;  /* 0x0000000402057c11 */ /* 0x000fca000f8e20ff */
[----:B------:R-:W1:Y:S04]  /*cc10*/  LDS R8, [R5] ;  /* 0x0000000005087984 */ /* 0x000e680000000800 */
[----:B------:R-:W3:Y:S01]  /*cc20*/  LDS.64 R2, [R5+0x8] ;  /* 0x0000080005027984 */ /* 0x000ee20000000a00 */
[CC--:B-1----:R-:W-:Y:S02]  /*cc30*/  ISETP.NE.AND P1, PT, R9.reuse, R8.reuse, PT ;  /* 0x000000080900720c */ /* 0x0c2fe40003f25270 */
[----:B------:R-:W-:Y:S02]  /*cc40*/  ISETP.GE.AND P2, PT, R9, R8, PT ;  /* 0x000000080900720c */ /* 0x000fe40003f46270 */
[----:B---3--:R-:W-:Y:S02]  /*cc50*/  ISETP.GE.U32.AND P0, PT, R12, R2, PT ;  /* 0x000000020c00720c */ /* 0x008fe40003f06070 */
[----:B------:R-:W-:-:S02]  /*cc60*/  SEL R7, RZ, 0xffffffff, P2 ;  /* 0xffffffffff077807 */ /* 0x000fc40001000000 */
[----:B------:R-:W-:-:S05]  /*cc70*/  ISETP.GE.AND.EX P0, PT, R13, R3, PT, P0 ;  /* 0x000000030d00720c */ /* 0x000fca0003f06300 */
[----:B------:R-:W-:-:S04]  /*cc80*/  @!P1 SEL R7, RZ, 0xffffffff, P0 ;  /* 0xffffffffff079807 */ /* 0x000fc80000000000 */
[----:B------:R-:W-:-:S04]  /*cc90*/  LOP3.LUT R7, R7, 0x1, RZ, 0xc0, !PT ;  /* 0x0000000107077812 */ /* 0x000fc800078ec0ff */
[----:B------:R-:W-:-:S04]  /*cca0*/  ISETP.NE.U32.AND P0, PT, R7, 0x1, PT ;  /* 0x000000010700780c */ /* 0x000fc80003f05070 */
[----:B--2---:R-:W-:Y:S02]  /*ccb0*/  SEL R9, R9, R8, !P0 ;  /* 0x0000000809097207 */ /* 0x004fe40004000000 */
[----:B------:R-:W-:Y:S02]  /*ccc0*/  SEL R12, R12, R2, !P0 ;  /* 0x000000020c0c7207 */ /* 0x000fe40004000000 */
[----:B------:R-:W-:Y:S01]  /*ccd0*/  SEL R13, R13, R3, !P0 ;  /* 0x000000030d0d7207 */ /* 0x000fe20004000000 */
[----:B------:R1:W-:Y:S04]  /*cce0*/  STS [R4], R9 ;  /* 0x0000000904007388 */ /* 0x0003e80000000800 */
[----:B------:R1:W-:Y:S02]  /*ccf0*/  STS.64 [R4+0x8], R12 ;  /* 0x0000080c04007388 */ /* 0x0003e40000000a00 */
.L_x_3335:
[----:B------:R-:W-:Y:S05]  /*cd00*/  BSYNC B0 ;  /* 0x0000000000007941 */ /* 0x000fea0003800000 */
.L_x_3334:
[----:B------:R-:W-:Y:S01]  /*cd10*/  IMAD.MOV.U32 R3, RZ, RZ, R10 ;  /* 0x000000ffff037224 */ /* 0x000fe200078e000a */
[----:B------:R-:W-:Y:S06]  /*cd20*/  @P3 BRA `(.L_x_3336) ;  /* 0xfffffffc00903947 */ /* 0x000fec000383ffff */
.L_x_3333:
        /* <DEDUP_REMOVED lines=9> */
[----:B-1----:R-:W-:Y:S01]  /*cdc0*/  IMAD R2, R0, R11, R6 ;  /* 0x0000000b00027224 */ /* 0x002fe200078e0206 */
[----:B------:R-:W-:-:S04]  /*cdd0*/  UIADD3 UR4, UR4, 0x10, URZ ;  /* 0x0000001004047890 */ /* 0x000fc8000fffe03f */
[----:B---3--:R-:W-:-:S06]  /*cde0*/  ULEA UR4, UR5, UR4, 0x18 ;  /* 0x0000000405047291 */ /* 0x008fcc000f8ec03f */
[----:B--2---:R-:W-:Y:S02]  /*cdf0*/  LEA R4, R2, UR4, 0x4 ;  /* 0x0000000402047c11 */ /* 0x004fe4000f8e20ff */
[----:B------:R-:W-:-:S03]  /*ce00*/  LEA.HI R2, R11, R11, RZ, 0x1 ;  /* 0x0000000b0b027211 */ /* 0x000fc600078f08ff */
[----:B------:R3:W-:Y:S01]  /*ce10*/  STS.64 [R4+0x8], R12 ;  /* 0x0000080c04007388 */ /* 0x0007e20000000a00 */
[----:B------:R-:W-:Y:S01]  /*ce20*/  SHF.R.S32.HI R3, RZ, 0x1, R2 ;  /* 0x00000001ff037819 */ /* 0x000fe20000011402 */
[----:B------:R-:W-:Y:S02]  /*ce30*/  IMAD.MOV.U32 R2, RZ, RZ, 0x20 ;  /* 0x00000020ff027424 */ /* 0x000fe400078e00ff */
[----:B------:R3:W-:Y:S01]  /*ce40*/  STS [R4], R9 ;  /* 0x0000000904007388 */ /* 0x0007e20000000800 */
[----:B------:R-:W-:-:S13]  /*ce50*/  ISETP.GE.AND P0, PT, R3, 0x20, PT ;  /* 0x000000200300780c */ /* 0x000fda0003f06270 */
[----:B---3--:R-:W-:Y:S05]  /*ce60*/  @!P0 BRA `(.L_x_3338) ;  /* 0x0000000000708947 */ /* 0x008fea0003800000 */
[----:B------:R-:W-:-:S07]  /*ce70*/  MOV R5, R3 ;  /* 0x0000000300057202 */ /* 0x000fce0000000f00 */
.L_x_3341:
[----:B------:R-:W-:Y:S01]  /*ce80*/  IMAD.IADD R2, R6, 0x1, R5 ;  /* 0x0000000106027824 */ /* 0x000fe200078e0205 */
[----:B------:R-:W-:Y:S04]  /*ce90*/  BAR.SYNC.DEFER_BLOCKING 0x0 ;  /* 0x0000000000007b1d */ /* 0x000fe80000010000 */
[----:B------:R-:W-:Y:S02]  /*cea0*/  ISETP.GE.U32.AND P0, PT, R2, R11, PT ;  /* 0x0000000b0200720c */ /* 0x000fe40003f06070 */
[----:B------:R-:W-:Y:S02]  /*ceb0*/  BSSY B0, `(.L_x_3339) ;  /* 0x0000013000007945 */ /* 0x000fe40003800000 */
[----:B------:R-:W-:-:S13]  /*cec0*/  ISETP.GE.U32.OR P0, PT, R6, R5, P0 ;  /* 0x000000050600720c */ /* 0x000fda0000706470 */
[----:B-1----:R-:W-:Y:S05]  /*ced0*/  @P0 BRA `(.L_x_3340) ;  /* 0x0000000000400947 */ /* 0x002fea0003800000 */
[----:B------:R-:W-:-:S05]  /*cee0*/  IMAD R7, R5, 0x10, R4 ;  /* 0x0000001005077824 */ /* 0x000fca00078e0204 */
[----:B------:R-:W1:Y:S04]  /*cef0*/  LDS R8, [R7] ;  /* 0x0000000007087984 */ /* 0x000e680000000800 */
[----:B------:R-:W2:Y:S01]  /*cf00*/  LDS.64 R2, [R7+0x8] ;  /* 0x0000080007027984 */ /* 0x000ea20000000a00 */
[CC--:B-1----:R-:W-:Y:S02]  /*cf10*/  ISETP.NE.AND P1, PT, R9.reuse, R8.reuse, PT ;  /* 0x000000080900720c */ /* 0x0c2fe40003f25270 */
[----:B------:R-:W-:Y:S02]  /*cf20*/  ISETP.GE.AND P2, PT, R9, R8, PT ;  /* 0x000000080900720c */ /* 0x000fe40003f46270 */
[----:B--2---:R-:W-:Y:S02]  /*cf30*/  ISETP.GE.U32.AND P0, PT, R12, R2, PT ;  /* 0x000000020c00720c */ /* 0x004fe40003f06070 */
[----:B------:R-:W-:-:S02]  /*cf40*/  SEL R10, RZ, 0xffffffff, P2 ;  /* 0xffffffffff0a7807 */ /* 0x000fc40001000000 */
[----:B------:R-:W-:-:S05]  /*cf50*/  ISETP.GE.AND.EX P0, PT, R13, R3, PT, P0 ;  /* 0x000000030d00720c */ /* 0x000fca0003f06300 */
[----:B------:R-:W-:-:S04]  /*cf60*/  @!P1 SEL R10, RZ, 0xffffffff, P0 ;  /* 0xffffffffff0a9807 */ /* 0x000fc80000000000 */
[----:B------:R-:W-:-:S04]  /*cf70*/  LOP3.LUT R10, R10, 0x1, RZ, 0xc0, !PT ;  /* 0x000000010a0a7812 */ /* 0x000fc800078ec0ff */
[----:B------:R-:W-:-:S04]  /*cf80*/  ISETP.NE.U32.AND P0, PT, R10, 0x1, PT ;  /* 0x000000010a00780c */ /* 0x000fc80003f05070 */
[----:B------:R-:W-:Y:S02]  /*cf90*/  SEL R9, R9, R8, !P0 ;  /* 0x0000000809097207 */ /* 0x000fe40004000000 */
[----:B------:R-:W-:Y:S02]  /*cfa0*/  SEL R12, R12, R2, !P0 ;  /* 0x000000020c0c7207 */ /* 0x000fe40004000000 */
[----:B------:R-:W-:Y:S01]  /*cfb0*/  SEL R13, R13, R3, !P0 ;  /* 0x000000030d0d7207 */ /* 0x000fe20004000000 */
[----:B------:R1:W-:Y:S04]  /*cfc0*/  STS [R4], R9 ;  /* 0x0000000904007388 */ /* 0x0003e80000000800 */
[----:B------:R1:W-:Y:S02]  /*cfd0*/  STS.64 [R4+0x8], R12 ;  /* 0x0000080c04007388 */ /* 0x0003e40000000a00 */
.L_x_3340:
[----:B------:R-:W-:Y:S05]  /*cfe0*/  BSYNC B0 ;  /* 0x0000000000007941 */ /* 0x000fea0003800000 */
.L_x_3339:
[----:B------:R-:W-:-:S04]  /*cff0*/  SHF.R.S32.HI R5, RZ, 0x1, R5 ;  /* 0x00000001ff057819 */ /* 0x000fc80000011405 */
[----:B------:R-:W-:-:S13]  /*d000*/  ISETP.GE.AND P0, PT, R5, 0x20, PT ;  /* 0x000000200500780c */ /* 0x000fda0003f06270 */
[----:B------:R-:W-:Y:S05]  /*d010*/  @P0 BRA `(.L_x_3341) ;  /* 0xfffffffc00980947 */ /* 0x000fea000383ffff */
[----:B------:R-:W-:-:S07]  /*d020*/  IMAD.MOV.U32 R2, RZ, RZ, 0x20 ;  /* 0x00000020ff027424 */ /* 0x000fce00078e00ff */
.L_x_3338:
[----:B------:R-:W-:Y:S01]  /*d030*/  BAR.SYNC.DEFER_BLOCKING 0x0 ;  /* 0x0000000000007b1d */ /* 0x000fe20000010000 */
[----:B------:R-:W-:-:S13]  /*d040*/  ISETP.GE.AND P0, PT, R2, 0x2, PT ;  /* 0x000000020200780c */ /* 0x000fda0003f06270 */
[----:B------:R-:W-:Y:S05]  /*d050*/  @!P0 BRA `(.L_x_3337) ;  /* 0x0000000000488947 */ /* 0x000fea0003800000 */
[----:B------:R-:W-:-:S11]  /*d060*/  HFMA2.MMA R3, -RZ, RZ, 0, 5.9604644775390625e-08 ;  /* 0x00000001ff037435 */ /* 0x000fd600000001ff */
.L_x_3342:
[----:B-12---:R-:W1:Y:S04]  /*d070*/  SHFL.DOWN PT, R4, R9, R3, 0x1f ;  /* 0x08001f0309047589 */ /* 0x006e6800000e0000 */
[----:B------:R-:W2:Y:S04]  /*d080*/  SHFL.DOWN PT, R5, R12, R3, 0x1f ;  /* 0x08001f030c057589 */ /* 0x000ea800000e0000 */
[----:B------:R3:W4:Y:S02]  /*d090*/  SHFL.DOWN PT, R8, R13, R3, 0x1f ;  /* 0x08001f030d087589 */ /* 0x00072400000e0000 */
[----:B---3--:R-:W-:Y:S01]  /*d0a0*/  IMAD.SHL.U32 R3, R3, 0x2, RZ ;  /* 0x0000000203037824 */ /* 0x008fe200078e00ff */
[----:B-1----:R-:W-:-:S02]  /*d0b0*/  ISETP.NE.AND P1, PT, R9, R4, PT ;  /* 0x000000040900720c */ /* 0x002fc40003f25270 */
[----:B------:R-:W-:Y:S02]  /*d0c0*/  ISETP.GE.AND P2, PT, R9, R4, PT ;  /* 0x000000040900720c */ /* 0x000fe40003f46270 */
[----:B--2---:R-:W-:-:S04]  /*d0d0*/  ISETP.GE.U32.AND P0, PT, R12, R5, PT ;  /* 0x000000050c00720c */ /* 0x004fc80003f06070 */
[----:B----4-:R-:W-:-:S04]  /*d0e0*/  ISETP.GE.AND.EX P0, PT, R13, R8, PT, P0 ;  /* 0x000000080d00720c */ /* 0x010fc80003f06300 */
[----:B------:R-:W-:Y:S02]  /*d0f0*/  SEL R7, RZ, 0xffffffff, P0 ;  /* 0xffffffffff077807 */ /* 0x000fe40000000000 */
        /* <DEDUP_REMOVED lines=8> */
.L_x_3337:
[----:B------:R-:W3:Y:S01]  /*d180*/  LDC R3, c[0x0][0x3fc] ;  /* 0x0000ff00ff037b82 */ /* 0x000ee20000000800 */
[----:B------:R-:W-:Y:S01]  /*d190*/  ULDC UR4, c[0x0][0x24c] ;  /* 0x0000930000047ab9 */ /* 0x000fe20000000800 */
[----:B------:R-:W-:Y:S02]  /*d1a0*/  IMAD.MOV.U32 R2, RZ, RZ, RZ ;  /* 0x000000ffff027224 */ /* 0x000fe400078e00ff */
[----:B-1----:R-:W-:Y:S01]  /*d1b0*/  IMAD R5, R6, UR4, RZ ;  /* 0x0000000406057c24 */ /* 0x002fe2000f8e02ff */
[----:B---3--:R-:W-:-:S13]  /*d1c0*/  ISETP.NE.AND P0, PT, R3, RZ, PT ;  /* 0x000000ff0300720c */ /* 0x008fda0003f05270 */
[----:B------:R-:W-:Y:S05]  /*d1d0*/  @!P0 BRA `(.L_x_3343) ;  /* 0x00000010005c8947 */ /* 0x000fea0003800000 */
[----:B------:R-:W1:Y:S01]  /*d1e0*/  S2R R0, SR_TID.Y ;  /* 0x0000000000007919 */ /* 0x000e620000002200 */
[----:B------:R-:W3:Y:S01]  /*d1f0*/  S2UR UR4, SR_CTAID.X ;  /* 0x00000000000479c3 */ /* 0x000ee20000002500 */
[----:B------:R-:W-:Y:S01]  /*d200*/  ULDC UR5, c[0x0][0x250] ;  /* 0x0000940000057ab9 */ /* 0x000fe20000000800 */
[----:B------:R-:W-:Y:S01]  /*d210*/  ULDC.64 UR6, c[0x0][0x400] ;  /* 0x0001000000067ab9 */ /* 0x000fe20000000a00 */
[----:B------:R-:W-:-:S05]  /*d220*/  ISETP.NE.AND P0, PT, R3, 0x1, PT ;  /* 0x000000010300780c */ /* 0x000fca0003f05270 */
[----:B0-----:R-:W3:Y:S01]  /*d230*/  LDC R15, c[0x0][0x238] ;  /* 0x00008e00ff0f7b82 */ /* 0x001ee20000000800 */
[----:B-1----:R-:W-:-:S04]  /*d240*/  IMAD R14, R0, UR5, R5 ;  /* 0x00000005000e7c24 */ /* 0x002fc8000f8e0205 */
[----:B---3--:R-:W-:Y:S01]  /*d250*/  IMAD R15, R15, UR4, R14 ;  /* 0x000000040f0f7c24 */ /* 0x008fe2000f8e020e */
[----:B------:R-:W-:Y:S01]  /*d260*/  ULDC UR4, c[0x0][0x408] ;  /* 0x0001020000047ab9 */ /* 0x000fe20000000800 */
[----:B------:R-:W-:-:S04]  /*d270*/  IMAD.MOV.U32 R14, RZ, RZ, RZ ;  /* 0x000000ffff0e7224 */ /* 0x000fc800078e00ff */
        /* <DEDUP_REMOVED lines=269> */
.L_x_3343:
[----:B------:R-:W-:Y:S01]  /*e350*/  ULDC.64 UR4, c[0x0][0x610] ;  /* 0x0001840000047ab9 */ /* 0x000fe20000000a00 */
[----:B------:R-:W-:Y:S02]  /*e360*/  CS2R R10, SRZ ;  /* 0x00000000000a7805 */ /* 0x000fe4000001ff00 */
[----:B------:R-:W-:Y:S01]  /*e370*/  ISETP.NE.U32.AND P0, PT, RZ, UR4, PT ;  /* 0x00000004ff007c0c */ /* 0x000fe2000bf05070 */
[----:B------:R-:W-:-:S03]  /*e380*/  IMAD.MOV.U32 R3, RZ, RZ, RZ ;  /* 0x000000ffff037224 */ /* 0x000fc600078e00ff */
[----:B------:R-:W-:-:S13]  /*e390*/  ISETP.NE.AND.EX P0, PT, RZ, UR5, PT, P0 ;  /* 0x00000005ff007c0c */ /* 0x000fda000bf05300 */
[----:B------:R-:W-:Y:S05]  /*e3a0*/  @!P0 BRA `(.L_x_3344) ;  /* 0x0000000800148947 */ /* 0x000fea0003800000 */
[----:B--2---:R-:W-:Y:S01]  /*e3b0*/  IMAD.MOV.U32 R4, RZ, RZ, 0x8 ;  /* 0x00000008ff047424 */ /* 0x004fe200078e00ff */
[----:B------:R-:W-:Y:S01]  /*e3c0*/  MOV R16, 0x10 ;  /* 0x0000001000107802 */ /* 0x000fe20000000f00 */
[----:B------:R-:W-:Y:S02]  /*e3d0*/  IMAD.MOV.U32 R11, RZ, RZ, RZ ;  /* 0x000000ffff0b7224 */ /* 0x000fe400078e00ff */
[----:B-----5:R-:W-:-:S07]  /*e3e0*/  IMAD.MOV.U32 R17, RZ, RZ, 0x0 ;  /* 0x00000000ff117424 */ /* 0x020fce00078e00ff */
.L_x_3347:
[----:B------:R-:W-:Y:S01]  /*e3f0*/  LOP3.LUT R3, R11, R17, RZ, 0xfc, !PT ;  /* 0x000000110b037212 */ /* 0x000fe200078efcff */
[----:B------:R-:W-:Y:S02]  /*e400*/  IMAD.MOV.U32 R8, RZ, RZ, R16 ;  /* 0x000000ffff087224 */ /* 0x000fe400078e0010 */
[----:B------:R-:W-:Y:S01]  /*e410*/  IMAD.MOV.U32 R18, RZ, RZ, R17 ;  /* 0x000000ffff127224 */ /* 0x000fe200078e0011 */
[----:B------:R-:W-:-:S13]  /*e420*/  ISETP.NE.U32.AND P0, PT, R3, RZ, PT ;  /* 0x000000ff0300720c */ /* 0x000fda0003f05070 */
[----:B------:R-:W-:Y:S05]  /*e430*/  @!P0 BRA `(.L_x_3345) ;  /* 0x0000000000188947 */ /* 0x000fea0003800000 */
[----:B------:R-:W-:Y:S01]  /*e440*/  MOV R7, R17 ;  /* 0x0000001100077202 */ /* 0x000fe20000000f00 */
[----:B------:R-:W-:Y:S01]  /*e450*/  IMAD.MOV.U32 R3, RZ, RZ, R4 ;  /* 0x000000ffff037224 */ /* 0x000fe200078e0004 */
[----:B------:R-:W-:Y:S01]  /*e460*/  MOV R4, 0xe490 ;  /* 0x0000e49000047802 */ /* 0x000fe20000000f00 */
[----:B------:R-:W-:-:S07]  /*e470*/  IMAD.MOV.U32 R17, RZ, RZ, R11 ;  /* 0x000000ffff117224 */ /* 0x000fce00078e000b */
[----:B0-----:R-:W-:Y:S05]  /*e480*/  CALL.REL.NOINC `($__internal_25_$__cuda_sm20_rem_u64) ;  /* 0x0000003c00647944 */ /* 0x001fea0003c00000 */
[----:B------:R-:W-:Y:S05]  /*e490*/  BRA `(.L_x_3346) ;  /* 0x00000000004c7947 */ /* 0x000fea0003800000 */
.L_x_3345:
[----:B------:R-:W1:Y:S01]  /*e4a0*/  I2F.U32.RP R3, R16 ;  /* 0x0000001000037306 */ /* 0x000e620000209000 */
[----:B------:R-:W-:Y:S01]  /*e4b0*/  ISETP.NE.U32.AND P1, PT, R16, RZ, PT ;  /* 0x000000ff1000720c */ /* 0x000fe20003f25070 */
[----:B------:R-:W-:-:S06]  /*e4c0*/  HFMA2.MMA R17, -RZ, RZ, 0, 0 ;  /* 0x00000000ff117435 */ /* 0x000fcc00000001ff */
[----:B-1----:R-:W1:Y:S02]  /*e4d0*/  MUFU.RCP R3, R3 ;  /* 0x0000000300037308 */ /* 0x002e640000001000 */
[----:B-1----:R-:W-:-:S06]  /*e4e0*/  VIADD R10, R3, 0xffffffe ;  /* 0x0ffffffe030a7836 */ /* 0x002fcc0000000000 */
[----:B------:R1:W2:Y:S02]  /*e4f0*/  F2I.FTZ.U32.TRUNC.NTZ R11, R10 ;  /* 0x0000000a000b7305 */ /* 0x0002a4000021f000 */
[----:B-1----:R-:W-:Y:S01]  /*e500*/  IMAD.MOV.U32 R10, RZ, RZ, RZ ;  /* 0x000000ffff0a7224 */ /* 0x002fe200078e00ff */
[----:B--2---:R-:W-:-:S05]  /*e510*/  IADD3 R7, RZ, -R11, RZ ;  /* 0x8000000bff077210 */ /* 0x004fca0007ffe0ff */
        /* <DEDUP_REMOVED lines=11> */
.L_x_3346:
[----:B------:R-:W-:Y:S01]  /*e5d0*/  ISETP.NE.U32.AND P0, PT, R16, RZ, PT ;  /* 0x000000ff1000720c */ /* 0x000fe20003f05070 */
[----:B------:R-:W-:Y:S02]  /*e5e0*/  IMAD.MOV.U32 R4, RZ, RZ, R8 ;  /* 0x000000ffff047224 */ /* 0x000fe400078e0008 */
[----:B------:R-:W-:Y:S01]  /*e5f0*/  IMAD.MOV.U32 R11, RZ, RZ, R18 ;  /* 0x000000ffff0b7224 */ /* 0x000fe200078e0012 */
[----:B------:R-:W-:-:S13]  /*e600*/  ISETP.NE.AND.EX P0, PT, R17, RZ, PT, P0 ;  /* 0x000000ff1100720c */ /* 0x000fda0003f05300 */
[----:B------:R-:W-:Y:S05]  /*e610*/  @P0 BRA `(.L_x_3347) ;  /* 0xfffffffc00740947 */ /* 0x000fea000383ffff */
[----:B------:R-:W-:-:S13]  /*e620*/  ISETP.NE.U32.AND P2, PT, R18, RZ, PT ;  /* 0x000000ff1200720c */ /* 0x000fda0003f45070 */
[----:B------:R-:W-:Y:S05]  /*e630*/  @!P2 BRA `(.L_x_3348) ;  /* 0x00000000001ca947 */ /* 0x000fea0003800000 */
[----:B------:R-:W-:Y:S01]  /*e640*/  MOV R4, 0x10 ;  /* 0x0000001000047802 */ /* 0x000fe20000000f00 */
[----:B------:R-:W-:Y:S01]  /*e650*/  IMAD.MOV.U32 R3, RZ, RZ, RZ ;  /* 0x000000ffff037224 */ /* 0x000fe200078e00ff */
[----:B------:R-:W-:-:S07]  /*e660*/  MOV R7, 0xe680 ;  /* 0x0000e68000077802 */ /* 0x000fce0000000f00 */
[----:B0-----:R-:W-:Y:S05]  /*e670*/  CALL.REL.NOINC `($__internal_24_$__cuda_sm20_div_u64) ;  /* 0x0000003400d07944 */ /* 0x001fea0003c00000 */
[----:B------:R-:W-:Y:S01]  /*e680*/  IMAD.MOV.U32 R10, RZ, RZ, R3 ;  /* 0x000000ffff0a7224 */ /* 0x000fe200078e0003 */
[----:B------:R-:W-:Y:S01]  /*e690*/  MOV R11, R4 ;  /* 0x00000004000b7202 */ /* 0x000fe20000000f00 */
[----:B------:R-:W-:Y:S06]  /*e6a0*/  BRA `(.L_x_3349) ;  /* 0x00000000004c7947 */ /* 0x000fec0003800000 */
.L_x_3348:
[----:B------:R-:W1:Y:S01]  /*e6b0*/  I2F.U32.RP R4, R8 ;  /* 0x0000000800047306 */ /* 0x000e620000209000 */
[----:B------:R-:W-:Y:S01]  /*e6c0*/  HFMA2.MMA R10, -RZ, RZ, 0, 0 ;  /* 0x00000000ff0a7435 */ /* 0x000fe200000001ff */
[----:B------:R-:W-:-:S06]  /*e6d0*/  ISETP.NE.U32.AND P3, PT, R8, RZ, PT ;  /* 0x000000ff0800720c */ /* 0x000fcc0003f65070 */
[----:B-1----:R-:W1:Y:S02]  /*e6e0*/  MUFU.RCP R4, R4 ;  /* 0x0000000400047308 */ /* 0x002e640000001000 */
[----:B-1----:R-:W-:-:S06]  /*e6f0*/  VIADD R11, R4, 0xffffffe ;  /* 0x0ffffffe040b7836 */ /* 0x002fcc0000000000 */
[----:B------:R-:W1:Y:S02]  /*e700*/  F2I.FTZ.U32.TRUNC.NTZ R11, R11 ;  /* 0x0000000b000b7305 */ /* 0x000e64000021f000 */
[----:B-1----:R-:W-:-:S04]  /*e710*/  IMAD.MOV R3, RZ, RZ, -R11 ;  /* 0x000000ffff037224 */ /* 0x002fc800078e0a0b */
        /* <DEDUP_REMOVED lines=12> */
.L_x_3349:
        /* <DEDUP_REMOVED lines=8> */
.L_x_3350:
[----:B------:R-:W1:Y:S01]  /*e860*/  I2F.U32.RP R4, R8 ;  /* 0x0000000800047306 */ /* 0x000e620000209000 */
[----:B0-----:R-:W-:Y:S01]  /*e870*/  HFMA2.MMA R14, -RZ, RZ, 0, 0 ;  /* 0x00000000ff0e7435 */ /* 0x001fe200000001ff */
[----:B------:R-:W-:-:S06]  /*e880*/  ISETP.NE.U32.AND P2, PT, R8, RZ, PT ;  /* 0x000000ff0800720c */ /* 0x000fcc0003f45070 */
[----:B-1----:R-:W0:Y:S02]  /*e890*/  MUFU.RCP R4, R4 ;  /* 0x0000000400047308 */ /* 0x002e240000001000 */
        /* <DEDUP_REMOVED lines=15> */
.L_x_3351:
[-C--:B------:R-:W-:Y:S01]  /*e990*/  IMAD R3, R11, R2.reuse, RZ ;  /* 0x000000020b037224 */ /* 0x080fe200078e02ff */
[----:B------:R-:W-:Y:S01]  /*e9a0*/  BSSY B0, `(.L_x_3352) ;  /* 0x0000021000007945 */ /* 0x000fe20003800000 */
[----:B------:R-:W-:-:S05]  /*e9b0*/  IMAD.WIDE.U32 R10, R10, R2, RZ ;  /* 0x000000020a0a7225 */ /* 0x000fca00078e00ff */
[----:B------:R-:W-:-:S04]  /*e9c0*/  IADD3 R3, R11, R3, RZ ;  /* 0x000000030b037210 */ /* 0x000fc80007ffe0ff */
[----:B------:R-:W-:-:S13]  /*e9d0*/  LOP3.LUT P0, RZ, R3, 0x1f, RZ, 0xc0, !PT ;  /* 0x0000001f03ff7812 */ /* 0x000fda000780c0ff */
[----:B------:R-:W-:Y:S05]  /*e9e0*/  @!P0 BRA `(.L_x_3353) ;  /* 0x0000000000208947 */ /* 0x000fea0003800000 */
[----:B------:R-:W-:Y:S01]  /*e9f0*/  IMAD.MOV.U32 R4, RZ, RZ, R10 ;  /* 0x000000ffff047224 */ /* 0x000fe200078e000a */
[----:B------:R-:W-:Y:S01]  /*ea00*/  MOV R18, R15 ;  /* 0x0000000f00127202 */ /* 0x000fe20000000f00 */
[----:B------:R-:W-:Y:S01]  /*ea10*/  IMAD.MOV.U32 R8, RZ, RZ, R14 ;  /* 0x000000ffff087224 */ /* 0x000fe200078e000e */
[----:B------:R-:W-:-:S07]  /*ea20*/  MOV R7, 0xea40 ;  /* 0x0000ea4000077802 */ /* 0x000fce0000000f00 */
[----:B------:R-:W-:Y:S05]  /*ea30*/  CALL.REL.NOINC `($__internal_24_$__cuda_sm20_div_u64) ;  /* 0x0000003000e07944 */ /* 0x000fea0003c00000 */
[----:B------:R-:W-:Y:S02]  /*ea40*/  IMAD.MOV.U32 R10, RZ, RZ, R3 ;  /* 0x000000ffff0a7224 */ /* 0x000fe400078e0003 */
[----:B------:R-:W-:Y:S01]  /*ea50*/  IMAD.MOV.U32 R11, RZ, RZ, R4 ;  /* 0x000000ffff0b7224 */ /* 0x000fe200078e0004 */
[----:B------:R-:W-:Y:S06]  /*ea60*/  BRA `(.L_x_3354) ;  /* 0x0000000000507947 */ /* 0x000fec0003800000 */
.L_x_3353:
        /* <DEDUP_REMOVED lines=9> */
[----:B------:R-:W-:-:S05]  /*eb00*/  IMAD.HI.U32 R17, R17, R10, RZ ;  /* 0x0000000a11117227 */ /* 0x000fca00078e00ff */
[----:B------:R-:W-:-:S05]  /*eb10*/  IADD3 R11, -R17, RZ, RZ ;  /* 0x000000ff110b7210 */ /* 0x000fca0007ffe1ff */
[----:B------:R-:W-:-:S05]  /*eb20*/  IMAD R11, R14, R11, R10 ;  /* 0x0000000b0e0b7224 */ /* 0x000fca00078e020a */
[----:B------:R-:W-:-:S13]  /*eb30*/  ISETP.GE.U32.AND P0, PT, R11, R14, PT ;  /* 0x0000000e0b00720c */ /* 0x000fda0003f06070 */
[----:B------:R-:W-:Y:S02]  /*eb40*/  @P0 IMAD.IADD R11, R11, 0x1, -R14 ;  /* 0x000000010b0b0824 */ /* 0x000fe400078e0a0e */
[----:B------:R-:W-:-:S03]  /*eb50*/  @P0 VIADD R17, R17, 0x1 ;  /* 0x0000000111110836 */ /* 0x000fc60000000000 */
[----:B------:R-:W-:Y:S01]  /*eb60*/  ISETP.GE.U32.AND P1, PT, R11, R14, PT ;  /* 0x0000000e0b00720c */ /* 0x000fe20003f26070 */
[----:B------:R-:W-:-:S12]  /*eb70*/  IMAD.MOV.U32 R11, RZ, RZ, RZ ;  /* 0x000000ffff0b7224 */ /* 0x000fd800078e00ff */
[----:B------:R-:W-:Y:S02]  /*eb80*/  @P1 IADD3 R17, R17, 0x1, RZ ;  /* 0x0000000111111810 */ /* 0x000fe40007ffe0ff */
[----:B------:R-:W-:-:S05]  /*eb90*/  @!P2 LOP3.LUT R17, RZ, R14, RZ, 0x33, !PT ;  /* 0x0000000eff11a212 */ /* 0x000fca00078e33ff */
[----:B------:R-:W-:-:S07]  /*eba0*/  IMAD.MOV.U32 R10, RZ, RZ, R17 ;  /* 0x000000ffff0a7224 */ /* 0x000fce00078e0011 */
.L_x_3354:
[----:B------:R-:W-:Y:S05]  /*ebb0*/  BSYNC B0 ;  /* 0x0000000000007941 */ /* 0x000fea0003800000 */
.L_x_3352:
[----:B------:R-:W-:Y:S02]  /*ebc0*/  ULDC.64 UR4, c[0x0][0x610] ;  /* 0x0001840000047ab9 */ /* 0x000fe40000000a00 */
[----:B------:R-:W-:-:S04]  /*ebd0*/  IADD3 R10, P0, R10, UR4, RZ ;  /* 0x000000040a0a7c10 */ /* 0x000fc8000ff1e0ff */
[----:B------:R-:W-:-:S04]  /*ebe0*/  IADD3.X R11, R11, UR5, RZ, P0, !PT ;  /* 0x000000050b0b7c10 */ /* 0x000fc800087fe4ff */
[----:B------:R-:W-:-:S07]  /*ebf0*/  MOV R3, R11 ;  /* 0x0000000b00037202 */ /* 0x000fce0000000f00 */
.L_x_3344:
[----:B------:R-:W-:Y:S02]  /*ec00*/  ULDC UR4, c[0x0][0x248] ;  /* 0x0000920000047ab9 */ /* 0x000fe40000000800 */
[----:B------:R-:W-:-:S13]  /*ec10*/  ISETP.NE.AND P0, PT, RZ, UR4, PT ;  /* 0x00000004ff007c0c */ /* 0x000fda000bf05270 */
[----:B------:R-:W-:Y:S05]  /*ec20*/  @!P0 BRA `(.L_x_3355) ;  /* 0x0000002800508947 */ /* 0x000fea0003800000 */
[----:B------:R-:W1:Y:S01]  /*ec30*/  LDC R8, c[0x0][0x3fc] ;  /* 0x0000ff00ff087b82 */ /* 0x000e620000000800 */
[----:B------:R-:W3:Y:S01]  /*ec40*/  S2R R7, SR_CTAID.X ;  /* 0x0000000000077919 */ /* 0x000ee20000002500 */
[----:B------:R-:W-:Y:S01]  /*ec50*/  ULDC UR4, c[0x0][0x24c] ;  /* 0x0000930000047ab9 */ /* 0x000fe20000000800 */
[----:B------:R-:W-:Y:S02]  /*ec60*/  IMAD.MOV.U32 R2, RZ, RZ, RZ ;  /* 0x000000ffff027224 */ /* 0x000fe400078e00ff */
[----:B------:R-:W-:Y:S01]  /*ec70*/  IMAD R5, R6, UR4, RZ ;  /* 0x0000000406057c24 */ /* 0x000fe2000f8e02ff */
[----:B------:R-:W-:-:S03]  /*ec80*/  ULDC UR4, c[0x0][0x250] ;  /* 0x0000940000047ab9 */ /* 0x000fc60000000800 */
[----:B--2---:R-:W-:Y:S01]  /*ec90*/  IMAD R4, R0, UR4, R5 ;  /* 0x0000000400047c24 */ /* 0x004fe2000f8e0205 */
[----:B------:R-:W-:Y:S01]  /*eca0*/  ULDC UR4, c[0x0][0x238] ;  /* 0x00008e0000047ab9 */ /* 0x000fe20000000800 */
[----:B-1----:R-:W-:Y:S02]  /*ecb0*/  ISETP.NE.AND P0, PT, R8, RZ, PT ;  /* 0x000000ff0800720c */ /* 0x002fe40003f05270 */
[----:B---3--:R-:W-:-:S11]  /*ecc0*/  IMAD R5, R7, UR4, R4 ;  /* 0x0000000407057c24 */ /* 0x008fd6000f8e0204 */
[----:B------:R-:W-:Y:S05]  /*ecd0*/  @!P0 BRA `(.L_x_3356) ;  /* 0x0000001000448947 */ /* 0x000fea0003800000 */
[----:B------:R-:W-:Y:S01]  /*ece0*/  IMAD.MOV.U32 R4, RZ, RZ, RZ ;  /* 0x000000ffff047224 */ /* 0x000fe200078e00ff */
[----:B------:R-:W-:Y:S01]  /*ecf0*/  ULDC.64 UR6, c[0x0][0x400] ;  /* 0x0001000000067ab9 */ /* 0x000fe20000000a00 */
[----:B------:R-:W-:Y:S01]  /*ed00*/  ULDC UR4, c[0x0][0x408] ;  /* 0x0001020000047ab9 */ /* 0x000fe20000000800 */
[----:B------:R-:W-:Y:S01]  /*ed10*/  ISETP.NE.AND P0, PT, R8, 0x1, PT ;  /* 0x000000010800780c */ /* 0x000fe20003f05270 */
[----:B------:R-:W-:-:S05]  /*ed20*/  IMAD.HI.U32 R16, R5, UR7, R4 ;  /* 0x0000000705107c27 */ /* 0x000fca000f8e0004 */
[----:B-----5:R-:W-:Y:S01]  /*ed30*/  SHF.R.U32.HI R17, RZ, UR4, R16 ;  /* 0x00000004ff117c19 */ /* 0x020fe20008011610 */
[----:B------:R-:W-:-:S03]  /*ed40*/  ULDC UR4, c[0x0][0x52c] ;  /* 0x00014b0000047ab9 */ /* 0x000fc60000000800 */
[----:B0-----:R-:W-:-:S05]  /*ed50*/  IADD3 R15, -R17, RZ, RZ ;  /* 0x000000ff110f7210 */ /* 0x001fca0007ffe1ff */
        /* <DEDUP_REMOVED lines=265> */
.L_x_3356:
[----:B------:R-:W-:Y:S01]  /*fdf0*/  ULDC UR9, c[0x0][0x240] ;  /* 0x0000900000097ab9 */ /* 0x000fe20000000800 */
[----:B------:R-:W-:Y:S01]  /*fe00*/  ULDC UR4, c[0x0][0x230] ;  /* 0x00008c0000047ab9 */ /* 0x000fe20000000800 */
[----:B------:R-:W-:Y:S01]  /*fe10*/  ISETP.NE.AND P0, PT, RZ, UR9, PT ;  /* 0x00000009ff007c0c */ /* 0x000fe2000bf05270 */
[----:B------:R-:W1:Y:S01]  /*fe20*/  S2UR UR8, SR_CgaCtaId ;  /* 0x00000000000879c3 */ /* 0x000e620000008800 */
        /* <DEDUP_REMOVED lines=11> */
.L_x_3358:
[----:B-1----:R-:W-:Y:S05]  /*fee0*/  BSYNC B0 ;  /* 0x0000000000007941 */ /* 0x002fea0003800000 */
.L_x_3357:
        /* <DEDUP_REMOVED lines=12> */
[----:B-1----:R-:W-:-:S05]  /*ffb0*/  IMAD.WIDE.U32 R4, R15, 0x10, R4 ;  /* 0x000000100f047825 */ /* 0x002fca00078e0004 */
[----:B------:R1:W-:Y:S04]  /*ffc0*/  STG.E.64 desc[UR36][R4.64+0x8], R12 ;  /* 0x0000080c04007986 */ /* 0x0003e8000c101b24 */
[----:B------:R1:W-:Y:S02]  /*ffd0*/  STG.E desc[UR36][R4.64], R9 ;  /* 0x0000000904007986 */ /* 0x0003e4000c101924 */
.L_x_3360:
[----:B------:R-:W-:Y:S05]  /*ffe0*/  BSYNC B0 ;  /* 0x0000000000007941 */ /* 0x000fea0003800000 */
.L_x_3359:
        /* <DEDUP_REMOVED lines=14> */
[----:B-1----:R-:W1:Y:S01]  /*100d0*/  S2R R13, SR_LANEID ;  /* 0x00000000000d7919 */ /* 0x002e620000000000 */
        /* <DEDUP_REMOVED lines=13> */
[----:B------:R-:W-:-:S03]  /*101b0*/  UIADD3 UR4, UR4, -0x1, URZ ;  /* 0xffffffff04047890 */ /* 0x000fc6000fffe03f */
[----:B------:R-:W1:Y:S01]  /*101c0*/  POPC R13, R13 ;  /* 0x0000000d000d7309 */ /* 0x000e620000000000 */
[----:B--2---:R-:W1:Y:S02]  /*101d0*/  SHFL.IDX PT, R8, R5, R12, 0x1f ;  /* 0x00001f0c05087589 */ /* 0x004e6400000e0000 */
[----:B-1----:R-:W-:-:S05]  /*101e0*/  IMAD.IADD R8, R8, 0x1, R13 ;  /* 0x0000000108087824 */ /* 0x002fca00078e020d */
[----:B------:R-:W-:-:S04]  /*101f0*/  ISETP.NE.AND P0, PT, R8, UR4, PT ;  /* 0x0000000408007c0c */ /* 0x000fc8000bf05270 */
[----:B------:R-:W-:-:S05]  /*10200*/  SEL R4, RZ, 0x1, P0 ;  /* 0x00000001ff047807 */ /* 0x000fca0000000000 */
[----:B------:R2:W-:Y:S04]  /*10210*/  STS.U8 [UR5], R4 ;  /* 0x00000004ff007988 */ /* 0x0005e80008000005 */
.L_x_3362:
[----:B------:R-:W-:Y:S05]  /*10220*/  BSYNC B0 ;  /* 0x0000000000007941 */ /* 0x000fea0003800000 */
.L_x_3361:
[----:B------:R-:W-:Y:S01]  /*10230*/  BAR.SYNC.DEFER_BLOCKING 0x0 ;  /* 0x0000000000007b1d */ /* 0x000fe20000010000 */
[----:B------:R-:W-:-:S09]  /*10240*/  ULEA UR4, UR8, UR7, 0x18 ;  /* 0x0000000708047291 */ /* 0x000fd2000f8ec03f */
[----:B-12---:R-:W1:Y:S02]  /*10250*/  LDS.U8 R4, [UR4] ;  /* 0x00000004ff047984 */ /* 0x006e640008000000 */
        /* <DEDUP_REMOVED lines=13> */
[----:B------:R-:W-:Y:S01]  /*10330*/  ULDC UR4, c[0x0][0x218] ;  /* 0x0000860000047ab9 */ /* 0x000fe20000000800 */
[----:B------:R-:W-:Y:S01]  /*10340*/  MOV R4, UR10 ;  /* 0x0000000a00047c02 */ /* 0x000fe20008000f00 */
[----:B------:R-:W-:Y:S01]  /*10350*/  IMAD.U32 R9, RZ, RZ, UR11 ;  /* 0x0000000bff097e24 */ /* 0x000fe2000f8e00ff */
[----:B------:R-:W-:Y:S01]  /*10360*/  BSSY B0, `(.L_x_3363) ;  /* 0x000003e000007945 */ /* 0x000fe20003800000 */
[----:B------:R-:W-:-:S03]  /*10370*/  IMAD.U32 R5, RZ, RZ, UR4 ;  /* 0x00000004ff057e24 */ /* 0x000fc6000f8e00ff */
[----:B------:R-:W-:Y:S05]  /*10380*/  @!P0 BRA `(.L_x_3364) ;  /* 0x00000000007c8947 */ /* 0x000fea0003800000 */
[----:B------:R-:W-:Y:S01]  /*10390*/  ULDC UR4, c[0x0][0x0] ;  /* 0x0000000000047ab9 */ /* 0x000fe20000000800 */
[----:B------:R-:W-:Y:S01]  /*103a0*/  ULDC UR6, c[0x0][0x23c] ;  /* 0x00008f0000067ab9 */ /* 0x000fe20000000800 */
[----:B------:R-:W-:-:S05]  /*103b0*/  IMAD R8, R0, UR4, R6 ;  /* 0x0000000400087c24 */ /* 0x000fca000f8e0206 */
[----:B------:R-:W-:-:S13]  /*103c0*/  ISETP.GE.U32.AND P0, PT, R8, UR6, PT ;  /* 0x0000000608007c0c */ /* 0x000fda000bf06070 */
[----:B------:R-:W-:Y:S05]  /*103d0*/  @P0 BRA `(.L_x_3365) ;  /* 0x0000000000d80947 */ /* 0x000fea0003800000 */
[----:B------:R-:W-:Y:S01]  /*103e0*/  ULDC UR5, c[0x0][0x10] ;  /* 0x0000040000057ab9 */ /* 0x000fe20000000800 */
[----:B-----5:R-:W1:Y:S01]  /*103f0*/  LDC R19, c[0x0][0x4] ;  /* 0x00000100ff137b82 */ /* 0x020e620000000800 */
[----:B------:R-:W-:Y:S01]  /*10400*/  BSSY B1, `(.L_x_3366) ;  /* 0x0000016000017945 */ /* 0x000fe20003800000 */
[----:B------:R-:W-:-:S06]  /*10410*/  IMAD R7, R7, UR5, RZ ;  /* 0x0000000507077c24 */ /* 0x000fcc000f8e02ff */
[----:B------:R-:W2:Y:S01]  /*10420*/  LDC.64 R12, c[0x0][0x618] ;  /* 0x00018600ff0c7b82 */ /* 0x000ea20000000a00 */
[----:B-1----:R-:W-:-:S07]  /*10430*/  IMAD R19, R19, UR4, RZ ;  /* 0x0000000413137c24 */ /* 0x002fce000f8e02ff */
.L_x_3367:
[----:B0-----:R-:W-:-:S05]  /*10440*/  IADD3 R15, R7, R8, RZ ;  /* 0x00000008070f7210 */ /* 0x001fca0007ffe0ff */
[----:B--2---:R-:W-:-:S05]  /*10450*/  IMAD.WIDE.U32 R14, R15, 0x10, R12 ;  /* 0x000000100f0e7825 */ /* 0x004fca00078e000c */
[----:B------:R-:W2:Y:S04]  /*10460*/  LDG.E R18, desc[UR36][R14.64] ;  /* 0x000000240e127981 */ /* 0x000ea8000c1e1900 */
[----:B------:R-:W3:Y:S01]  /*10470*/  LDG.E.64 R16, desc[UR36][R14.64+0x8] ;  /* 0x000008240e107981 */ /* 0x000ee2000c1e1b00 */
[----:B------:R-:W-:Y:S01]  /*10480*/  IMAD.IADD R8, R19, 0x1, R8 ;  /* 0x0000000113087824 */ /* 0x000fe200078e0208 */
[CC--:B--2---:R-:W-:Y:S02]  /*10490*/  ISETP.NE.AND P2, PT, R5.reuse, R18.reuse, PT ;  /* 0x000000120500720c */ /* 0x0c4fe40003f45270 */
[----:B------:R-:W-:Y:S02]  /*104a0*/  ISETP.GE.AND P3, PT, R5, R18, PT ;  /* 0x000000120500720c */ /* 0x000fe40003f66270 */
[----:B---3--:R-:W-:-:S02]  /*104b0*/  ISETP.GE.U32.AND P0, PT, R4, R16, PT ;  /* 0x000000100400720c */ /* 0x008fc40003f06070 */
[----:B------:R-:W-:Y:S02]  /*104c0*/  SEL R20, RZ, 0xffffffff, P3 ;  /* 0xffffffffff147807 */ /* 0x000fe40001800000 */
[----:B------:R-:W-:-:S05]  /*104d0*/  ISETP.GE.AND.EX P0, PT, R9, R17, PT, P0 ;  /* 0x000000110900720c */ /* 0x000fca0003f06300 */
        /* <DEDUP_REMOVED lines=9> */
.L_x_3366:
[----:B------:R-:W-:Y:S05]  /*10570*/  BRA `(.L_x_3365) ;  /* 0x0000000000707947 */ /* 0x000fea0003800000 */
.L_x_3364:
[----:B------:R-:W-:Y:S02]  /*10580*/  ULDC UR5, c[0x0][0x23c] ;  /* 0x00008f0000057ab9 */ /* 0x000fe40000000800 */
[----:B------:R-:W-:-:S13]  /*10590*/  ISETP.GE.U32.AND P0, PT, R0, UR5, PT ;  /* 0x0000000500007c0c */ /* 0x000fda000bf06070 */
[----:B------:R-:W-:Y:S05]  /*105a0*/  @P0 BRA `(.L_x_3365) ;  /* 0x0000000000640947 */ /* 0x000fea0003800000 */
[----:B------:R-:W-:Y:S01]  /*105b0*/  ULDC UR4, c[0x0][0x10] ;  /* 0x0000040000047ab9 */ /* 0x000fe20000000800 */
[----:B------:R-:W1:Y:S01]  /*105c0*/  LDC R20, c[0x0][RZ] ;  /* 0x00000000ff147b82 */ /* 0x000e620000000800 */
[----:B------:R-:W-:Y:S02]  /*105d0*/  IMAD.MOV.U32 R8, RZ, RZ, R0 ;  /* 0x000000ffff087224 */ /* 0x000fe400078e0000 */
[----:B------:R-:W-:-:S05]  /*105e0*/  IMAD R7, R7, UR4, RZ ;  /* 0x0000000407077c24 */ /* 0x000fca000f8e02ff */
[----:B------:R-:W2:Y:S08]  /*105f0*/  LDC.64 R12, c[0x0][0x618] ;  /* 0x00018600ff0c7b82 */ /* 0x000eb00000000a00 */
[----:B------:R-:W3:Y:S02]  /*10600*/  LDC R21, c[0x0][0x4] ;  /* 0x00000100ff157b82 */ /* 0x000ee40000000800 */
.L_x_3368:
[----:B0-----:R-:W-:-:S05]  /*10610*/  IADD3 R15, R7, R8, RZ ;  /* 0x00000008070f7210 */ /* 0x001fca0007ffe0ff */
[----:B-1----:R-:W-:-:S04]  /*10620*/  IMAD R15, R15, R20, R6 ;  /* 0x000000140f0f7224 */ /* 0x002fc800078e0206 */
[----:B--2--5:R-:W-:-:S05]  /*10630*/  IMAD.WIDE.U32 R16, R15, 0x10, R12 ;  /* 0x000000100f107825 */ /* 0x024fca00078e000c */
[----:B------:R-:W2:Y:S04]  /*10640*/  LDG.E R18, desc[UR36][R16.64] ;  /* 0x0000002410127981 */ /* 0x000ea8000c1e1900 */
[----:B------:R-:W4:Y:S01]  /*10650*/  LDG.E.64 R14, desc[UR36][R16.64+0x8] ;  /* 0x00000824100e7981 */ /* 0x000f22000c1e1b00 */
[----:B---3--:R-:W-:Y:S01]  /*10660*/  IMAD.IADD R8, R21, 0x1, R8 ;  /* 0x0000000115087824 */ /* 0x008fe200078e0208 */
[CC--:B--2---:R-:W-:Y:S02]  /*10670*/  ISETP.NE.AND P2, PT, R5.reuse, R18.reuse, PT ;  /* 0x000000120500720c */ /* 0x0c4fe40003f45270 */
[----:B------:R-:W-:Y:S02]  /*10680*/  ISETP.GE.AND P3, PT, R5, R18, PT ;  /* 0x000000120500720c */ /* 0x000fe40003f66270 */
[----:B----4-:R-:W-:-:S02]  /*10690*/  ISETP.GE.U32.AND P0, PT, R4, R14, PT ;  /* 0x0000000e0400720c */ /* 0x010fc40003f06070 */
        /* <DEDUP_REMOVED lines=10> */
.L_x_3365:
[----:B------:R-:W-:Y:S05]  /*10740*/  BSYNC B0 ;  /* 0x0000000000007941 */ /* 0x000fea0003800000 */
.L_x_3363:
[----:B------:R-:W1:Y:S01]  /*10750*/  LDC R7, c[0x0][RZ] ;  /* 0x00000000ff077b82 */ /* 0x000e620000000800 */
[----:B------:R-:W-:Y:S01]  /*10760*/  UIADD3 UR7, UR7, 0x10, URZ ;  /* 0x0000001007077890 */ /* 0x000fe2000fffe03f */
[----:B------:R-:W-:Y:S01]  /*10770*/  IMAD.MOV.U32 R12, RZ, RZ, R4 ;  /* 0x000000ffff0c7224 */ /* 0x000fe200078e0004 */
[----:B------:R-:W-:Y:S01]  /*10780*/  MOV R13, R9 ;  /* 0x00000009000d7202 */ /* 0x000fe20000000f00 */
[----:B------:R-:W-:Y:S01]  /*10790*/  ULDC UR5, c[0x0][0x4] ;  /* 0x0000010000057ab9 */ /* 0x000fe20000000800 */
[----:B------:R-:W-:Y:S02]  /*107a0*/  ULEA UR7, UR8, UR7, 0x18 ;  /* 0x0000000708077291 */ /* 0x000fe4000f8ec03f */
[----:B------:R-:W-:-:S06]  /*107b0*/  USHF.R.U32.HI UR4, URZ, 0x1, UR5 ;  /* 0x000000013f047899 */ /* 0x000fcc0008011605 */
[----:B------:R-:W-:Y:S01]  /*107c0*/  ISETP.NE.AND P0, PT, RZ, UR4, PT ;  /* 0x00000004ff007c0c */ /* 0x000fe2000bf05270 */
[----:B-1----:R-:W-:-:S05]  /*107d0*/  IMAD R8, R0, R7, R6 ;  /* 0x0000000700087224 */ /* 0x002fca00078e0206 */
[----:B------:R-:W-:-:S05]  /*107e0*/  LEA R8, R8, UR7, 0x4 ;  /* 0x0000000708087c11 */ /* 0x000fca000f8e20ff */
[----:B------:R1:W-:Y:S04]  /*107f0*/  STS.64 [R8+0x8], R12 ;  /* 0x0000080c08007388 */ /* 0x0003e80000000a00 */
[----:B------:R1:W-:Y:S01]  /*10800*/  STS [R8], R5 ;  /* 0x0000000508007388 */ /* 0x0003e20000000800 */
[----:B------:R-:W-:Y:S05]  /*10810*/  @!P0 BRA `(.L_x_3369) ;  /* 0x00000000007c8947 */ /* 0x000fea0003800000 */
[----:B-1----:R-:W-:-:S07]  /*10820*/  IMAD.U32 R13, RZ, RZ, UR4 ;  /* 0x00000004ff0d7e24 */ /* 0x002fce000f8e00ff */
.L_x_3372:
[--C-:B------:R-:W-:Y:S01]  /*10830*/  IMAD.IADD R12, R0, 0x1, R13.reuse ;  /* 0x00000001000c7824 */ /* 0x100fe200078e020d */
[----:B------:R-:W-:Y:S01]  /*10840*/  BAR.SYNC.DEFER_BLOCKING 0x0 ;  /* 0x0000000000007b1d */ /* 0x000fe20000010000 */
[----:B------:R-:W-:Y:S02]  /*10850*/  ISETP.GT.AND P2, PT, R13, 0x1, PT ;  /* 0x000000010d00780c */ /* 0x000fe40003f44270 */
[----:B-----5:R-:W-:Y:S02]  /*10860*/  SHF.R.S32.HI R17, RZ, 0x1, R13 ;  /* 0x00000001ff117819 */ /* 0x020fe4000001140d */
[----:B------:R-:W-:Y:S01]  /*10870*/  ISETP.GE.U32.AND P0, PT, R12, UR5, PT ;  /* 0x000000050c007c0c */ /* 0x000fe2000bf06070 */
[----:B------:R-:W-:Y:S03]  /*10880*/  BSSY B0, `(.L_x_3370) ;  /* 0x0000016000007945 */ /* 0x000fe60003800000 */
[----:B------:R-:W-:-:S13]  /*10890*/  ISETP.GE.U32.OR P0, PT, R0, R13, P0 ;  /* 0x0000000d0000720c */ /* 0x000fda0000706470 */
[----:B------:R-:W-:Y:S05]  /*108a0*/  @P0 BRA `(.L_x_3371) ;  /* 0x00000000004c0947 */ /* 0x000fea0003800000 */
[----:B------:R-:W-:-:S05]  /*108b0*/  IMAD R12, R12, R7, R6 ;  /* 0x000000070c0c7224 */ /* 0x000fca00078e0206 */
[----:B0-----:R-:W-:-:S05]  /*108c0*/  LEA R14, R12, UR7, 0x4 ;  /* 0x000000070c0e7c11 */ /* 0x001fca000f8e20ff */
[----:B------:R-:W0:Y:S04]  /*108d0*/  LDS R16, [R14] ;  /* 0x000000000e107984 */ /* 0x000e280000000800 */
[----:B------:R-:W1:Y:S01]  /*108e0*/  LDS.64 R12, [R14+0x8] ;  /* 0x000008000e0c7984 */ /* 0x000e620000000a00 */
[CC--:B0-----:R-:W-:Y:S02]  /*108f0*/  ISETP.NE.AND P3, PT, R5.reuse, R16.reuse, PT ;  /* 0x000000100500720c */ /* 0x0c1fe40003f65270 */
[----:B------:R-:W-:Y:S02]  /*10900*/  ISETP.GE.AND P4, PT, R5, R16, PT ;  /* 0x000000100500720c */ /* 0x000fe40003f86270 */
[----:B-1----:R-:W-:Y:S02]  /*10910*/  ISETP.GE.U32.AND P0, PT, R4, R12, PT ;  /* 0x0000000c0400720c */ /* 0x002fe40003f06070 */
        /* <DEDUP_REMOVED lines=8> */
[----:B------:R-:W-:Y:S01]  /*109a0*/  IMAD.MOV.U32 R13, RZ, RZ, R9 ;  /* 0x000000ffff0d7224 */ /* 0x000fe200078e0009 */
[----:B------:R-:W-:-:S03]  /*109b0*/  MOV R12, R4 ;  /* 0x00000004000c7202 */ /* 0x000fc60000000f00 */
[----:B------:R1:W-:Y:S04]  /*109c0*/  STS [R8], R5 ;  /* 0x0000000508007388 */ /* 0x0003e80000000800 */
[----:B------:R1:W-:Y:S02]  /*109d0*/  STS.64 [R8+0x8], R12 ;  /* 0x0000080c08007388 */ /* 0x0003e40000000a00 */
.L_x_3371:
[----:B------:R-:W-:Y:S05]  /*109e0*/  BSYNC B0 ;  /* 0x0000000000007941 */ /* 0x000fea0003800000 */
.L_x_3370:
[----:B-1----:R-:W-:Y:S01]  /*109f0*/  IMAD.MOV.U32 R13, RZ, RZ, R17 ;  /* 0x000000ffff0d7224 */ /* 0x002fe200078e0011 */
[----:B------:R-:W-:Y:S06]  /*10a00*/  @P2 BRA `(.L_x_3372) ;  /* 0xfffffffc00882947 */ /* 0x000fec000383ffff */
.L_x_3369:
[----:B------:R-:W-:Y:S02]  /*10a10*/  ULDC UR4, c[0x0][0x240] ;  /* 0x0000900000047ab9 */ /* 0x000fe40000000800 */
[----:B------:R-:W-:-:S13]  /*10a20*/  ISETP.NE.AND P0, PT, RZ, UR4, PT ;  /* 0x00000004ff007c0c */ /* 0x000fda000bf05270 */
[----:B------:R-:W-:Y:S05]  /*10a30*/  @!P0 BRA `(.L_x_3373) ;  /* 0x0000000000f88947 */ /* 0x000fea0003800000 */
[----:B------:R-:W-:Y:S02]  /*10a40*/  ISETP.GT.AND P0, PT, R7, 0x20, PT ;  /* 0x000000200700780c */ /* 0x000fe40003f04270 */
[----:B------:R-:W-:-:S11]  /*10a50*/  MOV R0, R7 ;  /* 0x0000000700007202 */ /* 0x000fd60000000f00 */
[----:B------:R-:W-:Y:S05]  /*10a60*/  @!P0 BRA `(.L_x_3374) ;  /* 0x0000000000988947 */ /* 0x000fea0003800000 */
[----:B-1----:R-:W-:Y:S01]  /*10a70*/  IMAD.MOV.U32 R12, RZ, RZ, R4 ;  /* 0x000000ffff0c7224 */ /* 0x002fe200078e0004 */
[----:B------:R-:W-:Y:S01]  /*10a80*/  LEA.HI R0, R7, R7, RZ, 0x1 ;  /* 0x0000000707007211 */ /* 0x000fe200078f08ff */
[----:B------:R-:W-:Y:S01]  /*10a90*/  IMAD.MOV.U32 R13, RZ, RZ, R9 ;  /* 0x000000ffff0d7224 */ /* 0x000fe200078e0009 */
[----:B------:R2:W-:Y:S02]  /*10aa0*/  STS [R8], R5 ;  /* 0x0000000508007388 */ /* 0x0005e40000000800 */
[----:B0-----:R-:W-:Y:S01]  /*10ab0*/  SHF.R.S32.HI R14, RZ, 0x1, R0 ;  /* 0x00000001ff0e7819 */ /* 0x001fe20000011400 */
[----:B------:R-:W-:Y:S01]  /*10ac0*/  HFMA2.MMA R0, -RZ, RZ, 0, 1.9073486328125e-06 ;  /* 0x00000020ff007435 */ /* 0x000fe200000001ff */
[----:B------:R2:W-:Y:S02]  /*10ad0*/  STS.64 [R8+0x8], R12 ;  /* 0x0000080c08007388 */ /* 0x0005e40000000a00 */
[----:B------:R-:W-:-:S13]  /*10ae0*/  ISETP.GE.AND P0, PT, R14, 0x20, PT ;  /* 0x000000200e00780c */ /* 0x000fda0003f06270 */
[----:B--2---:R-:W-:Y:S05]  /*10af0*/  @!P0 BRA `(.L_x_3374) ;  /* 0x0000000000748947 */ /* 0x004fea0003800000 */
.L_x_3377:
[----:B------:R-:W-:Y:S01]  /*10b00*/  IMAD.IADD R0, R6, 0x1, R14 ;  /* 0x0000000106007824 */ /* 0x000fe200078e020e */
[----:B------:R-:W-:Y:S04]  /*10b10*/  BAR.SYNC.DEFER_BLOCKING 0x0 ;  /* 0x0000000000007b1d */ /* 0x000fe80000010000 */
[----:B------:R-:W-:Y:S02]  /*10b20*/  ISETP.GE.U32.AND P0, PT, R0, R7, PT ;  /* 0x000000070000720c */ /* 0x000fe40003f06070 */
[----:B------:R-:W-:Y:S02]  /*10b30*/  BSSY B0, `(.L_x_3375) ;  /* 0x0000015000007945 */ /* 0x000fe40003800000 */
[----:B------:R-:W-:-:S13]  /*10b40*/  ISETP.GE.U32.OR P0, PT, R6, R14, P0 ;  /* 0x0000000e0600720c */ /* 0x000fda0000706470 */
[----:B0-----:R-:W-:Y:S05]  /*10b50*/  @P0 BRA `(.L_x_3376) ;  /* 0x0000000000480947 */ /* 0x001fea0003800000 */
[----:B------:R-:W-:-:S05]  /*10b60*/  IMAD R0, R14, 0x10, R8 ;  /* 0x000000100e007824 */ /* 0x000fca00078e0208 */
        /* <DEDUP_REMOVED lines=17> */
.L_x_3376:
[----:B------:R-:W-:Y:S05]  /*10c80*/  BSYNC B0 ;  /* 0x0000000000007941 */ /* 0x000fea0003800000 */
.L_x_3375:
[----:B------:R-:W-:-:S04]  /*10c90*/  SHF.R.S32.HI R14, RZ, 0x1, R14 ;  /* 0x00000001ff0e7819 */ /* 0x000fc8000001140e */
[----:B------:R-:W-:-:S13]  /*10ca0*/  ISETP.GE.AND P0, PT, R14, 0x20, PT ;  /* 0x000000200e00780c */ /* 0x000fda0003f06270 */
[----:B------:R-:W-:Y:S05]  /*10cb0*/  @P0 BRA `(.L_x_3377) ;  /* 0xfffffffc00900947 */ /* 0x000fea000383ffff */
[----:B------:R-:W-:-:S07]  /*10cc0*/  IMAD.MOV.U32 R0, RZ, RZ, 0x20 ;  /* 0x00000020ff007424 */ /* 0x000fce00078e00ff */
.L_x_3374:
[----:B------:R-:W-:Y:S01]  /*10cd0*/  BAR.SYNC.DEFER_BLOCKING 0x0 ;  /* 0x0000000000007b1d */ /* 0x000fe20000010000 */
[----:B------:R-:W-:-:S13]  /*10ce0*/  ISETP.GE.AND P0, PT, R0, 0x2, PT ;  /* 0x000000020000780c */ /* 0x000fda0003f06270 */
[----:B------:R-:W-:Y:S05]  /*10cf0*/  @!P0 BRA `(.L_x_3373) ;  /* 0x0000000000488947 */ /* 0x000fea0003800000 */
[----:B------:R-:W-:-:S11]  /*10d00*/  HFMA2.MMA R6, -RZ, RZ, 0, 5.9604644775390625e-08 ;  /* 0x00000001ff067435 */ /* 0x000fd600000001ff */
.L_x_3378:
[----:B01----:R-:W0:Y:S04]  /*10d10*/  SHFL.DOWN PT, R8, R5, R6, 0x1f ;  /* 0x08001f0605087589 */ /* 0x003e2800000e0000 */
[----:B------:R-:W1:Y:S04]  /*10d20*/  SHFL.DOWN PT, R7, R4, R6, 0x1f ;  /* 0x08001f0604077589 */ /* 0x000e6800000e0000 */
[----:B------:R2:W3:Y:S02]  /*10d30*/  SHFL.DOWN PT, R12, R9, R6, 0x1f ;  /* 0x08001f06090c7589 */ /* 0x0004e400000e0000 */
[----:B--2---:R-:W-:Y:S01]  /*10d40*/  IMAD.SHL.U32 R6, R6, 0x2, RZ ;  /* 0x0000000206067824 */ /* 0x004fe200078e00ff */
[----:B0-----:R-:W-:-:S02]  /*10d50*/  ISETP.NE.AND P2, PT, R5, R8, PT ;  /* 0x000000080500720c */ /* 0x001fc40003f45270 */
[----:B------:R-:W-:Y:S02]  /*10d60*/  ISETP.GE.AND P3, PT, R5, R8, PT ;  /* 0x000000080500720c */ /* 0x000fe40003f66270 */
[----:B-1----:R-:W-:-:S04]  /*10d70*/  ISETP.GE.U32.AND P0, PT, R4, R7, PT ;  /* 0x000000070400720c */ /* 0x002fc80003f06070 */
[----:B---3--:R-:W-:-:S04]  /*10d80*/  ISETP.GE.AND.EX P0, PT, R9, R12, PT, P0 ;  /* 0x0000000c0900720c */ /* 0x008fc80003f06300 */
        /* <DEDUP_REMOVED lines=9> */
.L_x_3373:
[----:B------:R-:W-:Y:S05]  /*10e20*/  @!P1 EXIT ;  /* 0x000000000000994d */ /* 0x000fea0003800000 */
[----:B01----:R-:W0:Y:S01]  /*10e30*/  LDC.64 R12, c[0x0][0x628] ;  /* 0x00018a00ff0c7b82 */ /* 0x003e220000000a00 */
[----:B------:R-:W-:Y:S01]  /*10e40*/  ISETP.NE.U32.AND P0, PT, R10, RZ, PT ;  /* 0x000000ff0a00720c */ /* 0x000fe20003f05070 */
[----:B------:R-:W-:Y:S02]  /*10e50*/  ULDC.U8 UR4, c[0x0][0x630] ;  /* 0x00018c0000047ab9 */ /* 0x000fe40000000000 */
[----:B------:R-:W-:Y:S02]  /*10e60*/  ISETP.NE.AND P1, PT, RZ, UR4, PT ;  /* 0x00000004ff007c0c */ /* 0x000fe4000bf25270 */
[----:B------:R-:W-:Y:S02]  /*10e70*/  ISETP.NE.AND.EX P0, PT, R3, RZ, PT, P0 ;  /* 0x000000ff0300720c */ /* 0x000fe40003f05300 */
[----:B0-----:R-:W-:Y:S02]  /*10e80*/  SEL R7, R12, RZ, P1 ;  /* 0x000000ff0c077207 */ /* 0x001fe40000800000 */
[----:B------:R-:W-:-:S02]  /*10e90*/  SEL R0, R13, RZ, P1 ;  /* 0x000000ff0d007207 */ /* 0x000fc40000800000 */
[----:B------:R-:W-:-:S05]  /*10ea0*/  IADD3 R16, P2, R4, R7, RZ ;  /* 0x0000000704107210 */ /* 0x000fca0007f5e0ff */
[----:B-----5:R-:W-:Y:S02]  /*10eb0*/  IMAD.X R17, R9, 0x1, R0, P2 ;  /* 0x0000000109117824 */ /* 0x020fe400010e0600 */
[----:B------:R-:W-:Y:S06]  /*10ec0*/  @!P0 BRA `(.L_x_3379) ;  /* 0x0000000000b08947 */ /* 0x000fec0003800000 */
[----:B------:R-:W-:Y:S02]  /*10ed0*/  ULDC.U8 UR4, c[0x0][0x631] ;  /* 0x00018c4000047ab9 */ /* 0x000fe40000000000 */
[----:B------:R-:W-:Y:S01]  /*10ee0*/  ISETP.NE.AND P3, PT, RZ, UR4, PT ;  /* 0x00000004ff007c0c */ /* 0x000fe2000bf65270 */
[----:B------:R-:W-:-:S12]  /*10ef0*/  @!P1 BRA `(.L_x_3380) ;  /* 0x0000000000349947 */ /* 0x000fd80003800000 */
[----:B------:R-:W2:Y:S04]  /*10f00*/  LDG.E R0, desc[UR36][R10.64] ;  /* 0x000000240a007981 */ /* 0x000ea8000c1e1900 */
[----:B------:R-:W3:Y:S01]  /*10f10*/  LDG.E.64 R6, desc[UR36][R10.64+0x8] ;  /* 0x000008240a067981 */ /* 0x000ee2000c1e1b00 */
[CC--:B--2---:R-:W-:Y:S02]  /*10f20*/  ISETP.NE.AND P1, PT, R0.reuse, R5.reuse, PT ;  /* 0x000000050000720c */ /* 0x0c4fe40003f25270 */
[----:B------:R-:W-:Y:S02]  /*10f30*/  ISETP.GE.AND P2, PT, R0, R5, PT ;  /* 0x000000050000720c */ /* 0x000fe40003f46270 */
[----:B---3--:R-:W-:Y:S02]  /*10f40*/  ISETP.GE.U32.AND P0, PT, R6, R16, PT ;  /* 0x000000100600720c */ /* 0x008fe40003f06070 */
[----:B------:R-:W-:-:S02]  /*10f50*/  SEL R3, RZ, 0xffffffff, P2 ;  /* 0xffffffffff037807 */ /* 0x000fc40001000000 */
[----:B------:R-:W-:-:S05]  /*10f60*/  ISETP.GE.AND.EX P0, PT, R7, R17, PT, P0 ;  /* 0x000000110700720c */ /* 0x000fca0003f06300 */
[----:B------:R-:W-:-:S04]  /*10f70*/  @!P1 SEL R3, RZ, 0xffffffff, P0 ;  /* 0xffffffffff039807 */ /* 0x000fc80000000000 */
[----:B------:R-:W-:-:S04]  /*10f80*/  LOP3.LUT R3, R3, 0x1, RZ, 0xc0, !PT ;  /* 0x0000000103037812 */ /* 0x000fc800078ec0ff */
[----:B------:R-:W-:-:S04]  /*10f90*/  ISETP.NE.U32.AND P0, PT, R3, 0x1, PT ;  /* 0x000000010300780c */ /* 0x000fc80003f05070 */
[----:B------:R-:W-:Y:S02]  /*10fa0*/  SEL R16, R6, R16, !P0 ;  /* 0x0000001006107207 */ /* 0x000fe40004000000 */
[----:B------:R-:W-:Y:S02]  /*10fb0*/  SEL R17, R7, R17, !P0 ;  /* 0x0000001107117207 */ /* 0x000fe40004000000 */
[----:B------:R-:W-:-:S07]  /*10fc0*/  SEL R5, R0, R5, !P0 ;  /* 0x0000000500057207 */ /* 0x000fce0004000000 */
.L_x_3380:
        /* <DEDUP_REMOVED lines=20> */
.L_x_3382:
[----:B------:R-:W-:Y:S02]  /*11110*/  ULDC.64 UR4, c[0x0][0x600] ;  /* 0x0001800000047ab9 */ /* 0x000fe40000000a00 */
[----:B------:R-:W-:-:S04]  /*11120*/  IADD3 R2, P0, R2, UR4, RZ ;  /* 0x0000000402027c10 */ /* 0x000fc8000ff1e0ff */
[----:B------:R-:W-:-:S05]  /*11130*/  IADD3.X R3, RZ, UR5, RZ, P0, !PT ;  /* 0x00000005ff037c10 */ /* 0x000fca00087fe4ff */
[----:B------:R-:W-:Y:S01]  /*11140*/  STG.E.64 desc[UR36][R2.64], R16 ;  /* 0x0000001002007986 */ /* 0x000fe2000c101b24 */
[----:B------:R-:W-:Y:S05]  /*11150*/  EXIT ;  /* 0x000000000000794d */ /* 0x000fea0003800000 */
.L_x_3381:
[----:B------:R-:W-:Y:S04]  /*11160*/  STG.E.64 desc[UR36][R10.64+0x8], R16 ;  /* 0x000008100a007986 */ /* 0x000fe8000c101b24 */
[----:B------:R-:W-:Y:S01]  /*11170*/  STG.E desc[UR36][R10.64], R5 ;  /* 0x000000050a007986 */ /* 0x000fe2000c101924 */
[----:B------:R-:W-:Y:S05]  /*11180*/  EXIT ;  /* 0x000000000000794d */ /* 0x000fea0003800000 */
.L_x_3379:
        /* <DEDUP_REMOVED lines=8> */
[----:B------:R-:W-:Y:S01]  /*11210*/  HFMA2.MMA R13, -RZ, RZ, 0, 0 ;  /* 0x00000000ff0d7435 */ /* 0x000fe200000001ff */
[----:B------:R-:W-:Y:S01]  /*11220*/  MOV R6, UR6 ;  /* 0x0000000600067c02 */ /* 0x000fe20008000f00 */
[----:B------:R-:W-:Y:S01]  /*11230*/  IMAD.U32 R7, RZ, RZ, UR7 ;  /* 0x00000007ff077e24 */ /* 0x000fe2000f8e00ff */
[----:B------:R-:W-:Y:S01]  /*11240*/  MOV R11, UR5 ;  /* 0x00000005000b7c02 */ /* 0x000fe20008000f00 */
[----:B------:R-:W-:-:S02]  /*11250*/  IMAD.U32 R10, RZ, RZ, UR4 ;  /* 0x00000004ff0a7e24 */ /* 0x000fc4000f8e00ff */
[----:B------:R-:W-:Y:S02]  /*11260*/  IMAD.MOV.U32 R8, RZ, RZ, 0x2dd ;  /* 0x000002ddff087424 */ /* 0x000fe400078e00ff */
[----:B0-----:R-:W-:-:S07]  /*11270*/  IMAD.MOV.U32 R12, RZ, RZ, 0x1 ;  /* 0x00000001ff0c7424 */ /* 0x001fce00078e00ff */
[----:B------:R-:W-:-:S07]  /*11280*/  LEPC R20, `(.L_x_3384) ;  /* 0x000000001014794e */ /* 0x000fce0000000000 */
[----:B-1----:R-:W-:Y:S05]  /*11290*/  CALL.ABS.NOINC R14 ;  /* 0x000000000e007343 */ /* 0x002fea0003c00000 */
.L_x_3384:
[----:B------:R-:W-:-:S07]  /*112a0*/  CS2R R16, SRZ ;  /* 0x0000000000107805 */ /* 0x000fce000001ff00 */
.L_x_3383:
        /* <DEDUP_REMOVED lines=16> */
[----:B------:R-:W-:Y:S01]  /*113b0*/  IMAD.U32 R7, RZ, RZ, UR5 ;  /* 0x00000005ff077e24 */ /* 0x000fe2000f8e00ff */
[----:B------:R-:W-:Y:S01]  /*113c0*/  MOV R11, UR7 ;  /* 0x00000007000b7c02 */ /* 0x000fe20008000f00 */
[----:B------:R-:W-:-:S02]  /*113d0*/  IMAD.MOV.U32 R8, RZ, RZ, 0x2ef ;  /* 0x000002efff087424 */ /* 0x000fc400078e00ff */
[----:B------:R-:W-:-:S07]  /*113e0*/  IMAD.MOV.U32 R12, RZ, RZ, 0x1 ;  /* 0x00000001ff0c7424 */ /* 0x000fce00078e00ff */
[----:B------:R-:W-:-:S07]  /*113f0*/  LEPC R20, `(.L_x_3386) ;  /* 0x000000001014794e */ /* 0x000fce0000000000 */
[----:B0-----:R-:W-:Y:S05]  /*11400*/  CALL.ABS.NOINC R14 ;  /* 0x000000000e007343 */ /* 0x001fea0003c00000 */
.L_x_3386:
[----:B------:R-:W-:Y:S02]  /*11410*/  ULDC.64 UR4, c[0x0][0x600] ;  /* 0x0001800000047ab9 */ /* 0x000fe40000000a00 */
[----:B------:R-:W-:-:S05]  /*11420*/  IADD3 R2, P0, R2, UR4, RZ ;  /* 0x0000000402027c10 */ /* 0x000fca000ff1e0ff */
[----:B------:R-:W-:-:S05]  /*11430*/  IMAD.X R3, RZ, RZ, UR5, P0 ;  /* 0x00000005ff037e24 */ /* 0x000fca00080e06ff */
[----:B------:R-:W-:Y:S01]  /*11440*/  STG.E.64 desc[UR36][R2.64], R16 ;  /* 0x0000001002007986 */ /* 0x000fe2000c101b24 */
[----:B------:R-:W-:Y:S05]  /*11450*/  EXIT ;  /* 0x000000000000794d */ /* 0x000fea0003800000 */
.L_x_3385:
[----:B------:R-:W-:Y:S01]  /*11460*/  MOV R0, 0x0 ;  /* 0x0000000000007802 */ /* 0x000fe20000000f00 */
[----:B------:R-:W-:Y:S01]  /*11470*/  ULDC.64 UR4, c[0x4][0x3c8] ;  /* 0x0100f20000047ab9 */ /* 0x000fe20000000a00 */
[----:B------:R-:W-:Y:S01]  /*11480*/  ULDC.64 UR6, c[0x4][0x3c0] ;  /* 0x0100f00000067ab9 */ /* 0x000fe20000000a00 */
[----:B------:R-:W-:Y:S01]  /*11490*/  IMAD.U32 R4, RZ, RZ, UR4 ;  /* 0x00000004ff047e24 */ /* 0x000fe2000f8e00ff */
[----:B------:R0:W1:Y:S01]  /*114a0*/  LDC.64 R2, c[0x4][R0] ;  /* 0x0100000000027b82 */ /* 0x0000620000000a00 */
[----:B------:R-:W-:Y:S01]  /*114b0*/  MOV R5, UR5 ;  /* 0x0000000500057c02 */ /* 0x000fe20008000f00 */
        /* <DEDUP_REMOVED lines=10> */
.L_x_3387:
[----:B------:R-:W-:Y:S05]  /*11560*/  EXIT ;  /* 0x000000000000794d */ /* 0x000fea0003800000 */
.L_x_3355:
[----:B------:R-:W1:Y:S01]  /*11570*/  S2R R0, SR_TID.Y ;  /* 0x0000000000007919 */ /* 0x000e620000002200 */
[----:B------:R-:W3:Y:S01]  /*11580*/  S2UR UR4, SR_CTAID.X ;  /* 0x00000000000479c3 */ /* 0x000ee20000002500 */
[----:B------:R-:W-:-:S07]  /*11590*/  ULDC UR5, c[0x0][0x250] ;  /* 0x0000940000057ab9 */ /* 0x000fce0000000800 */
[----:B--2---:R-:W3:Y:S01]  /*115a0*/  LDC R4, c[0x0][0x238] ;  /* 0x00008e00ff047b82 */ /* 0x004ee20000000800 */
[----:B-1----:R-:W-:-:S04]  /*115b0*/  IMAD R5, R0, UR5, R5 ;  /* 0x0000000500057c24 */ /* 0x002fc8000f8e0205 */
[----:B---3--:R-:W-:Y:S01]  /*115c0*/  IMAD R4, R4, UR4, R5 ;  /* 0x0000000404047c24 */ /* 0x008fe2000f8e0205 */
        /* <DEDUP_REMOVED lines=11> */
[----:B------:R-:W1:Y:S01]  /*11680*/  LDC.64 R4, c[0x0][0x628] ;  /* 0x00018a00ff047b82 */ /* 0x000e620000000a00 */
[----:B------:R-:W-:Y:S01]  /*11690*/  ISETP.NE.U32.AND P0, PT, R10, RZ, PT ;  /* 0x000000ff0a00720c */ /* 0x000fe20003f05070 */
[----:B------:R-:W-:Y:S02]  /*116a0*/  ULDC.U8 UR4, c[0x0][0x630] ;  /* 0x00018c0000047ab9 */ /* 0x000fe40000000000 */
[----:B------:R-:W-:Y:S02]  /*116b0*/  ISETP.NE.AND P2, PT, RZ, UR4, PT ;  /* 0x00000004ff007c0c */ /* 0x000fe4000bf45270 */
[----:B------:R-:W-:Y:S02]  /*116c0*/  ISETP.NE.AND.EX P0, PT, R3, RZ, PT, P0 ;  /* 0x000000ff0300720c */ /* 0x000fe40003f05300 */
[----:B-1----:R-:W-:Y:S02]  /*116d0*/  SEL R7, R4, RZ, P2 ;  /* 0x000000ff04077207 */ /* 0x002fe40001000000 */
        /* <DEDUP_REMOVED lines=20> */
.L_x_3389:
[----:B------:R-:W-:Y:S05]  /*11820*/  @!P3 BRA `(.L_x_3390) ;  /* 0x000000000060b947 */ /* 0x000fea0003800000 */
[----:B------:R-:W1:Y:S02]  /*11830*/  LDC R0, c[0x0][0x634] ;  /* 0x00018d00ff007b82 */ /* 0x000e640000000800 */
[----:B-1----:R-:W-:-:S13]  /*11840*/  ISETP.NE.AND P0, PT, R0, 0x1, PT ;  /* 0x000000010000780c */ /* 0x002fda0003f05270 */
[----:B------:R-:W-:Y:S05]  /*11850*/  @!P0 BRA `(.L_x_3391) ;  /* 0x0000000000408947 */ /* 0x000fea0003800000 */
[----:B0-----:R-:W-:Y:S01]  /*11860*/  MOV R14, 0x0 ;  /* 0x00000000000e7802 */ /* 0x001fe20000000f00 */
        /* <DEDUP_REMOVED lines=15> */
.L_x_3391:
[----:B------:R-:W-:Y:S02]  /*11960*/  ULDC.64 UR4, c[0x0][0x600] ;  /* 0x0001800000047ab9 */ /* 0x000fe40000000a00 */
[----:B------:R-:W-:-:S04]  /*11970*/  IADD3 R2, P0, R2, UR4, RZ ;  /* 0x0000000402027c10 */ /* 0x000fc8000ff1e0ff */
[----:B------:R-:W-:-:S05]  /*11980*/  IADD3.X R3, RZ, UR5, RZ, P0, !PT ;  /* 0x00000005ff037c10 */ /* 0x000fca00087fe4ff */
[----:B------:R-:W-:Y:S01]  /*11990*/  STG.E.64 desc[UR36][R2.64], R16 ;  /* 0x0000001002007986 */ /* 0x000fe2000c101b24 */
[----:B------:R-:W-:Y:S05]  /*119a0*/  EXIT ;  /* 0x000000000000794d */ /* 0x000fea0003800000 */
.L_x_3390:
[----:B------:R-:W-:Y:S04]  /*119b0*/  STG.E.64 desc[UR36][R10.64+0x8], R16 ;  /* 0x000008100a007986 */ /* 0x000fe8000c101b24 */
[----:B------:R-:W-:Y:S01]  /*119c0*/  STG.E desc[UR36][R10.64], R9 ;  /* 0x000000090a007986 */ /* 0x000fe2000c101924 */
[----:B------:R-:W-:Y:S05]  /*119d0*/  EXIT ;  /* 0x000000000000794d */ /* 0x000fea0003800000 */
.L_x_3388:
        /* <DEDUP_REMOVED lines=17> */
.L_x_3393:
[----:B------:R-:W-:-:S07]  /*11af0*/  CS2R R16, SRZ ;  /* 0x0000000000107805 */ /* 0x000fce000001ff00 */
.L_x_3392:
[----:B------:R-:W-:Y:S02]  /*11b00*/  ULDC.U8 UR4, c[0x0][0x631] ;  /* 0x00018c4000047ab9 */ /* 0x000fe40000000000 */
[----:B------:R-:W-:-:S13]  /*11b10*/  ISETP.NE.AND P0, PT, RZ, UR4, PT ;  /* 0x00000004ff007c0c */ /* 0x000fda000bf05270 */
[----:B------:R-:W-:Y:S05]  /*11b20*/  @!P0 BRA `(.L_x_3394) ;  /* 0x0000000000608947 */ /* 0x000fea0003800000 */
[----:B------:R-:W1:Y:S02]  /*11b30*/  LDC R0, c[0x0][0x634] ;  /* 0x00018d00ff007b82 */ /* 0x000e640000000800 */
[----:B-1----:R-:W-:-:S13]  /*11b40*/  ISETP.NE.AND P0, PT, R0, 0x1, PT ;  /* 0x000000010000780c */ /* 0x002fda0003f05270 */
[----:B------:R-:W-:Y:S05]  /*11b50*/  @!P0 BRA `(.L_x_3395) ;  /* 0x0000000000408947 */ /* 0x000fea0003800000 */
[----:B0-----:R-:W-:Y:S01]  /*11b60*/  MOV R14, 0x0 ;  /* 0x00000000000e7802 */ /* 0x001fe20000000f00 */
        /* <DEDUP_REMOVED lines=15> */
.L_x_3395:
[----:B------:R-:W-:Y:S02]  /*11c60*/  ULDC.64 UR4, c[0x0][0x600] ;  /* 0x0001800000047ab9 */ /* 0x000fe40000000a00 */
[----:B------:R-:W-:-:S05]  /*11c70*/  IADD3 R2, P0, R2, UR4, RZ ;  /* 0x0000000402027c10 */ /* 0x000fca000ff1e0ff */
[----:B------:R-:W-:-:S05]  /*11c80*/  IMAD.X R3, RZ, RZ, UR5, P0 ;  /* 0x00000005ff037e24 */ /* 0x000fca00080e06ff */
[----:B------:R-:W-:Y:S01]  /*11c90*/  STG.E.64 desc[UR36][R2.64], R16 ;  /* 0x0000001002007986 */ /* 0x000fe2000c101b24 */
[----:B------:R-:W-:Y:S05]  /*11ca0*/  EXIT ;  /* 0x000000000000794d */ /* 0x000fea0003800000 */
.L_x_3394:
        /* <DEDUP_REMOVED lines=13> */
[----:B-1----:R-:W-:-:S07]  /*11d80*/  IMAD.MOV.U32 R13, RZ, RZ, RZ ;  /* 0x000000ffff0d7224 */ /* 0x002fce00078e00ff */
[----:B------:R-:W-:-:S07]  /*11d90*/  LEPC R20, `(.L_x_3396) ;  /* 0x000000001014794e */ /* 0x000fce0000000000 */
[----:B0-2---:R-:W-:Y:S05]  /*11da0*/  CALL.ABS.NOINC R2 ;  /* 0x0000000002007343 */ /* 0x005fea0003c00000 */
.L_x_3396:
[----:B------:R-:W-:Y:S05]  /*11db0*/  EXIT ;  /* 0x000000000000794d */ /* 0x000fea0003800000 */
        .weak           $__internal_24_$__cuda_sm20_div_u64
        .type           $__internal_24_$__cuda_sm20_div_u64,@function
        .size           $__internal_24_$__cuda_sm20_div_u64,($__internal_25_$__cuda_sm20_rem_u64 - $__internal_24_$__cuda_sm20_div_u64)
$__internal_24_$__cuda_sm20_div_u64:
        /* <DEDUP_REMOVED lines=31> */
[----:B------:R-:W-:-:S04]  /*11fb0*/  IADD3 R17, P3, R20, R17, RZ ;  /* 0x0000001114117210 */ /* 0x000fc80007f7e0ff */
[----:B------:R-:W-:Y:S01]  /*11fc0*/  IADD3.X R19, R14, R19, RZ, P0, !PT ;  /* 0x000000130e137210 */ /* 0x000fe200007fe4ff */
        /* <DEDUP_REMOVED lines=10> */
[C---:B------:R-:W-:Y:S01]  /*12070*/  IMAD R15, R19.reuse, R18, R15 ;  /* 0x00000012130f7224 */ /* 0x040fe200078e020f */
[----:B------:R-:W-:Y:S02]  /*12080*/  IADD3 R21, P1, -R14, R4, RZ ;  /* 0x000000040e157210 */ /* 0x000fe40007f3e1ff */
[----:B------:R-:W-:Y:S01]  /*12090*/  IADD3 R14, P3, R19, 0x1, RZ ;  /* 0x00000001130e7810 */ /* 0x000fe20007f7e0ff */
[-C--:B------:R-:W-:Y:S01]  /*120a0*/  IMAD R4, R17, R8.reuse, R15 ;  /* 0x0000000811047224 */ /* 0x080fe200078e020f */
[----:B------:R-:W-:-:S03]  /*120b0*/  ISETP.GE.U32.AND P0, PT, R21, R8, PT ;  /* 0x000000081500720c */ /* 0x000fc60003f06070 */
[----:B------:R-:W-:Y:S01]  /*120c0*/  IMAD.X R23, R3, 0x1, ~R4, P1 ;  /* 0x0000000103177824 */ /* 0x000fe200008e0e04 */
[C---:B------:R-:W-:Y:S02]  /*120d0*/  IADD3 R3, P1, -R8.reuse, R21, RZ ;  /* 0x0000001508037210 */ /* 0x040fe40007f3e1ff */
[----:B------:R-:W-:Y:S02]  /*120e0*/  IADD3.X R4, RZ, R17, RZ, P3, !PT ;  /* 0x00000011ff047210 */ /* 0x000fe40001ffe4ff */
[C---:B------:R-:W-:Y:S01]  /*120f0*/  ISETP.GE.U32.AND.EX P0, PT, R23.reuse, R18, PT, P0 ;  /* 0x000000121700720c */ /* 0x040fe20003f06100 */
[----:B------:R-:W-:Y:S01]  /*12100*/  IMAD.X R15, R23, 0x1, ~R18, P1 ;  /* 0x00000001170f7824 */ /* 0x000fe200008e0e12 */
[----:B------:R-:W-:Y:S02]  /*12110*/  ISETP.NE.U32.AND P1, PT, R8, RZ, PT ;  /* 0x000000ff0800720c */ /* 0x000fe40003f25070 */
[----:B------:R-:W-:Y:S02]  /*12120*/  SEL R3, R3, R21, P0 ;  /* 0x0000001503037207 */ /* 0x000fe40000000000 */
[----:B------:R-:W-:-:S02]  /*12130*/  SEL R14, R14, R19, P0 ;  /* 0x000000130e0e7207 */ /* 0x000fc40000000000 */
[----:B------:R-:W-:Y:S02]  /*12140*/  SEL R15, R15, R23, P0 ;  /* 0x000000170f0f7207 */ /* 0x000fe40000000000 */
[----:B------:R-:W-:Y:S02]  /*12150*/  SEL R17, R4, R17, P0 ;  /* 0x0000001104117207 */ /* 0x000fe40000000000 */
[----:B------:R-:W-:Y:S02]  /*12160*/  ISETP.GE.U32.AND P0, PT, R3, R8, PT ;  /* 0x000000080300720c */ /* 0x000fe40003f06070 */
[----:B------:R-:W-:Y:S02]  /*12170*/  IADD3 R3, P3, R14, 0x1, RZ ;  /* 0x000000010e037810 */ /* 0x000fe40007f7e0ff */
[----:B------:R-:W-:Y:S01]  /*12180*/  ISETP.GE.U32.AND.EX P0, PT, R15, R18, PT, P0 ;  /* 0x000000120f00720c */ /* 0x000fe20003f06100 */
[----:B------:R-:W-:Y:S01]  /*12190*/  HFMA2.MMA R15, -RZ, RZ, 0, 0 ;  /* 0x00000000ff0f7435 */ /* 0x000fe200000001ff */
[----:B------:R-:W-:Y:S01]  /*121a0*/  ISETP.NE.AND.EX P1, PT, R18, RZ, PT, P1 ;  /* 0x000000ff1200720c */ /* 0x000fe20003f25310 */
[----:B------:R-:W-:Y:S01]  /*121b0*/  IMAD.X R4, RZ, RZ, R17, P3 ;  /* 0x000000ffff047224 */ /* 0x000fe200018e0611 */
[----:B------:R-:W-:Y:S01]  /*121c0*/  SEL R3, R3, R14, P0 ;  /* 0x0000000e03037207 */ /* 0x000fe20000000000 */
[----:B------:R-:W-:-:S03]  /*121d0*/  IMAD.MOV.U32 R14, RZ, RZ, R7 ;  /* 0x000000ffff0e7224 */ /* 0x000fc600078e0007 */
[----:B------:R-:W-:Y:S02]  /*121e0*/  SEL R4, R4, R17, P0 ;  /* 0x0000001104047207 */ /* 0x000fe40000000000 */
[----:B------:R-:W-:Y:S02]  /*121f0*/  SEL R3, R3, 0xffffffff, P1 ;  /* 0xffffffff03037807 */ /* 0x000fe40000800000 */
[----:B------:R-:W-:Y:S01]  /*12200*/  SEL R4, R4, 0xffffffff, P1 ;  /* 0xffffffff04047807 */ /* 0x000fe20000800000 */
[----:B------:R-:W-:Y:S06]  /*12210*/  RET.REL.NODEC R14 `(_ZN2at6native13reduce_kernelILi512ELi1ENS0_8ReduceOpIiNS0_9ArgMinOpsIiEEjlLi4ELi4EEEEEvT1_) ;  /* 0xfffffedc0e787950 */ /* 0x000fec0003c3ffff */
        .weak           $__internal_25_$__cuda_sm20_rem_u64
        .type           $__internal_25_$__cuda_sm20_rem_u64,@function
        .size           $__internal_25_$__cuda_sm20_rem_u64,(.L_x_6982 - $__internal_25_$__cuda_sm20_rem_u64)
$__internal_25_$__cuda_sm20_rem_u64:
        /* <DEDUP_REMOVED lines=30> */
[----:B------:R-:W-:Y:S02]  /*12400*/  IADD3 R14, P2, R11, R14, RZ ;  /* 0x0000000e0b0e7210 */ /* 0x000fe40007f5e0ff */
[----:B------:R-:W-:Y:S01]  /*12410*/  MOV R11, RZ ;  /* 0x000000ff000b7202 */ /* 0x000fe20000000f00 */
        /* <DEDUP_REMOVED lines=27> */
[----:B------:R-:W-:Y:S01]  /*125d0*/  SEL R16, R3, R11, P0 ;  /* 0x0000000b03107207 */ /* 0x000fe20000000000 */
[----:B------:R-:W-:Y:S01]  /*125e0*/  IMAD.MOV.U32 R11, RZ, RZ, 0x0 ;  /* 0x00000000ff0b7424 */ /* 0x000fe200078e00ff */
[----:B------:R-:W-:Y:S02]  /*125f0*/  SEL R17, R17, R10, P0 ;  /* 0x0000000a11117207 */ /* 0x000fe40000000000 */
[----:B------:R-:W-:Y:S02]  /*12600*/  MOV R10, R4 ;  /* 0x00000004000a7202 */ /* 0x000fe40000000f00 */
[----:B------:R-:W-:Y:S02]  /*12610*/  SEL R16, R16, 0xffffffff, P1 ;  /* 0xffffffff10107807 */ /* 0x000fe40000800000 */
[----:B------:R-:W-:Y:S01]  /*12620*/  SEL R17, R17, 0xffffffff, P1 ;  /* 0xffffffff11117807 */ /* 0x000fe20000800000 */
[----:B------:R-:W-:Y:S06]  /*12630*/  RET.REL.NODEC R10 `(_ZN2at6native13reduce_kernelILi512ELi1ENS0_8ReduceOpIiNS0_9ArgMinOpsIiEEjlLi4ELi4EEEEEvT1_) ;  /* 0xfffffed80a707950 */ /* 0x000fec0003c3ffff */
.L_x_3397:
        /* <DEDUP_REMOVED lines=12> */
.L_x_6982:


//--------------------- .text._ZN2at6native13reduce_kernelILi256ELi2ENS0_8ReduceOpIiNS0_9ArgMinOpsIiEEjlLi4ELi4EEEEEvT1_ --------------------------
	.section	.text._ZN2at6native13reduce_kernelILi256ELi2ENS0_8ReduceOpIiNS0_9ArgMinOpsIiEEjlLi4ELi4EEEEEvT1_,"ax",@progbits
	.align	128
        .global         _ZN2at6native13reduce_kernelILi256ELi2ENS0_8ReduceOpIiNS0_9ArgMinOpsIiEEjlLi4ELi4EEEEEvT1_
        .type           _ZN2at6native13reduce_kernelILi256ELi2ENS0_8ReduceOpIiNS0_9ArgMinOpsIiEEjlLi4ELi4EEEEEvT1_,@function
        .size           _ZN2at6native13reduce_kernelILi256ELi2ENS0_8ReduceOpIiNS0_9ArgMinOpsIiEEjlLi4ELi4EEEEEvT1_,(.L_x_6984 - _ZN2at6native13reduce_kernelILi256ELi2ENS0_8ReduceOpIiNS0_9ArgMinOpsIiEEjlLi4ELi4EEEEEvT1_)
        .other          _ZN2at6native13reduce_kernelILi256ELi2ENS0_8ReduceOpIiNS0_9ArgMinOpsIiEEjlLi4ELi4EEEEEvT1_,@"STO_CUDA_ENTRY STV_DEFAULT"
_ZN2at6native13reduce_kernelILi256ELi2ENS0_8ReduceOpIiNS0_9ArgMinOpsIiEEjlLi4ELi4EEEEEvT1_:
.text._ZN2at6native13reduce_kernelILi256ELi2ENS0_8ReduceOpIiNS0_9ArgMinOpsIiEEjlLi4ELi4EEEEEvT1_:
        /* <DEDUP_REMOVED lines=289> */
.L_x_3398:
        /* <DEDUP_REMOVED lines=11> */
[----:B------:R-:W-:Y:S01]  /*12c0*/  MOV R43, RZ ;  /* 0x000000ff002b7202 */ /* 0x000fe20000000f00 */
        /* <DEDUP_REMOVED lines=25> */
[----:B------:R-:W-:Y:S02]  /*1460*/  IMAD.MOV.U32 R13, RZ, RZ, RZ ;  /* 0x000000ffff0d7224 */ /* 0x000fe400078e00ff */
[----:B0-----:R-:W-:-:S07]  /*1470*/  IMAD.MOV.U32 R16, RZ, RZ, RZ ;  /* 0x000000ffff107224 */ /* 0x001fce00078e00ff */
[----:B------:R-:W-:-:S07]  /*1480*/  LEPC R20, `(.L_x_3402) ;  /* 0x000000001014794e */ /* 0x000fce0000000000 */
[----:B-1----:R-:W-:Y:S05]  /*1490*/  CALL.ABS.NOINC R14 ;  /* 0x000000000e007343 */ /* 0x002fea0003c00000 */
.L_x_3402:
        /* <DEDUP_REMOVED lines=9> */
[----:B0-----:R-:W-:Y:S01]  /*1530*/  IMAD.MOV.U32 R9, RZ, RZ, R15 ;  /* 0x000000ffff097224 */ /* 0x001fe200078e000f */
[----:B-1----:R-:W-:Y:S01]  /*1540*/  MOV R3, R11 ;  /* 0x0000000b00037202 */ /* 0x002fe20000000f00 */
[----:B--2---:R-:W-:-:S03]  /*1550*/  IMAD.MOV.U32 R0, RZ, RZ, R13 ;  /* 0x000000ffff007224 */ /* 0x004fc600078e000d */
[----:B------:R-:W-:Y:S05]  /*1560*/  @!P0 BRA `(.L_x_3404) ;  /* 0x0000000000bc8947 */ /* 0x000fea0003800000 */
        /* <DEDUP_REMOVED lines=16> */
.L_x_3408:
[----:B------:R-:W-:Y:S05]  /*1670*/  BSYNC B2 ;  /* 0x0000000000027941 */ /* 0x000fea0003800000 */
.L_x_3407:
[----:B------:R-:W-:-:S04]  /*1680*/  PRMT R4, R4, 0x9910, RZ ;  /* 0x0000991004047816 */ /* 0x000fc800000000ff */
[----:B------:R-:W-:-:S13]  /*1690*/  ISETP.NE.AND P0, PT, R4, RZ, PT ;  /* 0x000000ff0400720c */ /* 0x000fda0003f05270 */
[----:B------:R-:W-:Y:S05]  /*16a0*/  @!P0 BRA `(.L_x_3406) ;  /* 0x00000000004c8947 */ /* 0x000fea0003800000 */
[----:B------:R-:W-:Y:S01]  /*16b0*/  IADD3 R3, P0, R17, -R8, RZ ;  /* 0x8000000811037210 */ /* 0x000fe20007f1e0ff */
[----:B------:R-:W0:Y:S01]  /*16c0*/  LDC.64 R6, c[0x0][0x220] ;  /* 0x00008800ff067b82 */ /* 0x000e220000000a00 */
[----:B------:R-:W-:-:S03]  /*16d0*/  ULDC UR4, c[0x0][0x218] ;  /* 0x0000860000047ab9 */ /* 0x000fc60000000800 */
[----:B------:R-:W-:Y:S01]  /*16e0*/  IMAD.X R0, RZ, RZ, -0x1, P0 ;  /* 0xffffffffff007424 */ /* 0x000fe200000e06ff */
[----:B------:R-:W-:-:S04]  /*16f0*/  LEA R4, P0, R3, R18, 0x2 ;  /* 0x0000001203047211 */ /* 0x000fc800078010ff */
[----:B------:R-:W-:-:S05]  /*1700*/  LEA.HI.X R5, R3, R19, R0, 0x2, P0 ;  /* 0x0000001303057211 */ /* 0x000fca00000f1400 */
[----:B------:R-:W2:Y:S01]  /*1710*/  LDG.E R4, desc[UR60][R4.64] ;  /* 0x0000003c04047981 */ /* 0x000ea2000c1e1900 */
[----:B------:R-:W-:-:S05]  /*1720*/  IMAD.IADD R3, R17, 0x1, -R8 ;  /* 0x0000000111037824 */ /* 0x000fca00078e0a08 */
        /* <DEDUP_REMOVED lines=11> */
.L_x_3406:
[----:B------:R-:W-:Y:S05]  /*17e0*/  BSYNC B1 ;  /* 0x0000000000017941 */ /* 0x000fea0003800000 */
.L_x_3405:
[----:B------:R-:W0:Y:S01]  /*17f0*/  LDC R7, c[0x0][0x22c] ;  /* 0x00008b00ff077b82 */ /* 0x000e220000000800 */
[C---:B------:R-:W-:Y:S02]  /*1800*/  IADD3 R5, P0, -R8.reuse, 0x4, RZ ;  /* 0x0000000408057810 */ /* 0x040fe40007f1e1ff */
[----:B------:R-:W-:Y:S02]  /*1810*/  IADD3 R16, -R8, 0x4, RZ ;  /* 0x0000000408107810 */ /* 0x000fe40007ffe1ff */
[----:B------:R-:W-:Y:S01]  /*1820*/  LEA R18, P1, R5, R18, 0x2 ;  /* 0x0000001205127211 */ /* 0x000fe200078210ff */
[----:B------:R-:W-:-:S05]  /*1830*/  IMAD.X R4, RZ, RZ, -0x1, P0 ;  /* 0xffffffffff047424 */ /* 0x000fca00000e06ff */
[----:B------:R-:W-:Y:S02]  /*1840*/  LEA.HI.X R19, R5, R19, R4, 0x2, P1 ;  /* 0x0000001305137211 */ /* 0x000fe400008f1404 */
[----:B0-----:R-:W-:-:S07]  /*1850*/  IADD3 R24, R8, -0x4, R7 ;  /* 0xfffffffc08187810 */ /* 0x001fce0007ffe007 */
.L_x_3404:
[----:B------:R-:W-:Y:S05]  /*1860*/  BSYNC B0 ;  /* 0x0000000000007941 */ /* 0x000fea0003800000 */
.L_x_3403:
        /* <DEDUP_REMOVED lines=11> */
[----:B------:R-:W-:-:S03]  /*1920*/  ISETP.NE.AND P3, PT, R7, RZ, PT ;  /* 0x000000ff0700720c */ /* 0x000fc60003f65270 */
[----:B------:R-:W-:-:S04]  /*1930*/  IMAD R6, R2, R7, R6 ;  /* 0x0000000702067224 */ /* 0x000fc800078e0206 */
[----:B-1----:R-:W-:-:S04]  /*1940*/  IMAD R25, R37, UR36, R6 ;  /* 0x0000002425197c24 */ /* 0x002fc8000f8e0206 */
[----:B------:R-:W-:-:S05]  /*1950*/  IMAD.SHL.U32 R4, R25, 0x4, RZ ;  /* 0x0000000419047824 */ /* 0x000fca00078e00ff */
[----:B------:R-:W-:-:S04]  /*1960*/  IADD3 R5, R4, 0x3, RZ ;  /* 0x0000000304057810 */ /* 0x000fc80007ffe0ff */
[----:B------:R-:W-:-:S13]  /*1970*/  ISETP.GE.U32.AND P0, PT, R5, R24, PT ;  /* 0x000000180500720c */ /* 0x000fda0003f06070 */
[----:B------:R-:W-:Y:S05]  /*1980*/  @P0 BRA `(.L_x_3410) ;  /* 0x0000000000f00947 */ /* 0x000fea0003800000 */
[----:B------:R-:W-:Y:S01]  /*1990*/  MOV R27, R4 ;  /* 0x00000004001b7202 */ /* 0x000fe20000000f00 */
[----:B------:R-:W-:Y:S02]  /*19a0*/  IMAD.MOV.U32 R14, RZ, RZ, R11 ;  /* 0x000000ffff0e7224 */ /* 0x000fe400078e000b */
[----:B------:R-:W-:Y:S02]  /*19b0*/  IMAD.MOV.U32 R21, RZ, RZ, R13 ;  /* 0x000000ffff157224 */ /* 0x000fe400078e000d */
[----:B------:R-:W-:-:S07]  /*19c0*/  IMAD.MOV.U32 R20, RZ, RZ, R15 ;  /* 0x000000ffff147224 */ /* 0x000fce00078e000f */
.L_x_3411:
[----:B------:R-:W-:Y:S01]  /*19d0*/  IMAD.WIDE.U32 R4, R25, 0x10, R18 ;  /* 0x0000001019047825 */ /* 0x000fe200078e0012 */
[----:B------:R-:W-:-:S05]  /*19e0*/  ULDC UR4, c[0x0][0x234] ;  /* 0x00008d0000047ab9 */ /* 0x000fca0000000800 */
[----:B------:R-:W2:Y:S01]  /*19f0*/  LDG.E.128 R4, desc[UR60][R4.64] ;  /* 0x0000003c04047981 */ /* 0x000ea2000c1e1d00 */
[----:B------:R-:W-:Y:S02]  /*1a00*/  IMAD.IADD R26, R27, 0x1, R16 ;  /* 0x000000011b1a7824 */ /* 0x000fe400078e0210 */
[----:B------:R-:W-:Y:S02]  /*1a10*/  VIADD R25, R25, UR4 ;  /* 0x0000000419197c36 */ /* 0x000fe40008000000 */
[C---:B------:R-:W-:Y:S01]  /*1a20*/  VIADD R29, R26.reuse, 0x1 ;  /* 0x000000011a1d7836 */ /* 0x040fe20000000000 */
[----:B------:R-:W-:Y:S01]  /*1a30*/  ISETP.GE.U32.AND P0, PT, R3, R26, PT ;  /* 0x0000001a0300720c */ /* 0x000fe20003f06070 */
[C---:B------:R-:W-:Y:S01]  /*1a40*/  VIADD R33, R26.reuse, 0x3 ;  /* 0x000000031a217836 */ /* 0x040fe20000000000 */
[----:B------:R-:W-:Y:S01]  /*1a50*/  IADD3 R32, R26, 0x2, RZ ;  /* 0x000000021a207810 */ /* 0x000fe20007ffe0ff */
[----:B------:R-:W-:Y:S01]  /*1a60*/  IMAD.SHL.U32 R27, R25, 0x4, RZ ;  /* 0x00000004191b7824 */ /* 0x000fe200078e00ff */
[----:B------:R-:W-:-:S02]  /*1a70*/  ISETP.GE.U32.AND P5, PT, R14, R29, PT ;  /* 0x0000001d0e00720c */ /* 0x000fc40003fa6070 */
[----:B------:R-:W-:Y:S01]  /*1a80*/  ISETP.GE.AND.EX P0, PT, R0, RZ, PT, P0 ;  /* 0x000000ff0000720c */ /* 0x000fe20003f06300 */
[----:B------:R-:W-:Y:S01]  /*1a90*/  VIADD R35, R27, 0x3 ;  /* 0x000000031b237836 */ /* 0x000fe20000000000 */
[----:B------:R-:W-:Y:S02]  /*1aa0*/  ISETP.GE.AND.EX P5, PT, R21, RZ, PT, P5 ;  /* 0x000000ff1500720c */ /* 0x000fe40003fa6350 */
[----:B------:R-:W-:Y:S02]  /*1ab0*/  SEL R28, RZ, 0xffffffff, P0 ;  /* 0xffffffffff1c7807 */ /* 0x000fe40000000000 */
[----:B------:R-:W-:Y:S02]  /*1ac0*/  SEL R30, RZ, 0xffffffff, P5 ;  /* 0xffffffffff1e7807 */ /* 0x000fe40002800000 */
[----:B------:R-:W-:-:S04]  /*1ad0*/  ISETP.GE.U32.AND P0, PT, R11, R32, PT ;  /* 0x000000200b00720c */ /* 0x000fc80003f06070 */
[----:B------:R-:W-:-:S04]  /*1ae0*/  ISETP.GE.AND.EX P0, PT, R13, RZ, PT, P0 ;  /* 0x000000ff0d00720c */ /* 0x000fc80003f06300 */
[----:B------:R-:W-:Y:S02]  /*1af0*/  SEL R31, RZ, 0xffffffff, P0 ;  /* 0xffffffffff1f7807 */ /* 0x000fe40000000000 */
[CC--:B--2---:R-:W-:Y:S02]  /*1b00*/  ISETP.NE.AND P1, PT, R9.reuse, R4.reuse, PT ;  /* 0x000000040900720c */ /* 0x0c4fe40003f25270 */
[CC--:B------:R-:W-:Y:S02]  /*1b10*/  ISETP.NE.AND P4, PT, R20.reuse, R5.reuse, PT ;  /* 0x000000051400720c */ /* 0x0c0fe40003f85270 */
[----:B------:R-:W-:Y:S02]  /*1b20*/  ISETP.GE.AND P6, PT, R9, R4, PT ;  /* 0x000000040900720c */ /* 0x000fe40003fc6270 */
[----:B------:R-:W-:Y:S02]  /*1b30*/  ISETP.GE.AND P5, PT, R20, R5, PT ;  /* 0x000000051400720c */ /* 0x000fe40003fa6270 */
[----:B------:R-:W-:-:S05]  /*1b40*/  ISETP.GE.AND P0, PT, R8, R7, PT ;  /* 0x000000070800720c */ /* 0x000fca0003f06270 */
[----:B------:R-:W-:Y:S02]  /*1b50*/  @P1 SEL R28, RZ, 0xffffffff, P6 ;  /* 0xffffffffff1c1807 */ /* 0x000fe40003000000 */
[CC--:B------:R-:W-:Y:S02]  /*1b60*/  ISETP.NE.AND P6, PT, R15.reuse, R6.reuse, PT ;  /* 0x000000060f00720c */ /* 0x0c0fe40003fc5270 */
[----:B------:R-:W-:Y:S02]  /*1b70*/  @P4 SEL R30, RZ, 0xffffffff, P5 ;  /* 0xffffffffff1e4807 */ /* 0x000fe40002800000 */
[----:B------:R-:W-:Y:S02]  /*1b80*/  ISETP.NE.AND P4, PT, R8, R7, PT ;  /* 0x000000070800720c */ /* 0x000fe40003f85270 */
[----:B------:R-:W-:Y:S02]  /*1b90*/  ISETP.GE.U32.AND P1, PT, R12, R33, PT ;  /* 0x000000210c00720c */ /* 0x000fe40003f26070 */
[----:B------:R-:W-:-:S02]  /*1ba0*/  ISETP.GE.AND P5, PT, R15, R6, PT ;  /* 0x000000060f00720c */ /* 0x000fc40003fa6270 */
[----:B------:R-:W-:Y:S02]  /*1bb0*/  ISETP.GE.AND.EX P1, PT, R10, RZ, PT, P1 ;  /* 0x000000ff0a00720c */ /* 0x000fe40003f26310 */
[----:B------:R-:W-:Y:S02]  /*1bc0*/  LOP3.LUT R28, R28, 0x1, RZ, 0xc0, !PT ;  /* 0x000000011c1c7812 */ /* 0x000fe400078ec0ff */
[----:B------:R-:W-:Y:S02]  /*1bd0*/  @P6 SEL R31, RZ, 0xffffffff, P5 ;  /* 0xffffffffff1f6807 */ /* 0x000fe40002800000 */
[----:B------:R-:W-:Y:S02]  /*1be0*/  ISETP.GE.U32.AND P5, PT, R35, R24, PT ;  /* 0x000000182300720c */ /* 0x000fe40003fa6070 */
[----:B------:R-:W-:Y:S02]  /*1bf0*/  SEL R34, RZ, 0xffffffff, P1 ;  /* 0xffffffffff227807 */ /* 0x000fe40000800000 */
[----:B------:R-:W-:-:S02]  /*1c00*/  @P4 SEL R34, RZ, 0xffffffff, P0 ;  /* 0xffffffffff224807 */ /* 0x000fc40000000000 */
[----:B------:R-:W-:Y:S02]  /*1c10*/  LOP3.LUT R30, R30, 0x1, RZ, 0xc0, !PT ;  /* 0x000000011e1e7812 */ /* 0x000fe400078ec0ff */
[----:B------:R-:W-:Y:S02]  /*1c20*/  LOP3.LUT R31, R31, 0x1, RZ, 0xc0, !PT ;  /* 0x000000011f1f7812 */ /* 0x000fe400078ec0ff */
[----:B------:R-:W-:Y:S02]  /*1c30*/  LOP3.LUT R34, R34, 0x1, RZ, 0xc0, !PT ;  /* 0x0000000122227812 */ /* 0x000fe400078ec0ff */
[----:B------:R-:W-:Y:S02]  /*1c40*/  ISETP.NE.U32.AND P1, PT, R28, 0x1, PT ;  /* 0x000000011c00780c */ /* 0x000fe40003f25070 */
        /* <DEDUP_REMOVED lines=13> */
[----:B------:R-:W-:-:S02]  /*1d20*/  SEL R13, R13, RZ, !P4 ;  /* 0x000000ff0d0d7207 */ /* 0x000fc40006000000 */
[----:B------:R-:W-:Y:S01]  /*1d30*/  SEL R10, R10, RZ, !P6 ;  /* 0x000000ff0a0a7207 */ /* 0x000fe20007000000 */
[----:B------:R-:W-:Y:S06]  /*1d40*/  @!P5 BRA `(.L_x_3411) ;  /* 0xfffffffc0020d947 */ /* 0x000fec000383ffff */
.L_x_3410:
[----:B------:R-:W-:Y:S05]  /*1d50*/  BSYNC B0 ;  /* 0x0000000000007941 */ /* 0x000fea0003800000 */
.L_x_3409:
        /* <DEDUP_REMOVED lines=8> */
.L_x_3413:
[----:B------:R-:W-:Y:S05]  /*1de0*/  BSYNC B0 ;  /* 0x0000000000007941 */ /* 0x000fea0003800000 */
.L_x_3412:
        /* <DEDUP_REMOVED lines=10> */
[----:B------:R-:W-:-:S05]  /*1e90*/  IMAD.IADD R16, R5, 0x1, R16 ;  /* 0x0000000105107824 */ /* 0x000fca00078e0210 */
        /* <DEDUP_REMOVED lines=12> */
.L_x_3415:
[----:B------:R-:W-:Y:S05]  /*1f60*/  BSYNC B0 ;  /* 0x0000000000007941 */ /* 0x000fea0003800000 */
.L_x_3414:
[----:B------:R-:W-:Y:S01]  /*1f70*/  ISETP.NE.AND P2, PT, R9, R20, PT ;  /* 0x000000140900720c */ /* 0x000fe20003f45270 */
[----:B------:R-:W-:Y:S01]  /*1f80*/  HFMA2.MMA R7, -RZ, RZ, 0, 0 ;  /* 0x00000000ff077435 */ /* 0x000fe200000001ff */
        /* <DEDUP_REMOVED lines=30> */
[----:B------:R-:W-:Y:S02]  /*2170*/  CS2R R8, SRZ ;  /* 0x0000000000087805 */ /* 0x000fe4000001ff00 */
[----:B------:R-:W-:Y:S02]  /*2180*/  SEL R0, R11, R12, !P0 ;  /* 0x0000000c0b007207 */ /* 0x000fe40004000000 */
[----:B------:R-:W-:Y:S01]  /*2190*/  SEL R3, R3, R10, !P0 ;  /* 0x0000000a03037207 */ /* 0x000fe20004000000 */
[----:B------:R-:W-:Y:S06]  /*21a0*/  BRA `(.L_x_3400) ;  /* 0x000000c8001c7947 */ /* 0x000fec0003800000 */
.L_x_3401:
        /* <DEDUP_REMOVED lines=19> */
[----:B------:R-:W-:Y:S01]  /*22e0*/  IMAD.MOV.U32 R5, RZ, RZ, R9 ;  /* 0x000000ffff057224 */ /* 0x000fe200078e0009 */
[-C--:B------:R-:W-:Y:S01]  /*22f0*/  MOV R36, R37.reuse ;  /* 0x0000002500247202 */ /* 0x080fe20000000f00 */
[----:B------:R-:W-:Y:S01]  /*2300*/  IMAD.MOV.U32 R38, RZ, RZ, R37 ;  /* 0x000000ffff267224 */ /* 0x000fe200078e0025 */
[----:B------:R-:W-:Y:S01]  /*2310*/  MOV R12, R37 ;  /* 0x00000025000c7202 */ /* 0x000fe20000000f00 */
[--C-:B------:R-:W-:Y:S01]  /*2320*/  IMAD.MOV.U32 R6, RZ, RZ, R4.reuse ;  /* 0x000000ffff067224 */ /* 0x100fe200078e0004 */
[----:B------:R-:W-:Y:S01]  /*2330*/  MOV R34, R4 ;  /* 0x0000000400227202 */ /* 0x000fe20000000f00 */
[----:B------:R-:W-:Y:S02]  /*2340*/  IMAD.MOV.U32 R7, RZ, RZ, R9 ;  /* 0x000000ffff077224 */ /* 0x000fe400078e0009 */
[----:B------:R-:W-:-:S02]  /*2350*/  IMAD.MOV.U32 R8, RZ, RZ, R4 ;  /* 0x000000ffff087224 */ /* 0x000fc400078e0004 */
[----:B------:R-:W-:Y:S02]  /*2360*/  IMAD.MOV.U32 R39, RZ, RZ, R37 ;  /* 0x000000ffff277224 */ /* 0x000fe400078e0025 */
[--C-:B------:R-:W-:Y:S02]  /*2370*/  IMAD.MOV.U32 R10, RZ, RZ, R4.reuse ;  /* 0x000000ffff0a7224 */ /* 0x100fe400078e0004 */
[--C-:B------:R-:W-:Y:S02]  /*2380*/  IMAD.MOV.U32 R11, RZ, RZ, R9.reuse ;  /* 0x000000ffff0b7224 */ /* 0x100fe400078e0009 */
[----:B------:R-:W-:Y:S02]  /*2390*/  IMAD.MOV.U32 R13, RZ, RZ, R4 ;  /* 0x000000ffff0d7224 */ /* 0x000fe400078e0004 */
[----:B------:R-:W-:Y:S02]  /*23a0*/  IMAD.MOV.U32 R14, RZ, RZ, R9 ;  /* 0x000000ffff0e7224 */ /* 0x000fe400078e0009 */
[----:B------:R-:W-:-:S02]  /*23b0*/  IMAD.MOV.U32 R15, RZ, RZ, R37 ;  /* 0x000000ffff0f7224 */ /* 0x000fc400078e0025 */
[----:B------:R-:W-:Y:S02]  /*23c0*/  IMAD.MOV.U32 R21, RZ, RZ, R4 ;  /* 0x000000ffff157224 */ /* 0x000fe400078e0004 */
[----:B------:R-:W-:Y:S02]  /*23d0*/  IMAD.MOV.U32 R16, RZ, RZ, R9 ;  /* 0x000000ffff107224 */ /* 0x000fe400078e0009 */
[----:B------:R-:W-:Y:S02]  /*23e0*/  IMAD.MOV.U32 R20, RZ, RZ, R37 ;  /* 0x000000ffff147224 */ /* 0x000fe400078e0025 */
[----:B------:R-:W-:Y:S01]  /*23f0*/  IMAD.MOV.U32 R35, RZ, RZ, R9 ;  /* 0x000000ffff237224 */ /* 0x000fe200078e0009 */
[----:B------:R-:W-:Y:S06]  /*2400*/  @P0 BRA `(.L_x_3419) ;  /* 0x0000004800640947 */ /* 0x000fec0003800000 */
[----:B------:R-:W-:Y:S01]  /*2410*/  ISETP.NE.AND P2, PT, R24, RZ, PT ;  /* 0x000000ff1800720c */ /* 0x000fe20003f45270 */
[----:B------:R-:W0:Y:S01]  /*2420*/  LDC R44, c[0x0][0x234] ;  /* 0x00008d00ff2c7b82 */ /* 0x000e220000000800 */
[----:B------:R-:W-:Y:S01]  /*2430*/  BSSY B1, `(.L_x_3419) ;  /* 0x0000496000017945 */ /* 0x000fe20003800000 */
[--C-:B------:R-:W-:Y:S01]  /*2440*/  IMAD.MOV.U32 R6, RZ, RZ, R4.reuse ;  /* 0x000000ffff067224 */ /* 0x100fe200078e0004 */
[----:B------:R-:W-:Y:S01]  /*2450*/  MOV R34, R4 ;  /* 0x0000000400227202 */ /* 0x000fe20000000f00 */
[--C-:B------:R-:W-:Y:S01]  /*2460*/  IMAD.MOV.U32 R8, RZ, RZ, R4.reuse ;  /* 0x000000ffff087224 */ /* 0x100fe200078e0004 */
[----:B------:R-:W-:Y:S01]  /*2470*/  MOV R38, R37 ;  /* 0x0000002500267202 */ /* 0x000fe20000000f00 */
[--C-:B------:R-:W-:Y:S02]  /*2480*/  IMAD.MOV.U32 R10, RZ, RZ, R4.reuse ;  /* 0x000000ffff0a7224 */ /* 0x100fe400078e0004 */
[----:B------:R-:W1:Y:S01]  /*2490*/  LDC.64 R24, c[0x0][0x268] ;  /* 0x00009a00ff187b82 */ /* 0x000e620000000a00 */
        /* <DEDUP_REMOVED lines=12> */
[----:B------:R-:W-:-:S07]  /*2560*/  IMAD.MOV.U32 R20, RZ, RZ, R37 ;  /* 0x000000ffff147224 */ /* 0x000fce00078e0025 */
.L_x_3424:
        /* <DEDUP_REMOVED lines=297> */
.L_x_3420:
[----:B------:R-:W-:-:S04]  /*3800*/  LOP3.LUT R27, R30, 0xfffffff8, RZ, 0xc0, !PT ;  /* 0xfffffff81e1b7812 */ /* 0x000fc800078ec0ff */
[----:B------:R-:W-:-:S05]  /*3810*/  IADD3 R26, P0, R18, R27, RZ ;  /* 0x0000001b121a7210 */ /* 0x000fca0007f1e0ff */
[----:B------:R-:W-:-:S06]  /*3820*/  IMAD.X R27, RZ, RZ, R19, P0 ;  /* 0x000000ffff1b7224 */ /* 0x000fcc00000e0613 */
[----:B------:R-:W5:Y:S01]  /*3830*/  LDG.E.64 R26, desc[UR60][R26.64] ;  /* 0x0000003c1a1a7981 */ /* 0x000f62000c1e1b00 */
[----:B------:R-:W-:Y:S05]  /*3840*/  @!P2 BRA `(.L_x_3421) ;  /* 0x0000000c00d8a947 */ /* 0x000fea0003800000 */
[----:B------:R-:W-:Y:S01]  /*3850*/  ULDC UR34, c[0x0][0x234] ;  /* 0x00008d0000227ab9 */ /* 0x000fe20000000800 */
[----:B------:R-:W-:Y:S01]  /*3860*/  IMAD.MOV.U32 R28, RZ, RZ, RZ ;  /* 0x000000ffff1c7224 */ /* 0x000fe200078e00ff */
[----:B-1----:R-:W-:Y:S01]  /*3870*/  ISETP.NE.AND P0, PT, R24, 0x1, PT ;  /* 0x000000011800780c */ /* 0x002fe20003f05270 */
[----:B------:R-:W-:-:S04]  /*3880*/  VIADD R29, R41, UR34 ;  /* 0x00000022291d7c36 */ /* 0x000fc80008000000 */
[----:B------:R-:W-:-:S05]  /*3890*/  IMAD.HI.U32 R28, R29, UR28, R28 ;  /* 0x0000001c1d1c7c27 */ /* 0x000fca000f8e001c */
[----:B------:R-:W-:-:S04]  /*38a0*/  SHF.R.U32.HI R30, RZ, UR29, R28 ;  /* 0x0000001dff1e7c19 */ /* 0x000fc8000801161c */
[----:B------:R-:W-:-:S05]  /*38b0*/  IADD3 R28, -R30, RZ, RZ ;  /* 0x000000ff1e1c7210 */ /* 0x000fca0007ffe1ff */
        /* <DEDUP_REMOVED lines=231> */
[C---:B-1----:R-:W-:Y:S01]  /*4730*/  @P0 IMAD.HI.U32 R28, R31.reuse, R28, R30 ;  /* 0x0000001c1f1c0227 */ /* 0x042fe200078e001e */
[----:B------:R-:W-:-:S04]  /*4740*/  IADD3 R30, -R31, RZ, RZ ;  /* 0x000000ff1f1e7210 */ /* 0x000fc80007ffe1ff */
[----:B------:R-:W-:Y:S01]  /*4750*/  @P0 SHF.R.U32.HI R28, RZ, R29, R28 ;  /* 0x0000001dff1c0219 */ /* 0x000fe2000001161c */
[----:B------:R-:W-:-:S04]  /*4760*/  IMAD R29, R30, UR34, R33 ;  /* 0x000000221e1d7c24 */ /* 0x000fc8000f8e0221 */
[----:B------:R-:W-:Y:S02]  /*4770*/  @P0 IMAD.MOV R30, RZ, RZ, -R28 ;  /* 0x000000ffff1e0224 */ /* 0x000fe400078e0a1c */
[----:B------:R-:W-:Y:S02]  /*4780*/  IMAD R32, R29, UR27, R32 ;  /* 0x0000001b1d207c24 */ /* 0x000fe4000f8e0220 */
[----:B--2---:R-:W-:-:S04]  /*4790*/  @P0 IMAD R31, R45, R30, R31 ;  /* 0x0000001e2d1f0224 */ /* 0x004fc800078e021f */
[----:B---3--:R-:W-:-:S07]  /*47a0*/  @P0 IMAD R32, R31, R40, R32 ;  /* 0x000000281f200224 */ /* 0x008fce00078e0220 */
.L_x_3421:
[----:B------:R-:W-:-:S04]  /*47b0*/  LOP3.LUT R29, R32, 0xfffffff8, RZ, 0xc0, !PT ;  /* 0xfffffff8201d7812 */ /* 0x000fc800078ec0ff */
[----:B------:R-:W-:-:S05]  /*47c0*/  IADD3 R28, P0, R18, R29, RZ ;  /* 0x0000001d121c7210 */ /* 0x000fca0007f1e0ff */
[----:B------:R-:W-:-:S06]  /*47d0*/  IMAD.X R29, RZ, RZ, R19, P0 ;  /* 0x000000ffff1d7224 */ /* 0x000fcc00000e0613 */
[----:B------:R-:W5:Y:S01]  /*47e0*/  LDG.E.64 R28, desc[UR60][R28.64] ;  /* 0x0000003c1c1c7981 */ /* 0x000f62000c1e1b00 */
[----:B------:R-:W-:Y:S02]  /*47f0*/  IMAD.MOV.U32 R40, RZ, RZ, RZ ;  /* 0x000000ffff287224 */ /* 0x000fe400078e00ff */
[----:B------:R-:W-:Y:S01]  /*4800*/  IMAD.MOV.U32 R42, RZ, RZ, RZ ;  /* 0x000000ffff2a7224 */ /* 0x000fe200078e00ff */
[----:B------:R-:W-:Y:S06]  /*4810*/  @!P2 BRA `(.L_x_3422) ;  /* 0x0000000c00d4a947 */ /* 0x000fec0003800000 */
[----:B0-----:R-:W-:Y:S01]  /*4820*/  IMAD R31, R44, 0x2, R41 ;  /* 0x000000022c1f7824 */ /* 0x001fe200078e0229 */
[----:B-1----:R-:W-:Y:S01]  /*4830*/  ISETP.NE.AND P0, PT, R24, 0x1, PT ;  /* 0x000000011800780c */ /* 0x002fe20003f05270 */
[----:B------:R-:W-:-:S04]  /*4840*/  IMAD.MOV.U32 R30, RZ, RZ, RZ ;  /* 0x000000ffff1e7224 */ /* 0x000fc800078e00ff */
        /* <DEDUP_REMOVED lines=234> */
[C---:B0-----:R-:W-:Y:S01]  /*56f0*/  @P0 IMAD.HI.U32 R30, R33.reuse, R30, R32 ;  /* 0x0000001e211e0227 */ /* 0x041fe200078e0020 */
[----:B------:R-:W-:-:S04]  /*5700*/  IADD3 R32, -R33, RZ, RZ ;  /* 0x000000ff21207210 */ /* 0x000fc80007ffe1ff */
[----:B------:R-:W-:Y:S01]  /*5710*/  @P0 SHF.R.U32.HI R30, RZ, R31, R30 ;  /* 0x0000001fff1e0219 */ /* 0x000fe2000001161e */
[----:B------:R-:W-:-:S04]  /*5720*/  IMAD R45, R32, UR34, R45 ;  /* 0x00000022202d7c24 */ /* 0x000fc8000f8e022d */
[----:B------:R-:W-:Y:S02]  /*5730*/  @P0 IMAD.MOV R32, RZ, RZ, -R30 ;  /* 0x000000ffff200224 */ /* 0x000fe400078e0a1e */
[----:B------:R-:W-:Y:S02]  /*5740*/  IMAD R42, R45, UR27, R42 ;  /* 0x0000001b2d2a7c24 */ /* 0x000fe4000f8e022a */
[----:B-1----:R-:W-:-:S04]  /*5750*/  @P0 IMAD R32, R49, R32, R33 ;  /* 0x0000002031200224 */ /* 0x002fc800078e0221 */
[----:B--2---:R-:W-:-:S07]  /*5760*/  @P0 IMAD R42, R32, R47, R42 ;  /* 0x0000002f202a0224 */ /* 0x004fce00078e022a */
.L_x_3422:
[----:B------:R-:W-:-:S04]  /*5770*/  LOP3.LUT R31, R42, 0xfffffff8, RZ, 0xc0, !PT ;  /* 0xfffffff82a1f7812 */ /* 0x000fc800078ec0ff */
[----:B------:R-:W-:-:S05]  /*5780*/  IADD3 R30, P0, R18, R31, RZ ;  /* 0x0000001f121e7210 */ /* 0x000fca0007f1e0ff */
[----:B------:R-:W-:-:S06]  /*5790*/  IMAD.X R31, RZ, RZ, R19, P0 ;  /* 0x000000ffff1f7224 */ /* 0x000fcc00000e0613 */
[----:B------:R-:W5:Y:S01]  /*57a0*/  LDG.E.64 R30, desc[UR60][R30.64] ;  /* 0x0000003c1e1e7981 */ /* 0x000f62000c1e1b00 */
[----:B------:R-:W-:Y:S05]  /*57b0*/  @!P2 BRA `(.L_x_3423) ;  /* 0x0000000c00d8a947 */ /* 0x000fea0003800000 */
[----:B0-----:R-:W-:Y:S01]  /*57c0*/  IMAD R33, R44, 0x2, R41 ;  /* 0x000000022c217824 */ /* 0x001fe200078e0229 */
[----:B-1----:R-:W-:Y:S01]  /*57d0*/  ISETP.NE.AND P0, PT, R24, 0x1, PT ;  /* 0x000000011800780c */ /* 0x002fe20003f05270 */
        /* <DEDUP_REMOVED lines=240> */
[----:B------:R-:W-:-:S04]  /*66e0*/  @P0 SHF.R.U32.HI R32, RZ, R33, R32 ;  /* 0x00000021ff200219 */ /* 0x000fc80000011620 */
[----:B------:R-:W-:-:S05]  /*66f0*/  @P0 IADD3 R46, -R32, RZ, RZ ;  /* 0x000000ff202e0210 */ /* 0x000fca0007ffe1ff */
[----:B-1----:R-:W-:-:S04]  /*6700*/  @P0 IMAD R51, R51, R46, R47 ;  /* 0x0000002e33330224 */ /* 0x002fc800078e022f */
[----:B--2---:R-:W-:-:S07]  /*6710*/  @P0 IMAD R40, R51, R49, R40 ;  /* 0x0000003133280224 */ /* 0x004fce00078e0228 */
.L_x_3423:
[----:B------:R-:W-:Y:S01]  /*6720*/  LOP3.LUT R33, R40, 0xfffffff8, RZ, 0xc0, !PT ;  /* 0xfffffff828217812 */ /* 0x000fe200078ec0ff */
[----:B------:R-:W-:-:S03]  /*6730*/  ULDC UR4, c[0x0][0x234] ;  /* 0x00008d0000047ab9 */ /* 0x000fc60000000800 */
[----:B------:R-:W-:-:S05]  /*6740*/  IADD3 R32, P0, R18, R33, RZ ;  /* 0x0000002112207210 */ /* 0x000fca0007f1e0ff */
[----:B------:R-:W-:-:S06]  /*6750*/  IMAD.X R33, RZ, RZ, R19, P0 ;  /* 0x000000ffff217224 */ /* 0x000fcc00000e0613 */
[----:B------:R-:W2:Y:S01]  /*6760*/  LDG.E.64 R32, desc[UR60][R32.64] ;  /* 0x0000003c20207981 */ /* 0x000ea2000c1e1b00 */
[CC--:B-----5:R-:W-:Y:S02]  /*6770*/  ISETP.NE.AND P1, PT, R37.reuse, R26.reuse, PT ;  /* 0x0000001a2500720c */ /* 0x0e0fe40003f25270 */
[----:B------:R-:W-:Y:S02]  /*6780*/  ISETP.GE.U32.AND P0, PT, R34, R41, PT ;  /* 0x000000292200720c */ /* 0x000fe40003f06070 */
[----:B------:R-:W-:Y:S02]  /*6790*/  ISETP.GE.AND P3, PT, R37, R26, PT ;  /* 0x0000001a2500720c */ /* 0x000fe40003f66270 */
[----:B------:R-:W-:Y:S02]  /*67a0*/  ISETP.GE.AND.EX P0, PT, R35, RZ, PT, P0 ;  /* 0x000000ff2300720c */ /* 0x000fe40003f06300 */
[----:B------:R-:W-:Y:S02]  /*67b0*/  SEL R40, RZ, 0xffffffff, P3 ;  /* 0xffffffffff287807 */ /* 0x000fe40001800000 */
[----:B------:R-:W-:-:S02]  /*67c0*/  ISETP.GE.AND P3, PT, R20, R27, PT ;  /* 0x0000001b1400720c */ /* 0x000fc40003f66270 */
[CC--:B------:R-:W-:Y:S02]  /*67d0*/  ISETP.NE.AND P6, PT, R15.reuse, R28.reuse, PT ;  /* 0x0000001c0f00720c */ /* 0x0c0fe40003fc5270 */
[----:B------:R-:W-:Y:S02]  /*67e0*/  @!P1 SEL R40, RZ, 0xffffffff, P0 ;  /* 0xffffffffff289807 */ /* 0x000fe40000000000 */
[----:B------:R-:W-:Y:S02]  /*67f0*/  ISETP.NE.AND P1, PT, R20, R27, PT ;  /* 0x0000001b1400720c */ /* 0x000fe40003f25270 */
[----:B------:R-:W-:Y:S01]  /*6800*/  LOP3.LUT R42, R40, 0x1, RZ, 0xc0, !PT ;  /* 0x00000001282a7812 */ /* 0x000fe200078ec0ff */
[----:B------:R-:W-:Y:S01]  /*6810*/  IMAD.U32 R40, RZ, RZ, UR4 ;  /* 0x00000004ff287e24 */ /* 0x000fe2000f8e00ff */
[----:B------:R-:W-:Y:S01]  /*6820*/  ISETP.GE.AND P5, PT, R15, R28, PT ;  /* 0x0000001c0f00720c */ /* 0x000fe20003fa6270 */
[----:B------:R-:W-:Y:S01]  /*6830*/  ULDC UR4, c[0x0][0x22c] ;  /* 0x00008b0000047ab9 */ /* 0x000fe20000000800 */
[----:B------:R-:W-:Y:S01]  /*6840*/  ISETP.GE.U32.AND P0, PT, R21, R41, PT ;  /* 0x000000291500720c */ /* 0x000fe20003f06070 */
[----:B------:R-:W-:Y:S01]  /*6850*/  IMAD.IADD R47, R41, 0x1, R40 ;  /* 0x00000001292f7824 */ /* 0x000fe200078e0228 */
[----:B------:R-:W-:-:S02]  /*6860*/  ISETP.NE.U32.AND P4, PT, R42, 0x1, PT ;  /* 0x000000012a00780c */ /* 0x000fc40003f85070 */
[----:B------:R-:W-:Y:S01]  /*6870*/  SEL R42, RZ, 0xffffffff, P3 ;  /* 0xffffffffff2a7807 */ /* 0x000fe20001800000 */
[--C-:B------:R-:W-:Y:S01]  /*6880*/  IMAD.IADD R45, R47, 0x1, R40.reuse ;  /* 0x000000012f2d7824 */ /* 0x100fe200078e0228 */
[----:B------:R-:W-:Y:S02]  /*6890*/  SEL R51, RZ, 0xffffffff, P5 ;  /* 0xffffffffff337807 */ /* 0x000fe40002800000 */
[----:B------:R-:W-:Y:S01]  /*68a0*/  ISETP.GE.U32.AND P3, PT, R13, R47, PT ;  /* 0x0000002f0d00720c */ /* 0x000fe20003f66070 */
[----:B------:R-:W-:Y:S01]  /*68b0*/  IMAD.IADD R49, R45, 0x1, R40 ;  /* 0x000000012d317824 */ /* 0x000fe200078e0228 */
[----:B------:R-:W-:Y:S02]  /*68c0*/  ISETP.GE.AND.EX P0, PT, R16, RZ, PT, P0 ;  /* 0x000000ff1000720c */ /* 0x000fe40003f06300 */
[----:B------:R-:W-:Y:S02]  /*68d0*/  ISETP.NE.AND P5, PT, R12, R29, PT ;  /* 0x0000001d0c00720c */ /* 0x000fe40003fa5270 */
[----:B------:R-:W-:-:S02]  /*68e0*/  ISETP.GE.AND.EX P3, PT, R14, RZ, PT, P3 ;  /* 0x000000ff0e00720c */ /* 0x000fc40003f66330 */
[----:B------:R-:W-:Y:S02]  /*68f0*/  @!P1 SEL R42, RZ, 0xffffffff, P0 ;  /* 0xffffffffff2a9807 */ /* 0x000fe40000000000 */
[----:B------:R-:W-:Y:S02]  /*6900*/  ISETP.GE.U32.AND P0, PT, R10, R47, PT ;  /* 0x0000002f0a00720c */ /* 0x000fe40003f06070 */
[----:B------:R-:W-:Y:S02]  /*6910*/  ISETP.GE.AND P1, PT, R12, R29, PT ;  /* 0x0000001d0c00720c */ /* 0x000fe40003f26270 */
[----:B------:R-:W-:Y:S02]  /*6920*/  @!P6 SEL R51, RZ, 0xffffffff, P3 ;  /* 0xffffffffff33e807 */ /* 0x000fe40001800000 */
[----:B------:R-:W-:Y:S02]  /*6930*/  ISETP.NE.AND P3, PT, R39, R30, PT ;  /* 0x0000001e2700720c */ /* 0x000fe40003f65270 */
[----:B------:R-:W-:-:S02]  /*6940*/  ISETP.GE.AND.EX P0, PT, R11, RZ, PT, P0 ;  /* 0x000000ff0b00720c */ /* 0x000fc40003f06300 */
[----:B------:R-:W-:Y:S02]  /*6950*/  SEL R48, RZ, 0xffffffff, P1 ;  /* 0xffffffffff307807 */ /* 0x000fe40000800000 */
[----:B------:R-:W-:Y:S02]  /*6960*/  @!P5 SEL R48, RZ, 0xffffffff, P0 ;  /* 0xffffffffff30d807 */ /* 0x000fe40000000000 */
[----:B------:R-:W-:Y:S02]  /*6970*/  ISETP.GE.U32.AND P0, PT, R6, R45, PT ;  /* 0x0000002d0600720c */ /* 0x000fe40003f06070 */
[----:B------:R-:W-:Y:S02]  /*6980*/  ISETP.GE.AND P6, PT, R39, R30, PT ;  /* 0x0000001e2700720c */ /* 0x000fe40003fc6270 */
[CC--:B------:R-:W-:Y:S02]  /*6990*/  ISETP.GE.AND P1, PT, R36.reuse, R31.reuse, PT ;  /* 0x0000001f2400720c */ /* 0x0c0fe40003f26270 */
[----:B------:R-:W-:-:S02]  /*69a0*/  ISETP.NE.AND P5, PT, R36, R31, PT ;  /* 0x0000001f2400720c */ /* 0x000fc40003fa5270 */
[----:B------:R-:W-:Y:S02]  /*69b0*/  ISETP.GE.AND.EX P0, PT, R7, RZ, PT, P0 ;  /* 0x000000ff0700720c */ /* 0x000fe40003f06300 */
[----:B------:R-:W-:Y:S02]  /*69c0*/  LOP3.LUT R46, R42, 0x1, RZ, 0xc0, !PT ;  /* 0x000000012a2e7812 */ /* 0x000fe400078ec0ff */
[----:B------:R-:W-:Y:S02]  /*69d0*/  SEL R42, RZ, 0xffffffff, P6 ;  /* 0xffffffffff2a7807 */ /* 0x000fe40003000000 */
[----:B------:R-:W-:Y:S02]  /*69e0*/  SEL R50, RZ, 0xffffffff, P1 ;  /* 0xffffffffff327807 */ /* 0x000fe40000800000 */
[----:B------:R-:W-:Y:S02]  /*69f0*/  @!P3 SEL R42, RZ, 0xffffffff, P0 ;  /* 0xffffffffff2ab807 */ /* 0x000fe40000000000 */
[----:B------:R-:W-:-:S02]  /*6a00*/  ISETP.GE.U32.AND P1, PT, R4, R45, PT ;  /* 0x0000002d0400720c */ /* 0x000fc40003f26070 */
[----:B------:R-:W-:Y:S02]  /*6a10*/  ISETP.GE.U32.AND P0, PT, R0, R49, PT ;  /* 0x000000310000720c */ /* 0x000fe40003f06070 */
[----:B------:R-:W-:Y:S02]  /*6a20*/  ISETP.GE.AND.EX P1, PT, R5, RZ, PT, P1 ;  /* 0x000000ff0500720c */ /* 0x000fe40003f26310 */
[----:B------:R-:W-:Y:S02]  /*6a30*/  ISETP.GE.AND.EX P0, PT, R3, RZ, PT, P0 ;  /* 0x000000ff0300720c */ /* 0x000fe40003f06300 */
[----:B------:R-:W-:Y:S02]  /*6a40*/  ISETP.NE.U32.AND P6, PT, R46, 0x1, PT ;  /* 0x000000012e00780c */ /* 0x000fe40003fc5070 */
[----:B------:R-:W-:Y:S02]  /*6a50*/  @!P5 SEL R50, RZ, 0xffffffff, P1 ;  /* 0xffffffffff32d807 */ /* 0x000fe40000800000 */
[----:B------:R-:W-:-:S02]  /*6a60*/  SEL R46, RZ, 0xffffffff, P0 ;  /* 0xffffffffff2e7807 */ /* 0x000fc40000000000 */
[----:B------:R-:W-:Y:S02]  /*6a70*/  ISETP.GE.U32.AND P1, PT, R8, R49, PT ;  /* 0x000000310800720c */ /* 0x000fe40003f26070 */
[----:B------:R-:W-:Y:S02]  /*6a80*/  LOP3.LUT R48, R48, 0x1, RZ, 0xc0, !PT ;  /* 0x0000000130307812 */ /* 0x000fe400078ec0ff */
[----:B------:R-:W-:Y:S02]  /*6a90*/  ISETP.GE.AND.EX P1, PT, R9, RZ, PT, P1 ;  /* 0x000000ff0900720c */ /* 0x000fe40003f26310 */
[----:B------:R-:W-:Y:S02]  /*6aa0*/  LOP3.LUT R51, R51, 0x1, RZ, 0xc0, !PT ;  /* 0x0000000133337812 */ /* 0x000fe400078ec0ff */
[-C--:B------:R-:W-:Y:S02]  /*6ab0*/  SEL R34, R34, R41.reuse, !P4 ;  /* 0x0000002922227207 */ /* 0x080fe40006000000 */
[----:B------:R-:W-:Y:S01]  /*6ac0*/  SEL R21, R21, R41, !P6 ;  /* 0x0000002915157207 */ /* 0x000fe20007000000 */
[----:B------:R-:W-:Y:S01]  /*6ad0*/  IMAD.IADD R41, R49, 0x1, R40 ;  /* 0x0000000131297824 */ /* 0x000fe200078e0228 */
[----:B------:R-:W-:-:S02]  /*6ae0*/  LOP3.LUT R42, R42, 0x1, RZ, 0xc0, !PT ;  /* 0x000000012a2a7812 */ /* 0x000fc400078ec0ff */
[----:B------:R-:W-:Y:S02]  /*6af0*/  SEL R37, R37, R26, !P4 ;  /* 0x0000001a25257207 */ /* 0x000fe40006000000 */
[----:B------:R-:W-:Y:S02]  /*6b00*/  SEL R35, R35, RZ, !P4 ;  /* 0x000000ff23237207 */ /* 0x000fe40006000000 */
[----:B------:R-:W-:Y:S02]  /*6b10*/  LOP3.LUT R50, R50, 0x1, RZ, 0xc0, !PT ;  /* 0x0000000132327812 */ /* 0x000fe400078ec0ff */
[----:B------:R-:W-:Y:S02]  /*6b20*/  SEL R20, R20, R27, !P6 ;  /* 0x0000001b14147207 */ /* 0x000fe40007000000 */
[----:B------:R-:W-:Y:S02]  /*6b30*/  SEL R16, R16, RZ, !P6 ;  /* 0x000000ff10107207 */ /* 0x000fe40007000000 */
[----:B--2---:R-:W-:-:S02]  /*6b40*/  ISETP.NE.AND P3, PT, R43, R32, PT ;  /* 0x000000202b00720c */ /* 0x004fc40003f65270 */
[----:B------:R-:W-:Y:S02]  /*6b50*/  ISETP.NE.AND P0, PT, R38, R33, PT ;  /* 0x000000212600720c */ /* 0x000fe40003f05270 */
[----:B------:R-:W-:-:S09]  /*6b60*/  ISETP.GE.AND P5, PT, R43, R32, PT ;  /* 0x000000202b00720c */ /* 0x000fd20003fa6270 */
[----:B------:R-:W-:Y:S02]  /*6b70*/  @P3 SEL R46, RZ, 0xffffffff, P5 ;  /* 0xffffffffff2e3807 */ /* 0x000fe40002800000 */
[----:B------:R-:W-:Y:S02]  /*6b80*/  ISETP.NE.U32.AND P3, PT, R48, 0x1, PT ;  /* 0x000000013000780c */ /* 0x000fe40003f65070 */
[----:B------:R-:W-:Y:S02]  /*6b90*/  SEL R48, RZ, 0xffffffff, P1 ;  /* 0xffffffffff307807 */ /* 0x000fe40000800000 */
[----:B------:R-:W-:Y:S02]  /*6ba0*/  ISETP.NE.U32.AND P5, PT, R51, 0x1, PT ;  /* 0x000000013300780c */ /* 0x000fe40003fa5070 */
[----:B------:R-:W-:Y:S02]  /*6bb0*/  ISETP.GE.AND P1, PT, R38, R33, PT ;  /* 0x000000212600720c */ /* 0x000fe40003f26270 */
[----:B------:R-:W-:-:S02]  /*6bc0*/  SEL R13, R13, R47, !P5 ;  /* 0x0000002f0d0d7207 */ /* 0x000fc40006800000 */
[----:B------:R-:W-:Y:S01]  /*6bd0*/  SEL R10, R10, R47, !P3 ;  /* 0x0000002f0a0a7207 */ /* 0x000fe20005800000 */
[----:B------:R-:W-:Y:S01]  /*6be0*/  IMAD R47, R40, 0x3, R41 ;  /* 0x00000003282f7824 */ /* 0x000fe200078e0229 */
[----:B------:R-:W-:Y:S02]  /*6bf0*/  @P0 SEL R48, RZ, 0xffffffff, P1 ;  /* 0xffffffffff300807 */ /* 0x000fe40000800000 */
[----:B------:R-:W-:Y:S02]  /*6c00*/  ISETP.NE.U32.AND P1, PT, R42, 0x1, PT ;  /* 0x000000012a00780c */ /* 0x000fe40003f25070 */
[----:B------:R-:W-:Y:S02]  /*6c10*/  MOV R42, UR4 ;  /* 0x00000004002a7c02 */ /* 0x000fe40008000f00 */
[----:B------:R-:W-:Y:S02]  /*6c20*/  LOP3.LUT R46, R46, 0x1, RZ, 0xc0, !PT ;  /* 0x000000012e2e7812 */ /* 0x000fe400078ec0ff */
[----:B------:R-:W-:-:S02]  /*6c30*/  ISETP.GE.U32.AND P4, PT, R47, R42, PT ;  /* 0x0000002a2f00720c */ /* 0x000fc40003f86070 */
[----:B------:R-:W-:Y:S02]  /*6c40*/  LOP3.LUT R48, R48, 0x1, RZ, 0xc0, !PT ;  /* 0x0000000130307812 */ /* 0x000fe400078ec0ff */
[----:B------:R-:W-:Y:S02]  /*6c50*/  SEL R15, R15, R28, !P5 ;  /* 0x0000001c0f0f7207 */ /* 0x000fe40006800000 */
[----:B------:R-:W-:Y:S02]  /*6c60*/  SEL R14, R14, RZ, !P5 ;  /* 0x000000ff0e0e7207 */ /* 0x000fe40006800000 */
[----:B------:R-:W-:Y:S02]  /*6c70*/  ISETP.NE.U32.AND P0, PT, R50, 0x1, PT ;  /* 0x000000013200780c */ /* 0x000fe40003f05070 */
[----:B------:R-:W-:Y:S02]  /*6c80*/  ISETP.NE.U32.AND P6, PT, R46, 0x1, PT ;  /* 0x000000012e00780c */ /* 0x000fe40003fc5070 */
[----:B------:R-:W-:-:S02]  /*6c90*/  ISETP.NE.U32.AND P5, PT, R48, 0x1, PT ;  /* 0x000000013000780c */ /* 0x000fc40003fa5070 */
[-C--:B------:R-:W-:Y:S02]  /*6ca0*/  SEL R6, R6, R45.reuse, !P1 ;  /* 0x0000002d06067207 */ /* 0x080fe40004800000 */
[----:B------:R-:W-:Y:S02]  /*6cb0*/  SEL R4, R4, R45, !P0 ;  /* 0x0000002d04047207 */ /* 0x000fe40004000000 */
[-C--:B------:R-:W-:Y:S02]  /*6cc0*/  SEL R0, R0, R49.reuse, !P6 ;  /* 0x0000003100007207 */ /* 0x080fe40007000000 */
[----:B------:R-:W-:Y:S02]  /*6cd0*/  SEL R8, R8, R49, !P5 ;  /* 0x0000003108087207 */ /* 0x000fe40006800000 */
[----:B------:R-:W-:Y:S02]  /*6ce0*/  SEL R12, R12, R29, !P3 ;  /* 0x0000001d0c0c7207 */ /* 0x000fe40005800000 */
[----:B------:R-:W-:-:S02]  /*6cf0*/  SEL R11, R11, RZ, !P3 ;  /* 0x000000ff0b0b7207 */ /* 0x000fc40005800000 */
[----:B------:R-:W-:Y:S02]  /*6d00*/  SEL R39, R39, R30, !P1 ;  /* 0x0000001e27277207 */ /* 0x000fe40004800000 */
[----:B------:R-:W-:Y:S02]  /*6d10*/  SEL R7, R7, RZ, !P1 ;  /* 0x000000ff07077207 */ /* 0x000fe40004800000 */
[----:B------:R-:W-:Y:S02]  /*6d20*/  SEL R36, R36, R31, !P0 ;  /* 0x0000001f24247207 */ /* 0x000fe40004000000 */
[----:B------:R-:W-:Y:S02]  /*6d30*/  SEL R5, R5, RZ, !P0 ;  /* 0x000000ff05057207 */ /* 0x000fe40004000000 */
[----:B------:R-:W-:Y:S02]  /*6d40*/  SEL R43, R43, R32, !P6 ;  /* 0x000000202b2b7207 */ /* 0x000fe40007000000 */
[----:B------:R-:W-:-:S02]  /*6d50*/  SEL R3, R3, RZ, !P6 ;  /* 0x000000ff03037207 */ /* 0x000fc40007000000 */
[----:B------:R-:W-:Y:S02]  /*6d60*/  SEL R38, R38, R33, !P5 ;  /* 0x0000002126267207 */ /* 0x000fe40006800000 */
[----:B------:R-:W-:Y:S01]  /*6d70*/  SEL R9, R9, RZ, !P5 ;  /* 0x000000ff09097207 */ /* 0x000fe20006800000 */
[----:B------:R-:W-:Y:S06]  /*6d80*/  @!P4 BRA `(.L_x_3424) ;  /* 0xffffffb400f8c947 */ /* 0x000fec000383ffff */
[----:B------:R-:W-:Y:S05]  /*6d90*/  BSYNC B1 ;  /* 0x0000000000017941 */ /* 0x000fea0003800000 */
.L_x_3419:
[----:B------:R-:W-:Y:S05]  /*6da0*/  BSYNC B0 ;  /* 0x0000000000007941 */ /* 0x000fea0003800000 */
.L_x_3418:
[----:B------:R-:W-:Y:S01]  /*6db0*/  ISETP.GE.U32.AND P0, PT, R41, R42, PT ;  /* 0x0000002a2900720c */ /* 0x000fe20003f06070 */
[----:B------:R-:W-:-:S12]  /*6dc0*/  BSSY B0, `(.L_x_3425) ;  /* 0x0000466000007945 */ /* 0x000fd80003800000 */
[----:B------:R-:W-:Y:S05]  /*6dd0*/  @P0 BRA `(.L_x_3426) ;  /* 0x0000004400900947 */ /* 0x000fea0003800000 */
[----:B0-----:R-:W0:Y:S01]  /*6de0*/  LDC R44, c[0x0][0x268] ;  /* 0x00009a00ff2c7b82 */ /* 0x001e220000000800 */
[----:B------:R-:W-:Y:S01]  /*6df0*/  IMAD.MOV.U32 R45, RZ, RZ, RZ ;  /* 0x000000ffff2d7224 */ /* 0x000fe200078e00ff */
[----:B0-----:R-:W-:-:S13]  /*6e00*/  ISETP.NE.AND P1, PT, R44, RZ, PT ;  /* 0x000000ff2c00720c */ /* 0x001fda0003f25270 */
[----:B------:R-:W-:Y:S05]  /*6e10*/  @!P1 BRA `(.L_x_3427) ;  /* 0x0000001000449947 */ /* 0x000fea0003800000 */
[----:B-1----:R-:W-:Y:S01]  /*6e20*/  IMAD.MOV.U32 R24, RZ, RZ, RZ ;  /* 0x000000ffff187224 */ /* 0x002fe200078e00ff */
        /* <DEDUP_REMOVED lines=254> */
[----:B------:R-:W-:Y:S01]  /*7e10*/  HFMA2.MMA R46, -RZ, RZ, 0, 0 ;  /* 0x00000000ff2e7435 */ /* 0x000fe200000001ff */
[----:B------:R-:W-:Y:S01]  /*7e20*/  ULDC.64 UR6, c[0x0][0x380] ;  /* 0x0000e00000067ab9 */ /* 0x000fe20000000a00 */
[----:B------:R-:W-:-:S08]  /*7e30*/  ULDC UR4, c[0x0][0x388] ;  /* 0x0000e20000047ab9 */ /* 0x000fd00000000800 */
[----:B------:R-:W-:Y:S02]  /*7e40*/  IMAD.HI.U32 R26, R47, UR7, R46 ;  /* 0x000000072f1a7c27 */ /* 0x000fe4000f8e002e */
[----:B------:R-:W0:Y:S03]  /*7e50*/  @P2 LDC.64 R24, c[0x0][0x390] ;  /* 0x0000e400ff182b82 */ /* 0x000e260000000a00 */
[----:B------:R-:W-:Y:S01]  /*7e60*/  SHF.R.U32.HI R27, RZ, UR4, R26 ;  /* 0x00000004ff1b7c19 */ /* 0x000fe2000801161a */
[----:B------:R-:W-:Y:S01]  /*7e70*/  @P2 IMAD.MOV.U32 R26, RZ, RZ, RZ ;  /* 0x000000ffff1a2224 */ /* 0x000fe200078e00ff */
[----:B------:R-:W-:-:S03]  /*7e80*/  ULDC UR4, c[0x0][0x3f4] ;  /* 0x0000fd0000047ab9 */ /* 0x000fc60000000800 */
[----:B------:R-:W1:Y:S01]  /*7e90*/  @P2 LDC R49, c[0x0][0x38c] ;  /* 0x0000e300ff312b82 */ /* 0x000e620000000800 */
[----:B------:R-:W-:-:S07]  /*7ea0*/  IMAD.MOV R51, RZ, RZ, -R27 ;  /* 0x000000ffff337224 */ /* 0x000fce00078e0a1b */
        /* <DEDUP_REMOVED lines=8> */
.L_x_3427:
        /* <DEDUP_REMOVED lines=24> */
[----:B-1----:R-:W-:-:S05]  /*80b0*/  IMAD.HI.U32 R24, R29, UR7, R28 ;  /* 0x000000071d187c27 */ /* 0x002fca000f8e001c */
        /* <DEDUP_REMOVED lines=251> */
[----:B------:R-:W-:-:S03]  /*9070*/  IMAD R24, R53, UR6, R49 ;  /* 0x0000000635187c24 */ /* 0x000fc6000f8e0231 */
[----:B------:R-:W-:Y:S01]  /*9080*/  @P2 IADD3 R28, -R25, RZ, RZ ;  /* 0x000000ff191c2210 */ /* 0x000fe20007ffe1ff */
[----:B------:R-:W-:-:S04]  /*9090*/  IMAD R45, R24, UR4, R45 ;  /* 0x00000004182d7c24 */ /* 0x000fc8000f8e022d */
[----:B-1----:R-:W-:-:S04]  /*90a0*/  @P2 IMAD R51, R51, R28, R29 ;  /* 0x0000001c33332224 */ /* 0x002fc800078e021d */
[----:B--2---:R-:W-:-:S07]  /*90b0*/  @P2 IMAD R45, R51, R48, R45 ;  /* 0x00000030332d2224 */ /* 0x004fce00078e022d */
.L_x_3428:
        /* <DEDUP_REMOVED lines=281> */
.L_x_3429:
[----:B------:R-:W-:-:S04]  /*a250*/  LOP3.LUT R31, R45, 0xfffffff8, RZ, 0xc0, !PT ;  /* 0xfffffff82d1f7812 */ /* 0x000fc800078ec0ff */
[----:B------:R-:W-:-:S05]  /*a260*/  IADD3 R30, P2, R18, R31, RZ ;  /* 0x0000001f121e7210 */ /* 0x000fca0007f5e0ff */
[----:B------:R-:W-:-:S06]  /*a270*/  IMAD.X R31, RZ, RZ, R19, P2 ;  /* 0x000000ffff1f7224 */ /* 0x000fcc00010e0613 */
[----:B------:R-:W5:Y:S01]  /*a280*/  LDG.E.64 R30, desc[UR60][R30.64] ;  /* 0x0000003c1e1e7981 */ /* 0x000f62000c1e1b00 */
[----:B-1----:R-:W-:-:S05]  /*a290*/  IMAD.IADD R25, R47, 0x1, R40 ;  /* 0x000000012f197824 */ /* 0x002fca00078e0228 */
        /* <DEDUP_REMOVED lines=266> */
[----:B------:R-:W-:-:S06]  /*b340*/  IADD3 R51, -R47, RZ, RZ ;  /* 0x000000ff2f337210 */ /* 0x000fcc0007ffe1ff */
        /* <DEDUP_REMOVED lines=9> */
.L_x_3430:
[----:B------:R-:W-:-:S04]  /*b3e0*/  LOP3.LUT R33, R45, 0xfffffff8, RZ, 0xc0, !PT ;  /* 0xfffffff82d217812 */ /* 0x000fc800078ec0ff */
[----:B------:R-:W-:-:S05]  /*b3f0*/  IADD3 R32, P1, R18, R33, RZ ;  /* 0x0000002112207210 */ /* 0x000fca0007f3e0ff */
[----:B------:R-:W-:-:S06]  /*b400*/  IMAD.X R33, RZ, RZ, R19, P1 ;  /* 0x000000ffff217224 */ /* 0x000fcc00008e0613 */
[----:B------:R-:W5:Y:S02]  /*b410*/  LDG.E.64 R32, desc[UR60][R32.64] ;  /* 0x0000003c20207981 */ /* 0x000f64000c1e1b00 */
.L_x_3426:
[----:B------:R-:W-:Y:S05]  /*b420*/  BSYNC B0 ;  /* 0x0000000000007941 */ /* 0x000fea0003800000 */
.L_x_3425:
[----:B------:R-:W-:Y:S04]  /*b430*/  BSSY B0, `(.L_x_3431) ;  /* 0x0000063000007945 */ /* 0x000fe80003800000 */
[----:B------:R-:W-:Y:S05]  /*b440*/  @P0 BRA `(.L_x_3432) ;  /* 0x0000000400840947 */ /* 0x000fea0003800000 */
[C---:B-----5:R-:W-:Y:S01]  /*b450*/  ISETP.NE.AND P2, PT, R20.reuse, R27, PT ;  /* 0x0000001b1400720c */ /* 0x060fe20003f45270 */
[----:B------:R-:W-:Y:S01]  /*b460*/  IMAD.IADD R45, R41, 0x1, R40 ;  /* 0x00000001292d7824 */ /* 0x000fe200078e0228 */
[----:B------:R-:W-:Y:S02]  /*b470*/  ISETP.NE.AND P3, PT, R37, R26, PT ;  /* 0x0000001a2500720c */ /* 0x000fe40003f65270 */
[----:B------:R-:W-:Y:S02]  /*b480*/  ISETP.GE.U32.AND P1, PT, R21, R41, PT ;  /* 0x000000291500720c */ /* 0x000fe40003f26070 */
[----:B------:R-:W-:Y:S02]  /*b490*/  ISETP.GE.AND P5, PT, R20, R27, PT ;  /* 0x0000001b1400720c */ /* 0x000fe40003fa6270 */
[----:B------:R-:W-:Y:S02]  /*b4a0*/  ISETP.GE.U32.AND P0, PT, R34, R41, PT ;  /* 0x000000292200720c */ /* 0x000fe40003f06070 */
[----:B------:R-:W-:-:S02]  /*b4b0*/  ISETP.GE.AND.EX P1, PT, R16, RZ, PT, P1 ;  /* 0x000000ff1000720c */ /* 0x000fc40003f26310 */
[----:B------:R-:W-:Y:S02]  /*b4c0*/  ISETP.GE.AND P4, PT, R37, R26, PT ;  /* 0x0000001a2500720c */ /* 0x000fe40003f86270 */
[----:B------:R-:W-:Y:S02]  /*b4d0*/  SEL R19, RZ, 0xffffffff, P5 ;  /* 0xffffffffff137807 */ /* 0x000fe40002800000 */
[----:B------:R-:W-:Y:S02]  /*b4e0*/  ISETP.GE.AND.EX P0, PT, R35, RZ, PT, P0 ;  /* 0x000000ff2300720c */ /* 0x000fe40003f06300 */
[----:B------:R-:W-:Y:S02]  /*b4f0*/  @!P2 SEL R19, RZ, 0xffffffff, P1 ;  /* 0xffffffffff13a807 */ /* 0x000fe40000800000 */
[----:B------:R-:W-:Y:S02]  /*b500*/  ISETP.GE.U32.AND P2, PT, R45, R42, PT ;  /* 0x0000002a2d00720c */ /* 0x000fe40003f46070 */
        /* <DEDUP_REMOVED lines=8> */
[-C--:B------:R-:W-:Y:S02]  /*b590*/  SEL R34, R34, R41.reuse, !P0 ;  /* 0x0000002922227207 */ /* 0x080fe40004000000 */
[----:B------:R-:W-:Y:S02]  /*b5a0*/  SEL R21, R21, R41, !P1 ;  /* 0x0000002915157207 */ /* 0x000fe40004800000 */
[----:B------:R-:W-:Y:S02]  /*b5b0*/  SEL R35, R35, RZ, !P0 ;  /* 0x000000ff23237207 */ /* 0x000fe40004000000 */
[----:B------:R-:W-:Y:S01]  /*b5c0*/  SEL R16, R16, RZ, !P1 ;  /* 0x000000ff10107207 */ /* 0x000fe20004800000 */
[----:B------:R-:W-:Y:S06]  /*b5d0*/  @P2 BRA `(.L_x_3432) ;  /* 0x0000000400202947 */ /* 0x000fec0003800000 */
[----:B------:R-:W-:Y:S01]  /*b5e0*/  ISETP.NE.AND P2, PT, R12, R29, PT ;  /* 0x0000001d0c00720c */ /* 0x000fe20003f45270 */
[----:B-1----:R-:W-:Y:S01]  /*b5f0*/  IMAD.IADD R25, R45, 0x1, R40 ;  /* 0x000000012d197824 */ /* 0x002fe200078e0228 */
        /* <DEDUP_REMOVED lines=48> */
[CC--:B------:R-:W-:Y:S02]  /*b900*/  ISETP.NE.AND P3, PT, R43.reuse, R32.reuse, PT ;  /* 0x000000202b00720c */ /* 0x0c0fe40003f65270 */
[----:B------:R-:W-:Y:S02]  /*b910*/  ISETP.NE.AND P2, PT, R38, R33, PT ;  /* 0x000000212600720c */ /* 0x000fe40003f45270 */
[-C--:B------:R-:W-:Y:S02]  /*b920*/  ISETP.GE.U32.AND P0, PT, R0, R27.reuse, PT ;  /* 0x0000001b0000720c */ /* 0x080fe40003f06070 */
[----:B------:R-:W-:Y:S02]  /*b930*/  ISETP.GE.U32.AND P1, PT, R8, R27, PT ;  /* 0x0000001b0800720c */ /* 0x000fe40003f26070 */
[----:B------:R-:W-:Y:S02]  /*b940*/  ISETP.GE.AND P4, PT, R43, R32, PT ;  /* 0x000000202b00720c */ /* 0x000fe40003f86270 */
[----:B------:R-:W-:-:S02]  /*b950*/  ISETP.GE.AND P5, PT, R38, R33, PT ;  /* 0x000000212600720c */ /* 0x000fc40003fa6270 */
[----:B------:R-:W-:Y:S02]  /*b960*/  ISETP.GE.AND.EX P0, PT, R3, RZ, PT, P0 ;  /* 0x000000ff0300720c */ /* 0x000fe40003f06300 */
[----:B------:R-:W-:Y:S02]  /*b970*/  ISETP.GE.AND.EX P1, PT, R9, RZ, PT, P1 ;  /* 0x000000ff0900720c */ /* 0x000fe40003f26310 */
        /* <DEDUP_REMOVED lines=10> */
[-C--:B------:R-:W-:Y:S02]  /*ba20*/  SEL R0, R0, R27.reuse, !P0 ;  /* 0x0000001b00007207 */ /* 0x080fe40004000000 */
[----:B------:R-:W-:Y:S02]  /*ba30*/  SEL R8, R8, R27, !P1 ;  /* 0x0000001b08087207 */ /* 0x000fe40004800000 */
[----:B------:R-:W-:Y:S02]  /*ba40*/  SEL R3, R3, RZ, !P0 ;  /* 0x000000ff03037207 */ /* 0x000fe40004000000 */
[----:B------:R-:W-:-:S07]  /*ba50*/  SEL R9, R9, RZ, !P1 ;  /* 0x000000ff09097207 */ /* 0x000fce0004800000 */
.L_x_3432:
[----:B------:R-:W-:Y:S05]  /*ba60*/  BSYNC B0 ;  /* 0x0000000000007941 */ /* 0x000fea0003800000 */
.L_x_3431:
[----:B------:R-:W-:Y:S02]  /*ba70*/  ISETP.NE.AND P3, PT, R37, R15, PT ;  /* 0x0000000f2500720c */ /* 0x000fe40003f65270 */
[----:B------:R-:W-:Y:S02]  /*ba80*/  ISETP.NE.AND P2, PT, R20, R12, PT ;  /* 0x0000000c1400720c */ /* 0x000fe40003f45270 */
        /* <DEDUP_REMOVED lines=16> */
[----:B------:R-:W-:Y:S02]  /*bb90*/  ISETP.NE.AND P2, PT, R18, R39, PT ;  /* 0x000000271200720c */ /* 0x000fe40003f45270 */
[----:B------:R-:W-:Y:S02]  /*bba0*/  ISETP.NE.AND P3, PT, R15, R36, PT ;  /* 0x000000240f00720c */ /* 0x000fe40003f65270 */
[----:B------:R-:W-:Y:S02]  /*bbb0*/  SEL R13, R34, R13, !P0 ;  /* 0x0000000d220d7207 */ /* 0x000fe40004000000 */
[----:B------:R-:W-:Y:S02]  /*bbc0*/  SEL R21, R21, R10, !P1 ;  /* 0x0000000a15157207 */ /* 0x000fe40004800000 */
[----:B------:R-:W-:Y:S02]  /*bbd0*/  SEL R14, R35, R14, !P0 ;  /* 0x0000000e230e7207 */ /* 0x000fe40004000000 */
[----:B------:R-:W-:-:S02]  /*bbe0*/  SEL R16, R16, R11, !P1 ;  /* 0x0000000b10107207 */ /* 0x000fc40004800000 */
        /* <DEDUP_REMOVED lines=42> */
[----:B------:R-:W-:Y:S06]  /*be90*/  BRA `(.L_x_3400) ;  /* 0x0000002800e07947 */ /* 0x000fec0003800000 */
.L_x_3417:
[----:B------:R-:W-:Y:S01]  /*bea0*/  ISETP.GE.U32.AND P0, PT, R5, R42, PT ;  /* 0x0000002a0500720c */ /* 0x000fe20003f06070 */
[----:B------:R-:W-:Y:S01]  /*beb0*/  BSSY B0, `(.L_x_3433) ;  /* 0x0000097000007945 */ /* 0x000fe20003800000 */
[----:B------:R-:W-:Y:S01]  /*bec0*/  IMAD.MOV.U32 R5, RZ, RZ, R9 ;  /* 0x000000ffff057224 */ /* 0x000fe200078e0009 */
[----:B------:R-:W-:Y:S01]  /*bed0*/  MOV R6, R37 ;  /* 0x0000002500067202 */ /* 0x000fe20000000f00 */
[----:B------:R-:W-:Y:S01]  /*bee0*/  IMAD.MOV.U32 R8, RZ, RZ, R37 ;  /* 0x000000ffff087224 */ /* 0x000fe200078e0025 */
[----:B------:R-:W-:Y:S01]  /*bef0*/  MOV R14, R9 ;  /* 0x00000009000e7202 */ /* 0x000fe20000000f00 */
[--C-:B------:R-:W-:Y:S01]  /*bf00*/  IMAD.MOV.U32 R7, RZ, RZ, R4.reuse ;  /* 0x000000ffff077224 */ /* 0x100fe200078e0004 */
[----:B------:R-:W-:Y:S01]  /*bf10*/  MOV R34, R37 ;  /* 0x0000002500227202 */ /* 0x000fe20000000f00 */
        /* <DEDUP_REMOVED lines=8> */
[--C-:B------:R-:W-:Y:S02]  /*bfa0*/  IMAD.MOV.U32 R32, RZ, RZ, R4.reuse ;  /* 0x000000ffff207224 */ /* 0x100fe400078e0004 */
[--C-:B------:R-:W-:Y:S02]  /*bfb0*/  IMAD.MOV.U32 R33, RZ, RZ, R9.reuse ;  /* 0x000000ffff217224 */ /* 0x100fe400078e0009 */
[----:B------:R-:W-:Y:S02]  /*bfc0*/  IMAD.MOV.U32 R36, RZ, RZ, R4 ;  /* 0x000000ffff247224 */ /* 0x000fe400078e0004 */
        /* <DEDUP_REMOVED lines=20> */
[----:B------:R-:W-:-:S07]  /*c110*/  IMAD.MOV.U32 R34, RZ, RZ, R37 ;  /* 0x000000ffff227224 */ /* 0x000fce00078e0025 */
.L_x_3435:
[-C--:B------:R-:W-:Y:S01]  /*c120*/  IMAD R20, R38, R41.reuse, RZ ;  /* 0x0000002926147224 */ /* 0x080fe200078e02ff */
[----:B------:R-:W-:-:S04]  /*c130*/  IADD3 R45, R40, R41, RZ ;  /* 0x00000029282d7210 */ /* 0x000fc80007ffe0ff */
[----:B------:R-:W-:Y:S01]  /*c140*/  SHF.R.U32.HI R21, RZ, 0x1, R20 ;  /* 0x00000001ff157819 */ /* 0x000fe20000011614 */
[----:B------:R-:W-:-:S04]  /*c150*/  IMAD R24, R38, R45, RZ ;  /* 0x0000002d26187224 */ /* 0x000fc800078e02ff */
[----:B------:R-:W-:Y:S01]  /*c160*/  IMAD.WIDE.U32 R20, R21, 0x8, R18 ;  /* 0x0000000815147825 */ /* 0x000fe200078e0012 */
[----:B------:R-:W-:-:S05]  /*c170*/  SHF.R.U32.HI R25, RZ, 0x1, R24 ;  /* 0x00000001ff197819 */ /* 0x000fca0000011618 */
[----:B------:R-:W2:Y:S01]  /*c180*/  LDG.E.64 R20, desc[UR60][R20.64] ;  /* 0x0000003c14147981 */ /* 0x000ea2000c1e1b00 */
[----:B------:R-:W-:Y:S02]  /*c190*/  IMAD.IADD R39, R45, 0x1, R40 ;  /* 0x000000012d277824 */ /* 0x000fe400078e0228 */
[----:B------:R-:W-:-:S04]  /*c1a0*/  IMAD.WIDE.U32 R24, R25, 0x8, R18 ;  /* 0x0000000819187825 */ /* 0x000fc800078e0012 */
[C---:B------:R-:W-:Y:S02]  /*c1b0*/  IMAD R26, R38.reuse, R39, RZ ;  /* 0x00000027261a7224 */ /* 0x040fe400078e02ff */
[----:B------:R-:W3:Y:S01]  /*c1c0*/  LDG.E.64 R24, desc[UR60][R24.64] ;  /* 0x0000003c18187981 */ /* 0x000ee2000c1e1b00 */
[----:B------:R-:W-:Y:S02]  /*c1d0*/  IMAD.IADD R47, R39, 0x1, R40 ;  /* 0x00000001272f7824 */ /* 0x000fe400078e0228 */
[----:B------:R-:W-:Y:S02]  /*c1e0*/  SHF.R.U32.HI R29, RZ, 0x1, R26 ;  /* 0x00000001ff1d7819 */ /* 0x000fe4000001161a */
[----:B------:R-:W-:-:S03]  /*c1f0*/  IMAD R26, R38, R47, RZ ;  /* 0x0000002f261a7224 */ /* 0x000fc600078e02ff */
[----:B------:R-:W-:Y:S02]  /*c200*/  IMAD.WIDE.U32 R28, R29, 0x8, R18 ;  /* 0x000000081d1c7825 */ /* 0x000fe400078e0012 */
[----:B------:R-:W-:-:S04]  /*c210*/  SHF.R.U32.HI R27, RZ, 0x1, R26 ;  /* 0x00000001ff1b7819 */ /* 0x000fc8000001161a */
[----:B------:R-:W4:Y:S01]  /*c220*/  LDG.E.64 R28, desc[UR60][R28.64] ;  /* 0x0000003c1c1c7981 */ /* 0x000f22000c1e1b00 */
[----:B------:R-:W-:-:S06]  /*c230*/  IMAD.WIDE.U32 R26, R27, 0x8, R18 ;  /* 0x000000081b1a7825 */ /* 0x000fcc00078e0012 */
[----:B------:R-:W5:Y:S01]  /*c240*/  LDG.E.64 R26, desc[UR60][R26.64] ;  /* 0x0000003c1a1a7981 */ /* 0x000f62000c1e1b00 */
[-C--:B------:R-:W-:Y:S02]  /*c250*/  ISETP.GE.U32.AND P1, PT, R32, R41.reuse, PT ;  /* 0x000000292000720c */ /* 0x080fe40003f26070 */
[----:B------:R-:W-:Y:S02]  /*c260*/  ISETP.GE.U32.AND P0, PT, R36, R41, PT ;  /* 0x000000292400720c */ /* 0x000fe40003f06070 */
[----:B------:R-:W-:Y:S02]  /*c270*/  ISETP.GE.AND.EX P1, PT, R33, RZ, PT, P1 ;  /* 0x000000ff2100720c */ /* 0x000fe40003f26310 */
[----:B------:R-:W-:Y:S02]  /*c280*/  ISETP.GE.AND.EX P0, PT, R35, RZ, PT, P0 ;  /* 0x000000ff2300720c */ /* 0x000fe40003f06300 */
[----:B------:R-:W-:Y:S02]  /*c290*/  SEL R46, RZ, 0xffffffff, P1 ;  /* 0xffffffffff2e7807 */ /* 0x000fe40000800000 */
[----:B------:R-:W-:-:S02]  /*c2a0*/  SEL R44, RZ, 0xffffffff, P0 ;  /* 0xffffffffff2c7807 */ /* 0x000fc40000000000 */
[----:B------:R-:W-:Y:S02]  /*c2b0*/  ISETP.GE.U32.AND P5, PT, R12, R45, PT ;  /* 0x0000002d0c00720c */ /* 0x000fe40003fa6070 */
[----:B------:R-:W-:Y:S02]  /*c2c0*/  ISETP.GE.U32.AND P6, PT, R7, R39, PT ;  /* 0x000000270700720c */ /* 0x000fe40003fc6070 */
[----:B------:R-:W-:Y:S02]  /*c2d0*/  ISETP.GE.AND.EX P5, PT, R14, RZ, PT, P5 ;  /* 0x000000ff0e00720c */ /* 0x000fe40003fa6350 */
[----:B------:R-:W-:Y:S02]  /*c2e0*/  ISETP.GE.AND.EX P6, PT, R9, RZ, PT, P6 ;  /* 0x000000ff0900720c */ /* 0x000fe40003fc6360 */
[----:B------:R-:W-:Y:S02]  /*c2f0*/  SEL R50, RZ, 0xffffffff, P5 ;  /* 0xffffffffff327807 */ /* 0x000fe40002800000 */
[----:B------:R-:W-:-:S02]  /*c300*/  SEL R48, RZ, 0xffffffff, P6 ;  /* 0xffffffffff307807 */ /* 0x000fc40003000000 */
[CC--:B--2---:R-:W-:Y:S02]  /*c310*/  ISETP.NE.AND P2, PT, R34.reuse, R21.reuse, PT ;  /* 0x000000152200720c */ /* 0x0c4fe40003f45270 */
[CC--:B------:R-:W-:Y:S02]  /*c320*/  ISETP.NE.AND P3, PT, R37.reuse, R20.reuse, PT ;  /* 0x000000142500720c */ /* 0x0c0fe40003f65270 */
[----:B------:R-:W-:Y:S02]  /*c330*/  ISETP.GE.AND P1, PT, R34, R21, PT ;  /* 0x000000152200720c */ /* 0x000fe40003f26270 */
[----:B------:R-:W-:Y:S02]  /*c340*/  ISETP.GE.AND P0, PT, R37, R20, PT ;  /* 0x000000142500720c */ /* 0x000fe40003f06270 */
[----:B---3--:R-:W-:Y:S02]  /*c350*/  ISETP.NE.AND P4, PT, R16, R25, PT ;  /* 0x000000191000720c */ /* 0x008fe40003f85270 */
[----:B------:R-:W-:-:S03]  /*c360*/  ISETP.GE.AND P5, PT, R31, R24, PT ;  /* 0x000000181f00720c */ /* 0x000fc60003fa6270 */
[----:B------:R-:W-:Y:S02]  /*c370*/  @P2 SEL R46, RZ, 0xffffffff, P1 ;  /* 0xffffffffff2e2807 */ /* 0x000fe40000800000 */
[----:B------:R-:W-:Y:S02]  /*c380*/  ISETP.NE.AND P1, PT, R31, R24, PT ;  /* 0x000000181f00720c */ /* 0x000fe40003f25270 */
[----:B------:R-:W-:Y:S02]  /*c390*/  @P3 SEL R44, RZ, 0xffffffff, P0 ;  /* 0xffffffffff2c3807 */ /* 0x000fe40000000000 */
[----:B------:R-:W-:Y:S02]  /*c3a0*/  ISETP.GE.U32.AND P0, PT, R15, R45, PT ;  /* 0x0000002d0f00720c */ /* 0x000fe40003f06070 */
[----:B------:R-:W-:Y:S02]  /*c3b0*/  LOP3.LUT R46, R46, 0x1, RZ, 0xc0, !PT ;  /* 0x000000012e2e7812 */ /* 0x000fe400078ec0ff */
[----:B------:R-:W-:-:S02]  /*c3c0*/  ISETP.GE.AND.EX P0, PT, R30, RZ, PT, P0 ;  /* 0x000000ff1e00720c */ /* 0x000fc40003f06300 */
[----:B----4-:R-:W-:Y:S02]  /*c3d0*/  ISETP.NE.AND P6, PT, R13, R28, PT ;  /* 0x0000001c0d00720c */ /* 0x010fe40003fc5270 */
[----:B------:R-:W-:Y:S02]  /*c3e0*/  SEL R49, RZ, 0xffffffff, P0 ;  /* 0xffffffffff317807 */ /* 0x000fe40000000000 */
[----:B------:R-:W-:Y:S02]  /*c3f0*/  ISETP.GE.U32.AND P0, PT, R4, R39, PT ;  /* 0x000000270400720c */ /* 0x000fe40003f06070 */
[----:B------:R-:W-:Y:S02]  /*c400*/  @P1 SEL R49, RZ, 0xffffffff, P5 ;  /* 0xffffffffff311807 */ /* 0x000fe40002800000 */
[----:B------:R-:W-:Y:S02]  /*c410*/  ISETP.GE.AND P5, PT, R16, R25, PT ;  /* 0x000000191000720c */ /* 0x000fe40003fa6270 */
[----:B------:R-:W-:-:S02]  /*c420*/  ISETP.GE.AND.EX P0, PT, R5, RZ, PT, P0 ;  /* 0x000000ff0500720c */ /* 0x000fc40003f06300 */
[----:B------:R-:W-:Y:S02]  /*c430*/  ISETP.NE.AND P1, PT, R8, R29, PT ;  /* 0x0000001d0800720c */ /* 0x000fe40003f25270 */
[----:B------:R-:W-:Y:S02]  /*c440*/  ISETP.NE.U32.AND P2, PT, R46, 0x1, PT ;  /* 0x000000012e00780c */ /* 0x000fe40003f45070 */
[----:B------:R-:W-:Y:S02]  /*c450*/  @P4 SEL R50, RZ, 0xffffffff, P5 ;  /* 0xffffffffff324807 */ /* 0x000fe40002800000 */
[----:B------:R-:W-:Y:S02]  /*c460*/  SEL R46, RZ, 0xffffffff, P0 ;  /* 0xffffffffff2e7807 */ /* 0x000fe40000000000 */
[----:B------:R-:W-:Y:S02]  /*c470*/  ISETP.GE.AND P5, PT, R13, R28, PT ;  /* 0x0000001c0d00720c */ /* 0x000fe40003fa6270 */
[----:B------:R-:W-:-:S02]  /*c480*/  ISETP.GE.U32.AND P0, PT, R0, R47, PT ;  /* 0x0000002f0000720c */ /* 0x000fc40003f06070 */
[----:B------:R-:W-:Y:S02]  /*c490*/  LOP3.LUT R44, R44, 0x1, RZ, 0xc0, !PT ;  /* 0x000000012c2c7812 */ /* 0x000fe400078ec0ff */
[----:B-----5:R-:W-:Y:S02]  /*c4a0*/  ISETP.NE.AND P4, PT, R43, R26, PT ;  /* 0x0000001a2b00720c */ /* 0x020fe40003f85270 */
[----:B------:R-:W-:Y:S02]  /*c4b0*/  @P6 SEL R48, RZ, 0xffffffff, P5 ;  /* 0xffffffffff306807 */ /* 0x000fe40002800000 */
[----:B------:R-:W-:Y:S02]  /*c4c0*/  ISETP.GE.AND.EX P0, PT, R3, RZ, PT, P0 ;  /* 0x000000ff0300720c */ /* 0x000fe40003f06300 */
[----:B------:R-:W-:Y:S02]  /*c4d0*/  ISETP.GE.AND P6, PT, R8, R29, PT ;  /* 0x0000001d0800720c */ /* 0x000fe40003fc6270 */
[----:B------:R-:W-:-:S02]  /*c4e0*/  ISETP.NE.U32.AND P3, PT, R44, 0x1, PT ;  /* 0x000000012c00780c */ /* 0x000fc40003f65070 */
[----:B------:R-:W-:Y:S02]  /*c4f0*/  SEL R44, RZ, 0xffffffff, P0 ;  /* 0xffffffffff2c7807 */ /* 0x000fe40000000000 */
[----:B------:R-:W-:Y:S02]  /*c500*/  @P1 SEL R46, RZ, 0xffffffff, P6 ;  /* 0xffffffffff2e1807 */ /* 0x000fe40003000000 */
[-C--:B------:R-:W-:Y:S02]  /*c510*/  SEL R36, R36, R41.reuse, !P3 ;  /* 0x0000002924247207 */ /* 0x080fe40005800000 */
[----:B------:R-:W-:Y:S01]  /*c520*/  SEL R32, R32, R41, !P2 ;  /* 0x0000002920207207 */ /* 0x000fe20005000000 */
[----:B------:R-:W-:Y:S01]  /*c530*/  IMAD.IADD R41, R47, 0x1, R40 ;  /* 0x000000012f297824 */ /* 0x000fe200078e0228 */
[----:B------:R-:W-:Y:S02]  /*c540*/  ISETP.GE.U32.AND P0, PT, R10, R47, PT ;  /* 0x0000002f0a00720c */ /* 0x000fe40003f06070 */
[----:B------:R-:W-:Y:S01]  /*c550*/  ISETP.NE.AND P1, PT, R6, R27, PT ;  /* 0x0000001b0600720c */ /* 0x000fe20003f25270 */
[----:B------:R-:W-:Y:S01]  /*c560*/  IMAD R51, R40, 0x3, R41 ;  /* 0x0000000328337824 */ /* 0x000fe200078e0229 */
[----:B------:R-:W-:-:S02]  /*c570*/  ISETP.GE.AND P6, PT, R43, R26, PT ;  /* 0x0000001a2b00720c */ /* 0x000fc40003fc6270 */
[----:B------:R-:W-:Y:S02]  /*c580*/  LOP3.LUT R49, R49, 0x1, RZ, 0xc0, !PT ;  /* 0x0000000131317812 */ /* 0x000fe400078ec0ff */
[----:B------:R-:W-:Y:S02]  /*c590*/  ISETP.GE.AND.EX P0, PT, R11, RZ, PT, P0 ;  /* 0x000000ff0b00720c */ /* 0x000fe40003f06300 */
[----:B------:R-:W-:Y:S02]  /*c5a0*/  @P4 SEL R44, RZ, 0xffffffff, P6 ;  /* 0xffffffffff2c4807 */ /* 0x000fe40003000000 */
[----:B------:R-:W-:Y:S02]  /*c5b0*/  ISETP.NE.U32.AND P4, PT, R49, 0x1, PT ;  /* 0x000000013100780c */ /* 0x000fe40003f85070 */
[----:B------:R-:W-:Y:S02]  /*c5c0*/  SEL R49, RZ, 0xffffffff, P0 ;  /* 0xffffffffff317807 */ /* 0x000fe40000000000 */
[----:B------:R-:W-:-:S02]  /*c5d0*/  ISETP.GE.AND P0, PT, R6, R27, PT ;  /* 0x0000001b0600720c */ /* 0x000fc40003f06270 */
[----:B------:R-:W-:Y:S02]  /*c5e0*/  ISETP.GE.U32.AND P5, PT, R51, R42, PT ;  /* 0x0000002a3300720c */ /* 0x000fe40003fa6070 */
[----:B------:R-:W-:Y:S02]  /*c5f0*/  @P1 SEL R49, RZ, 0xffffffff, P0 ;  /* 0xffffffffff311807 */ /* 0x000fe40000000000 */
[----:B------:R-:W-:Y:S02]  /*c600*/  LOP3.LUT R50, R50, 0x1, RZ, 0xc0, !PT ;  /* 0x0000000132327812 */ /* 0x000fe400078ec0ff */
[----:B------:R-:W-:Y:S02]  /*c610*/  LOP3.LUT R48, R48, 0x1, RZ, 0xc0, !PT ;  /* 0x0000000130307812 */ /* 0x000fe400078ec0ff */
[----:B------:R-:W-:Y:S02]  /*c620*/  LOP3.LUT R46, R46, 0x1, RZ, 0xc0, !PT ;  /* 0x000000012e2e7812 */ /* 0x000fe400078ec0ff */
[----:B------:R-:W-:-:S02]  /*c630*/  LOP3.LUT R44, R44, 0x1, RZ, 0xc0, !PT ;  /* 0x000000012c2c7812 */ /* 0x000fc400078ec0ff */
[----:B------:R-:W-:Y:S02]  /*c640*/  LOP3.LUT R49, R49, 0x1, RZ, 0xc0, !PT ;  /* 0x0000000131317812 */ /* 0x000fe400078ec0ff */
[----:B------:R-:W-:Y:S02]  /*c650*/  SEL R37, R37, R20, !P3 ;  /* 0x0000001425257207 */ /* 0x000fe40005800000 */
[----:B------:R-:W-:Y:S02]  /*c660*/  SEL R35, R35, RZ, !P3 ;  /* 0x000000ff23237207 */ /* 0x000fe40005800000 */
[----:B------:R-:W-:Y:S02]  /*c670*/  SEL R34, R34, R21, !P2 ;  /* 0x0000001522227207 */ /* 0x000fe40005000000 */
[----:B------:R-:W-:Y:S02]  /*c680*/  SEL R33, R33, RZ, !P2 ;  /* 0x000000ff21217207 */ /* 0x000fe40005000000 */
[----:B------:R-:W-:-:S02]  /*c690*/  ISETP.NE.U32.AND P6, PT, R50, 0x1, PT ;  /* 0x000000013200780c */ /* 0x000fc40003fc5070 */
[----:B------:R-:W-:Y:S02]  /*c6a0*/  ISETP.NE.U32.AND P1, PT, R48, 0x1, PT ;  /* 0x000000013000780c */ /* 0x000fe40003f25070 */
[----:B------:R-:W-:Y:S02]  /*c6b0*/  ISETP.NE.U32.AND P0, PT, R46, 0x1, PT ;  /* 0x000000012e00780c */ /* 0x000fe40003f05070 */
[----:B------:R-:W-:Y:S02]  /*c6c0*/  ISETP.NE.U32.AND P3, PT, R44, 0x1, PT ;  /* 0x000000012c00780c */ /* 0x000fe40003f65070 */
[----:B------:R-:W-:Y:S02]  /*c6d0*/  ISETP.NE.U32.AND P2, PT, R49, 0x1, PT ;  /* 0x000000013100780c */ /* 0x000fe40003f45070 */
[-C--:B------:R-:W-:Y:S02]  /*c6e0*/  SEL R15, R15, R45.reuse, !P4 ;  /* 0x0000002d0f0f7207 */ /* 0x080fe40006000000 */
[----:B------:R-:W-:-:S02]  /*c6f0*/  SEL R12, R12, R45, !P6 ;  /* 0x0000002d0c0c7207 */ /* 0x000fc40007000000 */
        /* <DEDUP_REMOVED lines=13> */
[----:B------:R-:W-:Y:S02]  /*c7d0*/  SEL R3, R3, RZ, !P3 ;  /* 0x000000ff03037207 */ /* 0x000fe40005800000 */
[----:B------:R-:W-:Y:S02]  /*c7e0*/  SEL R6, R6, R27, !P2 ;  /* 0x0000001b06067207 */ /* 0x000fe40005000000 */
[----:B------:R-:W-:Y:S01]  /*c7f0*/  SEL R11, R11, RZ, !P2 ;  /* 0x000000ff0b0b7207 */ /* 0x000fe20005000000 */
[----:B------:R-:W-:Y:S06]  /*c800*/  @!P5 BRA `(.L_x_3435) ;  /* 0xfffffff80044d947 */ /* 0x000fec000383ffff */
[----:B------:R-:W-:Y:S05]  /*c810*/  BSYNC B1 ;  /* 0x0000000000017941 */ /* 0x000fea0003800000 */
.L_x_3434:
[----:B------:R-:W-:Y:S05]  /*c820*/  BSYNC B0 ;  /* 0x0000000000007941 */ /* 0x000fea0003800000 */
.L_x_3433:
        /* <DEDUP_REMOVED lines=27> */
.L_x_3437:
[----:B------:R-:W-:Y:S05]  /*c9e0*/  BSYNC B0 ;  /* 0x0000000000007941 */ /* 0x000fea0003800000 */
.L_x_3436:
[----:B------:R-:W-:Y:S04]  /*c9f0*/  BSSY B0, `(.L_x_3438) ;  /* 0x0000063000007945 */ /* 0x000fe80003800000 */
[----:B------:R-:W-:Y:S05]  /*ca00*/  @P1 BRA `(.L_x_3439) ;  /* 0x0000000400841947 */ /* 0x000fea0003800000 */
[----:B-----5:R-:W-:Y:S02]  /*ca10*/  ISETP.NE.AND P2, PT, R34, R21, PT ;  /* 0x000000152200720c */ /* 0x020fe40003f45270 */
[----:B------:R-:W-:Y:S02]  /*ca20*/  ISETP.NE.AND P3, PT, R37, R20, PT ;  /* 0x000000142500720c */ /* 0x000fe40003f65270 */
[----:B------:R-:W-:Y:S02]  /*ca30*/  ISETP.GE.U32.AND P1, PT, R32, R41, PT ;  /* 0x000000292000720c */ /* 0x000fe40003f26070 */
[----:B------:R-:W-:Y:S02]  /*ca40*/  ISETP.GE.AND P5, PT, R34, R21, PT ;  /* 0x000000152200720c */ /* 0x000fe40003fa6270 */
[----:B------:R-:W-:Y:S02]  /*ca50*/  ISETP.GE.U32.AND P0, PT, R36, R41, PT ;  /* 0x000000292400720c */ /* 0x000fe40003f06070 */
[----:B------:R-:W-:-:S02]  /*ca60*/  ISETP.GE.AND.EX P1, PT, R33, RZ, PT, P1 ;  /* 0x000000ff2100720c */ /* 0x000fc40003f26310 */
[----:B------:R-:W-:Y:S02]  /*ca70*/  IADD3 R39, R41, R40, RZ ;  /* 0x0000002829277210 */ /* 0x000fe40007ffe0ff */
[----:B------:R-:W-:Y:S02]  /*ca80*/  ISETP.GE.AND P4, PT, R37, R20, PT ;  /* 0x000000142500720c */ /* 0x000fe40003f86270 */
[----:B0-----:R-:W-:Y:S02]  /*ca90*/  SEL R19, RZ, 0xffffffff, P5 ;  /* 0xffffffffff137807 */ /* 0x001fe40002800000 */
[----:B------:R-:W-:Y:S02]  /*caa0*/  ISETP.GE.AND.EX P0, PT, R35, RZ, PT, P0 ;  /* 0x000000ff2300720c */ /* 0x000fe40003f06300 */
[----:B------:R-:W-:Y:S02]  /*cab0*/  @!P2 SEL R19, RZ, 0xffffffff, P1 ;  /* 0xffffffffff13a807 */ /* 0x000fe40000800000 */
[----:B------:R-:W-:-:S02]  /*cac0*/  ISETP.GE.U32.AND P2, PT, R39, R42, PT ;  /* 0x0000002a2700720c */ /* 0x000fc40003f46070 */
        /* <DEDUP_REMOVED lines=85> */
.L_x_3439:
[----:B------:R-:W-:Y:S05]  /*d020*/  BSYNC B0 ;  /* 0x0000000000007941 */ /* 0x000fea0003800000 */
.L_x_3438:
[----:B------:R-:W-:Y:S02]  /*d030*/  ISETP.NE.AND P2, PT, R34, R16, PT ;  /* 0x000000102200720c */ /* 0x000fe40003f45270 */
[C---:B------:R-:W-:Y:S02]  /*d040*/  ISETP.NE.AND P3, PT, R37.reuse, R31, PT ;  /* 0x0000001f2500720c */ /* 0x040fe40003f65270 */
[----:B------:R-:W-:Y:S02]  /*d050*/  ISETP.GE.U32.AND P1, PT, R32, R12, PT ;  /* 0x0000000c2000720c */ /* 0x000fe40003f26070 */
[----:B------:R-:W-:Y:S02]  /*d060*/  ISETP.GE.U32.AND P0, PT, R36, R15, PT ;  /* 0x0000000f2400720c */ /* 0x000fe40003f06070 */
[----:B------:R-:W-:Y:S02]  /*d070*/  ISETP.GE.AND P5, PT, R34, R16, PT ;  /* 0x000000102200720c */ /* 0x000fe40003fa6270 */
[----:B------:R-:W-:-:S02]  /*d080*/  ISETP.GE.AND P4, PT, R37, R31, PT ;  /* 0x0000001f2500720c */ /* 0x000fc40003f86270 */
[----:B------:R-:W-:Y:S02]  /*d090*/  ISETP.GE.AND.EX P1, PT, R33, R14, PT, P1 ;  /* 0x0000000e2100720c */ /* 0x000fe40003f26310 */
[----:B------:R-:W-:Y:S02]  /*d0a0*/  ISETP.GE.AND.EX P0, PT, R35, R30, PT, P0 ;  /* 0x0000001e2300720c */ /* 0x000fe40003f06300 */
[----:B0-----:R-:W-:Y:S02]  /*d0b0*/  SEL R19, RZ, 0xffffffff, P5 ;  /* 0xffffffffff137807 */ /* 0x001fe40002800000 */
        /* <DEDUP_REMOVED lines=10> */
[----:B------:R-:W-:Y:S02]  /*d160*/  ISETP.NE.AND P3, PT, R19, R8, PT ;  /* 0x000000081300720c */ /* 0x000fe40003f65270 */
[----:B------:R-:W-:Y:S02]  /*d170*/  SEL R15, R32, R12, !P1 ;  /* 0x0000000c200f7207 */ /* 0x000fe40004800000 */
[----:B------:R-:W-:Y:S02]  /*d180*/  ISETP.NE.AND P2, PT, R18, R13, PT ;  /* 0x0000000d1200720c */ /* 0x000fe40003f45270 */
        /* <DEDUP_REMOVED lines=19> */
[----:B------:R-:W-:-:S02]  /*d2c0*/  ISETP.NE.AND P2, PT, R19, R6, PT ;  /* 0x000000061300720c */ /* 0x000fc40003f45270 */
[----:B------:R-:W-:Y:S02]  /*d2d0*/  SEL R7, R15, R4, !P1 ;  /* 0x000000040f077207 */ /* 0x000fe40004800000 */
[----:B------:R-:W-:Y:S02]  /*d2e0*/  ISETP.NE.AND P3, PT, R18, R43, PT ;  /* 0x0000002b1200720c */ /* 0x000fe40003f65270 */
        /* <DEDUP_REMOVED lines=23> */
.L_x_3416:
[----:B------:R-:W0:Y:S01]  /*d460*/  LDC R0, c[0x0][0x234] ;  /* 0x00008d00ff007b82 */ /* 0x000e220000000800 */
[----:B------:R-:W-:Y:S07]  /*d470*/  BSSY B0, `(.L_x_3440) ;  /* 0x000009c000007945 */ /* 0x000fee0003800000 */
[----:B------:R-:W1:Y:S08]  /*d480*/  LDC R4, c[0x0][0x218] ;  /* 0x00008600ff047b82 */ /* 0x000e700000000800 */
[----:B------:R-:W2:Y:S08]  /*d490*/  LDC R13, c[0x0][0x220] ;  /* 0x00008800ff0d7b82 */ /* 0x000eb00000000800 */
[----:B------:R-:W3:Y:S01]  /*d4a0*/  LDC R33, c[0x0][0x224] ;  /* 0x00008900ff217b82 */ /* 0x000ee20000000800 */
[----:B0-----:R-:W-:-:S05]  /*d4b0*/  IMAD R3, R0, 0x3, R41 ;  /* 0x0000000300037824 */ /* 0x001fca00078e0229 */
[----:B------:R-:W-:Y:S01]  /*d4c0*/  ISETP.GE.U32.AND P0, PT, R3, R42, PT ;  /* 0x0000002a0300720c */ /* 0x000fe20003f06070 */
[----:B------:R-:W-:Y:S01]  /*d4d0*/  IMAD.MOV.U32 R3, RZ, RZ, R41 ;  /* 0x000000ffff037224 */ /* 0x000fe200078e0029 */
[----:B-1----:R-:W-:Y:S01]  /*d4e0*/  MOV R8, R4 ;  /* 0x0000000400087202 */ /* 0x002fe20000000f00 */
        /* <DEDUP_REMOVED lines=8> */
[--C-:B------:R-:W-:Y:S01]  /*d570*/  IMAD.MOV.U32 R14, RZ, RZ, R13.reuse ;  /* 0x000000ffff0e7224 */ /* 0x100fe200078e000d */
[----:B---3--:R-:W-:Y:S01]  /*d580*/  MOV R37, R33 ;  /* 0x0000002100257202 */ /* 0x008fe20000000f00 */
        /* <DEDUP_REMOVED lines=16> */
[--C-:B------:R-:W-:Y:S01]  /*d690*/  IMAD.MOV.U32 R16, RZ, RZ, R13.reuse ;  /* 0x000000ffff107224 */ /* 0x100fe200078e000d */
[----:B------:R-:W-:Y:S01]  /*d6a0*/  MOV R11, R4 ;  /* 0x00000004000b7202 */ /* 0x000fe20000000f00 */
        /* <DEDUP_REMOVED lines=11> */
[----:B------:R-:W-:-:S07]  /*d760*/  IMAD.MOV.U32 R10, RZ, RZ, R4 ;  /* 0x000000ffff0a7224 */ /* 0x000fce00078e0004 */
.L_x_3442:
[----:B------:R-:W-:Y:S01]  /*d770*/  SHF.R.U32.HI R25, RZ, 0x1, R3 ;  /* 0x00000001ff197819 */ /* 0x000fe20000011603 */
[----:B------:R-:W-:-:S04]  /*d780*/  IMAD.IADD R41, R3, 0x1, R0 ;  /* 0x0000000103297824 */ /* 0x000fc800078e0200 */
[----:B------:R-:W-:Y:S01]  /*d790*/  IMAD.WIDE.U32 R24, R25, 0x8, R18 ;  /* 0x0000000819187825 */ /* 0x000fe200078e0012 */
[----:B------:R-:W-:-:S05]  /*d7a0*/  SHF.R.U32.HI R27, RZ, 0x1, R41 ;  /* 0x00000001ff1b7819 */ /* 0x000fca0000011629 */
[----:B------:R-:W2:Y:S01]  /*d7b0*/  LDG.E.64 R24, desc[UR60][R24.64] ;  /* 0x0000003c18187981 */ /* 0x000ea2000c1e1b00 */
[----:B------:R-:W-:-:S04]  /*d7c0*/  IMAD.WIDE.U32 R26, R27, 0x8, R18 ;  /* 0x000000081b1a7825 */ /* 0x000fc800078e0012 */
[--C-:B------:R-:W-:Y:S02]  /*d7d0*/  IMAD.IADD R43, R41, 0x1, R0.reuse ;  /* 0x00000001292b7824 */ /* 0x100fe400078e0200 */
[----:B------:R-:W3:Y:S02]  /*d7e0*/  LDG.E.64 R26, desc[UR60][R26.64] ;  /* 0x0000003c1a1a7981 */ /* 0x000ee4000c1e1b00 */
[----:B------:R-:W-:Y:S01]  /*d7f0*/  IMAD.IADD R45, R43, 0x1, R0 ;  /* 0x000000012b2d7824 */ /* 0x000fe200078e0200 */
[----:B------:R-:W-:-:S05]  /*d800*/  SHF.R.U32.HI R31, RZ, 0x1, R43 ;  /* 0x00000001ff1f7819 */ /* 0x000fca000001162b */
[----:B------:R-:W-:Y:S01]  /*d810*/  IMAD.WIDE.U32 R30, R31, 0x8, R18 ;  /* 0x000000081f1e7825 */ /* 0x000fe200078e0012 */
[----:B------:R-:W-:-:S05]  /*d820*/  SHF.R.U32.HI R29, RZ, 0x1, R45 ;  /* 0x00000001ff1d7819 */ /* 0x000fca000001162d */
        /* <DEDUP_REMOVED lines=25> */
[----:B----4-:R-:W-:Y:S02]  /*d9c0*/  ISETP.NE.AND P6, PT, R7, R30, PT ;  /* 0x0000001e0700720c */ /* 0x010fe40003fc5270 */
[----:B------:R-:W-:-:S02]  /*d9d0*/  ISETP.GE.AND.EX P0, PT, R38, RZ, PT, P0 ;  /* 0x000000ff2600720c */ /* 0x000fc40003f06300 */
[----:B------:R-:W-:Y:S02]  /*d9e0*/  LOP3.LUT R46, R46, 0x1, RZ, 0xc0, !PT ;  /* 0x000000012e2e7812 */ /* 0x000fe400078ec0ff */
        /* <DEDUP_REMOVED lines=68> */
.L_x_3441:
[----:B------:R-:W-:Y:S05]  /*de30*/  BSYNC B0 ;  /* 0x0000000000007941 */ /* 0x000fea0003800000 */
.L_x_3440:
        /* <DEDUP_REMOVED lines=15> */
[----:B------:R-:W-:Y:S02]  /*df30*/  IADD3 R43, R41, R0, RZ ;  /* 0x00000000292b7210 */ /* 0x000fe40007ffe0ff */
[----:B------:R-:W-:Y:S02]  /*df40*/  SHF.R.U32.HI R31, RZ, 0x1, R41 ;  /* 0x00000001ff1f7819 */ /* 0x000fe40000011629 */
[----:B------:R-:W-:-:S03]  /*df50*/  ISETP.GE.U32.AND P0, PT, R43, R42, PT ;  /* 0x0000002a2b00720c */ /* 0x000fc60003f06070 */
[----:B------:R-:W-:-:S06]  /*df60*/  IMAD.WIDE.U32 R30, R31, 0x8, R18 ;  /* 0x000000081f1e7825 */ /* 0x000fcc00078e0012 */
[----:B------:R-:W5:Y:S04]  /*df70*/  LDG.E.64 R30, desc[UR60][R30.64] ;  /* 0x0000003c1e1e7981 */ /* 0x000f68000c1e1b00 */
[----:B------:R-:W-:-:S05]  /*df80*/  @!P0 SHF.R.U32.HI R41, RZ, 0x1, R43 ;  /* 0x00000001ff298819 */ /* 0x000fca000001162b */
[----:B------:R-:W-:-:S05]  /*df90*/  @!P0 IMAD.WIDE.U32 R18, R41, 0x8, R18 ;  /* 0x0000000829128825 */ /* 0x000fca00078e0012 */
[----:B------:R0:W5:Y:S02]  /*dfa0*/  @!P0 LDG.E.64 R28, desc[UR60][R18.64] ;  /* 0x0000003c121c8981 */ /* 0x000164000c1e1b00 */
.L_x_3444:
[----:B------:R-:W-:Y:S05]  /*dfb0*/  BSYNC B0 ;  /* 0x0000000000007941 */ /* 0x000fea0003800000 */
.L_x_3443:
[----:B------:R-:W-:Y:S04]  /*dfc0*/  BSSY B0, `(.L_x_3445) ;  /* 0x0000063000007945 */ /* 0x000fe80003800000 */
[----:B------:R-:W-:Y:S05]  /*dfd0*/  @P1 BRA `(.L_x_3446) ;  /* 0x0000000400841947 */ /* 0x000fea0003800000 */
[----:B-----5:R-:W-:Y:S01]  /*dfe0*/  ISETP.NE.AND P2, PT, R10, R25, PT ;  /* 0x000000190a00720c */ /* 0x020fe20003f45270 */
[----:B------:R-:W-:Y:S01]  /*dff0*/  IMAD.IADD R41, R3, 0x1, R0 ;  /* 0x0000000103297824 */ /* 0x000fe200078e0200 */
[----:B------:R-:W-:Y:S02]  /*e000*/  ISETP.NE.AND P3, PT, R11, R24, PT ;  /* 0x000000180b00720c */ /* 0x000fe40003f65270 */
[----:B------:R-:W-:Y:S02]  /*e010*/  ISETP.GE.U32.AND P1, PT, R32, R3, PT ;  /* 0x000000032000720c */ /* 0x000fe40003f26070 */
[----:B------:R-:W-:Y:S02]  /*e020*/  ISETP.GE.AND P5, PT, R10, R25, PT ;  /* 0x000000190a00720c */ /* 0x000fe40003fa6270 */
[----:B------:R-:W-:Y:S02]  /*e030*/  ISETP.GE.U32.AND P0, PT, R34, R3, PT ;  /* 0x000000032200720c */ /* 0x000fe40003f06070 */
[----:B------:R-:W-:-:S02]  /*e040*/  ISETP.GE.AND.EX P1, PT, R40, RZ, PT, P1 ;  /* 0x000000ff2800720c */ /* 0x000fc40003f26310 */
[----:B------:R-:W-:Y:S02]  /*e050*/  ISETP.GE.AND P4, PT, R11, R24, PT ;  /* 0x000000180b00720c */ /* 0x000fe40003f86270 */
[----:B0-----:R-:W-:Y:S02]  /*e060*/  SEL R19, RZ, 0xffffffff, P5 ;  /* 0xffffffffff137807 */ /* 0x001fe40002800000 */
        /* <DEDUP_REMOVED lines=41> */
[C---:B------:R-:W-:Y:S01]  /*e300*/  ISETP.NE.AND P2, PT, R6.reuse, R31, PT ;  /* 0x0000001f0600720c */ /* 0x040fe20003f45270 */
        /* <DEDUP_REMOVED lines=24> */
[-C--:B------:R-:W-:Y:S02]  /*e490*/  ISETP.NE.AND P3, PT, R5, R28.reuse, PT ;  /* 0x0000001c0500720c */ /* 0x080fe40003f65270 */
        /* <DEDUP_REMOVED lines=21> */
.L_x_3446:
[----:B------:R-:W-:Y:S05]  /*e5f0*/  BSYNC B0 ;  /* 0x0000000000007941 */ /* 0x000fea0003800000 */
.L_x_3445:
[CC--:B------:R-:W-:Y:S02]  /*e600*/  ISETP.NE.AND P3, PT, R11.reuse, R9.reuse, PT ;  /* 0x000000090b00720c */ /* 0x0c0fe40003f65270 */
        /* <DEDUP_REMOVED lines=19> */
[----:B------:R-:W-:Y:S02]  /*e740*/  ISETP.NE.AND P2, PT, R0, R7, PT ;  /* 0x000000070000720c */ /* 0x000fe40003f45270 */
        /* <DEDUP_REMOVED lines=20> */
[----:B------:R-:W-:-:S02]  /*e890*/  SEL R8, R16, R13, !P1 ;  /* 0x0000000d10087207 */ /* 0x000fc40004800000 */
[----:B------:R-:W-:Y:S02]  /*e8a0*/  ISETP.NE.AND P3, PT, R6, R5, PT ;  /* 0x000000050600720c */ /* 0x000fe40003f65270 */
        /* <DEDUP_REMOVED lines=22> */
[----:B------:R-:W-:-:S07]  /*ea10*/  SEL R43, R6, R5, !P0 ;  /* 0x00000005062b7207 */ /* 0x000fce0004000000 */
.L_x_3400:
[----:B------:R-:W-:Y:S05]  /*ea20*/  BSYNC B6 ;  /* 0x0000000000067941 */ /* 0x000fea0003800000 */
.L_x_3399:
[----:B------:R-:W-:Y:S02]  /*ea30*/  ULDC UR4, c[0x0][0x244] ;  /* 0x0000910000047ab9 */ /* 0x000fe40000000800 */
[----:B------:R-:W-:-:S13]  /*ea40*/  ISETP.NE.AND P0, PT, RZ, UR4, PT ;  /* 0x00000004ff007c0c */ /* 0x000fda000bf05270 */
[----:B------:R-:W-:Y:S05]  /*ea50*/  @!P0 BRA `(.L_x_3447) ;  /* 0x0000000000fc8947 */ /* 0x000fea0003800000 */
[----:B------:R-:W2:Y:S01]  /*ea60*/  S2R R6, SR_CgaCtaId ;  /* 0x0000000000067919 */ /* 0x000ea20000008800 */
[----:B-----5:R-:W3:Y:S01]  /*ea70*/  LDC R20, c[0x0][RZ] ;  /* 0x00000000ff147b82 */ /* 0x020ee20000000800 */
[----:B------:R-:W-:-:S05]  /*ea80*/  MOV R4, 0x400 ;  /* 0x0000040000047802 */ /* 0x000fca0000000f00 */
[----:B------:R-:W-:Y:S02]  /*ea90*/  VIADD R5, R4, 0x10 ;  /* 0x0000001004057836 */ /* 0x000fe40000000000 */
[----:B------:R-:W4:Y:S01]  /*eaa0*/  LDC R21, c[0x0][0x4] ;  /* 0x00000100ff157b82 */ /* 0x000f220000000800 */
[----:B---3--:R-:W-:Y:S02]  /*eab0*/  IMAD R4, R2, R20, R17 ;  /* 0x0000001402047224 */ /* 0x008fe400078e0211 */
[----:B--2---:R-:W-:Y:S02]  /*eac0*/  LEA R13, R6, R5, 0x18 ;  /* 0x00000005060d7211 */ /* 0x004fe400078ec0ff */
[----:B------:R-:W-:Y:S02]  /*ead0*/  MOV R5, R3 ;  /* 0x0000000300057202 */ /* 0x000fe40000000f00 */
[----:B----4-:R-:W-:Y:S01]  /*eae0*/  SHF.R.U32.HI R10, RZ, 0x1, R21 ;  /* 0x00000001ff0a7819 */ /* 0x010fe20000011615 */
[----:B------:R-:W-:-:S02]  /*eaf0*/  IMAD R6, R4, 0x20, R13 ;  /* 0x0000002004067824 */ /* 0x000fc400078e020d */
[----:B------:R-:W-:Y:S01]  /*eb00*/  IMAD.MOV.U32 R4, RZ, RZ, R0 ;  /* 0x000000ffff047224 */ /* 0x000fe200078e0000 */
[----:B------:R-:W-:Y:S02]  /*eb10*/  ISETP.NE.AND P0, PT, R10, RZ, PT ;  /* 0x000000ff0a00720c */ /* 0x000fe40003f05270 */
[----:B------:R2:W-:Y:S04]  /*eb20*/  STS.64 [R6+0x18], R8 ;  /* 0x0000180806007388 */ /* 0x0005e80000000a00 */
[----:B------:R2:W-:Y:S04]  /*eb30*/  STS.64 [R6+0x8], R4 ;  /* 0x0000080406007388 */ /* 0x0005e80000000a00 */
[----:B------:R2:W-:Y:S04]  /*eb40*/  STS [R6], R43 ;  /* 0x0000002b06007388 */ /* 0x0005e80000000800 */
[----:B------:R2:W-:Y:S01]  /*eb50*/  STS [R6+0x10], R7 ;  /* 0x0000100706007388 */ /* 0x0005e20000000800 */
[----:B------:R-:W-:Y:S05]  /*eb60*/  @!P0 BRA `(.L_x_3447) ;  /* 0x0000000000b88947 */ /* 0x000fea0003800000 */
.L_x_3450:
[--C-:B0-2---:R-:W-:Y:S01]  /*eb70*/  IMAD.IADD R4, R2, 0x1, R10.reuse ;  /* 0x0000000102047824 */ /* 0x105fe200078e020a */
[----:B------:R-:W-:Y:S05]  /*eb80*/  WARPSYNC.ALL ;  /* 0x0000000000007948 */ /* 0x000fea0003800000 */
[----:B------:R-:W-:Y:S01]  /*eb90*/  BAR.SYNC.DEFER_BLOCKING 0x0 ;  /* 0x0000000000007b1d */ /* 0x000fe20000010000 */
[----:B------:R-:W-:Y:S02]  /*eba0*/  ISETP.GE.U32.AND P0, PT, R4, R21, PT ;  /* 0x000000150400720c */ /* 0x000fe40003f06070 */
[----:B------:R-:W-:Y:S02]  /*ebb0*/  ISETP.GT.AND P2, PT, R10, 0x1, PT ;  /* 0x000000010a00780c */ /* 0x000fe40003f44270 */
[----:B------:R-:W-:Y:S01]  /*ebc0*/  ISETP.GE.U32.OR P0, PT, R2, R10, P0 ;  /* 0x0000000a0200720c */ /* 0x000fe20000706470 */
[----:B------:R-:W-:Y:S01]  /*ebd0*/  BSSY B0, `(.L_x_3448) ;  /* 0x0000025000007945 */ /* 0x000fe20003800000 */
[----:B0-----:R-:W-:-:S11]  /*ebe0*/  SHF.R.S32.HI R19, RZ, 0x1, R10 ;  /* 0x00000001ff137819 */ /* 0x001fd6000001140a */
[----:B------:R-:W-:Y:S05]  /*ebf0*/  @P0 BRA `(.L_x_3449) ;  /* 0x0000000000880947 */ /* 0x000fea0003800000 */
[----:B------:R-:W-:-:S04]  /*ec00*/  IMAD R4, R4, R20, R17 ;  /* 0x0000001404047224 */ /* 0x000fc800078e0211 */
[----:B------:R-:W-:-:S05]  /*ec10*/  IMAD R12, R4, 0x20, R13 ;  /* 0x00000020040c7824 */ /* 0x000fca00078e020d */
[----:B------:R-:W0:Y:S04]  /*ec20*/  LDS R14, [R12] ;  /* 0x000000000c0e7984 */ /* 0x000e280000000800 */
[----:B------:R-:W2:Y:S04]  /*ec30*/  LDS R16, [R12+0x10] ;  /* 0x000010000c107984 */ /* 0x000ea80000000800 */
[----:B------:R-:W3:Y:S04]  /*ec40*/  LDS.64 R4, [R12+0x8] ;  /* 0x000008000c047984 */ /* 0x000ee80000000a00 */
[----:B------:R-:W4:Y:S01]  /*ec50*/  LDS.64 R10, [R12+0x18] ;  /* 0x000018000c0a7984 */ /* 0x000f220000000a00 */
[----:B0-----:R-:W-:-:S02]  /*ec60*/  ISETP.NE.AND P3, PT, R43, R14, PT ;  /* 0x0000000e2b00720c */ /* 0x001fc40003f65270 */
[----:B------:R-:W-:Y:S02]  /*ec70*/  ISETP.GE.AND P5, PT, R43, R14, PT ;  /* 0x0000000e2b00720c */ /* 0x000fe40003fa6270 */
[C---:B--2---:R-:W-:Y:S02]  /*ec80*/  ISETP.NE.AND P4, PT, R7.reuse, R16, PT ;  /* 0x000000100700720c */ /* 0x044fe40003f85270 */
[----:B------:R-:W-:Y:S02]  /*ec90*/  SEL R15, RZ, 0xffffffff, P5 ;  /* 0xffffffffff0f7807 */ /* 0x000fe40002800000 */
[----:B---3--:R-:W-:Y:S02]  /*eca0*/  ISETP.GE.U32.AND P0, PT, R0, R4, PT ;  /* 0x000000040000720c */ /* 0x008fe40003f06070 */
[----:B------:R-:W-:Y:S02]  /*ecb0*/  ISETP.GE.AND P6, PT, R7, R16, PT ;  /* 0x000000100700720c */ /* 0x000fe40003fc6270 */
[----:B------:R-:W-:-:S02]  /*ecc0*/  ISETP.GE.AND.EX P0, PT, R3, R5, PT, P0 ;  /* 0x000000050300720c */ /* 0x000fc40003f06300 */
[----:B----4-:R-:W-:Y:S02]  /*ecd0*/  ISETP.GE.U32.AND P1, PT, R8, R10, PT ;  /* 0x0000000a0800720c */ /* 0x010fe40003f26070 */
[----:B------:R-:W-:Y:S02]  /*ece0*/  @!P3 SEL R15, RZ, 0xffffffff, P0 ;  /* 0xffffffffff0fb807 */ /* 0x000fe40000000000 */
[----:B------:R-:W-:Y:S02]  /*ecf0*/  ISETP.GE.AND.EX P1, PT, R9, R11, PT, P1 ;  /* 0x0000000b0900720c */ /* 0x000fe40003f26310 */
[----:B------:R-:W-:Y:S02]  /*ed00*/  SEL R18, RZ, 0xffffffff, P6 ;  /* 0xffffffffff127807 */ /* 0x000fe40003000000 */
[----:B------:R-:W-:Y:S02]  /*ed10*/  LOP3.LUT R15, R15, 0x1, RZ, 0xc0, !PT ;  /* 0x000000010f0f7812 */ /* 0x000fe400078ec0ff */
[----:B------:R-:W-:-:S02]  /*ed20*/  @!P4 SEL R18, RZ, 0xffffffff, P1 ;  /* 0xffffffffff12c807 */ /* 0x000fc40000800000 */
[----:B------:R-:W-:Y:S02]  /*ed30*/  ISETP.NE.U32.AND P0, PT, R15, 0x1, PT ;  /* 0x000000010f00780c */ /* 0x000fe40003f05070 */
[----:B------:R-:W-:Y:S02]  /*ed40*/  LOP3.LUT R18, R18, 0x1, RZ, 0xc0, !PT ;  /* 0x0000000112127812 */ /* 0x000fe400078ec0ff */
[----:B------:R-:W-:Y:S02]  /*ed50*/  SEL R0, R0, R4, !P0 ;  /* 0x0000000400007207 */ /* 0x000fe40004000000 */
[----:B------:R-:W-:Y:S02]  /*ed60*/  SEL R3, R3, R5, !P0 ;  /* 0x0000000503037207 */ /* 0x000fe40004000000 */
[----:B------:R-:W-:Y:S01]  /*ed70*/  ISETP.NE.U32.AND P1, PT, R18, 0x1, PT ;  /* 0x000000011200780c */ /* 0x000fe20003f25070 */
[----:B------:R-:W-:Y:S01]  /*ed80*/  IMAD.MOV.U32 R4, RZ, RZ, R0 ;  /* 0x000000ffff047224 */ /* 0x000fe200078e0000 */
[----:B------:R-:W-:Y:S01]  /*ed90*/  SEL R43, R43, R14, !P0 ;  /* 0x0000000e2b2b7207 */ /* 0x000fe20004000000 */
[----:B------:R-:W-:Y:S01]  /*eda0*/  IMAD.MOV.U32 R5, RZ, RZ, R3 ;  /* 0x000000ffff057224 */ /* 0x000fe200078e0003 */
[----:B------:R-:W-:-:S02]  /*edb0*/  SEL R8, R8, R10, !P1 ;  /* 0x0000000a08087207 */ /* 0x000fc40004800000 */
[----:B------:R-:W-:Y:S01]  /*edc0*/  SEL R9, R9, R11, !P1 ;  /* 0x0000000b09097207 */ /* 0x000fe20004800000 */
[----:B------:R0:W-:Y:S01]  /*edd0*/  STS [R6], R43 ;  /* 0x0000002b06007388 */ /* 0x0001e20000000800 */
[----:B------:R-:W-:-:S03]  /*ede0*/  SEL R7, R7, R16, !P1 ;  /* 0x0000001007077207 */ /* 0x000fc60004800000 */
[----:B------:R0:W-:Y:S04]  /*edf0*/  STS.64 [R6+0x8], R4 ;  /* 0x0000080406007388 */ /* 0x0001e80000000a00 */
[----:B------:R0:W-:Y:S04]  /*ee00*/  STS.64 [R6+0x18], R8 ;  /* 0x0000180806007388 */ /* 0x0001e80000000a00 */
[----:B------:R0:W-:Y:S02]  /*ee10*/  STS [R6+0x10], R7 ;  /* 0x0000100706007388 */ /* 0x0001e40000000800 */
.L_x_3449:
[----:B------:R-:W-:Y:S05]  /*ee20*/  BSYNC B0 ;  /* 0x0000000000007941 */ /* 0x000fea0003800000 */
.L_x_3448:
[----:B------:R-:W-:Y:S01]  /*ee30*/  IMAD.MOV.U32 R10, RZ, RZ, R19 ;  /* 0x000000ffff0a7224 */ /* 0x000fe200078e0013 */
[----:B------:R-:W-:Y:S06]  /*ee40*/  @P2 BRA `(.L_x_3450) ;  /* 0xfffffffc00482947 */ /* 0x000fec000383ffff */
.L_x_3447:
[----:B------:R-:W-:Y:S02]  /*ee50*/  ULDC UR4, c[0x0][0x240] ;  /* 0x0000900000047ab9 */ /* 0x000fe40000000800 */
[----:B------:R-:W-:-:S13]  /*ee60*/  ISETP.NE.AND P0, PT, RZ, UR4, PT ;  /* 0x00000004ff007c0c */ /* 0x000fda000bf05270 */
[----:B------:R-:W-:Y:S05]  /*ee70*/  @!P0 BRA `(.L_x_3451) ;  /* 0x00000004009c8947 */ /* 0x000fea0003800000 */
[----:B0-----:R-:W0:Y:S02]  /*ee80*/  LDC R19, c[0x0][RZ] ;  /* 0x00000000ff137b82 */ /* 0x001e240000000800 */
[----:B0-----:R-:W-:Y:S01]  /*ee90*/  ISETP.GT.AND P0, PT, R19, 0x20, PT ;  /* 0x000000201300780c */ /* 0x001fe20003f04270 */
[----:B--2---:R-:W-:-:S12]  /*eea0*/  IMAD.MOV.U32 R6, RZ, RZ, R19 ;  /* 0x000000ffff067224 */ /* 0x004fd800078e0013 */
[----:B------:R-:W-:Y:S05]  /*eeb0*/  @!P0 BRA `(.L_x_3452) ;  /* 0x0000000000fc8947 */ /* 0x000fea0003800000 */
[----:B------:R-:W0:Y:S01]  /*eec0*/  S2UR UR5, SR_CgaCtaId ;  /* 0x00000000000579c3 */ /* 0x000e220000008800 */
[----:B------:R-:W-:Y:S01]  /*eed0*/  UMOV UR4, 0x400 ;  /* 0x0000040000047882 */ /* 0x000fe20000000000 */
[-C--:B------:R-:W-:Y:S01]  /*eee0*/  IMAD R4, R2, R19.reuse, R17 ;  /* 0x0000001302047224 */ /* 0x080fe200078e0211 */
[----:B------:R-:W-:Y:S01]  /*eef0*/  UIADD3 UR4, UR4, 0x10, URZ ;  /* 0x0000001004047890 */ /* 0x000fe2000fffe03f */
[----:B------:R-:W-:Y:S01]  /*ef00*/  IMAD.MOV.U32 R5, RZ, RZ, R3 ;  /* 0x000000ffff057224 */ /* 0x000fe200078e0003 */
[----:B------:R-:W-:-:S04]  /*ef10*/  LEA.HI R6, R19, R19, RZ, 0x1 ;  /* 0x0000001313067211 */ /* 0x000fc800078f08ff */
[----:B------:R-:W-:Y:S01]  /*ef20*/  SHF.R.S32.HI R10, RZ, 0x1, R6 ;  /* 0x00000001ff0a7819 */ /* 0x000fe20000011406 */
[----:B------:R-:W-:-:S03]  /*ef30*/  IMAD.MOV.U32 R6, RZ, RZ, 0x20 ;  /* 0x00000020ff067424 */ /* 0x000fc600078e00ff */
[----:B------:R-:W-:Y:S01]  /*ef40*/  ISETP.GE.AND P0, PT, R10, 0x20, PT ;  /* 0x000000200a00780c */ /* 0x000fe20003f06270 */
[----:B0-----:R-:W-:-:S06]  /*ef50*/  ULEA UR4, UR5, UR4, 0x18 ;  /* 0x0000000405047291 */ /* 0x001fcc000f8ec03f */
[----:B------:R-:W-:Y:S02]  /*ef60*/  LEA R12, R4, UR4, 0x5 ;  /* 0x00000004040c7c11 */ /* 0x000fe4000f8e28ff */
[----:B------:R-:W-:-:S03]  /*ef70*/  MOV R4, R0 ;  /* 0x0000000000047202 */ /* 0x000fc60000000f00 */
[----:B------:R0:W-:Y:S04]  /*ef80*/  STS.64 [R12+0x18], R8 ;  /* 0x000018080c007388 */ /* 0x0001e80000000a00 */
[----:B------:R0:W-:Y:S04]  /*ef90*/  STS.64 [R12+0x8], R4 ;  /* 0x000008040c007388 */ /* 0x0001e80000000a00 */
[----:B------:R0:W-:Y:S04]  /*efa0*/  STS [R12], R43 ;  /* 0x0000002b0c007388 */ /* 0x0001e80000000800 */
[----:B------:R0:W-:Y:S01]  /*efb0*/  STS [R12+0x10], R7 ;  /* 0x000010070c007388 */ /* 0x0001e20000000800 */
[----:B------:R-:W-:Y:S05]  /*efc0*/  @!P0 BRA `(.L_x_3452) ;  /* 0x0000000000b88947 */ /* 0x000fea0003800000 */
[----:B------:R-:W-:-:S07]  /*efd0*/  IMAD.MOV.U32 R6, RZ, RZ, R10 ;  /* 0x000000ffff067224 */ /* 0x000fce00078e000a */
.L_x_3455:
[----:B0-----:R-:W-:Y:S01]  /*efe0*/  IMAD.IADD R4, R17, 0x1, R6 ;  /* 0x0000000111047824 */ /* 0x001fe200078e0206 */
[----:B------:R-:W-:Y:S05]  /*eff0*/  WARPSYNC.ALL ;  /* 0x0000000000007948 */ /* 0x000fea0003800000 */
[----:B------:R-:W-:Y:S01]  /*f000*/  BAR.SYNC.DEFER_BLOCKING 0x0 ;  /* 0x0000000000007b1d */ /* 0x000fe20000010000 */
[----:B------:R-:W-:-:S04]  /*f010*/  ISETP.GE.U32.AND P0, PT, R4, R19, PT ;  /* 0x000000130400720c */ /* 0x000fc80003f06070 */
[----:B------:R-:W-:Y:S01]  /*f020*/  ISETP.GE.U32.OR P0, PT, R17, R6, P0 ;  /* 0x000000061100720c */ /* 0x000fe20000706470 */
[----:B------:R-:W-:-:S12]  /*f030*/  BSSY B0, `(.L_x_3453) ;  /* 0x0000023000007945 */ /* 0x000fd80003800000 */
[----:B------:R-:W-:Y:S05]  /*f040*/  @P0 BRA `(.L_x_3454) ;  /* 0x0000000000840947 */ /* 0x000fea0003800000 */
        /* <DEDUP_REMOVED lines=21> */
[----:B------:R-:W-:Y:S02]  /*f1a0*/  ISETP.NE.U32.AND P1, PT, R18, 0x1, PT ;  /* 0x000000011200780c */ /* 0x000fe40003f25070 */
[----:B------:R-:W-:Y:S01]  /*f1b0*/  SEL R3, R3, R5, !P0 ;  /* 0x0000000503037207 */ /* 0x000fe20004000000 */
[----:B------:R-:W-:Y:S01]  /*f1c0*/  IMAD.MOV.U32 R4, RZ, RZ, R0 ;  /* 0x000000ffff047224 */ /* 0x000fe200078e0000 */
[----:B------:R-:W-:-:S02]  /*f1d0*/  SEL R8, R8, R10, !P1 ;  /* 0x0000000a08087207 */ /* 0x000fc40004800000 */
[----:B------:R-:W-:Y:S02]  /*f1e0*/  SEL R9, R9, R11, !P1 ;  /* 0x0000000b09097207 */ /* 0x000fe40004800000 */
[----:B------:R-:W-:Y:S02]  /*f1f0*/  SEL R43, R43, R14, !P0 ;  /* 0x0000000e2b2b7207 */ /* 0x000fe40004000000 */
[----:B------:R-:W-:Y:S01]  /*f200*/  SEL R7, R7, R16, !P1 ;  /* 0x0000001007077207 */ /* 0x000fe20004800000 */
[----:B------:R0:W-:Y:S01]  /*f210*/  STS.64 [R12+0x18], R8 ;  /* 0x000018080c007388 */ /* 0x0001e20000000a00 */
[----:B------:R-:W-:-:S03]  /*f220*/  MOV R5, R3 ;  /* 0x0000000300057202 */ /* 0x000fc60000000f00 */
[----:B------:R0:W-:Y:S04]  /*f230*/  STS [R12], R43 ;  /* 0x0000002b0c007388 */ /* 0x0001e80000000800 */
[----:B------:R0:W-:Y:S04]  /*f240*/  STS.64 [R12+0x8], R4 ;  /* 0x000008040c007388 */ /* 0x0001e80000000a00 */
[----:B------:R0:W-:Y:S02]  /*f250*/  STS [R12+0x10], R7 ;  /* 0x000010070c007388 */ /* 0x0001e40000000800 */
.L_x_3454:
[----:B------:R-:W-:Y:S05]  /*f260*/  BSYNC B0 ;  /* 0x0000000000007941 */ /* 0x000fea0003800000 */
.L_x_3453:
[----:B------:R-:W-:-:S04]  /*f270*/  SHF.R.S32.HI R6, RZ, 0x1, R6 ;  /* 0x00000001ff067819 */ /* 0x000fc80000011406 */
[----:B------:R-:W-:-:S13]  /*f280*/  ISETP.GE.AND P0, PT, R6, 0x20, PT ;  /* 0x000000200600780c */ /* 0x000fda0003f06270 */
[----:B------:R-:W-:Y:S05]  /*f290*/  @P0 BRA `(.L_x_3455) ;  /* 0xfffffffc00500947 */ /* 0x000fea000383ffff */
[----:B------:R-:W-:-:S07]  /*f2a0*/  IMAD.MOV.U32 R6, RZ, RZ, 0x20 ;  /* 0x00000020ff067424 */ /* 0x000fce00078e00ff */
.L_x_3452:
[----:B------:R-:W-:Y:S01]  /*f2b0*/  ISETP.GE.AND P0, PT, R6, 0x2, PT ;  /* 0x000000020600780c */ /* 0x000fe20003f06270 */
[----:B------:R-:W-:Y:S05]  /*f2c0*/  WARPSYNC.ALL ;  /* 0x0000000000007948 */ /* 0x000fea0003800000 */
[----:B------:R-:W-:Y:S07]  /*f2d0*/  BAR.SYNC.DEFER_BLOCKING 0x0 ;  /* 0x0000000000007b1d */ /* 0x000fee0000010000 */
[----:B------:R-:W-:Y:S05]  /*f2e0*/  @!P0 BRA `(.L_x_3451) ;  /* 0x0000000000808947 */ /* 0x000fea0003800000 */
[----:B0-----:R-:W-:-:S07]  /*f2f0*/  IMAD.MOV.U32 R4, RZ, RZ, 0x1 ;  /* 0x00000001ff047424 */ /* 0x001fce00078e00ff */
.L_x_3456:
[----:B------:R-:W0:Y:S04]  /*f300*/  SHFL.DOWN PT, R5, R0, R4, 0x1f ;  /* 0x08001f0400057589 */ /* 0x000e2800000e0000 */
[----:B------:R-:W2:Y:S04]  /*f310*/  SHFL.DOWN PT, R14, R7, R4, 0x1f ;  /* 0x08001f04070e7589 */ /* 0x000ea800000e0000 */
[----:B------:R-:W3:Y:S04]  /*f320*/  SHFL.DOWN PT, R10, R43, R4, 0x1f ;  /* 0x08001f042b0a7589 */ /* 0x000ee800000e0000 */
[----:B------:R-:W4:Y:S04]  /*f330*/  SHFL.DOWN PT, R13, R8, R4, 0x1f ;  /* 0x08001f04080d7589 */ /* 0x000f2800000e0000 */
[----:B------:R-:W1:Y:S04]  /*f340*/  SHFL.DOWN PT, R12, R3, R4, 0x1f ;  /* 0x08001f04030c7589 */ /* 0x000e6800000e0000 */
[----:B------:R2:W1:Y:S01]  /*f350*/  SHFL.DOWN PT, R16, R9, R4, 0x1f ;  /* 0x08001f0409107589 */ /* 0x00046200000e0000 */
[----:B0-----:R-:W-:-:S02]  /*f360*/  ISETP.GE.U32.AND P0, PT, R0, R5, PT ;  /* 0x000000050000720c */ /* 0x001fc40003f06070 */
[----:B--2---:R-:W-:Y:S01]  /*f370*/  ISETP.NE.AND P2, PT, R7, R14, PT ;  /* 0x0000000e0700720c */ /* 0x004fe20003f45270 */
[----:B------:R-:W-:Y:S01]  /*f380*/  IMAD.SHL.U32 R4, R4, 0x2, RZ ;  /* 0x0000000204047824 */ /* 0x000fe200078e00ff */
[CC--:B---3--:R-:W-:Y:S02]  /*f390*/  ISETP.NE.AND P3, PT, R43.reuse, R10.reuse, PT ;  /* 0x0000000a2b00720c */ /* 0x0c8fe40003f65270 */
[----:B------:R-:W-:Y:S02]  /*f3a0*/  ISETP.GE.AND P4, PT, R43, R10, PT ;  /* 0x0000000a2b00720c */ /* 0x000fe40003f86270 */
[----:B----4-:R-:W-:Y:S02]  /*f3b0*/  ISETP.GE.U32.AND P1, PT, R8, R13, PT ;  /* 0x0000000d0800720c */ /* 0x010fe40003f26070 */
[----:B-1----:R-:W-:Y:S02]  /*f3c0*/  ISETP.GE.AND.EX P0, PT, R3, R12, PT, P0 ;  /* 0x0000000c0300720c */ /* 0x002fe40003f06300 */
[----:B------:R-:W-:-:S02]  /*f3d0*/  ISETP.GE.AND.EX P1, PT, R9, R16, PT, P1 ;  /* 0x000000100900720c */ /* 0x000fc40003f26310 */
[----:B------:R-:W-:Y:S02]  /*f3e0*/  SEL R11, RZ, 0xffffffff, P0 ;  /* 0xffffffffff0b7807 */ /* 0x000fe40000000000 */
[----:B------:R-:W-:Y:S02]  /*f3f0*/  ISETP.GE.AND P0, PT, R7, R14, PT ;  /* 0x0000000e0700720c */ /* 0x000fe40003f06270 */
[----:B------:R-:W-:Y:S02]  /*f400*/  SEL R15, RZ, 0xffffffff, P1 ;  /* 0xffffffffff0f7807 */ /* 0x000fe40000800000 */
[----:B------:R-:W-:Y:S02]  /*f410*/  @P2 SEL R15, RZ, 0xffffffff, P0 ;  /* 0xffffffffff0f2807 */ /* 0x000fe40000000000 */
[----:B------:R-:W-:Y:S02]  /*f420*/  ISETP.GE.AND P2, PT, R4, R6, PT ;  /* 0x000000060400720c */ /* 0x000fe40003f46270 */
[----:B------:R-:W-:-:S02]  /*f430*/  @P3 SEL R11, RZ, 0xffffffff, P4 ;  /* 0xffffffffff0b3807 */ /* 0x000fc40002000000 */
        /* <DEDUP_REMOVED lines=11> */
.L_x_3451:
[----:B0-2---:R-:W0:Y:S01]  /*f4f0*/  LDC R6, c[0x0][0x3fc] ;  /* 0x0000ff00ff067b82 */ /* 0x005e220000000800 */
[----:B------:R-:W-:Y:S02]  /*f500*/  CS2R R18, SRZ ;  /* 0x0000000000127805 */ /* 0x000fe4000001ff00 */
[----:B0-----:R-:W-:-:S13]  /*f510*/  ISETP.NE.AND P0, PT, R6, RZ, PT ;  /* 0x000000ff0600720c */ /* 0x001fda0003f05270 */
        /* <DEDUP_REMOVED lines=275> */
.L_x_3457:
[----:B------:R-:W-:Y:S05]  /*10650*/  @!P0 BRA `(.L_x_3458) ;  /* 0x0000001000488947 */ /* 0x000fea0003800000 */
[----:B------:R-:W-:Y:S01]  /*10660*/  HFMA2.MMA R4, -RZ, RZ, 0, 0 ;  /* 0x00000000ff047435 */ /* 0x000fe200000001ff */
[----:B------:R-:W-:Y:S01]  /*10670*/  VIADD R5, R23, 0x1 ;  /* 0x0000000117057836 */ /* 0x000fe20000000000 */
[----:B------:R-:W-:Y:S01]  /*10680*/  ULDC.64 UR6, c[0x0][0x400] ;  /* 0x0001000000067ab9 */ /* 0x000fe20000000a00 */
[----:B------:R-:W-:Y:S01]  /*10690*/  ULDC UR4, c[0x0][0x408] ;  /* 0x0001020000047ab9 */ /* 0x000fe20000000800 */
[----:B------:R-:W-:-:S06]  /*106a0*/  ISETP.NE.AND P0, PT, R6, 0x1, PT ;  /* 0x000000010600780c */ /* 0x000fcc0003f05270 */
        /* <DEDUP_REMOVED lines=269> */
.L_x_3458:
        /* <DEDUP_REMOVED lines=11> */
.L_x_3464:
[-C--:B------:R-:W-:Y:S01]  /*11830*/  LOP3.LUT R6, R12, R5.reuse, RZ, 0xfc, !PT ;  /* 0x000000050c067212 */ /* 0x080fe200078efcff */
[----:B------:R-:W-:Y:S01]  /*11840*/  BSSY B1, `(.L_x_3461) ;  /* 0x000001f000017945 */ /* 0x000fe20003800000 */
[----:B------:R-:W-:Y:S02]  /*11850*/  MOV R11, R5 ;  /* 0x00000005000b7202 */ /* 0x000fe40000000f00 */
[----:B------:R-:W-:Y:S01]  /*11860*/  ISETP.NE.U32.AND P0, PT, R6, RZ, PT ;  /* 0x000000ff0600720c */ /* 0x000fe20003f05070 */
[----:B------:R-:W-:-:S12]  /*11870*/  IMAD.MOV.U32 R6, RZ, RZ, R4 ;  /* 0x000000ffff067224 */ /* 0x000fd800078e0004 */
[----:B------:R-:W-:Y:S05]  /*11880*/  @!P0 BRA `(.L_x_3462) ;  /* 0x00000000001c8947 */ /* 0x000fea0003800000 */
[----:B------:R-:W-:Y:S02]  /*11890*/  IMAD.MOV.U32 R13, RZ, RZ, R5 ;  /* 0x000000ffff0d7224 */ /* 0x000fe400078e0005 */
[----:B------:R-:W-:Y:S01]  /*118a0*/  IMAD.MOV.U32 R5, RZ, RZ, R10 ;  /* 0x000000ffff057224 */ /* 0x000fe200078e000a */
[----:B------:R-:W-:-:S07]  /*118b0*/  MOV R10, 0x118d0 ;  /* 0x000118d0000a7802 */ /* 0x000fce0000000f00 */
[----:B-1---5:R-:W-:Y:S05]  /*118c0*/  CALL.REL.NOINC `($__internal_27_$__cuda_sm20_rem_u64) ;  /* 0x0000005c00bc7944 */ /* 0x022fea0003c00000 */
[----:B------:R-:W-:Y:S02]  /*118d0*/  IMAD.MOV.U32 R4, RZ, RZ, R12 ;  /* 0x000000ffff047224 */ /* 0x000fe400078e000c */
[----:B------:R-:W-:Y:S01]  /*118e0*/  IMAD.MOV.U32 R5, RZ, RZ, R13 ;  /* 0x000000ffff057224 */ /* 0x000fe200078e000d */
[----:B------:R-:W-:Y:S06]  /*118f0*/  BRA `(.L_x_3463) ;  /* 0x00000000004c7947 */ /* 0x000fec0003800000 */
.L_x_3462:
[----:B------:R-:W0:Y:S01]  /*11900*/  I2F.U32.RP R5, R4 ;  /* 0x0000000400057306 */ /* 0x000e220000209000 */
[----:B------:R-:W-:-:S07]  /*11910*/  ISETP.NE.U32.AND P1, PT, R4, RZ, PT ;  /* 0x000000ff0400720c */ /* 0x000fce0003f25070 */
[----:B0-----:R-:W0:Y:S02]  /*11920*/  MUFU.RCP R5, R5 ;  /* 0x0000000500057308 */ /* 0x001e240000001000 */
[----:B0-----:R-:W-:Y:S02]  /*11930*/  VIADD R12, R5, 0xffffffe ;  /* 0x0ffffffe050c7836 */ /* 0x001fe40000000000 */
[----:B------:R-:W-:-:S04]  /*11940*/  IMAD.MOV.U32 R5, RZ, RZ, RZ ;  /* 0x000000ffff057224 */ /* 0x000fc800078e00ff */
[----:B------:R0:W2:Y:S02]  /*11950*/  F2I.FTZ.U32.TRUNC.NTZ R13, R12 ;  /* 0x0000000c000d7305 */ /* 0x0000a4000021f000 */
[----:B0-----:R-:W-:Y:S01]  /*11960*/  HFMA2.MMA R12, -RZ, RZ, 0, 0 ;  /* 0x00000000ff0c7435 */ /* 0x001fe200000001ff */
[----:B--2---:R-:W-:-:S04]  /*11970*/  IMAD.MOV R15, RZ, RZ, -R13 ;  /* 0x000000ffff0f7224 */ /* 0x004fc800078e0a0d */
        /* <DEDUP_REMOVED lines=11> */
.L_x_3463:
[----:B------:R-:W-:Y:S05]  /*11a30*/  BSYNC B1 ;  /* 0x0000000000017941 */ /* 0x000fea0003800000 */
.L_x_3461:
[----:B------:R-:W-:Y:S01]  /*11a40*/  ISETP.NE.U32.AND P0, PT, R4, RZ, PT ;  /* 0x000000ff0400720c */ /* 0x000fe20003f05070 */
[----:B------:R-:W-:Y:S01]  /*11a50*/  IMAD.MOV.U32 R10, RZ, RZ, R6 ;  /* 0x000000ffff0a7224 */ /* 0x000fe200078e0006 */
[----:B------:R-:W-:Y:S02]  /*11a60*/  MOV R12, R11 ;  /* 0x0000000b000c7202 */ /* 0x000fe40000000f00 */
[----:B------:R-:W-:-:S13]  /*11a70*/  ISETP.NE.AND.EX P0, PT, R5, RZ, PT, P0 ;  /* 0x000000ff0500720c */ /* 0x000fda0003f05300 */
[----:B------:R-:W-:Y:S05]  /*11a80*/  @P0 BRA `(.L_x_3464) ;  /* 0xfffffffc00680947 */ /* 0x000fea000383ffff */
[----:B------:R-:W-:Y:S05]  /*11a90*/  BSYNC B0 ;  /* 0x0000000000007941 */ /* 0x000fea0003800000 */
.L_x_3460:
[----:B------:R-:W-:Y:S01]  /*11aa0*/  ISETP.NE.U32.AND P2, PT, R11, RZ, PT ;  /* 0x000000ff0b00720c */ /* 0x000fe20003f45070 */
[----:B------:R-:W-:-:S12]  /*11ab0*/  BSSY B0, `(.L_x_3465) ;  /* 0x000001c000007945 */ /* 0x000fd80003800000 */
[----:B------:R-:W-:Y:S05]  /*11ac0*/  @!P2 BRA `(.L_x_3466) ;  /* 0x00000000001ca947 */ /* 0x000fea0003800000 */
[----:B------:R-:W-:Y:S01]  /*11ad0*/  IMAD.MOV.U32 R10, RZ, RZ, 0x10 ;  /* 0x00000010ff0a7424 */ /* 0x000fe200078e00ff */
[----:B------:R-:W-:Y:S01]  /*11ae0*/  MOV R12, 0x11b10 ;  /* 0x00011b10000c7802 */ /* 0x000fe20000000f00 */
[----:B------:R-:W-:-:S07]  /*11af0*/  IMAD.MOV.U32 R13, RZ, RZ, RZ ;  /* 0x000000ffff0d7224 */ /* 0x000fce00078e00ff */
[----:B-1---5:R-:W-:Y:S05]  /*11b00*/  CALL.REL.NOINC `($__internal_26_$__cuda_sm20_div_u64) ;  /* 0x0000005800187944 */ /* 0x022fea0003c00000 */
[----:B------:R-:W-:Y:S02]  /*11b10*/  IMAD.MOV.U32 R4, RZ, RZ, R10 ;  /* 0x000000ffff047224 */ /* 0x000fe400078e000a */
[----:B------:R-:W-:Y:S01]  /*11b20*/  IMAD.MOV.U32 R5, RZ, RZ, R15 ;  /* 0x000000ffff057224 */ /* 0x000fe200078e000f */
[----:B------:R-:W-:Y:S06]  /*11b30*/  BRA `(.L_x_3467) ;  /* 0x00000000004c7947 */ /* 0x000fec0003800000 */
.L_x_3466:
[----:B------:R-:W0:Y:S01]  /*11b40*/  I2F.U32.RP R10, R6 ;  /* 0x00000006000a7306 */ /* 0x000e220000209000 */
[----:B------:R-:W-:Y:S01]  /*11b50*/  HFMA2.MMA R4, -RZ, RZ, 0, 0 ;  /* 0x00000000ff047435 */ /* 0x000fe200000001ff */
        /* <DEDUP_REMOVED lines=17> */
.L_x_3467:
[----:B------:R-:W-:Y:S05]  /*11c70*/  BSYNC B0 ;  /* 0x0000000000007941 */ /* 0x000fea0003800000 */
.L_x_3465:
[----:B------:R-:W-:Y:S04]  /*11c80*/  BSSY B0, `(.L_x_3468) ;  /* 0x000001c000007945 */ /* 0x000fe80003800000 */
[----:B------:R-:W-:Y:S05]  /*11c90*/  @!P2 BRA `(.L_x_3469) ;  /* 0x00000000001ca947 */ /* 0x000fea0003800000 */
[----:B------:R-:W-:Y:S01]  /*11ca0*/  IMAD.MOV.U32 R10, RZ, RZ, 0x8 ;  /* 0x00000008ff0a7424 */ /* 0x000fe200078e00ff */
[----:B------:R-:W-:Y:S02]  /*11cb0*/  MOV R13, RZ ;  /* 0x000000ff000d7202 */ /* 0x000fe40000000f00 */
[----:B------:R-:W-:-:S07]  /*11cc0*/  MOV R12, 0x11ce0 ;  /* 0x00011ce0000c7802 */ /* 0x000fce0000000f00 */
[----:B-1---5:R-:W-:Y:S05]  /*11cd0*/  CALL.REL.NOINC `($__internal_26_$__cuda_sm20_div_u64) ;  /* 0x0000005400a47944 */ /* 0x022fea0003c00000 */
[----:B------:R-:W-:Y:S02]  /*11ce0*/  IMAD.MOV.U32 R12, RZ, RZ, R10 ;  /* 0x000000ffff0c7224 */ /* 0x000fe400078e000a */
[----:B------:R-:W-:Y:S01]  /*11cf0*/  IMAD.MOV.U32 R13, RZ, RZ, R15 ;  /* 0x000000ffff0d7224 */ /* 0x000fe200078e000f */
[----:B------:R-:W-:Y:S06]  /*11d00*/  BRA `(.L_x_3470) ;  /* 0x00000000004c7947 */ /* 0x000fec0003800000 */
.L_x_3469:
[----:B------:R-:W0:Y:S01]  /*11d10*/  I2F.U32.RP R13, R6 ;  /* 0x00000006000d7306 */ /* 0x000e220000209000 */
[----:B------:R-:W-:-:S07]  /*11d20*/  ISETP.NE.U32.AND P2, PT, R6, RZ, PT ;  /* 0x000000ff0600720c */ /* 0x000fce0003f45070 */
[----:B0-----:R-:W0:Y:S02]  /*11d30*/  MUFU.RCP R13, R13 ;  /* 0x0000000d000d7308 */ /* 0x001e240000001000 */
[----:B0-----:R-:W-:Y:S02]  /*11d40*/  VIADD R10, R13, 0xffffffe ;  /* 0x0ffffffe0d0a7836 */ /* 0x001fe40000000000 */
[----:B------:R-:W-:-:S04]  /*11d50*/  IMAD.MOV.U32 R13, RZ, RZ, RZ ;  /* 0x000000ffff0d7224 */ /* 0x000fc800078e00ff */
[----:B------:R0:W2:Y:S02]  /*11d60*/  F2I.FTZ.U32.TRUNC.NTZ R11, R10 ;  /* 0x0000000a000b7305 */ /* 0x0000a4000021f000 */
[----:B0-----:R-:W-:Y:S02]  /*11d70*/  IMAD.MOV.U32 R10, RZ, RZ, RZ ;  /* 0x000000ffff0a7224 */ /* 0x001fe400078e00ff */
[----:B--2---:R-:W-:-:S04]  /*11d80*/  IMAD.MOV R15, RZ, RZ, -R11 ;  /* 0x000000ffff0f7224 */ /* 0x004fc800078e0a0b */
[----:B------:R-:W-:-:S04]  /*11d90*/  IMAD R15, R15, R6, RZ ;  /* 0x000000060f0f7224 */ /* 0x000fc800078e02ff */
[----:B------:R-:W-:-:S06]  /*11da0*/  IMAD.HI.U32 R15, R11, R15, R10 ;  /* 0x0000000f0b0f7227 */ /* 0x000fcc00078e000a */
        /* <DEDUP_REMOVED lines=9> */
.L_x_3470:
[----:B------:R-:W-:Y:S05]  /*11e40*/  BSYNC B0 ;  /* 0x0000000000007941 */ /* 0x000fea0003800000 */
.L_x_3468:
        /* <DEDUP_REMOVED lines=8> */
[----:B------:R-:W-:Y:S01]  /*11ed0*/  IMAD.MOV.U32 R11, RZ, RZ, R13 ;  /* 0x000000ffff0b7224 */ /* 0x000fe200078e000d */
[----:B------:R-:W-:-:S07]  /*11ee0*/  MOV R13, R5 ;  /* 0x00000005000d7202 */ /* 0x000fce0000000f00 */
[----:B-1---5:R-:W-:Y:S05]  /*11ef0*/  CALL.REL.NOINC `($__internal_26_$__cuda_sm20_div_u64) ;  /* 0x00000054001c7944 */ /* 0x022fea0003c00000 */
[----:B------:R-:W-:Y:S02]  /*11f00*/  IMAD.MOV.U32 R4, RZ, RZ, R10 ;  /* 0x000000ffff047224 */ /* 0x000fe400078e000a */
[----:B------:R-:W-:Y:S01]  /*11f10*/  IMAD.MOV.U32 R5, RZ, RZ, R15 ;  /* 0x000000ffff057224 */ /* 0x000fe200078e000f */
[----:B------:R-:W-:Y:S06]  /*11f20*/  BRA `(.L_x_3473) ;  /* 0x00000000004c7947 */ /* 0x000fec0003800000 */
.L_x_3472:
        /* <DEDUP_REMOVED lines=19> */
.L_x_3473:
[----:B------:R-:W-:Y:S05]  /*12060*/  BSYNC B0 ;  /* 0x0000000000007941 */ /* 0x000fea0003800000 */
.L_x_3471:
[----:B------:R-:W-:Y:S02]  /*12070*/  ULDC.64 UR4, c[0x0][0x610] ;  /* 0x0001840000047ab9 */ /* 0x000fe40000000a00 */
[----:B------:R-:W-:-:S04]  /*12080*/  IADD3 R4, P0, R4, UR4, RZ ;  /* 0x0000000404047c10 */ /* 0x000fc8000ff1e0ff */
[----:B------:R-:W-:-:S05]  /*12090*/  IADD3.X R5, R5, UR5, RZ, P0, !PT ;  /* 0x0000000505057c10 */ /* 0x000fca00087fe4ff */
[----:B------:R-:W-:-:S07]  /*120a0*/  IMAD.MOV.U32 R6, RZ, RZ, R5 ;  /* 0x000000ffff067224 */ /* 0x000fce00078e0005 */
.L_x_3459:
[----:B------:R-:W-:Y:S02]  /*120b0*/  ULDC UR4, c[0x0][0x248] ;  /* 0x0000920000047ab9 */ /* 0x000fe40000000800 */
[----:B------:R-:W-:-:S13]  /*120c0*/  ISETP.NE.AND P0, PT, RZ, UR4, PT ;  /* 0x00000004ff007c0c */ /* 0x000fda000bf05270 */
[----:B------:R-:W-:Y:S05]  /*120d0*/  @!P0 BRA `(.L_x_3474) ;  /* 0x00000044006c8947 */ /* 0x000fea0003800000 */
[----:B------:R-:W0:Y:S01]  /*120e0*/  LDC R11, c[0x0][0x3fc] ;  /* 0x0000ff00ff0b7b82 */ /* 0x000e220000000800 */
[----:B------:R-:W2:Y:S01]  /*120f0*/  S2R R10, SR_CTAID.X ;  /* 0x00000000000a7919 */ /* 0x000ea20000002500 */
[----:B------:R-:W-:Y:S01]  /*12100*/  ULDC UR4, c[0x0][0x24c] ;  /* 0x0000930000047ab9 */ /* 0x000fe20000000800 */
[----:B------:R-:W-:Y:S01]  /*12110*/  CS2R R18, SRZ ;  /* 0x0000000000127805 */ /* 0x000fe2000001ff00 */
[----:B------:R-:W-:Y:S01]  /*12120*/  IMAD R13, R17, UR4, RZ ;  /* 0x00000004110d7c24 */ /* 0x000fe2000f8e02ff */
[----:B------:R-:W-:-:S03]  /*12130*/  ULDC UR4, c[0x0][0x250] ;  /* 0x0000940000047ab9 */ /* 0x000fc60000000800 */
[----:B------:R-:W-:Y:S01]  /*12140*/  IMAD R13, R2, UR4, R13 ;  /* 0x00000004020d7c24 */ /* 0x000fe2000f8e020d */
[----:B------:R-:W-:Y:S01]  /*12150*/  ULDC UR4, c[0x0][0x238] ;  /* 0x00008e0000047ab9 */ /* 0x000fe20000000800 */
[----:B0-----:R-:W-:Y:S02]  /*12160*/  ISETP.NE.AND P0, PT, R11, RZ, PT ;  /* 0x000000ff0b00720c */ /* 0x001fe40003f05270 */
        /* <DEDUP_REMOVED lines=276> */
.L_x_3475:
[----:B------:R-:W-:Y:S05]  /*132b0*/  @!P0 BRA `(.L_x_3476) ;  /* 0x0000001000488947 */ /* 0x000fea0003800000 */
[----:B------:R-:W-:Y:S01]  /*132c0*/  IADD3 R15, R13, 0x1, RZ ;  /* 0x000000010d0f7810 */ /* 0x000fe20007ffe0ff */
[----:B------:R-:W-:Y:S01]  /*132d0*/  IMAD.MOV.U32 R14, RZ, RZ, RZ ;  /* 0x000000ffff0e7224 */ /* 0x000fe200078e00ff */
[----:B------:R-:W-:Y:S01]  /*132e0*/  ULDC.64 UR6, c[0x0][0x400] ;  /* 0x0001000000067ab9 */ /* 0x000fe20000000a00 */
[----:B------:R-:W-:Y:S01]  /*132f0*/  ULDC UR4, c[0x0][0x408] ;  /* 0x0001020000047ab9 */ /* 0x000fe20000000800 */
[----:B------:R-:W-:Y:S01]  /*13300*/  ISETP.NE.AND P0, PT, R11, 0x1, PT ;  /* 0x000000010b00780c */ /* 0x000fe20003f05270 */
        /* <DEDUP_REMOVED lines=269> */
.L_x_3476:
        /* <DEDUP_REMOVED lines=14> */
.L_x_3478:
[----:B------:R-:W-:Y:S05]  /*144c0*/  BSYNC B0 ;  /* 0x0000000000007941 */ /* 0x000fea0003800000 */
.L_x_3477:
        /* <DEDUP_REMOVED lines=8> */
[----:B------:R-:W-:-:S04]  /*14550*/  IMAD.MOV.U32 R15, RZ, RZ, R3 ;  /* 0x000000ffff0f7224 */ /* 0x000fc800078e0003 */
[----:B------:R-:W0:Y:S08]  /*14560*/  LDC R11, c[0x0][0x10] ;  /* 0x00000400ff0b7b82 */ /* 0x000e300000000800 */
[----:B------:R-:W2:Y:S01]  /*14570*/  LDC.64 R12, c[0x0][0x618] ;  /* 0x00018600ff0c7b82 */ /* 0x000ea20000000a00 */
[----:B0-----:R-:W-:Y:S01]  /*14580*/  IMAD R11, R10, R11, UR4 ;  /* 0x000000040a0b7e24 */ /* 0x001fe2000f8e020b */
[----:B------:R-:W-:-:S03]  /*14590*/  ULDC UR4, c[0x0][0x0] ;  /* 0x0000000000047ab9 */ /* 0x000fc60000000800 */
[----:B------:R-:W-:-:S04]  /*145a0*/  @!P1 IMAD R11, R11, UR4, R17 ;  /* 0x000000040b0b9c24 */ /* 0x000fc8000f8e0211 */
[----:B--2---:R-:W-:-:S05]  /*145b0*/  IMAD.WIDE.U32 R12, R11, 0x20, R12 ;  /* 0x000000200b0c7825 */ /* 0x004fca00078e000c */
[----:B------:R0:W-:Y:S04]  /*145c0*/  STG.E.64 desc[UR60][R12.64+0x8], R14 ;  /* 0x0000080e0c007986 */ /* 0x0001e8000c101b3c */
[----:B------:R0:W-:Y:S04]  /*145d0*/  STG.E.64 desc[UR60][R12.64+0x18], R8 ;  /* 0x000018080c007986 */ /* 0x0001e8000c101b3c */
[----:B------:R0:W-:Y:S04]  /*145e0*/  STG.E desc[UR60][R12.64], R43 ;  /* 0x0000002b0c007986 */ /* 0x0001e8000c10193c */
[----:B------:R0:W-:Y:S02]  /*145f0*/  STG.E desc[UR60][R12.64+0x10], R7 ;  /* 0x000010070c007986 */ /* 0x0001e4000c10193c */
.L_x_3480:
[----:B------:R-:W-:Y:S05]  /*14600*/  BSYNC B0 ;  /* 0x0000000000007941 */ /* 0x000fea0003800000 */
.L_x_3479:
        /* <DEDUP_REMOVED lines=35> */
.L_x_3482:
[----:B------:R-:W-:Y:S05]  /*14840*/  BSYNC B0 ;  /* 0x0000000000007941 */ /* 0x000fea0003800000 */
.L_x_3481:
        /* <DEDUP_REMOVED lines=17> */
[----:B------:R-:W-:Y:S01]  /*14960*/  ULDC UR9, c[0x0][0x218] ;  /* 0x0000860000097ab9 */ /* 0x000fe20000000800 */
[----:B------:R-:W-:Y:S01]  /*14970*/  ULDC.64 UR10, c[0x0][0x220] ;  /* 0x00008800000a7ab9 */ /* 0x000fe20000000a00 */
[----:B------:R-:W-:Y:S01]  /*14980*/  BSSY B0, `(.L_x_3483) ;  /* 0x0000067000007945 */ /* 0x000fe20003800000 */
[----:B------:R-:W-:Y:S01]  /*14990*/  IMAD.U32 R3, RZ, RZ, UR9 ;  /* 0x00000009ff037e24 */ /* 0x000fe2000f8e00ff */
[----:B------:R-:W-:Y:S01]  /*149a0*/  MOV R0, UR10 ;  /* 0x0000000a00007c02 */ /* 0x000fe20008000f00 */
[----:B0-----:R-:W-:Y:S01]  /*149b0*/  IMAD.U32 R9, RZ, RZ, UR11 ;  /* 0x0000000bff097e24 */ /* 0x001fe2000f8e00ff */
        /* <DEDUP_REMOVED lines=10> */
[----:B-----5:R-:W0:Y:S01]  /*14a60*/  LDC R27, c[0x0][0x4] ;  /* 0x00000100ff1b7b82 */ /* 0x020e220000000800 */
[----:B------:R-:W-:Y:S01]  /*14a70*/  BSSY B1, `(.L_x_3486) ;  /* 0x0000027000017945 */ /* 0x000fe20003800000 */
[----:B------:R-:W-:Y:S01]  /*14a80*/  IMAD.MOV.U32 R16, RZ, RZ, R14 ;  /* 0x000000ffff107224 */ /* 0x000fe200078e000e */
[----:B------:R-:W-:Y:S01]  /*14a90*/  MOV R8, UR10 ;  /* 0x0000000a00087c02 */ /* 0x000fe20008000f00 */
[----:B------:R-:W-:Y:S02]  /*14aa0*/  IMAD.U32 R7, RZ, RZ, UR9 ;  /* 0x00000009ff077e24 */ /* 0x000fe4000f8e00ff */
[----:B------:R-:W-:Y:S02]  /*14ab0*/  IMAD.U32 R11, RZ, RZ, UR11 ;  /* 0x0000000bff0b7e24 */ /* 0x000fe4000f8e00ff */
[----:B------:R-:W2:Y:S01]  /*14ac0*/  LDC.64 R12, c[0x0][0x618] ;  /* 0x00018600ff0c7b82 */ /* 0x000ea20000000a00 */
[----:B-1----:R-:W-:-:S02]  /*14ad0*/  IMAD R25, R10, UR7, RZ ;  /* 0x000000070a197c24 */ /* 0x002fc4000f8e02ff */
[----:B0-----:R-:W-:-:S07]  /*14ae0*/  IMAD R27, R27, UR6, RZ ;  /* 0x000000061b1b7c24 */ /* 0x001fce000f8e02ff */
.L_x_3487:
[----:B------:R-:W-:-:S04]  /*14af0*/  IMAD.IADD R15, R25, 0x1, R16 ;  /* 0x00000001190f7824 */ /* 0x000fc800078e0210 */
[----:B--2---:R-:W-:-:S05]  /*14b00*/  IMAD.WIDE.U32 R14, R15, 0x20, R12 ;  /* 0x000000200f0e7825 */ /* 0x004fca00078e000c */
[----:B------:R-:W2:Y:S04]  /*14b10*/  LDG.E R10, desc[UR60][R14.64] ;  /* 0x0000003c0e0a7981 */ /* 0x000ea8000c1e1900 */
[----:B------:R-:W3:Y:S04]  /*14b20*/  LDG.E R26, desc[UR60][R14.64+0x10] ;  /* 0x0000103c0e1a7981 */ /* 0x000ee8000c1e1900 */
[----:B------:R-:W4:Y:S04]  /*14b30*/  LDG.E.64 R20, desc[UR60][R14.64+0x8] ;  /* 0x0000083c0e147981 */ /* 0x000f28000c1e1b00 */
[----:B------:R-:W5:Y:S01]  /*14b40*/  LDG.E.64 R22, desc[UR60][R14.64+0x18] ;  /* 0x0000183c0e167981 */ /* 0x000f62000c1e1b00 */
[----:B------:R-:W-:Y:S01]  /*14b50*/  IMAD.IADD R16, R27, 0x1, R16 ;  /* 0x000000011b107824 */ /* 0x000fe200078e0210 */
[----:B--2---:R-:W-:-:S02]  /*14b60*/  ISETP.NE.AND P3, PT, R3, R10, PT ;  /* 0x0000000a0300720c */ /* 0x004fc40003f65270 */
[----:B------:R-:W-:Y:S02]  /*14b70*/  ISETP.GE.AND P5, PT, R3, R10, PT ;  /* 0x0000000a0300720c */ /* 0x000fe40003fa6270 */
[CC--:B---3--:R-:W-:Y:S02]  /*14b80*/  ISETP.NE.AND P4, PT, R7.reuse, R26.reuse, PT ;  /* 0x0000001a0700720c */ /* 0x0c8fe40003f85270 */
[----:B------:R-:W-:Y:S02]  /*14b90*/  ISETP.GE.AND P6, PT, R7, R26, PT ;  /* 0x0000001a0700720c */ /* 0x000fe40003fc6270 */
[----:B----4-:R-:W-:Y:S02]  /*14ba0*/  ISETP.GE.U32.AND P0, PT, R0, R20, PT ;  /* 0x000000140000720c */ /* 0x010fe40003f06070 */
[----:B------:R-:W-:Y:S02]  /*14bb0*/  SEL R24, RZ, 0xffffffff, P5 ;  /* 0xffffffffff187807 */ /* 0x000fe40002800000 */
[----:B-----5:R-:W-:-:S02]  /*14bc0*/  ISETP.GE.U32.AND P1, PT, R8, R22, PT ;  /* 0x000000160800720c */ /* 0x020fc40003f26070 */
[----:B------:R-:W-:Y:S02]  /*14bd0*/  ISETP.GE.AND.EX P0, PT, R9, R21, PT, P0 ;  /* 0x000000150900720c */ /* 0x000fe40003f06300 */
[----:B------:R-:W-:Y:S02]  /*14be0*/  ISETP.GE.AND.EX P1, PT, R11, R23, PT, P1 ;  /* 0x000000170b00720c */ /* 0x000fe40003f26310 */
[----:B------:R-:W-:Y:S02]  /*14bf0*/  @!P3 SEL R24, RZ, 0xffffffff, P0 ;  /* 0xffffffffff18b807 */ /* 0x000fe40000000000 */
[----:B------:R-:W-:Y:S02]  /*14c00*/  ISETP.GE.U32.AND P3, PT, R16, UR8, PT ;  /* 0x0000000810007c0c */ /* 0x000fe4000bf66070 */
        /* <DEDUP_REMOVED lines=14> */
.L_x_3486:
[----:B------:R-:W-:Y:S05]  /*14cf0*/  BRA `(.L_x_3485) ;  /* 0x0000000000bc7947 */ /* 0x000fea0003800000 */
.L_x_3484:
[----:B------:R-:W-:Y:S01]  /*14d00*/  ULDC UR7, c[0x0][0x23c] ;  /* 0x00008f0000077ab9 */ /* 0x000fe20000000800 */
[----:B------:R-:W-:Y:S01]  /*14d10*/  IMAD.U32 R7, RZ, RZ, UR9 ;  /* 0x00000009ff077e24 */ /* 0x000fe2000f8e00ff */
[----:B------:R-:W-:Y:S01]  /*14d20*/  ISETP.GE.U32.AND P0, PT, R2, UR7, PT ;  /* 0x0000000702007c0c */ /* 0x000fe2000bf06070 */
[----:B------:R-:W-:Y:S02]  /*14d30*/  IMAD.U32 R8, RZ, RZ, UR10 ;  /* 0x0000000aff087e24 */ /* 0x000fe4000f8e00ff */
[----:B------:R-:W-:-:S10]  /*14d40*/  IMAD.U32 R11, RZ, RZ, UR11 ;  /* 0x0000000bff0b7e24 */ /* 0x000fd4000f8e00ff */
[----:B------:R-:W-:Y:S05]  /*14d50*/  @P0 BRA `(.L_x_3485) ;  /* 0x0000000000a40947 */ /* 0x000fea0003800000 */
[----:B------:R-:W-:Y:S01]  /*14d60*/  ULDC UR6, c[0x0][0x10] ;  /* 0x0000040000067ab9 */ /* 0x000fe20000000800 */
[----:B-----5:R-:W0:Y:S01]  /*14d70*/  LDC R28, c[0x0][RZ] ;  /* 0x00000000ff1c7b82 */ /* 0x020e220000000800 */
[----:B------:R-:W-:Y:S01]  /*14d80*/  MOV R7, UR9 ;  /* 0x0000000900077c02 */ /* 0x000fe20008000f00 */
[----:B------:R-:W-:Y:S02]  /*14d90*/  IMAD.U32 R8, RZ, RZ, UR10 ;  /* 0x0000000aff087e24 */ /* 0x000fe4000f8e00ff */
[----:B------:R-:W-:Y:S02]  /*14da0*/  IMAD.U32 R11, RZ, RZ, UR11 ;  /* 0x0000000bff0b7e24 */ /* 0x000fe4000f8e00ff */
[----:B-1----:R-:W-:Y:S02]  /*14db0*/  IMAD.MOV.U32 R25, RZ, RZ, R2 ;  /* 0x000000ffff197224 */ /* 0x002fe400078e0002 */
[----:B------:R-:W1:Y:S01]  /*14dc0*/  LDC.64 R12, c[0x0][0x618] ;  /* 0x00018600ff0c7b82 */ /* 0x000e620000000a00 */
[----:B------:R-:W-:-:S07]  /*14dd0*/  IMAD R10, R10, UR6, RZ ;  /* 0x000000060a0a7c24 */ /* 0x000fce000f8e02ff */
[----:B------:R-:W2:Y:S02]  /*14de0*/  LDC R30, c[0x0][0x4] ;  /* 0x00000100ff1e7b82 */ /* 0x000ea40000000800 */
.L_x_3488:
[----:B------:R-:W-:-:S04]  /*14df0*/  IMAD.IADD R14, R10, 0x1, R25 ;  /* 0x000000010a0e7824 */ /* 0x000fc800078e0219 */
[----:B0-----:R-:W-:-:S04]  /*14e00*/  IMAD R21, R14, R28, R17 ;  /* 0x0000001c0e157224 */ /* 0x001fc800078e0211 */
[----:B-1----:R-:W-:-:S05]  /*14e10*/  IMAD.WIDE.U32 R20, R21, 0x20, R12 ;  /* 0x0000002015147825 */ /* 0x002fca00078e000c */
[----:B------:R-:W3:Y:S04]  /*14e20*/  LDG.E R16, desc[UR60][R20.64] ;  /* 0x0000003c14107981 */ /* 0x000ee8000c1e1900 */
[----:B------:R-:W4:Y:S04]  /*14e30*/  LDG.E.64 R14, desc[UR60][R20.64+0x8] ;  /* 0x0000083c140e7981 */ /* 0x000f28000c1e1b00 */
[----:B------:R-:W5:Y:S04]  /*14e40*/  LDG.E R26, desc[UR60][R20.64+0x10] ;  /* 0x0000103c141a7981 */ /* 0x000f68000c1e1900 */
[----:B------:R-:W5:Y:S01]  /*14e50*/  LDG.E.64 R22, desc[UR60][R20.64+0x18] ;  /* 0x0000183c14167981 */ /* 0x000f62000c1e1b00 */
[----:B--2---:R-:W-:Y:S01]  /*14e60*/  IMAD.IADD R25, R30, 0x1, R25 ;  /* 0x000000011e197824 */ /* 0x004fe200078e0219 */
[----:B---3--:R-:W-:-:S02]  /*14e70*/  ISETP.NE.AND P3, PT, R3, R16, PT ;  /* 0x000000100300720c */ /* 0x008fc40003f65270 */
[----:B----4-:R-:W-:Y:S02]  /*14e80*/  ISETP.GE.U32.AND P0, PT, R0, R14, PT ;  /* 0x0000000e0000720c */ /* 0x010fe40003f06070 */
[----:B------:R-:W-:Y:S02]  /*14e90*/  ISETP.GE.AND P5, PT, R3, R16, PT ;  /* 0x000000100300720c */ /* 0x000fe40003fa6270 */
[----:B------:R-:W-:Y:S02]  /*14ea0*/  ISETP.GE.AND.EX P0, PT, R9, R15, PT, P0 ;  /* 0x0000000f0900720c */ /* 0x000fe40003f06300 */
[----:B------:R-:W-:-:S05]  /*14eb0*/  SEL R24, RZ, 0xffffffff, P5 ;  /* 0xffffffffff187807 */ /* 0x000fca0002800000 */
[----:B------:R-:W-:Y:S02]  /*14ec0*/  @!P3 SEL R24, RZ, 0xffffffff, P0 ;  /* 0xffffffffff18b807 */ /* 0x000fe40000000000 */
[C---:B-----5:R-:W-:Y:S02]  /*14ed0*/  ISETP.NE.AND P4, PT, R7.reuse, R26, PT ;  /* 0x0000001a0700720c */ /* 0x060fe40003f85270 */
        /* <DEDUP_REMOVED lines=17> */
.L_x_3485:
[----:B------:R-:W-:Y:S05]  /*14ff0*/  BSYNC B0 ;  /* 0x0000000000007941 */ /* 0x000fea0003800000 */
.L_x_3483:
[----:B------:R-:W0:Y:S01]  /*15000*/  LDC R10, c[0x0][RZ] ;  /* 0x00000000ff0a7b82 */ /* 0x000e220000000800 */
[----:B------:R-:W-:Y:S01]  /*15010*/  UIADD3 UR4, UR4, 0x10, URZ ;  /* 0x0000001004047890 */ /* 0x000fe2000fffe03f */
[----:B------:R-:W-:Y:S01]  /*15020*/  IMAD.MOV.U32 R14, RZ, RZ, R0 ;  /* 0x000000ffff0e7224 */ /* 0x000fe200078e0000 */
[----:B------:R-:W-:Y:S01]  /*15030*/  MOV R15, R9 ;  /* 0x00000009000f7202 */ /* 0x000fe20000000f00 */
[----:B-----5:R-:W-:Y:S01]  /*15040*/  IMAD.MOV.U32 R20, RZ, RZ, R8 ;  /* 0x000000ffff147224 */ /* 0x020fe200078e0008 */
[----:B------:R-:W-:Y:S01]  /*15050*/  ULEA UR4, UR5, UR4, 0x18 ;  /* 0x0000000405047291 */ /* 0x000fe2000f8ec03f */
[----:B------:R-:W-:Y:S01]  /*15060*/  IMAD.MOV.U32 R21, RZ, RZ, R11 ;  /* 0x000000ffff157224 */ /* 0x000fe200078e000b */
[----:B------:R-:W-:Y:S02]  /*15070*/  ULDC UR6, c[0x0][0x4] ;  /* 0x0000010000067ab9 */ /* 0x000fe40000000800 */
[----:B------:R-:W-:-:S06]  /*15080*/  USHF.R.U32.HI UR5, URZ, 0x1, UR6 ;  /* 0x000000013f057899 */ /* 0x000fcc0008011606 */
[----:B------:R-:W-:Y:S01]  /*15090*/  ISETP.NE.AND P0, PT, RZ, UR5, PT ;  /* 0x00000005ff007c0c */ /* 0x000fe2000bf05270 */
[----:B0-----:R-:W-:-:S05]  /*150a0*/  IMAD R12, R2, R10, R17 ;  /* 0x0000000a020c7224 */ /* 0x001fca00078e0211 */
[----:B------:R-:W-:-:S05]  /*150b0*/  LEA R12, R12, UR4, 0x5 ;  /* 0x000000040c0c7c11 */ /* 0x000fca000f8e28ff */
[----:B------:R0:W-:Y:S04]  /*150c0*/  STS.64 [R12+0x8], R14 ;  /* 0x0000080e0c007388 */ /* 0x0001e80000000a00 */
[----:B------:R0:W-:Y:S04]  /*150d0*/  STS.64 [R12+0x18], R20 ;  /* 0x000018140c007388 */ /* 0x0001e80000000a00 */
[----:B------:R0:W-:Y:S04]  /*150e0*/  STS [R12], R3 ;  /* 0x000000030c007388 */ /* 0x0001e80000000800 */
[----:B------:R0:W-:Y:S01]  /*150f0*/  STS [R12+0x10], R7 ;  /* 0x000010070c007388 */ /* 0x0001e20000000800 */
[----:B------:R-:W-:Y:S05]  /*15100*/  @!P0 BRA `(.L_x_3489) ;  /* 0x0000000000c08947 */ /* 0x000fea0003800000 */
[----:B------:R-:W-:-:S07]  /*15110*/  IMAD.U32 R13, RZ, RZ, UR5 ;  /* 0x00000005ff0d7e24 */ /* 0x000fce000f8e00ff */
.L_x_3492:
[--C-:B01----:R-:W-:Y:S01]  /*15120*/  IMAD.IADD R14, R2, 0x1, R13.reuse ;  /* 0x00000001020e7824 */ /* 0x103fe200078e020d */
[----:B------:R-:W-:Y:S01]  /*15130*/  BAR.SYNC.DEFER_BLOCKING 0x0 ;  /* 0x0000000000007b1d */ /* 0x000fe20000010000 */
[----:B------:R-:W-:Y:S02]  /*15140*/  ISETP.GT.AND P3, PT, R13, 0x1, PT ;  /* 0x000000010d00780c */ /* 0x000fe40003f64270 */
[----:B-1----:R-:W-:Y:S02]  /*15150*/  SHF.R.S32.HI R25, RZ, 0x1, R13 ;  /* 0x00000001ff197819 */ /* 0x002fe4000001140d */
[----:B------:R-:W-:Y:S01]  /*15160*/  ISETP.GE.U32.AND P0, PT, R14, UR6, PT ;  /* 0x000000060e007c0c */ /* 0x000fe2000bf06070 */
[----:B------:R-:W-:Y:S03]  /*15170*/  BSSY B0, `(.L_x_3490) ;  /* 0x0000027000007945 */ /* 0x000fe60003800000 */
[----:B------:R-:W-:-:S13]  /*15180*/  ISETP.GE.U32.OR P0, PT, R2, R13, P0 ;  /* 0x0000000d0200720c */ /* 0x000fda0000706470 */
[----:B------:R-:W-:Y:S05]  /*15190*/  @P0 BRA `(.L_x_3491) ;  /* 0x0000000000900947 */ /* 0x000fea0003800000 */
[----:B------:R-:W-:-:S05]  /*151a0*/  IMAD R13, R14, R10, R17 ;  /* 0x0000000a0e0d7224 */ /* 0x000fca00078e0211 */
[----:B------:R-:W-:-:S05]  /*151b0*/  LEA R13, R13, UR4, 0x5 ;  /* 0x000000040d0d7c11 */ /* 0x000fca000f8e28ff */
[----:B------:R-:W0:Y:S04]  /*151c0*/  LDS R16, [R13] ;  /* 0x000000000d107984 */ /* 0x000e280000000800 */
[----:B------:R-:W1:Y:S04]  /*151d0*/  LDS.64 R14, [R13+0x8] ;  /* 0x000008000d0e7984 */ /* 0x000e680000000a00 */
[----:B------:R-:W2:Y:S04]  /*151e0*/  LDS R24, [R13+0x10] ;  /* 0x000010000d187984 */ /* 0x000ea80000000800 */
[----:B------:R-:W3:Y:S01]  /*151f0*/  LDS.64 R20, [R13+0x18] ;  /* 0x000018000d147984 */ /* 0x000ee20000000a00 */
[----:B0-----:R-:W-:-:S02]  /*15200*/  ISETP.NE.AND P4, PT, R3, R16, PT ;  /* 0x000000100300720c */ /* 0x001fc40003f85270 */
[----:B------:R-:W-:Y:S02]  /*15210*/  ISETP.GE.AND P0, PT, R3, R16, PT ;  /* 0x000000100300720c */ /* 0x000fe40003f06270 */
[----:B-1----:R-:W-:Y:S02]  /*15220*/  ISETP.GE.U32.AND P1, PT, R0, R14, PT ;  /* 0x0000000e0000720c */ /* 0x002fe40003f26070 */
[----:B------:R-:W-:Y:S02]  /*15230*/  SEL R22, RZ, 0xffffffff, P0 ;  /* 0xffffffffff167807 */ /* 0x000fe40000000000 */
[----:B--2---:R-:W-:Y:S02]  /*15240*/  ISETP.NE.AND P5, PT, R7, R24, PT ;  /* 0x000000180700720c */ /* 0x004fe40003fa5270 */
[----:B------:R-:W-:Y:S02]  /*15250*/  ISETP.GE.AND.EX P1, PT, R9, R15, PT, P1 ;  /* 0x0000000f0900720c */ /* 0x000fe40003f26310 */
[----:B---3--:R-:W-:-:S02]  /*15260*/  ISETP.GE.U32.AND P0, PT, R8, R20, PT ;  /* 0x000000140800720c */ /* 0x008fc40003f06070 */
[----:B------:R-:W-:Y:S02]  /*15270*/  @!P4 SEL R22, RZ, 0xffffffff, P1 ;  /* 0xffffffffff16c807 */ /* 0x000fe40000800000 */
[----:B------:R-:W-:Y:S02]  /*15280*/  ISETP.GE.AND P6, PT, R7, R24, PT ;  /* 0x000000180700720c */ /* 0x000fe40003fc6270 */
[----:B------:R-:W-:Y:S02]  /*15290*/  ISETP.GE.AND.EX P0, PT, R11, R21, PT, P0 ;  /* 0x000000150b00720c */ /* 0x000fe40003f06300 */
[----:B------:R-:W-:Y:S02]  /*152a0*/  LOP3.LUT R22, R22, 0x1, RZ, 0xc0, !PT ;  /* 0x0000000116167812 */ /* 0x000fe400078ec0ff */
[----:B------:R-:W-:Y:S02]  /*152b0*/  SEL R23, RZ, 0xffffffff, P6 ;  /* 0xffffffffff177807 */ /* 0x000fe40003000000 */
        /* <DEDUP_REMOVED lines=11> */
[----:B------:R-:W-:Y:S01]  /*15370*/  STS [R12], R3 ;  /* 0x000000030c007388 */ /* 0x000fe20000000800 */
[----:B------:R-:W-:-:S03]  /*15380*/  SEL R7, R7, R24, !P1 ;  /* 0x0000001807077207 */ /* 0x000fc60004800000 */
[----:B------:R0:W-:Y:S04]  /*15390*/  STS.64 [R12+0x8], R14 ;  /* 0x0000080e0c007388 */ /* 0x0001e80000000a00 */
[----:B------:R1:W-:Y:S01]  /*153a0*/  STS [R12+0x10], R7 ;  /* 0x000010070c007388 */ /* 0x0003e20000000800 */
[----:B0-----:R-:W-:Y:S01]  /*153b0*/  MOV R14, R8 ;  /* 0x00000008000e7202 */ /* 0x001fe20000000f00 */
[----:B------:R-:W-:-:S05]  /*153c0*/  IMAD.MOV.U32 R15, RZ, RZ, R11 ;  /* 0x000000ffff0f7224 */ /* 0x000fca00078e000b */
[----:B------:R1:W-:Y:S02]  /*153d0*/  STS.64 [R12+0x18], R14 ;  /* 0x0000180e0c007388 */ /* 0x0003e40000000a00 */
.L_x_3491:
[----:B------:R-:W-:Y:S05]  /*153e0*/  BSYNC B0 ;  /* 0x0000000000007941 */ /* 0x000fea0003800000 */
.L_x_3490:
[----:B------:R-:W-:Y:S01]  /*153f0*/  IMAD.MOV.U32 R13, RZ, RZ, R25 ;  /* 0x000000ffff0d7224 */ /* 0x000fe200078e0019 */
[----:B------:R-:W-:Y:S06]  /*15400*/  @P3 BRA `(.L_x_3492) ;  /* 0xfffffffc00443947 */ /* 0x000fec000383ffff */
.L_x_3489:
[----:B------:R-:W-:Y:S02]  /*15410*/  ULDC UR4, c[0x0][0x240] ;  /* 0x0000900000047ab9 */ /* 0x000fe40000000800 */
[----:B------:R-:W-:-:S13]  /*15420*/  ISETP.NE.AND P0, PT, RZ, UR4, PT ;  /* 0x00000004ff007c0c */ /* 0x000fda000bf05270 */
[----:B------:R-:W-:Y:S05]  /*15430*/  @!P0 BRA `(.L_x_3493) ;  /* 0x0000000400848947 */ /* 0x000fea0003800000 */
[----:B------:R-:W-:Y:S01]  /*15440*/  ISETP.GT.AND P0, PT, R10, 0x20, PT ;  /* 0x000000200a00780c */ /* 0x000fe20003f04270 */
[----:B------:R-:W-:-:S12]  /*15450*/  IMAD.MOV.U32 R2, RZ, RZ, R10 ;  /* 0x000000ffff027224 */ /* 0x000fd800078e000a */
[----:B------:R-:W-:Y:S05]  /*15460*/  @!P0 BRA `(.L_x_3494) ;  /* 0x0000000000ec8947 */ /* 0x000fea0003800000 */
[----:B01----:R-:W-:Y:S01]  /*15470*/  IMAD.MOV.U32 R14, RZ, RZ, R0 ;  /* 0x000000ffff0e7224 */ /* 0x003fe200078e0000 */
[----:B------:R-:W-:Y:S01]  /*15480*/  MOV R21, R11 ;  /* 0x0000000b00157202 */ /* 0x000fe20000000f00 */
[----:B------:R-:W-:Y:S01]  /*15490*/  IMAD.MOV.U32 R15, RZ, RZ, R9 ;  /* 0x000000ffff0f7224 */ /* 0x000fe200078e0009 */
[----:B------:R-:W-:Y:S01]  /*154a0*/  LEA.HI R2, R10, R10, RZ, 0x1 ;  /* 0x0000000a0a027211 */ /* 0x000fe200078f08ff */
[----:B------:R-:W-:Y:S01]  /*154b0*/  IMAD.MOV.U32 R20, RZ, RZ, R8 ;  /* 0x000000ffff147224 */ /* 0x000fe200078e0008 */
[----:B------:R2:W-:Y:S02]  /*154c0*/  STS [R12], R3 ;  /* 0x000000030c007388 */ /* 0x0005e40000000800 */
[----:B------:R-:W-:Y:S01]  /*154d0*/  SHF.R.S32.HI R13, RZ, 0x1, R2 ;  /* 0x00000001ff0d7819 */ /* 0x000fe20000011402 */
[----:B------:R-:W-:Y:S01]  /*154e0*/  IMAD.MOV.U32 R2, RZ, RZ, 0x20 ;  /* 0x00000020ff027424 */ /* 0x000fe200078e00ff */
[----:B------:R2:W-:Y:S02]  /*154f0*/  STS.64 [R12+0x8], R14 ;  /* 0x0000080e0c007388 */ /* 0x0005e40000000a00 */
[----:B------:R-:W-:-:S02]  /*15500*/  ISETP.GE.AND P0, PT, R13, 0x20, PT ;  /* 0x000000200d00780c */ /* 0x000fc40003f06270 */
[----:B------:R2:W-:Y:S04]  /*15510*/  STS.64 [R12+0x18], R20 ;  /* 0x000018140c007388 */ /* 0x0005e80000000a00 */
[----:B------:R2:W-:Y:S07]  /*15520*/  STS [R12+0x10], R7 ;  /* 0x000010070c007388 */ /* 0x0005ee0000000800 */
[----:B------:R-:W-:Y:S05]  /*15530*/  @!P0 BRA `(.L_x_3494) ;  /* 0x0000000000b88947 */ /* 0x000fea0003800000 */
.L_x_3497:
[----:B-12---:R-:W-:Y:S01]  /*15540*/  IMAD.IADD R15, R17, 0x1, R13 ;  /* 0x00000001110f7824 */ /* 0x006fe200078e020d */
[----:B------:R-:W-:Y:S04]  /*15550*/  BAR.SYNC.DEFER_BLOCKING 0x0 ;  /* 0x0000000000007b1d */ /* 0x000fe80000010000 */
[----:B------:R-:W-:Y:S02]  /*15560*/  ISETP.GE.U32.AND P0, PT, R15, R10, PT ;  /* 0x0000000a0f00720c */ /* 0x000fe40003f06070 */
[----:B------:R-:W-:Y:S02]  /*15570*/  BSSY B0, `(.L_x_3495) ;  /* 0x0000026000007945 */ /* 0x000fe40003800000 */
[----:B------:R-:W-:-:S13]  /*15580*/  ISETP.GE.U32.OR P0, PT, R17, R13, P0 ;  /* 0x0000000d1100720c */ /* 0x000fda0000706470 */
[----:B------:R-:W-:Y:S05]  /*15590*/  @P0 BRA `(.L_x_3496) ;  /* 0x00000000008c0947 */ /* 0x000fea0003800000 */
[----:B------:R-:W-:-:S05]  /*155a0*/  IMAD R2, R13, 0x20, R12 ;  /* 0x000000200d027824 */ /* 0x000fca00078e020c */
        /* <DEDUP_REMOVED lines=31> */
[----:B0-----:R-:W-:Y:S01]  /*157a0*/  IMAD.MOV.U32 R14, RZ, RZ, R8 ;  /* 0x000000ffff0e7224 */ /* 0x001fe200078e0008 */
[----:B------:R-:W-:-:S05]  /*157b0*/  MOV R15, R11 ;  /* 0x0000000b000f7202 */ /* 0x000fca0000000f00 */
[----:B------:R1:W-:Y:S02]  /*157c0*/  STS.64 [R12+0x18], R14 ;  /* 0x0000180e0c007388 */ /* 0x0003e40000000a00 */
.L_x_3496:
[----:B------:R-:W-:Y:S05]  /*157d0*/  BSYNC B0 ;  /* 0x0000000000007941 */ /* 0x000fea0003800000 */
.L_x_3495:
[----:B------:R-:W-:-:S04]  /*157e0*/  SHF.R.S32.HI R13, RZ, 0x1, R13 ;  /* 0x00000001ff0d7819 */ /* 0x000fc8000001140d */
[----:B------:R-:W-:-:S13]  /*157f0*/  ISETP.GE.AND P0, PT, R13, 0x20, PT ;  /* 0x000000200d00780c */ /* 0x000fda0003f06270 */
[----:B------:R-:W-:Y:S05]  /*15800*/  @P0 BRA `(.L_x_3497) ;  /* 0xfffffffc004c0947 */ /* 0x000fea000383ffff */
[----:B------:R-:W-:-:S07]  /*15810*/  IMAD.MOV.U32 R2, RZ, RZ, 0x20 ;  /* 0x00000020ff027424 */ /* 0x000fce00078e00ff */
.L_x_3494:
[----:B------:R-:W-:Y:S01]  /*15820*/  BAR.SYNC.DEFER_BLOCKING 0x0 ;  /* 0x0000000000007b1d */ /* 0x000fe20000010000 */
[----:B------:R-:W-:-:S13]  /*15830*/  ISETP.GE.AND P0, PT, R2, 0x2, PT ;  /* 0x000000020200780c */ /* 0x000fda0003f06270 */
[----:B------:R-:W-:Y:S05]  /*15840*/  @!P0 BRA `(.L_x_3493) ;  /* 0x0000000000808947 */ /* 0x000fea0003800000 */
[----:B------:R-:W-:-:S07]  /*15850*/  IMAD.MOV.U32 R10, RZ, RZ, 0x1 ;  /* 0x00000001ff0a7424 */ /* 0x000fce00078e00ff */
.L_x_3498:
[----:B------:R-:W3:Y:S04]  /*15860*/  SHFL.DOWN PT, R13, R0, R10, 0x1f ;  /* 0x08001f0a000d7589 */ /* 0x000ee800000e0000 */
[----:B------:R-:W4:Y:S04]  /*15870*/  SHFL.DOWN PT, R16, R7, R10, 0x1f ;  /* 0x08001f0a07107589 */ /* 0x000f2800000e0000 */
[----:B012---:R-:W0:Y:S04]  /*15880*/  SHFL.DOWN PT, R12, R3, R10, 0x1f ;  /* 0x08001f0a030c7589 */ /* 0x007e2800000e0000 */
[----:B------:R-:W1:Y:S04]  /*15890*/  SHFL.DOWN PT, R17, R8, R10, 0x1f ;  /* 0x08001f0a08117589 */ /* 0x000e6800000e0000 */
[----:B------:R-:W2:Y:S04]  /*158a0*/  SHFL.DOWN PT, R14, R9, R10, 0x1f ;  /* 0x08001f0a090e7589 */ /* 0x000ea800000e0000 */
[----:B------:R5:W2:Y:S01]  /*158b0*/  SHFL.DOWN PT, R20, R11, R10, 0x1f ;  /* 0x08001f0a0b147589 */ /* 0x000aa200000e0000 */
[----:B---3--:R-:W-:-:S02]  /*158c0*/  ISETP.GE.U32.AND P0, PT, R0, R13, PT ;  /* 0x0000000d0000720c */ /* 0x008fc40003f06070 */
[----:B----4-:R-:W-:Y:S01]  /*158d0*/  ISETP.NE.AND P3, PT, R7, R16, PT ;  /* 0x000000100700720c */ /* 0x010fe20003f65270 */
[----:B-----5:R-:W-:Y:S01]  /*158e0*/  IMAD.SHL.U32 R10, R10, 0x2, RZ ;  /* 0x000000020a0a7824 */ /* 0x020fe200078e00ff */
[CC--:B0-----:R-:W-:Y:S02]  /*158f0*/  ISETP.NE.AND P4, PT, R3.reuse, R12.reuse, PT ;  /* 0x0000000c0300720c */ /* 0x0c1fe40003f85270 */
[----:B------:R-:W-:Y:S02]  /*15900*/  ISETP.GE.AND P5, PT, R3, R12, PT ;  /* 0x0000000c0300720c */ /* 0x000fe40003fa6270 */
[----:B-1----:R-:W-:Y:S02]  /*15910*/  ISETP.GE.U32.AND P1, PT, R8, R17, PT ;  /* 0x000000110800720c */ /* 0x002fe40003f26070 */
[----:B--2---:R-:W-:Y:S02]  /*15920*/  ISETP.GE.AND.EX P0, PT, R9, R14, PT, P0 ;  /* 0x0000000e0900720c */ /* 0x004fe40003f06300 */
        /* <DEDUP_REMOVED lines=18> */
.L_x_3493:
[----:B------:R-:W-:Y:S05]  /*15a50*/  @!P2 EXIT ;  /* 0x000000000000a94d */ /* 0x000fea0003800000 */
[----:B012---:R-:W0:Y:S01]  /*15a60*/  LDC.64 R14, c[0x0][0x628] ;  /* 0x00018a00ff0e7b82 */ /* 0x007e220000000a00 */
[----:B------:R-:W-:Y:S01]  /*15a70*/  ISETP.NE.U32.AND P0, PT, R4, RZ, PT ;  /* 0x000000ff0400720c */ /* 0x000fe20003f05070 */
[----:B------:R-:W-:Y:S02]  /*15a80*/  ULDC.U8 UR4, c[0x0][0x630] ;  /* 0x00018c0000047ab9 */ /* 0x000fe40000000000 */
[----:B------:R-:W-:Y:S02]  /*15a90*/  ISETP.NE.AND P1, PT, RZ, UR4, PT ;  /* 0x00000004ff007c0c */ /* 0x000fe4000bf25270 */
[----:B------:R-:W-:Y:S02]  /*15aa0*/  ISETP.NE.AND.EX P0, PT, R6, RZ, PT, P0 ;  /* 0x000000ff0600720c */ /* 0x000fe40003f05300 */
[----:B0-----:R-:W-:-:S04]  /*15ab0*/  SEL R13, R14, RZ, P1 ;  /* 0x000000ff0e0d7207 */ /* 0x001fc80000800000 */
        /* <DEDUP_REMOVED lines=34> */
[----:B------:R-:W-:-:S07]  /*15ce0*/  SEL R7, R6, R7, !P1 ;  /* 0x0000000706077207 */ /* 0x000fce0004800000 */
.L_x_3500:
        /* <DEDUP_REMOVED lines=12> */
[----:B------:R-:W-:Y:S01]  /*15db0*/  HFMA2.MMA R13, -RZ, RZ, 0, 0 ;  /* 0x00000000ff0d7435 */ /* 0x000fe200000001ff */
[----:B------:R-:W-:Y:S02]  /*15dc0*/  IMAD.U32 R6, RZ, RZ, UR6 ;  /* 0x00000006ff067e24 */ /* 0x000fe4000f8e00ff */
[----:B------:R-:W-:-:S02]  /*15dd0*/  IMAD.U32 R7, RZ, RZ, UR7 ;  /* 0x00000007ff077e24 */ /* 0x000fc4000f8e00ff */
[----:B------:R-:W-:Y:S02]  /*15de0*/  IMAD.U32 R10, RZ, RZ, UR4 ;  /* 0x00000004ff0a7e24 */ /* 0x000fe4000f8e00ff */
[----:B------:R-:W-:Y:S02]  /*15df0*/  IMAD.U32 R11, RZ, RZ, UR5 ;  /* 0x00000005ff0b7e24 */ /* 0x000fe4000f8e00ff */
[----:B------:R-:W-:Y:S02]  /*15e00*/  IMAD.MOV.U32 R8, RZ, RZ, 0x2ef ;  /* 0x000002efff087424 */ /* 0x000fe400078e00ff */
[----:B0-----:R-:W-:-:S07]  /*15e10*/  IMAD.MOV.U32 R12, RZ, RZ, 0x1 ;  /* 0x00000001ff0c7424 */ /* 0x001fce00078e00ff */
[----:B------:R-:W-:-:S07]  /*15e20*/  LEPC R20, `(.L_x_3502) ;  /* 0x000000001014794e */ /* 0x000fce0000000000 */
[----:B-1----:R-:W-:Y:S05]  /*15e30*/  CALL.ABS.NOINC R2 ;  /* 0x0000000002007343 */ /* 0x002fea0003c00000 */
.L_x_3502:
        /* <DEDUP_REMOVED lines=22> */
.L_x_3503:
[----:B------:R-:W-:Y:S02]  /*15fa0*/  ULDC.64 UR4, c[0x0][0x600] ;  /* 0x0001800000047ab9 */ /* 0x000fe40000000a00 */
[----:B------:R-:W-:-:S05]  /*15fb0*/  IADD3 R18, P0, R18, UR4, RZ ;  /* 0x0000000412127c10 */ /* 0x000fca000ff1e0ff */
[----:B------:R-:W-:-:S05]  /*15fc0*/  IMAD.X R19, RZ, RZ, UR5, P0 ;  /* 0x00000005ff137e24 */ /* 0x000fca00080e06ff */
[----:B------:R-:W-:Y:S01]  /*15fd0*/  STG.E.64 desc[UR60][R18.64], R16 ;  /* 0x0000001012007986 */ /* 0x000fe2000c101b3c */
[----:B------:R-:W-:Y:S05]  /*15fe0*/  EXIT ;  /* 0x000000000000794d */ /* 0x000fea0003800000 */
.L_x_3501:
[----:B------:R-:W-:Y:S04]  /*15ff0*/  STG.E.64 desc[UR60][R4.64+0x8], R22 ;  /* 0x0000081604007986 */ /* 0x000fe8000c101b3c */
[----:B------:R-:W-:Y:S04]  /*16000*/  STG.E.64 desc[UR60][R4.64+0x18], R16 ;  /* 0x0000181004007986 */ /* 0x000fe8000c101b3c */
[----:B------:R-:W-:Y:S04]  /*16010*/  STG.E desc[UR60][R4.64], R3 ;  /* 0x0000000304007986 */ /* 0x000fe8000c10193c */
[----:B------:R-:W-:Y:S01]  /*16020*/  STG.E desc[UR60][R4.64+0x10], R7 ;  /* 0x0000100704007986 */ /* 0x000fe2000c10193c */
[----:B------:R-:W-:Y:S05]  /*16030*/  EXIT ;  /* 0x000000000000794d */ /* 0x000fea0003800000 */
.L_x_3499:
        /* <DEDUP_REMOVED lines=17> */
.L_x_3505:
[----:B------:R-:W-:Y:S02]  /*16150*/  CS2R R22, SRZ ;  /* 0x0000000000167805 */ /* 0x000fe4000001ff00 */
[----:B------:R-:W-:-:S07]  /*16160*/  CS2R R16, SRZ ;  /* 0x0000000000107805 */ /* 0x000fce000001ff00 */
.L_x_3504:
        /* <DEDUP_REMOVED lines=23> */
.L_x_3507:
        /* <DEDUP_REMOVED lines=22> */
.L_x_3508:
[----:B------:R-:W-:Y:S02]  /*16440*/  ULDC.64 UR4, c[0x0][0x600] ;  /* 0x0001800000047ab9 */ /* 0x000fe40000000a00 */
[----:B------:R-:W-:-:S05]  /*16450*/  IADD3 R18, P0, R18, UR4, RZ ;  /* 0x0000000412127c10 */ /* 0x000fca000ff1e0ff */
[----:B------:R-:W-:-:S05]  /*16460*/  IMAD.X R19, RZ, RZ, UR5, P0 ;  /* 0x00000005ff137e24 */ /* 0x000fca00080e06ff */
[----:B------:R-:W-:Y:S01]  /*16470*/  STG.E.64 desc[UR60][R18.64], R16 ;  /* 0x0000001012007986 */ /* 0x000fe2000c101b3c */
[----:B------:R-:W-:Y:S05]  /*16480*/  EXIT ;  /* 0x000000000000794d */ /* 0x000fea0003800000 */
.L_x_3506:
        /* <DEDUP_REMOVED lines=16> */
.L_x_3509:
[----:B------:R-:W0:Y:S01]  /*16590*/  LDC.64 R2, c[0x4][R2] ;  /* 0x0100000002027b82 */ /* 0x000e220000000a00 */
[----:B------:R-:W-:Y:S01]  /*165a0*/  ULDC.64 UR4, c[0x4][0x3c8] ;  /* 0x0100f20000047ab9 */ /* 0x000fe20000000a00 */
[----:B------:R-:W-:Y:S01]  /*165b0*/  ULDC.64 UR6, c[0x4][0x168] ;  /* 0x01005a0000067ab9 */ /* 0x000fe20000000a00 */
[----:B------:R-:W-:Y:S01]  /*165c0*/  IMAD.U32 R4, RZ, RZ, UR4 ;  /* 0x00000004ff047e24 */ /* 0x000fe2000f8e00ff */
[----:B------:R-:W-:Y:S01]  /*165d0*/  HFMA2.MMA R8, -RZ, RZ, 0, 4.4405460357666015625e-05 ;  /* 0x000002e9ff087435 */ /* 0x000fe200000001ff */
[----:B------:R-:W-:Y:S01]  /*165e0*/  IMAD.U32 R5, RZ, RZ, UR5 ;  /* 0x00000005ff057e24 */ /* 0x000fe2000f8e00ff */
[----:B------:R-:W-:Y:S01]  /*165f0*/  ULDC.64 UR4, c[0x4][0x3c0] ;  /* 0x0100f00000047ab9 */ /* 0x000fe20000000a00 */
[----:B------:R-:W-:Y:S02]  /*16600*/  IMAD.U32 R10, RZ, RZ, UR6 ;  /* 0x00000006ff0a7e24 */ /* 0x000fe4000f8e00ff */
[----:B------:R-:W-:Y:S02]  /*16610*/  IMAD.U32 R6, RZ, RZ, UR4 ;  /* 0x00000004ff067e24 */ /* 0x000fe4000f8e00ff */
[----:B------:R-:W-:-:S02]  /*16620*/  IMAD.U32 R7, RZ, RZ, UR5 ;  /* 0x00000005ff077e24 */ /* 0x000fc4000f8e00ff */
[----:B------:R-:W-:Y:S02]  /*16630*/  IMAD.U32 R11, RZ, RZ, UR7 ;  /* 0x00000007ff0b7e24 */ /* 0x000fe4000f8e00ff */
[----:B------:R-:W-:Y:S02]  /*16640*/  IMAD.MOV.U32 R12, RZ, RZ, 0x1 ;  /* 0x00000001ff0c7424 */ /* 0x000fe400078e00ff */
[----:B------:R-:W-:-:S07]  /*16650*/  IMAD.MOV.U32 R13, RZ, RZ, RZ ;  /* 0x000000ffff0d7224 */ /* 0x000fce00078e00ff */
[----:B------:R-:W-:-:S07]  /*16660*/  LEPC R20, `(.L_x_3510) ;  /* 0x000000001014794e */ /* 0x000fce0000000000 */
[----:B0-----:R-:W-:Y:S05]  /*16670*/  CALL.ABS.NOINC R2 ;  /* 0x0000000002007343 */ /* 0x001fea0003c00000 */
.L_x_3510:
[----:B------:R-:W-:Y:S05]  /*16680*/  EXIT ;  /* 0x000000000000794d */ /* 0x000fea0003800000 */
.L_x_3474:
        /* <DEDUP_REMOVED lines=29> */
[----:B------:R-:W4:Y:S01]  /*16860*/  LDG.E.64 R8, desc[UR60][R4.64+0x18] ;  /* 0x0000183c04087981 */ /* 0x000f22000c1e1b00 */
[----:B--2---:R-:W-:-:S02]  /*16870*/  ISETP.NE.AND P4, PT, R0, R43, PT ;  /* 0x0000002b0000720c */ /* 0x004fc40003f85270 */
[----:B------:R-:W-:Y:S02]  /*16880*/  ISETP.GE.AND P6, PT, R0, R43, PT ;  /* 0x0000002b0000720c */ /* 0x000fe40003fc6270 */
[CC--:B---3--:R-:W-:Y:S02]  /*16890*/  ISETP.NE.AND P3, PT, R10.reuse, R7.reuse, PT ;  /* 0x000000070a00720c */ /* 0x0c8fe40003f65270 */
[----:B------:R-:W-:Y:S02]  /*168a0*/  ISETP.GE.AND P5, PT, R10, R7, PT ;  /* 0x000000070a00720c */ /* 0x000fe40003fa6270 */
[----:B----4-:R-:W-:Y:S02]  /*168b0*/  ISETP.GE.U32.AND P0, PT, R2, R22, PT ;  /* 0x000000160200720c */ /* 0x010fe40003f06070 */
[----:B------:R-:W-:Y:S02]  /*168c0*/  SEL R6, RZ, 0xffffffff, P6 ;  /* 0xffffffffff067807 */ /* 0x000fe40003000000 */
[----:B------:R-:W-:-:S02]  /*168d0*/  ISETP.GE.U32.AND P1, PT, R8, R16, PT ;  /* 0x000000100800720c */ /* 0x000fc40003f26070 */
        /* <DEDUP_REMOVED lines=15> */
.L_x_3512:
[----:B------:R-:W-:Y:S05]  /*169d0*/  @!P2 BRA `(.L_x_3513) ;  /* 0x0000000000bca947 */ /* 0x000fea0003800000 */
[----:B-1---5:R-:W0:Y:S02]  /*169e0*/  LDC R24, c[0x0][0x634] ;  /* 0x00018d00ff187b82 */ /* 0x022e240000000800 */
        /* <DEDUP_REMOVED lines=19> */
.L_x_3514:
[----:B------:R-:W-:Y:S01]  /*16b20*/  ULDC.64 UR4, c[0x0][0x600] ;  /* 0x0001800000047ab9 */ /* 0x000fe20000000a00 */
[----:B------:R-:W-:Y:S02]  /*16b30*/  ISETP.NE.AND P6, PT, R24, 0x1, PT ;  /* 0x000000011800780c */ /* 0x000fe40003fc5270 */
[----:B------:R-:W-:-:S04]  /*16b40*/  IADD3 R2, P0, R19, UR4, RZ ;  /* 0x0000000413027c10 */ /* 0x000fc8000ff1e0ff */
[----:B------:R-:W-:-:S05]  /*16b50*/  IADD3.X R3, RZ, UR5, RZ, P0, !PT ;  /* 0x00000005ff037c10 */ /* 0x000fca00087fe4ff */
[----:B------:R0:W-:Y:S02]  /*16b60*/  STG.E.64 desc[UR60][R2.64], R22 ;  /* 0x0000001602007986 */ /* 0x0001e4000c101b3c */
        /* <DEDUP_REMOVED lines=17> */
.L_x_3515:
[----:B------:R-:W-:Y:S02]  /*16c80*/  ULDC.64 UR4, c[0x0][0x600] ;  /* 0x0001800000047ab9 */ /* 0x000fe40000000a00 */
[----:B------:R-:W-:-:S05]  /*16c90*/  IADD3 R18, P0, R18, UR4, RZ ;  /* 0x0000000412127c10 */ /* 0x000fca000ff1e0ff */
[----:B------:R-:W-:-:S05]  /*16ca0*/  IMAD.X R19, RZ, RZ, UR5, P0 ;  /* 0x00000005ff137e24 */ /* 0x000fca00080e06ff */
[----:B------:R-:W-:Y:S01]  /*16cb0*/  STG.E.64 desc[UR60][R18.64], R16 ;  /* 0x0000001012007986 */ /* 0x000fe2000c101b3c */
[----:B------:R-:W-:Y:S05]  /*16cc0*/  EXIT ;  /* 0x000000000000794d */ /* 0x000fea0003800000 */
.L_x_3513:
[----:B------:R-:W-:Y:S04]  /*16cd0*/  STG.E.64 desc[UR60][R4.64+0x8], R22 ;  /* 0x0000081604007986 */ /* 0x000fe8000c101b3c */
[----:B------:R-:W-:Y:S04]  /*16ce0*/  STG.E.64 desc[UR60][R4.64+0x18], R16 ;  /* 0x0000181004007986 */ /* 0x000fe8000c101b3c */
[----:B------:R-:W-:Y:S04]  /*16cf0*/  STG.E desc[UR60][R4.64], R43 ;  /* 0x0000002b04007986 */ /* 0x000fe8000c10193c */
[----:B------:R-:W-:Y:S01]  /*16d00*/  STG.E desc[UR60][R4.64+0x10], R7 ;  /* 0x0000100704007986 */ /* 0x000fe2000c10193c */
[----:B------:R-:W-:Y:S05]  /*16d10*/  EXIT ;  /* 0x000000000000794d */ /* 0x000fea0003800000 */
.L_x_3511:
        /* <DEDUP_REMOVED lines=15> */
[----:B-----5:R-:W-:-:S07]  /*16e10*/  LEPC R20, `(.L_x_3517) ;  /* 0x000000001014794e */ /* 0x020fce0000000000 */
[----:B-12---:R-:W-:Y:S05]  /*16e20*/  CALL.ABS.NOINC R2 ;  /* 0x0000000002007343 */ /* 0x006fea0003c00000 */
.L_x_3517:
[----:B------:R-:W-:Y:S02]  /*16e30*/  CS2R R16, SRZ ;  /* 0x0000000000107805 */ /* 0x000fe4000001ff00 */
[----:B------:R-:W-:-:S07]  /*16e40*/  CS2R R22, SRZ ;  /* 0x0000000000167805 */ /* 0x000fce000001ff00 */
.L_x_3516:
[----:B------:R-:W-:Y:S02]  /*16e50*/  ULDC.U8 UR4, c[0x0][0x631] ;  /* 0x00018c4000047ab9 */ /* 0x000fe40000000000 */
[----:B------:R-:W-:-:S13]  /*16e60*/  ISETP.NE.AND P0, PT, RZ, UR4, PT ;  /* 0x00000004ff007c0c */ /* 0x000fda000bf05270 */
        /* <DEDUP_REMOVED lines=21> */
.L_x_3519:
        /* <DEDUP_REMOVED lines=22> */
.L_x_3520:
[----:B------:R-:W-:Y:S02]  /*17120*/  ULDC.64 UR4, c[0x0][0x600] ;  /* 0x0001800000047ab9 */ /* 0x000fe40000000a00 */
[----:B------:R-:W-:-:S05]  /*17130*/  IADD3 R18, P0, R18, UR4, RZ ;  /* 0x0000000412127c10 */ /* 0x000fca000ff1e0ff */
[----:B------:R-:W-:-:S05]  /*17140*/  IMAD.X R19, RZ, RZ, UR5, P0 ;  /* 0x00000005ff137e24 */ /* 0x000fca00080e06ff */
[----:B------:R-:W-:Y:S01]  /*17150*/  STG.E.64 desc[UR60][R18.64], R16 ;  /* 0x0000001012007986 */ /* 0x000fe2000c101b3c */
[----:B------:R-:W-:Y:S05]  /*17160*/  EXIT ;  /* 0x000000000000794d */ /* 0x000fea0003800000 */
.L_x_3518:
        /* <DEDUP_REMOVED lines=16> */
.L_x_3521:
[----:B------:R-:W0:Y:S01]  /*17270*/  LDC.64 R2, c[0x4][R2] ;  /* 0x0100000002027b82 */ /* 0x000e220000000a00 */
[----:B------:R-:W-:Y:S01]  /*17280*/  ULDC.64 UR4, c[0x4][0x3c8] ;  /* 0x0100f20000047ab9 */ /* 0x000fe20000000a00 */
[----:B------:R-:W-:Y:S01]  /*17290*/  ULDC.64 UR6, c[0x4][0x168] ;  /* 0x01005a0000067ab9 */ /* 0x000fe20000000a00 */
[----:B------:R-:W-:Y:S01]  /*172a0*/  MOV R4, UR4 ;  /* 0x0000000400047c02 */ /* 0x000fe20008000f00 */
[----:B------:R-:W-:Y:S01]  /*172b0*/  IMAD.U32 R5, RZ, RZ, UR5 ;  /* 0x00000005ff057e24 */ /* 0x000fe2000f8e00ff */
[----:B------:R-:W-:Y:S01]  /*172c0*/  ULDC.64 UR4, c[0x4][0x3c0] ;  /* 0x0100f00000047ab9 */ /* 0x000fe20000000a00 */
[----:B------:R-:W-:Y:S01]  /*172d0*/  HFMA2.MMA R12, -RZ, RZ, 0, 5.9604644775390625e-08 ;  /* 0x00000001ff0c7435 */ /* 0x000fe200000001ff */
        /* <DEDUP_REMOVED lines=8> */
.L_x_3522:
[----:B------:R-:W-:Y:S05]  /*17360*/  EXIT ;  /* 0x000000000000794d */ /* 0x000fea0003800000 */
        .weak           $__internal_26_$__cuda_sm20_div_u64
        .type           $__internal_26_$__cuda_sm20_div_u64,@function
        .size           $__internal_26_$__cuda_sm20_div_u64,($__internal_27_$__cuda_sm20_rem_u64 - $__internal_26_$__cuda_sm20_div_u64)
$__internal_26_$__cuda_sm20_div_u64:
        /* <DEDUP_REMOVED lines=16> */
[----:B------:R-:W-:Y:S01]  /*17470*/  IMAD.HI.U32 R20, P1, R15, R27, R20 ;  /* 0x0000001b0f147227 */ /* 0x000fe20007820014 */
[----:B------:R-:W-:-:S04]  /*17480*/  IADD3.X R16, R29, R15, RZ, P0, !PT ;  /* 0x0000000f1d107210 */ /* 0x000fc800007fe4ff */
        /* <DEDUP_REMOVED lines=50> */
[----:B------:R-:W-:Y:S06]  /*177b0*/  RET.REL.NODEC R12 `(_ZN2at6native13reduce_kernelILi256ELi2ENS0_8ReduceOpIiNS0_9ArgMinOpsIiEEjlLi4ELi4EEEEEvT1_) ;  /* 0xfffffe880c107950 */ /* 0x000fec0003c3ffff */
        .weak           $__internal_27_$__cuda_sm20_rem_u64
        .type           $__internal_27_$__cuda_sm20_rem_u64,@function
        .size           $__internal_27_$__cuda_sm20_rem_u64,(.L_x_6984 - $__internal_27_$__cuda_sm20_rem_u64)
$__internal_27_$__cuda_sm20_rem_u64:
        /* <DEDUP_REMOVED lines=65> */
[----:B------:R-:W-:Y:S06]  /*17bd0*/  RET.REL.NODEC R4 `(_ZN2at6native13reduce_kernelILi256ELi2ENS0_8ReduceOpIiNS0_9ArgMinOpsIiEEjlLi4ELi4EEEEEvT1_) ;  /* 0xfffffe8404087950 */ /* 0x000fec0003c3ffff */
.L_x_3523:
        /* <DEDUP_REMOVED lines=10> */
.L_x_6984:


//--------------------- .text._ZN2at6native13reduce_kernelILi128ELi4ENS0_8ReduceOpIiNS0_9ArgMinOpsIiEEjlLi4ELi4EEEEEvT1_ --------------------------
	.section	.text._ZN2at6native13reduce_kernelILi128ELi4ENS0_8ReduceOpIiNS0_9ArgMinOpsIiEEjlLi4ELi4EEEEEvT1_,"ax",@progbits
	.align	128
        .global         _ZN2at6native13reduce_kernelILi128ELi4ENS0_8ReduceOpIiNS0_9ArgMinOpsIiEEjlLi4ELi4EEEEEvT1_
        .type           _ZN2at6native13reduce_kernelILi128ELi4ENS0_8ReduceOpIiNS0_9ArgMinOpsIiEEjlLi4ELi4EEEEEvT1_,@function
        .size           _ZN2at6native13reduce_kernelILi128ELi4ENS0_8ReduceOpIiNS0_9ArgMinOpsIiEEjlLi4ELi4EEEEEvT1_,(.L_x_6986 - _ZN2at6native13reduce_kernelILi128ELi4ENS0_8ReduceOpIiNS0_9ArgMinOpsIiEEjlLi4ELi4EEEEEvT1_)
        .other          _ZN2at6native13reduce_kernelILi128ELi4ENS0_8ReduceOpIiNS0_9ArgMinOpsIiEEjlLi4ELi4EEEEEvT1_,@"STO_CUDA_ENTRY STV_DEFAULT"
_ZN2at6native13reduce_kernelILi128ELi4ENS0_8ReduceOpIiNS0_9ArgMinOpsIiEEjlLi4ELi4EEEEEvT1_:
.text._ZN2at6native13reduce_kernelILi128ELi4ENS0_8ReduceOpIiNS0_9ArgMinOpsIiEEjlLi4ELi4EEEEEvT1_:
        /* <DEDUP_REMOVED lines=289> */
.L_x_3524:
        /* <DEDUP_REMOVED lines=11> */
[----:B------:R-:W-:Y:S01]  /*12c0*/  CS2R R40, SRZ ;  /* 0x0000000000287805 */ /* 0x000fe2000001ff00 */
[----:B------:R-:W-:Y:S01]  /*12d0*/  IMAD.MOV.U32 R73, RZ, RZ, RZ ;  /* 0x000000ffff497224 */ /* 0x000fe200078e00ff */
[----:B------:R-:W-:Y:S01]  /*12e0*/  CS2R R6, SRZ ;  /* 0x0000000000067805 */ /* 0x000fe2000001ff00 */
[----:B------:R-:W-:Y:S02]  /*12f0*/  IMAD.MOV.U32 R15, RZ, RZ, RZ ;  /* 0x000000ffff0f7224 */ /* 0x000fe400078e00ff */
        /* <DEDUP_REMOVED lines=30> */
.L_x_3528:
        /* <DEDUP_REMOVED lines=29> */
.L_x_3534:
[----:B------:R-:W-:Y:S05]  /*16b0*/  BSYNC B2 ;  /* 0x0000000000027941 */ /* 0x000fea0003800000 */
.L_x_3533:
        /* <DEDUP_REMOVED lines=22> */
.L_x_3532:
[----:B------:R-:W-:Y:S05]  /*1820*/  BSYNC B1 ;  /* 0x0000000000017941 */ /* 0x000fea0003800000 */
.L_x_3531:
[----:B------:R-:W0:Y:S01]  /*1830*/  LDC R7, c[0x0][0x22c] ;  /* 0x00008b00ff077b82 */ /* 0x000e220000000800 */
[C---:B------:R-:W-:Y:S02]  /*1840*/  IADD3 R5, P0, -R8.reuse, 0x4, RZ ;  /* 0x0000000408057810 */ /* 0x040fe40007f1e1ff */
[----:B------:R-:W-:Y:S02]  /*1850*/  IADD3 R16, -R8, 0x4, RZ ;  /* 0x0000000408107810 */ /* 0x000fe40007ffe1ff */
[----:B------:R-:W-:Y:S01]  /*1860*/  LEA R18, P1, R5, R18, 0x2 ;  /* 0x0000001205127211 */ /* 0x000fe200078210ff */
[----:B------:R-:W-:-:S05]  /*1870*/  IMAD.X R4, RZ, RZ, -0x1, P0 ;  /* 0xffffffffff047424 */ /* 0x000fca00000e06ff */
[----:B------:R-:W-:Y:S02]  /*1880*/  LEA.HI.X R19, R5, R19, R4, 0x2, P1 ;  /* 0x0000001305137211 */ /* 0x000fe400008f1404 */
[----:B0-----:R-:W-:-:S07]  /*1890*/  IADD3 R0, R8, -0x4, R7 ;  /* 0xfffffffc08007810 */ /* 0x001fce0007ffe007 */
.L_x_3530:
[----:B------:R-:W-:Y:S05]  /*18a0*/  BSYNC B0 ;  /* 0x0000000000007941 */ /* 0x000fea0003800000 */
.L_x_3529:
        /* <DEDUP_REMOVED lines=22> */
.L_x_3537:
[----:B------:R-:W-:Y:S01]  /*1a10*/  IMAD.WIDE.U32 R4, R9, 0x10, R18 ;  /* 0x0000001009047825 */ /* 0x000fe200078e0012 */
[----:B------:R-:W-:-:S05]  /*1a20*/  ULDC UR4, c[0x0][0x234] ;  /* 0x00008d0000047ab9 */ /* 0x000fca0000000800 */
[----:B------:R-:W2:Y:S01]  /*1a30*/  LDG.E.128 R4, desc[UR60][R4.64] ;  /* 0x0000003c04047981 */ /* 0x000ea2000c1e1d00 */
[----:B------:R-:W-:Y:S02]  /*1a40*/  IMAD.IADD R12, R11, 0x1, R16 ;  /* 0x000000010b0c7824 */ /* 0x000fe400078e0210 */
[----:B------:R-:W-:Y:S02]  /*1a50*/  VIADD R9, R9, UR4 ;  /* 0x0000000409097c36 */ /* 0x000fe40008000000 */
[C---:B------:R-:W-:Y:S01]  /*1a60*/  VIADD R15, R12.reuse, 0x1 ;  /* 0x000000010c0f7836 */ /* 0x040fe20000000000 */
[----:B------:R-:W-:Y:S01]  /*1a70*/  ISETP.GE.U32.AND P0, PT, R33, R12, PT ;  /* 0x0000000c2100720c */ /* 0x000fe20003f06070 */
[C---:B------:R-:W-:Y:S02]  /*1a80*/  VIADD R21, R12.reuse, 0x2 ;  /* 0x000000020c157836 */ /* 0x040fe40000000000 */
[----:B------:R-:W-:Y:S01]  /*1a90*/  VIADD R25, R12, 0x3 ;  /* 0x000000030c197836 */ /* 0x000fe20000000000 */
[----:B------:R-:W-:Y:S01]  /*1aa0*/  ISETP.GE.U32.AND P5, PT, R28, R15, PT ;  /* 0x0000000f1c00720c */ /* 0x000fe20003fa6070 */
[----:B------:R-:W-:Y:S01]  /*1ab0*/  IMAD.SHL.U32 R11, R9, 0x4, RZ ;  /* 0x00000004090b7824 */ /* 0x000fe200078e00ff */
[----:B------:R-:W-:-:S02]  /*1ac0*/  ISETP.GE.AND.EX P0, PT, R34, RZ, PT, P0 ;  /* 0x000000ff2200720c */ /* 0x000fc40003f06300 */
[----:B------:R-:W-:Y:S01]  /*1ad0*/  ISETP.GE.AND.EX P5, PT, R57, RZ, PT, P5 ;  /* 0x000000ff3900720c */ /* 0x000fe20003fa6350 */
[----:B------:R-:W-:Y:S01]  /*1ae0*/  VIADD R27, R11, 0x3 ;  /* 0x000000030b1b7836 */ /* 0x000fe20000000000 */
        /* <DEDUP_REMOVED lines=11> */
[-C--:B------:R-:W-:Y:S02]  /*1ba0*/  ISETP.NE.AND P6, PT, R13, R6.reuse, PT ;  /* 0x000000060d00720c */ /* 0x080fe40003fc5270 */
        /* <DEDUP_REMOVED lines=30> */
.L_x_3536:
[----:B------:R-:W-:Y:S05]  /*1d90*/  BSYNC B0 ;  /* 0x0000000000007941 */ /* 0x000fea0003800000 */
.L_x_3535:
        /* <DEDUP_REMOVED lines=8> */
.L_x_3539:
[----:B------:R-:W-:Y:S05]  /*1e20*/  BSYNC B0 ;  /* 0x0000000000007941 */ /* 0x000fea0003800000 */
.L_x_3538:
        /* <DEDUP_REMOVED lines=23> */
.L_x_3541:
[----:B------:R-:W-:Y:S05]  /*1fa0*/  BSYNC B0 ;  /* 0x0000000000007941 */ /* 0x000fea0003800000 */
.L_x_3540:
[----:B------:R-:W-:Y:S01]  /*1fb0*/  ISETP.NE.AND P2, PT, R3, R10, PT ;  /* 0x0000000a0300720c */ /* 0x000fe20003f45270 */
[----:B------:R-:W-:Y:S01]  /*1fc0*/  IMAD.MOV.U32 R15, RZ, RZ, RZ ;  /* 0x000000ffff0f7224 */ /* 0x000fe200078e00ff */
[----:B------:R-:W-:Y:S01]  /*1fd0*/  ISETP.GE.U32.AND P0, PT, R33, R28, PT ;  /* 0x0000001c2100720c */ /* 0x000fe20003f06070 */
[----:B------:R-:W-:Y:S01]  /*1fe0*/  IMAD.MOV.U32 R73, RZ, RZ, RZ ;  /* 0x000000ffff497224 */ /* 0x000fe200078e00ff */
[----:B------:R-:W-:Y:S02]  /*1ff0*/  ISETP.GE.AND P1, PT, R3, R10, PT ;  /* 0x0000000a0300720c */ /* 0x000fe40003f26270 */
[----:B------:R-:W-:Y:S02]  /*2000*/  CS2R R40, SRZ ;  /* 0x0000000000287805 */ /* 0x000fe4000001ff00 */
[----:B------:R-:W-:Y:S02]  /*2010*/  ISETP.GE.AND.EX P0, PT, R34, R57, PT, P0 ;  /* 0x000000392200720c */ /* 0x000fe40003f06300 */
[----:B------:R-:W-:-:S03]  /*2020*/  SEL R0, RZ, 0xffffffff, P1 ;  /* 0xffffffffff007807 */ /* 0x000fc60000800000 */
[----:B------:R-:W-:-:S04]  /*2030*/  @!P2 SEL R0, RZ, 0xffffffff, P0 ;  /* 0xffffffffff00a807 */ /* 0x000fc80000000000 */
[----:B------:R-:W-:-:S04]  /*2040*/  LOP3.LUT R0, R0, 0x1, RZ, 0xc0, !PT ;  /* 0x0000000100007812 */ /* 0x000fc800078ec0ff */
[----:B------:R-:W-:-:S04]  /*2050*/  ISETP.NE.U32.AND P0, PT, R0, 0x1, PT ;  /* 0x000000010000780c */ /* 0x000fc80003f05070 */
[----:B------:R-:W-:Y:S01]  /*2060*/  SEL R10, R3, R10, !P0 ;  /* 0x0000000a030a7207 */ /* 0x000fe20004000000 */
[----:B------:R-:W-:Y:S01]  /*2070*/  IMAD.MOV.U32 R3, RZ, RZ, RZ ;  /* 0x000000ffff037224 */ /* 0x000fe200078e00ff */
        /* <DEDUP_REMOVED lines=21> */
[----:B------:R-:W-:Y:S01]  /*21d0*/  ISETP.NE.U32.AND P0, PT, R0, 0x1, PT ;  /* 0x000000010000780c */ /* 0x000fe20003f05070 */
[----:B------:R-:W-:-:S03]  /*21e0*/  IMAD.MOV.U32 R0, RZ, RZ, RZ ;  /* 0x000000ffff007224 */ /* 0x000fc600078e00ff */
[----:B------:R-:W-:Y:S02]  /*21f0*/  SEL R7, R7, R8, !P0 ;  /* 0x0000000807077207 */ /* 0x000fe40004000000 */
[----:B------:R-:W-:Y:S02]  /*2200*/  CS2R R8, SRZ ;  /* 0x0000000000087805 */ /* 0x000fe4000001ff00 */
[----:B------:R-:W-:Y:S02]  /*2210*/  SEL R6, R6, R31, !P0 ;  /* 0x0000001f06067207 */ /* 0x000fe40004000000 */
[----:B------:R-:W-:Y:S01]  /*2220*/  SEL R57, R57, R32, !P0 ;  /* 0x0000002039397207 */ /* 0x000fe20004000000 */
[----:B------:R-:W-:Y:S06]  /*2230*/  BRA `(.L_x_3526) ;  /* 0x000000fc00847947 */ /* 0x000fec0003800000 */
.L_x_3527:
        /* <DEDUP_REMOVED lines=63> */
[----:B------:R-:W-:Y:S01]  /*2630*/  BSSY B1, `(.L_x_3545) ;  /* 0x00004fb000017945 */ /* 0x000fe20003800000 */
[----:B------:R-:W-:Y:S01]  /*2640*/  ISETP.NE.AND P2, PT, R24, RZ, PT ;  /* 0x000000ff1800720c */ /* 0x000fe20003f45270 */
[--C-:B------:R-:W-:Y:S02]  /*2650*/  IMAD.MOV.U32 R69, RZ, RZ, R10.reuse ;  /* 0x000000ffff457224 */ /* 0x100fe400078e000a */
[--C-:B------:R-:W-:Y:S02]  /*2660*/  IMAD.MOV.U32 R65, RZ, RZ, R10.reuse ;  /* 0x000000ffff417224 */ /* 0x100fe400078e000a */
[--C-:B------:R-:W-:Y:S01]  /*2670*/  IMAD.MOV.U32 R63, RZ, RZ, R10.reuse ;  /* 0x000000ffff3f7224 */ /* 0x100fe200078e000a */
[----:B------:R-:W1:Y:S01]  /*2680*/  LDC.64 R56, c[0x0][0x268] ;  /* 0x00009a00ff387b82 */ /* 0x000e620000000a00 */
        /* <DEDUP_REMOVED lines=38> */
[----:B01----:R-:W-:-:S07]  /*28f0*/  IMAD.MOV.U32 R3, RZ, RZ, R6 ;  /* 0x000000ffff037224 */ /* 0x003fce00078e0006 */
.L_x_3550:
        /* <DEDUP_REMOVED lines=285> */
.L_x_3546:
        /* <DEDUP_REMOVED lines=251> */
.L_x_3547:
[----:B------:R-:W-:-:S04]  /*4a80*/  LOP3.LUT R29, R28, 0xfffffff0, RZ, 0xc0, !PT ;  /* 0xfffffff01c1d7812 */ /* 0x000fc800078ec0ff */
[----:B------:R-:W-:-:S05]  /*4a90*/  IADD3 R28, P0, R18, R29, RZ ;  /* 0x0000001d121c7210 */ /* 0x000fca0007f1e0ff */
[----:B------:R-:W-:-:S06]  /*4aa0*/  IMAD.X R29, RZ, RZ, R19, P0 ;  /* 0x000000ffff1d7224 */ /* 0x000fcc00000e0613 */
[----:B------:R-:W5:Y:S01]  /*4ab0*/  LDG.E.128 R28, desc[UR60][R28.64] ;  /* 0x0000003c1c1c7981 */ /* 0x000f62000c1e1d00 */
[----:B------:R-:W-:Y:S02]  /*4ac0*/  IMAD.MOV.U32 R72, RZ, RZ, RZ ;  /* 0x000000ffff487224 */ /* 0x000fe400078e00ff */
[----:B------:R-:W-:Y:S01]  /*4ad0*/  IMAD.MOV.U32 R36, RZ, RZ, RZ ;  /* 0x000000ffff247224 */ /* 0x000fe200078e00ff */
        /* <DEDUP_REMOVED lines=246> */
.L_x_3548:
[----:B------:R-:W-:-:S04]  /*5a40*/  LOP3.LUT R25, R36, 0xfffffff0, RZ, 0xc0, !PT ;  /* 0xfffffff024197812 */ /* 0x000fc800078ec0ff */
[----:B------:R-:W-:-:S05]  /*5a50*/  IADD3 R24, P0, R18, R25, RZ ;  /* 0x0000001912187210 */ /* 0x000fca0007f1e0ff */
[----:B------:R-:W-:-:S06]  /*5a60*/  IMAD.X R25, RZ, RZ, R19, P0 ;  /* 0x000000ffff197224 */ /* 0x000fcc00000e0613 */
[----:B------:R-:W5:Y:S01]  /*5a70*/  LDG.E.128 R24, desc[UR60][R24.64] ;  /* 0x0000003c18187981 */ /* 0x000f62000c1e1d00 */
[----:B------:R-:W-:Y:S05]  /*5a80*/  @!P2 BRA `(.L_x_3549) ;  /* 0x0000000c00d8a947 */ /* 0x000fea0003800000 */
        /* <DEDUP_REMOVED lines=246> */
.L_x_3549:
[----:B------:R-:W-:Y:S01]  /*69f0*/  LOP3.LUT R37, R72, 0xfffffff0, RZ, 0xc0, !PT ;  /* 0xfffffff048257812 */ /* 0x000fe200078ec0ff */
[----:B------:R-:W-:-:S03]  /*6a00*/  ULDC UR4, c[0x0][0x234] ;  /* 0x00008d0000047ab9 */ /* 0x000fc60000000800 */
[----:B------:R-:W-:-:S05]  /*6a10*/  IADD3 R36, P0, R18, R37, RZ ;  /* 0x0000002512247210 */ /* 0x000fca0007f1e0ff */
[----:B------:R-:W-:-:S06]  /*6a20*/  IMAD.X R37, RZ, RZ, R19, P0 ;  /* 0x000000ffff257224 */ /* 0x000fcc00000e0613 */
[----:B------:R-:W2:Y:S01]  /*6a30*/  LDG.E.128 R36, desc[UR60][R36.64] ;  /* 0x0000003c24247981 */ /* 0x000ea2000c1e1d00 */
[-C--:B-----5:R-:W-:Y:S01]  /*6a40*/  ISETP.NE.AND P6, PT, R3, R32.reuse, PT ;  /* 0x000000200300720c */ /* 0x0a0fe20003fc5270 */
[----:B------:R-:W-:Y:S01]  /*6a50*/  IMAD.U32 R72, RZ, RZ, UR4 ;  /* 0x00000004ff487e24 */ /* 0x000fe2000f8e00ff */
[----:B------:R-:W-:Y:S01]  /*6a60*/  ISETP.NE.AND P5, PT, R6, R33, PT ;  /* 0x000000210600720c */ /* 0x000fe20003fa5270 */
[----:B------:R-:W-:Y:S01]  /*6a70*/  ULDC UR4, c[0x0][0x22c] ;  /* 0x00008b0000047ab9 */ /* 0x000fe20000000800 */
[-C--:B------:R-:W-:Y:S01]  /*6a80*/  ISETP.GE.U32.AND P4, PT, R4, R75.reuse, PT ;  /* 0x0000004b0400720c */ /* 0x080fe20003f86070 */
[--C-:B------:R-:W-:Y:S01]  /*6a90*/  IMAD.IADD R79, R75, 0x1, R72.reuse ;  /* 0x000000014b4f7824 */ /* 0x100fe200078e0248 */
[----:B------:R-:W-:Y:S02]  /*6aa0*/  ISETP.GE.U32.AND P1, PT, R7, R75, PT ;  /* 0x0000004b0700720c */ /* 0x000fe40003f26070 */
[----:B------:R-:W-:Y:S01]  /*6ab0*/  ISETP.GE.AND P3, PT, R6, R33, PT ;  /* 0x000000210600720c */ /* 0x000fe20003f66270 */
[----:B------:R-:W-:Y:S01]  /*6ac0*/  IMAD.IADD R77, R79, 0x1, R72 ;  /* 0x000000014f4d7824 */ /* 0x000fe200078e0248 */
[----:B------:R-:W-:-:S02]  /*6ad0*/  ISETP.GE.AND P0, PT, R3, R32, PT ;  /* 0x000000200300720c */ /* 0x000fc40003f06270 */
[----:B------:R-:W-:Y:S01]  /*6ae0*/  ISETP.GE.AND.EX P4, PT, R0, RZ, PT, P4 ;  /* 0x000000ff0000720c */ /* 0x000fe20003f86340 */
[----:B------:R-:W-:Y:S01]  /*6af0*/  IMAD.IADD R78, R77, 0x1, R72 ;  /* 0x000000014d4e7824 */ /* 0x000fe200078e0248 */
[----:B------:R-:W-:Y:S02]  /*6b00*/  ISETP.GE.AND.EX P1, PT, R5, RZ, PT, P1 ;  /* 0x000000ff0500720c */ /* 0x000fe40003f26310 */
[----:B------:R-:W-:Y:S02]  /*6b10*/  SEL R88, RZ, 0xffffffff, P3 ;  /* 0xffffffffff587807 */ /* 0x000fe40001800000 */
[----:B------:R-:W-:Y:S02]  /*6b20*/  SEL R87, RZ, 0xffffffff, P0 ;  /* 0xffffffffff577807 */ /* 0x000fe40000000000 */
[----:B------:R-:W-:Y:S02]  /*6b30*/  ISETP.NE.AND P3, PT, R9, R34, PT ;  /* 0x000000220900720c */ /* 0x000fe40003f65270 */
[----:B------:R-:W-:-:S02]  /*6b40*/  @!P6 SEL R87, RZ, 0xffffffff, P4 ;  /* 0xffffffffff57e807 */ /* 0x000fc40002000000 */
[----:B------:R-:W-:Y:S02]  /*6b50*/  @!P5 SEL R88, RZ, 0xffffffff, P1 ;  /* 0xffffffffff58d807 */ /* 0x000fe40000800000 */
[----:B------:R-:W-:Y:S02]  /*6b60*/  ISETP.GE.U32.AND P4, PT, R13, R75, PT ;  /* 0x0000004b0d00720c */ /* 0x000fe40003f86070 */
[----:B------:R-:W-:Y:S02]  /*6b70*/  ISETP.NE.AND P1, PT, R12, R35, PT ;  /* 0x000000230c00720c */ /* 0x000fe40003f25270 */
[----:B------:R-:W-:Y:S02]  /*6b80*/  ISETP.GE.U32.AND P0, PT, R10, R75, PT ;  /* 0x0000004b0a00720c */ /* 0x000fe40003f06070 */
[----:B------:R-:W-:Y:S02]  /*6b90*/  ISETP.GE.AND.EX P4, PT, R11, RZ, PT, P4 ;  /* 0x000000ff0b00720c */ /* 0x000fe40003f86340 */
[----:B------:R-:W-:-:S02]  /*6ba0*/  ISETP.GE.AND.EX P0, PT, R8, RZ, PT, P0 ;  /* 0x000000ff0800720c */ /* 0x000fc40003f06300 */
[----:B------:R-:W-:Y:S02]  /*6bb0*/  ISETP.GE.AND P6, PT, R9, R34, PT ;  /* 0x000000220900720c */ /* 0x000fe40003fc6270 */
[----:B------:R-:W-:Y:S02]  /*6bc0*/  SEL R86, RZ, 0xffffffff, P4 ;  /* 0xffffffffff567807 */ /* 0x000fe40002000000 */
[----:B------:R-:W-:Y:S02]  /*6bd0*/  ISETP.GE.AND P5, PT, R12, R35, PT ;  /* 0x000000230c00720c */ /* 0x000fe40003fa6270 */
[----:B------:R-:W-:Y:S02]  /*6be0*/  ISETP.NE.AND P4, PT, R15, R28, PT ;  /* 0x0000001c0f00720c */ /* 0x000fe40003f85270 */
[----:B------:R-:W-:Y:S02]  /*6bf0*/  SEL R90, RZ, 0xffffffff, P0 ;  /* 0xffffffffff5a7807 */ /* 0x000fe40000000000 */
[----:B------:R-:W-:-:S02]  /*6c00*/  @P3 SEL R90, RZ, 0xffffffff, P6 ;  /* 0xffffffffff5a3807 */ /* 0x000fc40003000000 */
[----:B------:R-:W-:Y:S02]  /*6c10*/  ISETP.GE.AND P0, PT, R15, R28, PT ;  /* 0x0000001c0f00720c */ /* 0x000fe40003f06270 */
[C---:B------:R-:W-:Y:S02]  /*6c20*/  ISETP.NE.AND P3, PT, R14.reuse, R29, PT ;  /* 0x0000001d0e00720c */ /* 0x040fe40003f65270 */
[----:B------:R-:W-:Y:S02]  /*6c30*/  @P1 SEL R86, RZ, 0xffffffff, P5 ;  /* 0xffffffffff561807 */ /* 0x000fe40002800000 */
[----:B------:R-:W-:Y:S02]  /*6c40*/  ISETP.GE.U32.AND P1, PT, R41, R79, PT ;  /* 0x0000004f2900720c */ /* 0x000fe40003f26070 */
[----:B------:R-:W-:Y:S02]  /*6c50*/  ISETP.GE.AND P6, PT, R14, R29, PT ;  /* 0x0000001d0e00720c */ /* 0x000fe40003fc6270 */
[----:B------:R-:W-:-:S02]  /*6c60*/  SEL R74, RZ, 0xffffffff, P0 ;  /* 0xffffffffff4a7807 */ /* 0x000fc40000000000 */
[----:B------:R-:W-:Y:S02]  /*6c70*/  ISETP.GE.U32.AND P0, PT, R20, R79, PT ;  /* 0x0000004f1400720c */ /* 0x000fe40003f06070 */
[----:B------:R-:W-:Y:S02]  /*6c80*/  ISETP.GE.AND.EX P1, PT, R21, RZ, PT, P1 ;  /* 0x000000ff1500720c */ /* 0x000fe40003f26310 */
[----:B------:R-:W-:Y:S02]  /*6c90*/  SEL R80, RZ, 0xffffffff, P6 ;  /* 0xffffffffff507807 */ /* 0x000fe40003000000 */
[----:B------:R-:W-:Y:S02]  /*6ca0*/  ISETP.NE.AND P6, PT, R43, R30, PT ;  /* 0x0000001e2b00720c */ /* 0x000fe40003fc5270 */
[----:B------:R-:W-:Y:S02]  /*6cb0*/  ISETP.GE.AND.EX P0, PT, R16, RZ, PT, P0 ;  /* 0x000000ff1000720c */ /* 0x000fe40003f06300 */
[----:B------:R-:W-:-:S02]  /*6cc0*/  @!P4 SEL R74, RZ, 0xffffffff, P1 ;  /* 0xffffffffff4ac807 */ /* 0x000fc40000800000 */
[----:B------:R-:W-:Y:S02]  /*6cd0*/  ISETP.NE.AND P4, PT, R40, R31, PT ;  /* 0x0000001f2800720c */ /* 0x000fe40003f85270 */
[-C--:B------:R-:W-:Y:S02]  /*6ce0*/  ISETP.GE.U32.AND P1, PT, R44, R79.reuse, PT ;  /* 0x0000004f2c00720c */ /* 0x080fe40003f26070 */
[----:B------:R-:W-:Y:S02]  /*6cf0*/  ISETP.GE.AND P5, PT, R43, R30, PT ;  /* 0x0000001e2b00720c */ /* 0x000fe40003fa6270 */
[----:B------:R-:W-:Y:S02]  /*6d00*/  @!P3 SEL R80, RZ, 0xffffffff, P0 ;  /* 0xffffffffff50b807 */ /* 0x000fe40000000000 */
[----:B------:R-:W-:Y:S02]  /*6d10*/  ISETP.GE.U32.AND P0, PT, R47, R79, PT ;  /* 0x0000004f2f00720c */ /* 0x000fe40003f06070 */
[----:B------:R-:W-:-:S02]  /*6d20*/  ISETP.GE.AND.EX P1, PT, R42, RZ, PT, P1 ;  /* 0x000000ff2a00720c */ /* 0x000fc40003f26310 */
[----:B------:R-:W-:Y:S02]  /*6d30*/  SEL R81, RZ, 0xffffffff, P5 ;  /* 0xffffffffff517807 */ /* 0x000fe40002800000 */
[-C--:B------:R-:W-:Y:S02]  /*6d40*/  ISETP.NE.AND P5, PT, R49, R24.reuse, PT ;  /* 0x000000183100720c */ /* 0x080fe40003fa5270 */
[----:B------:R-:W-:Y:S02]  /*6d50*/  ISETP.GE.AND.EX P0, PT, R45, RZ, PT, P0 ;  /* 0x000000ff2d00720c */ /* 0x000fe40003f06300 */
[----:B------:R-:W-:Y:S02]  /*6d60*/  SEL R82, RZ, 0xffffffff, P1 ;  /* 0xffffffffff527807 */ /* 0x000fe40000800000 */
[----:B------:R-:W-:Y:S02]  /*6d70*/  ISETP.GE.AND P3, PT, R40, R31, PT ;  /* 0x0000001f2800720c */ /* 0x000fe40003f66270 */
[----:B------:R-:W-:-:S02]  /*6d80*/  ISETP.GE.AND P1, PT, R49, R24, PT ;  /* 0x000000183100720c */ /* 0x000fc40003f26270 */
[----:B------:R-:W-:Y:S02]  /*6d90*/  @!P6 SEL R81, RZ, 0xffffffff, P0 ;  /* 0xffffffffff51e807 */ /* 0x000fe40000000000 */
[----:B------:R-:W-:Y:S02]  /*6da0*/  ISETP.GE.U32.AND P0, PT, R48, R77, PT ;  /* 0x0000004d3000720c */ /* 0x000fe40003f06070 */
[----:B------:R-:W-:Y:S02]  /*6db0*/  @P4 SEL R82, RZ, 0xffffffff, P3 ;  /* 0xffffffffff524807 */ /* 0x000fe40001800000 */
[----:B------:R-:W-:Y:S02]  /*6dc0*/  SEL R83, RZ, 0xffffffff, P1 ;  /* 0xffffffffff537807 */ /* 0x000fe40000800000 */
[CC--:B------:R-:W-:Y:S02]  /*6dd0*/  ISETP.GE.AND P3, PT, R53.reuse, R26.reuse, PT ;  /* 0x0000001a3500720c */ /* 0x0c0fe40003f66270 */
[----:B------:R-:W-:-:S02]  /*6de0*/  ISETP.NE.AND P1, PT, R53, R26, PT ;  /* 0x0000001a3500720c */ /* 0x000fc40003f25270 */
[----:B------:R-:W-:Y:S02]  /*6df0*/  ISETP.NE.AND P4, PT, R50, R25, PT ;  /* 0x000000193200720c */ /* 0x000fe40003f85270 */
[----:B------:R-:W-:Y:S02]  /*6e00*/  ISETP.GE.AND.EX P0, PT, R46, RZ, PT, P0 ;  /* 0x000000ff2e00720c */ /* 0x000fe40003f06300 */
[----:B------:R-:W-:Y:S02]  /*6e10*/  SEL R85, RZ, 0xffffffff, P3 ;  /* 0xffffffffff557807 */ /* 0x000fe40001800000 */
[-C--:B------:R-:W-:Y:S02]  /*6e20*/  ISETP.GE.U32.AND P3, PT, R55, R77.reuse, PT ;  /* 0x0000004d3700720c */ /* 0x080fe40003f66070 */
[----:B------:R-:W-:Y:S02]  /*6e30*/  @!P5 SEL R83, RZ, 0xffffffff, P0 ;  /* 0xffffffffff53d807 */ /* 0x000fe40000000000 */
[----:B------:R-:W-:-:S02]  /*6e40*/  ISETP.GE.U32.AND P0, PT, R52, R77, PT ;  /* 0x0000004d3400720c */ /* 0x000fc40003f06070 */
[----:B------:R-:W-:Y:S02]  /*6e50*/  ISETP.GE.AND P6, PT, R50, R25, PT ;  /* 0x000000193200720c */ /* 0x000fe40003fc6270 */
[----:B------:R-:W-:Y:S02]  /*6e60*/  ISETP.NE.AND P5, PT, R58, R27, PT ;  /* 0x0000001b3a00720c */ /* 0x000fe40003fa5270 */
[----:B------:R-:W-:Y:S02]  /*6e70*/  ISETP.GE.AND.EX P3, PT, R54, RZ, PT, P3 ;  /* 0x000000ff3600720c */ /* 0x000fe40003f66330 */
[----:B------:R-:W-:Y:S02]  /*6e80*/  ISETP.GE.AND.EX P0, PT, R51, RZ, PT, P0 ;  /* 0x000000ff3300720c */ /* 0x000fe40003f06300 */
[----:B------:R-:W-:Y:S02]  /*6e90*/  SEL R84, RZ, 0xffffffff, P6 ;  /* 0xffffffffff547807 */ /* 0x000fe40003000000 */
[----:B------:R-:W-:-:S02]  /*6ea0*/  LOP3.LUT R87, R87, 0x1, RZ, 0xc0, !PT ;  /* 0x0000000157577812 */ /* 0x000fc400078ec0ff */
[----:B------:R-:W-:Y:S02]  /*6eb0*/  ISETP.GE.AND P6, PT, R58, R27, PT ;  /* 0x0000001b3a00720c */ /* 0x000fe40003fc6270 */
[----:B------:R-:W-:Y:S02]  /*6ec0*/  @!P1 SEL R85, RZ, 0xffffffff, P3 ;  /* 0xffffffffff559807 */ /* 0x000fe40001800000 */
[----:B------:R-:W-:Y:S02]  /*6ed0*/  ISETP.GE.U32.AND P1, PT, R60, R77, PT ;  /* 0x0000004d3c00720c */ /* 0x000fe40003f26070 */
[----:B------:R-:W-:Y:S02]  /*6ee0*/  @!P4 SEL R84, RZ, 0xffffffff, P0 ;  /* 0xffffffffff54c807 */ /* 0x000fe40000000000 */
[----:B------:R-:W-:Y:S02]  /*6ef0*/  ISETP.GE.U32.AND P0, PT, R65, R78, PT ;  /* 0x0000004e4100720c */ /* 0x000fe40003f06070 */
[----:B------:R-:W-:-:S02]  /*6f00*/  ISETP.NE.U32.AND P3, PT, R87, 0x1, PT ;  /* 0x000000015700780c */ /* 0x000fc40003f65070 */
[----:B------:R-:W-:Y:S02]  /*6f10*/  SEL R87, RZ, 0xffffffff, P6 ;  /* 0xffffffffff577807 */ /* 0x000fe40003000000 */
[----:B------:R-:W-:Y:S02]  /*6f20*/  ISETP.GE.AND.EX P6, PT, R59, RZ, PT, P1 ;  /* 0x000000ff3b00720c */ /* 0x000fe40003fc6310 */
[----:B------:R-:W-:Y:S02]  /*6f30*/  ISETP.GE.AND.EX P0, PT, R64, RZ, PT, P0 ;  /* 0x000000ff4000720c */ /* 0x000fe40003f06300 */
[----:B------:R-:W-:Y:S02]  /*6f40*/  @!P5 SEL R87, RZ, 0xffffffff, P6 ;  /* 0xffffffffff57d807 */ /* 0x000fe40003000000 */
[----:B------:R-:W-:Y:S02]  /*6f50*/  LOP3.LUT R89, R88, 0x1, RZ, 0xc0, !PT ;  /* 0x0000000158597812 */ /* 0x000fe400078ec0ff */
[----:B------:R-:W-:-:S02]  /*6f60*/  ISETP.GE.U32.AND P1, PT, R69, R78, PT ;  /* 0x0000004e4500720c */ /* 0x000fc40003f26070 */
[----:B------:R-:W-:Y:S02]  /*6f70*/  SEL R88, RZ, 0xffffffff, P0 ;  /* 0xffffffffff587807 */ /* 0x000fe40000000000 */
[----:B------:R-:W-:Y:S02]  /*6f80*/  ISETP.GE.AND.EX P1, PT, R67, RZ, PT, P1 ;  /* 0x000000ff4300720c */ /* 0x000fe40003f26310 */
[----:B------:R-:W-:Y:S02]  /*6f90*/  ISETP.GE.U32.AND P5, PT, R71, R78, PT ;  /* 0x0000004e4700720c */ /* 0x000fe40003fa6070 */
[----:B------:R-:W-:Y:S02]  /*6fa0*/  LOP3.LUT R91, R86, 0x1, RZ, 0xc0, !PT ;  /* 0x00000001565b7812 */ /* 0x000fe400078ec0ff */
[----:B------:R-:W-:Y:S02]  /*6fb0*/  ISETP.GE.AND.EX P5, PT, R70, RZ, PT, P5 ;  /* 0x000000ff4600720c */ /* 0x000fe40003fa6350 */
[----:B------:R-:W-:-:S02]  /*6fc0*/  LOP3.LUT R90, R90, 0x1, RZ, 0xc0, !PT ;  /* 0x000000015a5a7812 */ /* 0x000fc400078ec0ff */
[----:B------:R-:W-:Y:S02]  /*6fd0*/  SEL R86, RZ, 0xffffffff, P5 ;  /* 0xffffffffff567807 */ /* 0x000fe40002800000 */
[----:B------:R-:W-:Y:S02]  /*6fe0*/  LOP3.LUT R74, R74, 0x1, RZ, 0xc0, !PT ;  /* 0x000000014a4a7812 */ /* 0x000fe400078ec0ff */
[----:B------:R-:W-:Y:S02]  /*6ff0*/  LOP3.LUT R80, R80, 0x1, RZ, 0xc0, !PT ;  /* 0x0000000150507812 */ /* 0x000fe400078ec0ff */
[----:B------:R-:W-:Y:S02]  /*7000*/  LOP3.LUT R81, R81, 0x1, RZ, 0xc0, !PT ;  /* 0x0000000151517812 */ /* 0x000fe400078ec0ff */
[----:B------:R-:W-:Y:S02]  /*7010*/  LOP3.LUT R82, R82, 0x1, RZ, 0xc0, !PT ;  /* 0x0000000152527812 */ /* 0x000fe400078ec0ff */
[----:B------:R-:W-:-:S02]  /*7020*/  SEL R4, R4, R75, !P3 ;  /* 0x0000004b04047207 */ /* 0x000fc40005800000 */
[----:B------:R-:W-:Y:S02]  /*7030*/  SEL R3, R3, R32, !P3 ;  /* 0x0000002003037207 */ /* 0x000fe40005800000 */
[----:B------:R-:W-:Y:S02]  /*7040*/  SEL R0, R0, RZ, !P3 ;  /* 0x000000ff00007207 */ /* 0x000fe40005800000 */
[----:B------:R-:W-:Y:S02]  /*7050*/  ISETP.NE.U32.AND P3, PT, R81, 0x1, PT ;  /* 0x000000015100780c */ /* 0x000fe40003f65070 */
[----:B------:R-:W-:Y:S02]  /*7060*/  LOP3.LUT R83, R83, 0x1, RZ, 0xc0, !PT ;  /* 0x0000000153537812 */ /* 0x000fe400078ec0ff */
[----:B------:R-:W-:Y:S02]  /*7070*/  SEL R47, R47, R79, !P3 ;  /* 0x0000004f2f2f7207 */ /* 0x000fe40005800000 */
[----:B------:R-:W-:-:S02]  /*7080*/  SEL R43, R43, R30, !P3 ;  /* 0x0000001e2b2b7207 */ /* 0x000fc40005800000 */
[----:B------:R-:W-:Y:S02]  /*7090*/  SEL R45, R45, RZ, !P3 ;  /* 0x000000ff2d2d7207 */ /* 0x000fe40005800000 */
[----:B------:R-:W-:Y:S02]  /*70a0*/  LOP3.LUT R84, R84, 0x1, RZ, 0xc0, !PT ;  /* 0x0000000154547812 */ /* 0x000fe400078ec0ff */
[----:B------:R-:W-:Y:S02]  /*70b0*/  LOP3.LUT R85, R85, 0x1, RZ, 0xc0, !PT ;  /* 0x0000000155557812 */ /* 0x000fe400078ec0ff */
[----:B------:R-:W-:Y:S02]  /*70c0*/  LOP3.LUT R87, R87, 0x1, RZ, 0xc0, !PT ;  /* 0x0000000157577812 */ /* 0x000fe400078ec0ff */
[----:B--2---:R-:W-:Y:S02]  /*70d0*/  ISETP.NE.AND P4, PT, R61, R36, PT ;  /* 0x000000243d00720c */ /* 0x004fe40003f85270 */
[----:B------:R-:W-:-:S02]  /*70e0*/  ISETP.NE.AND P6, PT, R66, R37, PT ;  /* 0x000000254200720c */ /* 0x000fc40003fc5270 */
[----:B------:R-:W-:Y:S02]  /*70f0*/  ISETP.GE.AND P0, PT, R61, R36, PT ;  /* 0x000000243d00720c */ /* 0x000fe40003f06270 */
[----:B------:R-:W-:-:S07]  /*7100*/  ISETP.GE.AND P5, PT, R73, R38, PT ;  /* 0x000000264900720c */ /* 0x000fce0003fa6270 */
[----:B------:R-:W-:Y:S02]  /*7110*/  @P4 SEL R88, RZ, 0xffffffff, P0 ;  /* 0xffffffffff584807 */ /* 0x000fe40000000000 */
[----:B------:R-:W-:Y:S02]  /*7120*/  ISETP.NE.AND P0, PT, R73, R38, PT ;  /* 0x000000264900720c */ /* 0x000fe40003f05270 */
[----:B------:R-:W-:Y:S02]  /*7130*/  ISETP.NE.U32.AND P4, PT, R89, 0x1, PT ;  /* 0x000000015900780c */ /* 0x000fe40003f85070 */
[----:B------:R-:W-:Y:S02]  /*7140*/  SEL R89, RZ, 0xffffffff, P1 ;  /* 0xffffffffff597807 */ /* 0x000fe40000800000 */
[----:B------:R-:W-:Y:S02]  /*7150*/  ISETP.GE.AND P1, PT, R66, R37, PT ;  /* 0x000000254200720c */ /* 0x000fe40003f26270 */
[----:B------:R-:W-:-:S02]  /*7160*/  SEL R7, R7, R75, !P4 ;  /* 0x0000004b07077207 */ /* 0x000fc40006000000 */
[----:B------:R-:W-:Y:S02]  /*7170*/  @P6 SEL R89, RZ, 0xffffffff, P1 ;  /* 0xffffffffff596807 */ /* 0x000fe40000800000 */
[----:B------:R-:W-:Y:S02]  /*7180*/  ISETP.GE.U32.AND P1, PT, R63, R78, PT ;  /* 0x0000004e3f00720c */ /* 0x000fe40003f26070 */
[----:B------:R-:W-:Y:S02]  /*7190*/  ISETP.NE.AND P6, PT, R68, R39, PT ;  /* 0x000000274400720c */ /* 0x000fe40003fc5270 */
[----:B------:R-:W-:Y:S02]  /*71a0*/  ISETP.GE.AND.EX P1, PT, R62, RZ, PT, P1 ;  /* 0x000000ff3e00720c */ /* 0x000fe40003f26310 */
[----:B------:R-:W-:Y:S02]  /*71b0*/  @P0 SEL R86, RZ, 0xffffffff, P5 ;  /* 0xffffffffff560807 */ /* 0x000fe40002800000 */
[----:B------:R-:W-:-:S02]  /*71c0*/  ISETP.NE.U32.AND P0, PT, R90, 0x1, PT ;  /* 0x000000015a00780c */ /* 0x000fc40003f05070 */
[----:B------:R-:W-:Y:S02]  /*71d0*/  SEL R90, RZ, 0xffffffff, P1 ;  /* 0xffffffffff5a7807 */ /* 0x000fe40000800000 */
[----:B------:R-:W-:Y:S02]  /*71e0*/  ISETP.GE.AND P1, PT, R68, R39, PT ;  /* 0x000000274400720c */ /* 0x000fe40003f26270 */
[----:B------:R-:W-:Y:S02]  /*71f0*/  ISETP.NE.U32.AND P5, PT, R91, 0x1, PT ;  /* 0x000000015b00780c */ /* 0x000fe40003fa5070 */
[----:B------:R-:W-:Y:S02]  /*7200*/  @P6 SEL R90, RZ, 0xffffffff, P1 ;  /* 0xffffffffff5a6807 */ /* 0x000fe40000800000 */
[----:B------:R-:W-:Y:S02]  /*7210*/  SEL R6, R6, R33, !P4 ;  /* 0x0000002106067207 */ /* 0x000fe40006000000 */
[----:B------:R-:W-:-:S02]  /*7220*/  SEL R5, R5, RZ, !P4 ;  /* 0x000000ff05057207 */ /* 0x000fc40006000000 */
[-C--:B------:R-:W-:Y:S02]  /*7230*/  SEL R10, R10, R75.reuse, !P0 ;  /* 0x0000004b0a0a7207 */ /* 0x080fe40004000000 */
[----:B------:R-:W-:Y:S01]  /*7240*/  SEL R13, R13, R75, !P5 ;  /* 0x0000004b0d0d7207 */ /* 0x000fe20006800000 */
[----:B------:R-:W-:Y:S01]  /*7250*/  IMAD.IADD R75, R78, 0x1, R72 ;  /* 0x000000014e4b7824 */ /* 0x000fe200078e0248 */
[----:B------:R-:W-:Y:S01]  /*7260*/  ISETP.NE.U32.AND P6, PT, R74, 0x1, PT ;  /* 0x000000014a00780c */ /* 0x000fe20003fc5070 */
[----:B------:R-:W-:Y:S01]  /*7270*/  IMAD.U32 R74, RZ, RZ, UR4 ;  /* 0x00000004ff4a7e24 */ /* 0x000fe2000f8e00ff */
[----:B------:R-:W-:Y:S02]  /*7280*/  ISETP.NE.U32.AND P1, PT, R80, 0x1, PT ;  /* 0x000000015000780c */ /* 0x000fe40003f25070 */
[----:B------:R-:W-:Y:S02]  /*7290*/  ISETP.NE.U32.AND P4, PT, R82, 0x1, PT ;  /* 0x000000015200780c */ /* 0x000fe40003f85070 */
[----:B------:R-:W-:-:S02]  /*72a0*/  SEL R41, R41, R79, !P6 ;  /* 0x0000004f29297207 */ /* 0x000fc40007000000 */
[-C--:B------:R-:W-:Y:S02]  /*72b0*/  SEL R20, R20, R79.reuse, !P1 ;  /* 0x0000004f14147207 */ /* 0x080fe40004800000 */
[----:B------:R-:W-:Y:S01]  /*72c0*/  SEL R44, R44, R79, !P4 ;  /* 0x0000004f2c2c7207 */ /* 0x000fe20006000000 */
[----:B------:R-:W-:Y:S01]  /*72d0*/  IMAD R79, R72, 0x3, R75 ;  /* 0x00000003484f7824 */ /* 0x000fe200078e024b */
[----:B------:R-:W-:Y:S02]  /*72e0*/  SEL R9, R9, R34, !P0 ;  /* 0x0000002209097207 */ /* 0x000fe40004000000 */
[----:B------:R-:W-:Y:S02]  /*72f0*/  SEL R8, R8, RZ, !P0 ;  /* 0x000000ff08087207 */ /* 0x000fe40004000000 */
[----:B------:R-:W-:Y:S02]  /*7300*/  ISETP.GE.U32.AND P3, PT, R79, R74, PT ;  /* 0x0000004a4f00720c */ /* 0x000fe40003f66070 */
[----:B------:R-:W-:-:S02]  /*7310*/  SEL R12, R12, R35, !P5 ;  /* 0x000000230c0c7207 */ /* 0x000fc40006800000 */
[----:B------:R-:W-:Y:S02]  /*7320*/  SEL R11, R11, RZ, !P5 ;  /* 0x000000ff0b0b7207 */ /* 0x000fe40006800000 */
[----:B------:R-:W-:Y:S02]  /*7330*/  SEL R15, R15, R28, !P6 ;  /* 0x0000001c0f0f7207 */ /* 0x000fe40007000000 */
[----:B------:R-:W-:Y:S02]  /*7340*/  SEL R21, R21, RZ, !P6 ;  /* 0x000000ff15157207 */ /* 0x000fe40007000000 */
[----:B------:R-:W-:Y:S02]  /*7350*/  ISETP.NE.U32.AND P0, PT, R83, 0x1, PT ;  /* 0x000000015300780c */ /* 0x000fe40003f05070 */
[----:B------:R-:W-:Y:S02]  /*7360*/  ISETP.NE.U32.AND P5, PT, R84, 0x1, PT ;  /* 0x000000015400780c */ /* 0x000fe40003fa5070 */
[----:B------:R-:W-:-:S02]  /*7370*/  ISETP.NE.U32.AND P6, PT, R85, 0x1, PT ;  /* 0x000000015500780c */ /* 0x000fc40003fc5070 */
[----:B------:R-:W-:Y:S02]  /*7380*/  LOP3.LUT R88, R88, 0x1, RZ, 0xc0, !PT ;  /* 0x0000000158587812 */ /* 0x000fe400078ec0ff */
[----:B------:R-:W-:Y:S02]  /*7390*/  LOP3.LUT R89, R89, 0x1, RZ, 0xc0, !PT ;  /* 0x0000000159597812 */ /* 0x000fe400078ec0ff */
[----:B------:R-:W-:Y:S02]  /*73a0*/  LOP3.LUT R86, R86, 0x1, RZ, 0xc0, !PT ;  /* 0x0000000156567812 */ /* 0x000fe400078ec0ff */
[----:B------:R-:W-:Y:S02]  /*73b0*/  LOP3.LUT R90, R90, 0x1, RZ, 0xc0, !PT ;  /* 0x000000015a5a7812 */ /* 0x000fe400078ec0ff */
[----:B------:R-:W-:Y:S02]  /*73c0*/  SEL R14, R14, R29, !P1 ;  /* 0x0000001d0e0e7207 */ /* 0x000fe40004800000 */
[----:B------:R-:W-:-:S02]  /*73d0*/  SEL R16, R16, RZ, !P1 ;  /* 0x000000ff10107207 */ /* 0x000fc40004800000 */
[-C--:B------:R-:W-:Y:S02]  /*73e0*/  SEL R48, R48, R77.reuse, !P0 ;  /* 0x0000004d30307207 */ /* 0x080fe40004000000 */
[-C--:B------:R-:W-:Y:S02]  /*73f0*/  SEL R52, R52, R77.reuse, !P5 ;  /* 0x0000004d34347207 */ /* 0x080fe40006800000 */
[----:B------:R-:W-:Y:S02]  /*7400*/  SEL R55, R55, R77, !P6 ;  /* 0x0000004d37377207 */ /* 0x000fe40007000000 */
[----:B------:R-:W-:Y:S02]  /*7410*/  SEL R40, R40, R31, !P4 ;  /* 0x0000001f28287207 */ /* 0x000fe40006000000 */
[----:B------:R-:W-:Y:S02]  /*7420*/  SEL R42, R42, RZ, !P4 ;  /* 0x000000ff2a2a7207 */ /* 0x000fe40006000000 */
[----:B------:R-:W-:-:S02]  /*7430*/  SEL R49, R49, R24, !P0 ;  /* 0x0000001831317207 */ /* 0x000fc40004000000 */
[----:B------:R-:W-:Y:S02]  /*7440*/  SEL R46, R46, RZ, !P0 ;  /* 0x000000ff2e2e7207 */ /* 0x000fe40004000000 */
        /* <DEDUP_REMOVED lines=9> */
[----:B------:R-:W-:Y:S02]  /*74e0*/  SEL R60, R60, R77, !P1 ;  /* 0x0000004d3c3c7207 */ /* 0x000fe40004800000 */
[----:B------:R-:W-:-:S02]  /*74f0*/  SEL R65, R65, R78, !P4 ;  /* 0x0000004e41417207 */ /* 0x000fc40006000000 */
        /* <DEDUP_REMOVED lines=11> */
[----:B------:R-:W-:-:S02]  /*75b0*/  SEL R68, R68, R39, !P6 ;  /* 0x0000002744447207 */ /* 0x000fc40007000000 */
[----:B------:R-:W-:Y:S01]  /*75c0*/  SEL R62, R62, RZ, !P6 ;  /* 0x000000ff3e3e7207 */ /* 0x000fe20007000000 */
[----:B------:R-:W-:Y:S06]  /*75d0*/  @!P3 BRA `(.L_x_3550) ;  /* 0xffffffb000c8b947 */ /* 0x000fec000383ffff */
[----:B------:R-:W-:Y:S05]  /*75e0*/  BSYNC B1 ;  /* 0x0000000000017941 */ /* 0x000fea0003800000 */
.L_x_3545:
[----:B------:R-:W-:Y:S05]  /*75f0*/  BSYNC B0 ;  /* 0x0000000000007941 */ /* 0x000fea0003800000 */
.L_x_3544:
        /* <DEDUP_REMOVED lines=280> */
.L_x_3553:
        /* <DEDUP_REMOVED lines=281> */
.L_x_3554:
        /* <DEDUP_REMOVED lines=281> */
.L_x_3555:
        /* <DEDUP_REMOVED lines=281> */
.L_x_3556:
[----:B------:R-:W-:-:S04]  /*bc30*/  LOP3.LUT R37, R77, 0xfffffff0, RZ, 0xc0, !PT ;  /* 0xfffffff04d257812 */ /* 0x000fc800078ec0ff */
[----:B------:R-:W-:-:S05]  /*bc40*/  IADD3 R36, P1, R18, R37, RZ ;  /* 0x0000002512247210 */ /* 0x000fca0007f3e0ff */
[----:B------:R-:W-:-:S06]  /*bc50*/  IMAD.X R37, RZ, RZ, R19, P1 ;  /* 0x000000ffff257224 */ /* 0x000fcc00008e0613 */
[----:B------:R-:W5:Y:S02]  /*bc60*/  LDG.E.128 R36, desc[UR60][R36.64] ;  /* 0x0000003c24247981 */ /* 0x000f64000c1e1d00 */
.L_x_3552:
[----:B------:R-:W-:Y:S05]  /*bc70*/  BSYNC B0 ;  /* 0x0000000000007941 */ /* 0x000fea0003800000 */
.L_x_3551:
[----:B------:R-:W-:Y:S04]  /*bc80*/  BSSY B0, `(.L_x_3557) ;  /* 0x00000bb000007945 */ /* 0x000fe80003800000 */
[----:B------:R-:W-:Y:S05]  /*bc90*/  @P0 BRA `(.L_x_3558) ;  /* 0x0000000800e40947 */ /* 0x000fea0003800000 */
[CC--:B-----5:R-:W-:Y:S02]  /*bca0*/  ISETP.NE.AND P5, PT, R3.reuse, R32.reuse, PT ;  /* 0x000000200300720c */ /* 0x0e0fe40003fa5270 */
[----:B------:R-:W-:Y:S02]  /*bcb0*/  ISETP.GE.U32.AND P0, PT, R4, R75, PT ;  /* 0x0000004b0400720c */ /* 0x000fe40003f06070 */
[----:B------:R-:W-:Y:S02]  /*bcc0*/  ISETP.GE.AND P3, PT, R3, R32, PT ;  /* 0x000000200300720c */ /* 0x000fe40003f66270 */
[----:B------:R-:W-:Y:S02]  /*bcd0*/  ISETP.GE.AND.EX P0, PT, R0, RZ, PT, P0 ;  /* 0x000000ff0000720c */ /* 0x000fe40003f06300 */
[----:B------:R-:W-:Y:S02]  /*bce0*/  SEL R18, RZ, 0xffffffff, P3 ;  /* 0xffffffffff127807 */ /* 0x000fe40001800000 */
[----:B------:R-:W-:-:S02]  /*bcf0*/  ISETP.GE.AND P1, PT, R6, R33, PT ;  /* 0x000000210600720c */ /* 0x000fc40003f26270 */
[----:B------:R-:W-:Y:S02]  /*bd00*/  ISETP.GE.AND P6, PT, R9, R34, PT ;  /* 0x000000220900720c */ /* 0x000fe40003fc6270 */
[----:B------:R-:W-:Y:S02]  /*bd10*/  @!P5 SEL R18, RZ, 0xffffffff, P0 ;  /* 0xffffffffff12d807 */ /* 0x000fe40000000000 */
[----:B------:R-:W-:Y:S02]  /*bd20*/  ISETP.NE.AND P5, PT, R12, R35, PT ;  /* 0x000000230c00720c */ /* 0x000fe40003fa5270 */
[----:B------:R-:W-:Y:S02]  /*bd30*/  SEL R19, RZ, 0xffffffff, P1 ;  /* 0xffffffffff137807 */ /* 0x000fe40000800000 */
[----:B------:R-:W-:Y:S02]  /*bd40*/  ISETP.GE.U32.AND P1, PT, R13, R75, PT ;  /* 0x0000004b0d00720c */ /* 0x000fe40003f26070 */
[----:B------:R-:W-:-:S02]  /*bd50*/  ISETP.NE.AND P3, PT, R6, R33, PT ;  /* 0x000000210600720c */ /* 0x000fc40003f65270 */
[----:B------:R-:W-:Y:S02]  /*bd60*/  SEL R56, RZ, 0xffffffff, P6 ;  /* 0xffffffffff387807 */ /* 0x000fe40003000000 */
[----:B------:R-:W-:Y:S02]  /*bd70*/  ISETP.GE.AND P6, PT, R12, R35, PT ;  /* 0x000000230c00720c */ /* 0x000fe40003fc6270 */
[----:B------:R-:W-:Y:S02]  /*bd80*/  ISETP.GE.AND.EX P1, PT, R11, RZ, PT, P1 ;  /* 0x000000ff0b00720c */ /* 0x000fe40003f26310 */
[----:B------:R-:W-:Y:S02]  /*bd90*/  ISETP.GE.U32.AND P2, PT, R7, R75, PT ;  /* 0x0000004b0700720c */ /* 0x000fe40003f46070 */
[----:B------:R-:W-:Y:S02]  /*bda0*/  SEL R57, RZ, 0xffffffff, P6 ;  /* 0xffffffffff397807 */ /* 0x000fe40003000000 */
[----:B------:R-:W-:-:S02]  /*bdb0*/  ISETP.NE.AND P4, PT, R9, R34, PT ;  /* 0x000000220900720c */ /* 0x000fc40003f85270 */
[----:B------:R-:W-:Y:S02]  /*bdc0*/  @!P5 SEL R57, RZ, 0xffffffff, P1 ;  /* 0xffffffffff39d807 */ /* 0x000fe40000800000 */
[----:B------:R-:W-:Y:S02]  /*bdd0*/  ISETP.GE.AND.EX P2, PT, R5, RZ, PT, P2 ;  /* 0x000000ff0500720c */ /* 0x000fe40003f46320 */
[----:B------:R-:W-:Y:S02]  /*bde0*/  LOP3.LUT R57, R57, 0x1, RZ, 0xc0, !PT ;  /* 0x0000000139397812 */ /* 0x000fe400078ec0ff */
[----:B------:R-:W-:Y:S02]  /*bdf0*/  ISETP.GE.U32.AND P0, PT, R10, R75, PT ;  /* 0x0000004b0a00720c */ /* 0x000fe40003f06070 */
[----:B------:R-:W-:Y:S02]  /*be00*/  @!P3 SEL R19, RZ, 0xffffffff, P2 ;  /* 0xffffffffff13b807 */ /* 0x000fe40001000000 */
[----:B------:R-:W-:Y:S01]  /*be10*/  ISETP.NE.U32.AND P3, PT, R57, 0x1, PT ;  /* 0x000000013900780c */ /* 0x000fe20003f65070 */
[----:B------:R-:W-:Y:S01]  /*be20*/  IMAD.IADD R57, R75, 0x1, R72 ;  /* 0x000000014b397824 */ /* 0x000fe200078e0248 */
[----:B------:R-:W-:-:S02]  /*be30*/  ISETP.GE.AND.EX P0, PT, R8, RZ, PT, P0 ;  /* 0x000000ff0800720c */ /* 0x000fc40003f06300 */
[----:B------:R-:W-:Y:S02]  /*be40*/  LOP3.LUT R18, R18, 0x1, RZ, 0xc0, !PT ;  /* 0x0000000112127812 */ /* 0x000fe400078ec0ff */
[----:B------:R-:W-:Y:S02]  /*be50*/  @!P4 SEL R56, RZ, 0xffffffff, P0 ;  /* 0xffffffffff38c807 */ /* 0x000fe40000000000 */
[----:B------:R-:W-:Y:S02]  /*be60*/  ISETP.GE.U32.AND P4, PT, R57, R74, PT ;  /* 0x0000004a3900720c */ /* 0x000fe40003f86070 */
[----:B------:R-:W-:Y:S02]  /*be70*/  LOP3.LUT R19, R19, 0x1, RZ, 0xc0, !PT ;  /* 0x0000000113137812 */ /* 0x000fe400078ec0ff */
[----:B------:R-:W-:Y:S02]  /*be80*/  LOP3.LUT R56, R56, 0x1, RZ, 0xc0, !PT ;  /* 0x0000000138387812 */ /* 0x000fe400078ec0ff */
[----:B------:R-:W-:-:S02]  /*be90*/  ISETP.NE.U32.AND P0, PT, R18, 0x1, PT ;  /* 0x000000011200780c */ /* 0x000fc40003f05070 */
[----:B------:R-:W-:Y:S02]  /*bea0*/  ISETP.NE.U32.AND P1, PT, R19, 0x1, PT ;  /* 0x000000011300780c */ /* 0x000fe40003f25070 */
[----:B------:R-:W-:Y:S02]  /*beb0*/  ISETP.NE.U32.AND P2, PT, R56, 0x1, PT ;  /* 0x000000013800780c */ /* 0x000fe40003f45070 */
        /* <DEDUP_REMOVED lines=11> */
[----:B------:R-:W-:Y:S01]  /*bf70*/  SEL R11, R11, RZ, !P3 ;  /* 0x000000ff0b0b7207 */ /* 0x000fe20005800000 */
[----:B------:R-:W-:Y:S06]  /*bf80*/  @P4 BRA `(.L_x_3558) ;  /* 0x0000000800284947 */ /* 0x000fec0003800000 */
[-C--:B------:R-:W-:Y:S02]  /*bf90*/  ISETP.NE.AND P5, PT, R15, R28.reuse, PT ;  /* 0x0000001c0f00720c */ /* 0x080fe40003fa5270 */
        /* <DEDUP_REMOVED lines=52> */
[----:B------:R-:W-:-:S02]  /*c2e0*/  ISETP.GE.AND P1, PT, R50, R25, PT ;  /* 0x000000193200720c */ /* 0x000fc40003f26270 */
[----:B------:R-:W-:Y:S02]  /*c2f0*/  ISETP.NE.AND P3, PT, R50, R25, PT ;  /* 0x000000193200720c */ /* 0x000fe40003f65270 */
[----:B------:R-:W-:Y:S02]  /*c300*/  @!P6 SEL R18, RZ, 0xffffffff, P5 ;  /* 0xffffffffff12e807 */ /* 0x000fe40002800000 */
[CC--:B------:R-:W-:Y:S02]  /*c310*/  ISETP.GE.AND P4, PT, R53.reuse, R26.reuse, PT ;  /* 0x0000001a3500720c */ /* 0x0c0fe40003f86270 */
[----:B------:R-:W-:Y:S02]  /*c320*/  ISETP.NE.AND P6, PT, R53, R26, PT ;  /* 0x0000001a3500720c */ /* 0x000fe40003fc5270 */
[----:B------:R-:W-:Y:S02]  /*c330*/  ISETP.NE.AND P5, PT, R58, R27, PT ;  /* 0x0000001b3a00720c */ /* 0x000fe40003fa5270 */
[----:B------:R-:W-:-:S02]  /*c340*/  SEL R19, RZ, 0xffffffff, P1 ;  /* 0xffffffffff137807 */ /* 0x000fc40000800000 */
[----:B------:R-:W-:Y:S02]  /*c350*/  SEL R28, RZ, 0xffffffff, P4 ;  /* 0xffffffffff1c7807 */ /* 0x000fe40002000000 */
[-C--:B------:R-:W-:Y:S02]  /*c360*/  ISETP.GE.U32.AND P0, PT, R52, R33.reuse, PT ;  /* 0x000000213400720c */ /* 0x080fe40003f06070 */
[-C--:B------:R-:W-:Y:S02]  /*c370*/  ISETP.GE.U32.AND P2, PT, R55, R33.reuse, PT ;  /* 0x000000213700720c */ /* 0x080fe40003f46070 */
[----:B------:R-:W-:Y:S02]  /*c380*/  ISETP.GE.U32.AND P1, PT, R60, R33, PT ;  /* 0x000000213c00720c */ /* 0x000fe40003f26070 */
[----:B------:R-:W-:Y:S02]  /*c390*/  ISETP.GE.AND P4, PT, R58, R27, PT ;  /* 0x0000001b3a00720c */ /* 0x000fe40003f86270 */
[----:B------:R-:W-:-:S02]  /*c3a0*/  ISETP.GE.AND.EX P0, PT, R51, RZ, PT, P0 ;  /* 0x000000ff3300720c */ /* 0x000fc40003f06300 */
[----:B------:R-:W-:Y:S02]  /*c3b0*/  ISETP.GE.AND.EX P2, PT, R54, RZ, PT, P2 ;  /* 0x000000ff3600720c */ /* 0x000fe40003f46320 */
[----:B------:R-:W-:Y:S02]  /*c3c0*/  ISETP.GE.AND.EX P1, PT, R59, RZ, PT, P1 ;  /* 0x000000ff3b00720c */ /* 0x000fe40003f26310 */
[----:B------:R-:W-:Y:S02]  /*c3d0*/  SEL R29, RZ, 0xffffffff, P4 ;  /* 0xffffffffff1d7807 */ /* 0x000fe40002000000 */
[----:B------:R-:W-:Y:S02]  /*c3e0*/  ISETP.GE.U32.AND P4, PT, R72, R74, PT ;  /* 0x0000004a4800720c */ /* 0x000fe40003f86070 */
[----:B------:R-:W-:Y:S02]  /*c3f0*/  @!P3 SEL R19, RZ, 0xffffffff, P0 ;  /* 0xffffffffff13b807 */ /* 0x000fe40000000000 */
[----:B------:R-:W-:-:S02]  /*c400*/  @!P6 SEL R28, RZ, 0xffffffff, P2 ;  /* 0xffffffffff1ce807 */ /* 0x000fc40001000000 */
[----:B------:R-:W-:Y:S02]  /*c410*/  @!P5 SEL R29, RZ, 0xffffffff, P1 ;  /* 0xffffffffff1dd807 */ /* 0x000fe40000800000 */
[----:B------:R-:W-:Y:S02]  /*c420*/  LOP3.LUT R18, R18, 0x1, RZ, 0xc0, !PT ;  /* 0x0000000112127812 */ /* 0x000fe400078ec0ff */
[----:B------:R-:W-:Y:S02]  /*c430*/  LOP3.LUT R19, R19, 0x1, RZ, 0xc0, !PT ;  /* 0x0000000113137812 */ /* 0x000fe400078ec0ff */
[----:B------:R-:W-:Y:S02]  /*c440*/  LOP3.LUT R28, R28, 0x1, RZ, 0xc0, !PT ;  /* 0x000000011c1c7812 */ /* 0x000fe400078ec0ff */
[----:B------:R-:W-:Y:S02]  /*c450*/  LOP3.LUT R29, R29, 0x1, RZ, 0xc0, !PT ;  /* 0x000000011d1d7812 */ /* 0x000fe400078ec0ff */
[----:B------:R-:W-:-:S02]  /*c460*/  ISETP.NE.U32.AND P0, PT, R18, 0x1, PT ;  /* 0x000000011200780c */ /* 0x000fc40003f05070 */
[----:B------:R-:W-:Y:S02]  /*c470*/  ISETP.NE.U32.AND P1, PT, R19, 0x1, PT ;  /* 0x000000011300780c */ /* 0x000fe40003f25070 */
[----:B------:R-:W-:Y:S02]  /*c480*/  ISETP.NE.U32.AND P2, PT, R28, 0x1, PT ;  /* 0x000000011c00780c */ /* 0x000fe40003f45070 */
[----:B------:R-:W-:Y:S02]  /*c490*/  ISETP.NE.U32.AND P3, PT, R29, 0x1, PT ;  /* 0x000000011d00780c */ /* 0x000fe40003f65070 */
        /* <DEDUP_REMOVED lines=13> */
[----:B------:R-:W-:Y:S02]  /*c570*/  ISETP.NE.AND P5, PT, R61, R36, PT ;  /* 0x000000243d00720c */ /* 0x000fe40003fa5270 */
[----:B------:R-:W-:Y:S02]  /*c580*/  ISETP.GE.U32.AND P0, PT, R65, R72, PT ;  /* 0x000000484100720c */ /* 0x000fe40003f06070 */
[----:B------:R-:W-:Y:S02]  /*c590*/  ISETP.GE.AND P3, PT, R61, R36, PT ;  /* 0x000000243d00720c */ /* 0x000fe40003f66270 */
[----:B------:R-:W-:Y:S02]  /*c5a0*/  ISETP.GE.AND.EX P0, PT, R64, RZ, PT, P0 ;  /* 0x000000ff4000720c */ /* 0x000fe40003f06300 */
[----:B------:R-:W-:Y:S02]  /*c5b0*/  SEL R18, RZ, 0xffffffff, P3 ;  /* 0xffffffffff127807 */ /* 0x000fe40001800000 */
[----:B------:R-:W-:-:S02]  /*c5c0*/  ISETP.GE.AND P1, PT, R66, R37, PT ;  /* 0x000000254200720c */ /* 0x000fc40003f26270 */
[----:B------:R-:W-:Y:S02]  /*c5d0*/  ISETP.NE.AND P3, PT, R66, R37, PT ;  /* 0x000000254200720c */ /* 0x000fe40003f65270 */
[----:B------:R-:W-:Y:S02]  /*c5e0*/  @!P5 SEL R18, RZ, 0xffffffff, P0 ;  /* 0xffffffffff12d807 */ /* 0x000fe40000000000 */
[CC--:B------:R-:W-:Y:S02]  /*c5f0*/  ISETP.NE.AND P4, PT, R73.reuse, R38.reuse, PT ;  /* 0x000000264900720c */ /* 0x0c0fe40003f85270 */
[----:B------:R-:W-:Y:S02]  /*c600*/  ISETP.NE.AND P5, PT, R68, R39, PT ;  /* 0x000000274400720c */ /* 0x000fe40003fa5270 */
[----:B------:R-:W-:Y:S02]  /*c610*/  ISETP.GE.AND P6, PT, R73, R38, PT ;  /* 0x000000264900720c */ /* 0x000fe40003fc6270 */
[----:B------:R-:W-:-:S02]  /*c620*/  SEL R19, RZ, 0xffffffff, P1 ;  /* 0xffffffffff137807 */ /* 0x000fc40000800000 */
[-C--:B------:R-:W-:Y:S02]  /*c630*/  ISETP.GE.U32.AND P2, PT, R69, R72.reuse, PT ;  /* 0x000000484500720c */ /* 0x080fe40003f46070 */
[-C--:B------:R-:W-:Y:S02]  /*c640*/  ISETP.GE.U32.AND P0, PT, R71, R72.reuse, PT ;  /* 0x000000484700720c */ /* 0x080fe40003f06070 */
[----:B------:R-:W-:Y:S02]  /*c650*/  ISETP.GE.U32.AND P1, PT, R63, R72, PT ;  /* 0x000000483f00720c */ /* 0x000fe40003f26070 */
[----:B------:R-:W-:Y:S02]  /*c660*/  SEL R24, RZ, 0xffffffff, P6 ;  /* 0xffffffffff187807 */ /* 0x000fe40003000000 */
[----:B------:R-:W-:Y:S02]  /*c670*/  ISETP.GE.AND P6, PT, R68, R39, PT ;  /* 0x000000274400720c */ /* 0x000fe40003fc6270 */
[----:B------:R-:W-:-:S02]  /*c680*/  ISETP.GE.AND.EX P2, PT, R67, RZ, PT, P2 ;  /* 0x000000ff4300720c */ /* 0x000fc40003f46320 */
[----:B------:R-:W-:Y:S02]  /*c690*/  ISETP.GE.AND.EX P0, PT, R70, RZ, PT, P0 ;  /* 0x000000ff4600720c */ /* 0x000fe40003f06300 */
[----:B------:R-:W-:Y:S02]  /*c6a0*/  ISETP.GE.AND.EX P1, PT, R62, RZ, PT, P1 ;  /* 0x000000ff3e00720c */ /* 0x000fe40003f26310 */
        /* <DEDUP_REMOVED lines=24> */
.L_x_3558:
[----:B------:R-:W-:Y:S05]  /*c830*/  BSYNC B0 ;  /* 0x0000000000007941 */ /* 0x000fea0003800000 */
.L_x_3557:
[C---:B------:R-:W-:Y:S02]  /*c840*/  ISETP.NE.AND P5, PT, R3.reuse, R15, PT ;  /* 0x0000000f0300720c */ /* 0x040fe40003fa5270 */
[----:B------:R-:W-:Y:S02]  /*c850*/  ISETP.GE.U32.AND P0, PT, R4, R41, PT ;  /* 0x000000290400720c */ /* 0x000fe40003f06070 */
[----:B------:R-:W-:Y:S02]  /*c860*/  ISETP.GE.AND P3, PT, R3, R15, PT ;  /* 0x0000000f0300720c */ /* 0x000fe40003f66270 */
[----:B------:R-:W-:Y:S02]  /*c870*/  ISETP.GE.AND.EX P0, PT, R0, R21, PT, P0 ;  /* 0x000000150000720c */ /* 0x000fe40003f06300 */
[----:B------:R-:W-:Y:S02]  /*c880*/  SEL R18, RZ, 0xffffffff, P3 ;  /* 0xffffffffff127807 */ /* 0x000fe40001800000 */
[----:B------:R-:W-:-:S02]  /*c890*/  ISETP.NE.AND P3, PT, R6, R14, PT ;  /* 0x0000000e0600720c */ /* 0x000fc40003f65270 */
[----:B------:R-:W-:Y:S02]  /*c8a0*/  ISETP.GE.AND P1, PT, R6, R14, PT ;  /* 0x0000000e0600720c */ /* 0x000fe40003f26270 */
[----:B------:R-:W-:Y:S02]  /*c8b0*/  @!P5 SEL R18, RZ, 0xffffffff, P0 ;  /* 0xffffffffff12d807 */ /* 0x000fe40000000000 */
[-C--:B------:R-:W-:Y:S02]  /*c8c0*/  ISETP.NE.AND P4, PT, R9, R43.reuse, PT ;  /* 0x0000002b0900720c */ /* 0x080fe40003f85270 */
[----:B------:R-:W-:Y:S02]  /*c8d0*/  ISETP.NE.AND P5, PT, R12, R40, PT ;  /* 0x000000280c00720c */ /* 0x000fe40003fa5270 */
[----:B------:R-:W-:Y:S02]  /*c8e0*/  ISETP.GE.U32.AND P2, PT, R7, R20, PT ;  /* 0x000000140700720c */ /* 0x000fe40003f46070 */
[----:B------:R-:W-:-:S02]  /*c8f0*/  ISETP.GE.AND P6, PT, R9, R43, PT ;  /* 0x0000002b0900720c */ /* 0x000fc40003fc6270 */
[----:B------:R-:W-:Y:S02]  /*c900*/  SEL R19, RZ, 0xffffffff, P1 ;  /* 0xffffffffff137807 */ /* 0x000fe40000800000 */
[----:B------:R-:W-:Y:S02]  /*c910*/  ISETP.GE.U32.AND P0, PT, R10, R47, PT ;  /* 0x0000002f0a00720c */ /* 0x000fe40003f06070 */
[----:B------:R-:W-:Y:S02]  /*c920*/  ISETP.GE.U32.AND P1, PT, R13, R44, PT ;  /* 0x0000002c0d00720c */ /* 0x000fe40003f26070 */
[----:B------:R-:W-:Y:S02]  /*c930*/  ISETP.GE.AND.EX P2, PT, R5, R16, PT, P2 ;  /* 0x000000100500720c */ /* 0x000fe40003f46320 */
[----:B-----5:R-:W-:Y:S02]  /*c940*/  SEL R24, RZ, 0xffffffff, P6 ;  /* 0xffffffffff187807 */ /* 0x020fe40003000000 */
[----:B------:R-:W-:-:S02]  /*c950*/  ISETP.GE.AND P6, PT, R12, R40, PT ;  /* 0x000000280c00720c */ /* 0x000fc40003fc6270 */
[----:B------:R-:W-:Y:S02]  /*c960*/  ISETP.GE.AND.EX P0, PT, R8, R45, PT, P0 ;  /* 0x0000002d0800720c */ /* 0x000fe40003f06300 */
[----:B------:R-:W-:Y:S02]  /*c970*/  ISETP.GE.AND.EX P1, PT, R11, R42, PT, P1 ;  /* 0x0000002a0b00720c */ /* 0x000fe40003f26310 */
[----:B------:R-:W-:Y:S02]  /*c980*/  @!P3 SEL R19, RZ, 0xffffffff, P2 ;  /* 0xffffffffff13b807 */ /* 0x000fe40001000000 */
[----:B------:R-:W-:Y:S02]  /*c990*/  LOP3.LUT R18, R18, 0x1, RZ, 0xc0, !PT ;  /* 0x0000000112127812 */ /* 0x000fe400078ec0ff */
[----:B------:R-:W-:Y:S02]  /*c9a0*/  SEL R25, RZ, 0xffffffff, P6 ;  /* 0xffffffffff197807 */ /* 0x000fe40003000000 */
[----:B------:R-:W-:-:S02]  /*c9b0*/  @!P4 SEL R24, RZ, 0xffffffff, P0 ;  /* 0xffffffffff18c807 */ /* 0x000fc40000000000 */
[----:B------:R-:W-:Y:S02]  /*c9c0*/  @!P5 SEL R25, RZ, 0xffffffff, P1 ;  /* 0xffffffffff19d807 */ /* 0x000fe40000800000 */
[----:B------:R-:W-:Y:S02]  /*c9d0*/  LOP3.LUT R19, R19, 0x1, RZ, 0xc0, !PT ;  /* 0x0000000113137812 */ /* 0x000fe400078ec0ff */
[----:B------:R-:W-:Y:S02]  /*c9e0*/  ISETP.NE.U32.AND P0, PT, R18, 0x1, PT ;  /* 0x000000011200780c */ /* 0x000fe40003f05070 */
[----:B------:R-:W-:Y:S02]  /*c9f0*/  LOP3.LUT R25, R25, 0x1, RZ, 0xc0, !PT ;  /* 0x0000000119197812 */ /* 0x000fe400078ec0ff */
[----:B------:R-:W-:Y:S02]  /*ca00*/  ISETP.NE.U32.AND P1, PT, R19, 0x1, PT ;  /* 0x000000011300780c */ /* 0x000fe40003f25070 */
[----:B------:R-:W-:-:S02]  /*ca10*/  SEL R18, R3, R15, !P0 ;  /* 0x0000000f03127207 */ /* 0x000fc40004000000 */
[----:B------:R-:W-:Y:S02]  /*ca20*/  LOP3.LUT R24, R24, 0x1, RZ, 0xc0, !PT ;  /* 0x0000000118187812 */ /* 0x000fe400078ec0ff */
[----:B------:R-:W-:Y:S02]  /*ca30*/  ISETP.NE.U32.AND P3, PT, R25, 0x1, PT ;  /* 0x000000011900780c */ /* 0x000fe40003f65070 */
[----:B------:R-:W-:Y:S02]  /*ca40*/  SEL R3, R6, R14, !P1 ;  /* 0x0000000e06037207 */ /* 0x000fe40004800000 */
[----:B------:R-:W-:Y:S02]  /*ca50*/  ISETP.NE.AND P6, PT, R18, R49, PT ;  /* 0x000000311200720c */ /* 0x000fe40003fc5270 */
[----:B------:R-:W-:Y:S02]  /*ca60*/  SEL R15, R4, R41, !P0 ;  /* 0x00000029040f7207 */ /* 0x000fe40004000000 */
[----:B------:R-:W-:-:S02]  /*ca70*/  SEL R19, R7, R20, !P1 ;  /* 0x0000001407137207 */ /* 0x000fc40004800000 */
[----:B------:R-:W-:Y:S02]  /*ca80*/  ISETP.NE.U32.AND P2, PT, R24, 0x1, PT ;  /* 0x000000011800780c */ /* 0x000fe40003f45070 */
[----:B------:R-:W-:Y:S02]  /*ca90*/  SEL R7, R12, R40, !P3 ;  /* 0x000000280c077207 */ /* 0x000fe40005800000 */
[----:B------:R-:W-:Y:S02]  /*caa0*/  SEL R13, R13, R44, !P3 ;  /* 0x0000002c0d0d7207 */ /* 0x000fe40005800000 */
[----:B------:R-:W-:Y:S02]  /*cab0*/  SEL R42, R11, R42, !P3 ;  /* 0x0000002a0b2a7207 */ /* 0x000fe40005800000 */
[----:B------:R-:W-:Y:S02]  /*cac0*/  SEL R16, R5, R16, !P1 ;  /* 0x0000001005107207 */ /* 0x000fe40004800000 */
[----:B------:R-:W-:-:S02]  /*cad0*/  ISETP.GE.AND P3, PT, R3, R50, PT ;  /* 0x000000320300720c */ /* 0x000fc40003f66270 */
[----:B------:R-:W-:Y:S02]  /*cae0*/  SEL R21, R0, R21, !P0 ;  /* 0x0000001500157207 */ /* 0x000fe40004000000 */
[----:B------:R-:W-:Y:S02]  /*caf0*/  ISETP.GE.U32.AND P1, PT, R15, R48, PT ;  /* 0x000000300f00720c */ /* 0x000fe40003f26070 */
[----:B------:R-:W-:Y:S02]  /*cb00*/  SEL R6, R9, R43, !P2 ;  /* 0x0000002b09067207 */ /* 0x000fe40005000000 */
[----:B------:R-:W-:Y:S02]  /*cb10*/  SEL R14, R10, R47, !P2 ;  /* 0x0000002f0a0e7207 */ /* 0x000fe40005000000 */
[----:B------:R-:W-:Y:S02]  /*cb20*/  SEL R41, R8, R45, !P2 ;  /* 0x0000002d08297207 */ /* 0x000fe40005000000 */
[----:B------:R-:W-:-:S02]  /*cb30*/  ISETP.GE.AND P2, PT, R18, R49, PT ;  /* 0x000000311200720c */ /* 0x000fc40003f46270 */
[----:B------:R-:W-:Y:S02]  /*cb40*/  SEL R4, RZ, 0xffffffff, P3 ;  /* 0xffffffffff047807 */ /* 0x000fe40001800000 */
[----:B------:R-:W-:Y:S02]  /*cb50*/  ISETP.NE.AND P3, PT, R7, R58, PT ;  /* 0x0000003a0700720c */ /* 0x000fe40003f65270 */
[----:B------:R-:W-:Y:S02]  /*cb60*/  ISETP.GE.AND.EX P1, PT, R21, R46, PT, P1 ;  /* 0x0000002e1500720c */ /* 0x000fe40003f26310 */
[----:B------:R-:W-:Y:S02]  /*cb70*/  SEL R0, RZ, 0xffffffff, P2 ;  /* 0xffffffffff007807 */ /* 0x000fe40001000000 */
[----:B------:R-:W-:Y:S02]  /*cb80*/  @!P6 SEL R0, RZ, 0xffffffff, P1 ;  /* 0xffffffffff00e807 */ /* 0x000fe40000800000 */
[----:B------:R-:W-:-:S02]  /*cb90*/  ISETP.GE.U32.AND P1, PT, R13, R60, PT ;  /* 0x0000003c0d00720c */ /* 0x000fc40003f26070 */
[----:B------:R-:W-:Y:S02]  /*cba0*/  ISETP.GE.AND P6, PT, R7, R58, PT ;  /* 0x0000003a0700720c */ /* 0x000fe40003fc6270 */
[CC--:B------:R-:W-:Y:S02]  /*cbb0*/  ISETP.GE.AND P0, PT, R6.reuse, R53.reuse, PT ;  /* 0x000000350600720c */ /* 0x0c0fe40003f06270 */
[----:B------:R-:W-:Y:S02]  /*cbc0*/  ISETP.NE.AND P5, PT, R6, R53, PT ;  /* 0x000000350600720c */ /* 0x000fe40003fa5270 */
[----:B------:R-:W-:Y:S02]  /*cbd0*/  ISETP.GE.AND.EX P1, PT, R42, R59, PT, P1 ;  /* 0x0000003b2a00720c */ /* 0x000fe40003f26310 */
[----:B------:R-:W-:Y:S02]  /*cbe0*/  ISETP.NE.AND P4, PT, R3, R50, PT ;  /* 0x000000320300720c */ /* 0x000fe40003f85270 */
[----:B------:R-:W-:-:S02]  /*cbf0*/  SEL R8, RZ, 0xffffffff, P6 ;  /* 0xffffffffff087807 */ /* 0x000fc40003000000 */
[----:B------:R-:W-:Y:S02]  /*cc00*/  SEL R5, RZ, 0xffffffff, P0 ;  /* 0xffffffffff057807 */ /* 0x000fe40000000000 */
[----:B------:R-:W-:Y:S02]  /*cc10*/  @!P3 SEL R8, RZ, 0xffffffff, P1 ;  /* 0xffffffffff08b807 */ /* 0x000fe40000800000 */
[----:B------:R-:W-:Y:S02]  /*cc20*/  ISETP.GE.U32.AND P0, PT, R14, R55, PT ;  /* 0x000000370e00720c */ /* 0x000fe40003f06070 */
[----:B------:R-:W-:Y:S02]  /*cc30*/  ISETP.GE.U32.AND P2, PT, R19, R52, PT ;  /* 0x000000341300720c */ /* 0x000fe40003f46070 */
[----:B------:R-:W-:Y:S02]  /*cc40*/  LOP3.LUT R8, R8, 0x1, RZ, 0xc0, !PT ;  /* 0x0000000108087812 */ /* 0x000fe400078ec0ff */
[----:B------:R-:W-:-:S02]  /*cc50*/  ISETP.GE.AND.EX P0, PT, R41, R54, PT, P0 ;  /* 0x000000362900720c */ /* 0x000fc40003f06300 */
[----:B------:R-:W-:Y:S02]  /*cc60*/  ISETP.GE.AND.EX P2, PT, R16, R51, PT, P2 ;  /* 0x000000331000720c */ /* 0x000fe40003f46320 */
[----:B------:R-:W-:Y:S02]  /*cc70*/  LOP3.LUT R0, R0, 0x1, RZ, 0xc0, !PT ;  /* 0x0000000100007812 */ /* 0x000fe400078ec0ff */
[----:B------:R-:W-:Y:S02]  /*cc80*/  ISETP.NE.U32.AND P3, PT, R8, 0x1, PT ;  /* 0x000000010800780c */ /* 0x000fe40003f65070 */
[----:B------:R-:W-:Y:S02]  /*cc90*/  @!P5 SEL R5, RZ, 0xffffffff, P0 ;  /* 0xffffffffff05d807 */ /* 0x000fe40000000000 */
[----:B------:R-:W-:Y:S02]  /*cca0*/  @!P4 SEL R4, RZ, 0xffffffff, P2 ;  /* 0xffffffffff04c807 */ /* 0x000fe40001000000 */
[----:B------:R-:W-:-:S02]  /*ccb0*/  ISETP.NE.U32.AND P0, PT, R0, 0x1, PT ;  /* 0x000000010000780c */ /* 0x000fc40003f05070 */
[----:B------:R-:W-:Y:S02]  /*ccc0*/  SEL R7, R7, R58, !P3 ;  /* 0x0000003a07077207 */ /* 0x000fe40005800000 */
[----:B------:R-:W-:Y:S02]  /*ccd0*/  LOP3.LUT R5, R5, 0x1, RZ, 0xc0, !PT ;  /* 0x0000000105057812 */ /* 0x000fe400078ec0ff */
[----:B------:R-:W-:Y:S02]  /*cce0*/  LOP3.LUT R4, R4, 0x1, RZ, 0xc0, !PT ;  /* 0x0000000104047812 */ /* 0x000fe400078ec0ff */
[----:B------:R-:W-:Y:S02]  /*ccf0*/  SEL R8, R13, R60, !P3 ;  /* 0x0000003c0d087207 */ /* 0x000fe40005800000 */
[----:B------:R-:W-:Y:S02]  /*cd00*/  SEL R9, R42, R59, !P3 ;  /* 0x0000003b2a097207 */ /* 0x000fe40005800000 */
[----:B------:R-:W-:-:S02]  /*cd10*/  SEL R18, R18, R49, !P0 ;  /* 0x0000003112127207 */ /* 0x000fc40004000000 */
[----:B------:R-:W-:Y:S02]  /*cd20*/  ISETP.NE.AND P3, PT, R7, R68, PT ;  /* 0x000000440700720c */ /* 0x000fe40003f65270 */
[----:B------:R-:W-:Y:S02]  /*cd30*/  ISETP.NE.U32.AND P2, PT, R5, 0x1, PT ;  /* 0x000000010500780c */ /* 0x000fe40003f45070 */
[----:B------:R-:W-:Y:S02]  /*cd40*/  ISETP.NE.U32.AND P1, PT, R4, 0x1, PT ;  /* 0x000000010400780c */ /* 0x000fe40003f25070 */
        /* <DEDUP_REMOVED lines=10> */
[----:B------:R-:W-:Y:S02]  /*cdf0*/  SEL R52, R19, R52, !P1 ;  /* 0x0000003413347207 */ /* 0x000fe40004800000 */
[----:B------:R-:W-:Y:S02]  /*ce00*/  SEL R10, R16, R51, !P1 ;  /* 0x00000033100a7207 */ /* 0x000fe40004800000 */
[----:B------:R-:W-:Y:S02]  /*ce10*/  ISETP.NE.AND P4, PT, R6, R73, PT ;  /* 0x000000490600720c */ /* 0x000fe40003f85270 */
[----:B------:R-:W-:Y:S02]  /*ce20*/  ISETP.GE.AND.EX P0, PT, R9, R62, PT, P0 ;  /* 0x0000003e0900720c */ /* 0x000fe40003f06300 */
[----:B------:R-:W-:-:S02]  /*ce30*/  ISETP.NE.AND P6, PT, R18, R61, PT ;  /* 0x0000003d1200720c */ /* 0x000fc40003fc5270 */
[CC--:B------:R-:W-:Y:S02]  /*ce40*/  ISETP.GE.AND P1, PT, R15.reuse, R66.reuse, PT ;  /* 0x000000420f00720c */ /* 0x0c0fe40003f26270 */
[----:B------:R-:W-:Y:S02]  /*ce50*/  ISETP.NE.AND P5, PT, R15, R66, PT ;  /* 0x000000420f00720c */ /* 0x000fe40003fa5270 */
[----:B------:R-:W-:Y:S02]  /*ce60*/  SEL R5, RZ, 0xffffffff, P2 ;  /* 0xffffffffff057807 */ /* 0x000fe40001000000 */
[----:B------:R-:W-:Y:S02]  /*ce70*/  @!P3 SEL R5, RZ, 0xffffffff, P0 ;  /* 0xffffffffff05b807 */ /* 0x000fe40000000000 */
[----:B------:R-:W-:Y:S02]  /*ce80*/  SEL R3, RZ, 0xffffffff, P1 ;  /* 0xffffffffff037807 */ /* 0x000fe40000800000 */
[----:B------:R-:W-:-:S02]  /*ce90*/  ISETP.GE.U32.AND P0, PT, R40, R71, PT ;  /* 0x000000472800720c */ /* 0x000fc40003f06070 */
        /* <DEDUP_REMOVED lines=31> */
.L_x_3543:
        /* <DEDUP_REMOVED lines=88> */
.L_x_3561:
        /* <DEDUP_REMOVED lines=10> */
[----:B------:R-:W-:Y:S02]  /*d6b0*/  IMAD R12, R78, R67, RZ ;  /* 0x000000434e0c7224 */ /* 0x000fe400078e02ff */
[----:B------:R-:W-:-:S03]  /*d6c0*/  IMAD.IADD R69, R67, 0x1, R72 ;  /* 0x0000000143457824 */ /* 0x000fc600078e0248 */
[----:B------:R-:W-:-:S05]  /*d6d0*/  SHF.R.U32.HI R13, RZ, 0x2, R12 ;  /* 0x00000002ff0d7819 */ /* 0x000fca000001160c */
[----:B------:R-:W-:-:S06]  /*d6e0*/  IMAD.WIDE.U32 R12, R13, 0x10, R18 ;  /* 0x000000100d0c7825 */ /* 0x000fcc00078e0012 */
[----:B------:R-:W4:Y:S01]  /*d6f0*/  LDG.E.128 R12, desc[UR60][R12.64] ;  /* 0x0000003c0c0c7981 */ /* 0x000f22000c1e1d00 */
[----:B------:R-:W-:-:S05]  /*d700*/  IMAD R24, R78, R69, RZ ;  /* 0x000000454e187224 */ /* 0x000fca00078e02ff */
[----:B------:R-:W-:-:S05]  /*d710*/  SHF.R.U32.HI R25, RZ, 0x2, R24 ;  /* 0x00000002ff197819 */ /* 0x000fca0000011618 */
[----:B------:R-:W-:-:S06]  /*d720*/  IMAD.WIDE.U32 R24, R25, 0x10, R18 ;  /* 0x0000001019187825 */ /* 0x000fcc00078e0012 */
[----:B------:R-:W5:Y:S01]  /*d730*/  LDG.E.128 R24, desc[UR60][R24.64] ;  /* 0x0000003c18187981 */ /* 0x000f62000c1e1d00 */
[-C--:B------:R-:W-:Y:S02]  /*d740*/  ISETP.GE.U32.AND P0, PT, R76, R75.reuse, PT ;  /* 0x0000004b4c00720c */ /* 0x080fe40003f06070 */
[-C--:B------:R-:W-:Y:S02]  /*d750*/  ISETP.GE.U32.AND P2, PT, R56, R75.reuse, PT ;  /* 0x0000004b3800720c */ /* 0x080fe40003f46070 */
[----:B------:R-:W-:Y:S02]  /*d760*/  ISETP.GE.AND.EX P0, PT, R61, RZ, PT, P0 ;  /* 0x000000ff3d00720c */ /* 0x000fe40003f06300 */
[----:B------:R-:W-:Y:S02]  /*d770*/  ISETP.GE.U32.AND P4, PT, R62, R75, PT ;  /* 0x0000004b3e00720c */ /* 0x000fe40003f86070 */
[----:B------:R-:W-:Y:S02]  /*d780*/  SEL R77, RZ, 0xffffffff, P0 ;  /* 0xffffffffff4d7807 */ /* 0x000fe40000000000 */
[----:B------:R-:W-:-:S02]  /*d790*/  ISETP.GE.AND.EX P2, PT, R58, RZ, PT, P2 ;  /* 0x000000ff3a00720c */ /* 0x000fc40003f46320 */
[----:B------:R-:W-:Y:S02]  /*d7a0*/  ISETP.GE.AND.EX P4, PT, R57, RZ, PT, P4 ;  /* 0x000000ff3900720c */ /* 0x000fe40003f86340 */
[----:B------:R-:W-:Y:S02]  /*d7b0*/  SEL R88, RZ, 0xffffffff, P2 ;  /* 0xffffffffff587807 */ /* 0x000fe40001000000 */
[----:B------:R-:W-:Y:S02]  /*d7c0*/  SEL R87, RZ, 0xffffffff, P4 ;  /* 0xffffffffff577807 */ /* 0x000fe40002000000 */
[----:B------:R-:W-:-:S04]  /*d7d0*/  ISETP.GE.U32.AND P4, PT, R53, R65, PT ;  /* 0x000000413500720c */ /* 0x000fc80003f86070 */
[----:B------:R-:W-:Y:S02]  /*d7e0*/  ISETP.GE.AND.EX P4, PT, R54, RZ, PT, P4 ;  /* 0x000000ff3600720c */ /* 0x000fe40003f86340 */
[CC--:B--2---:R-:W-:Y:S02]  /*d7f0*/  ISETP.NE.AND P1, PT, R63.reuse, R28.reuse, PT ;  /* 0x0000001c3f00720c */ /* 0x0c4fe40003f25270 */
[----:B------:R-:W-:Y:S02]  /*d800*/  ISETP.GE.AND P0, PT, R63, R28, PT ;  /* 0x0000001c3f00720c */ /* 0x000fe40003f06270 */
[CC--:B------:R-:W-:Y:S02]  /*d810*/  ISETP.NE.AND P3, PT, R68.reuse, R29.reuse, PT ;  /* 0x0000001d4400720c */ /* 0x0c0fe40003f65270 */
[----:B------:R-:W-:Y:S02]  /*d820*/  ISETP.GE.AND P6, PT, R68, R29, PT ;  /* 0x0000001d4400720c */ /* 0x000fe40003fc6270 */
[----:B------:R-:W-:-:S05]  /*d830*/  ISETP.GE.AND P2, PT, R60, R31, PT ;  /* 0x0000001f3c00720c */ /* 0x000fca0003f46270 */
[----:B------:R-:W-:Y:S02]  /*d840*/  @P1 SEL R77, RZ, 0xffffffff, P0 ;  /* 0xffffffffff4d1807 */ /* 0x000fe40000000000 */
[----:B------:R-:W-:Y:S02]  /*d850*/  ISETP.GE.U32.AND P0, PT, R64, R75, PT ;  /* 0x0000004b4000720c */ /* 0x000fe40003f06070 */
[----:B------:R-:W-:Y:S02]  /*d860*/  ISETP.NE.AND P1, PT, R59, R30, PT ;  /* 0x0000001e3b00720c */ /* 0x000fe40003f25270 */
[----:B------:R-:W-:Y:S02]  /*d870*/  ISETP.GE.AND.EX P0, PT, R66, RZ, PT, P0 ;  /* 0x000000ff4200720c */ /* 0x000fe40003f06300 */
[----:B------:R-:W-:Y:S02]  /*d880*/  LOP3.LUT R77, R77, 0x1, RZ, 0xc0, !PT ;  /* 0x000000014d4d7812 */ /* 0x000fe400078ec0ff */
[----:B------:R-:W-:-:S02]  /*d890*/  SEL R86, RZ, 0xffffffff, P0 ;  /* 0xffffffffff567807 */ /* 0x000fc40000000000 */
[----:B------:R-:W-:Y:S02]  /*d8a0*/  ISETP.NE.AND P0, PT, R60, R31, PT ;  /* 0x0000001f3c00720c */ /* 0x000fe40003f05270 */
[----:B------:R-:W-:Y:S02]  /*d8b0*/  @P3 SEL R86, RZ, 0xffffffff, P6 ;  /* 0xffffffffff563807 */ /* 0x000fe40003000000 */
[----:B------:R-:W-:Y:S02]  /*d8c0*/  ISETP.GE.AND P3, PT, R59, R30, PT ;  /* 0x0000001e3b00720c */ /* 0x000fe40003f66270 */
[----:B------:R-:W-:Y:S02]  /*d8d0*/  ISETP.GE.U32.AND P6, PT, R50, R65, PT ;  /* 0x000000413200720c */ /* 0x000fe40003fc6070 */
[----:B------:R-:W-:Y:S02]  /*d8e0*/  @P1 SEL R87, RZ, 0xffffffff, P3 ;  /* 0xffffffffff571807 */ /* 0x000fe40001800000 */
[----:B---3--:R-:W-:-:S02]  /*d8f0*/  ISETP.NE.AND P1, PT, R55, R32, PT ;  /* 0x000000203700720c */ /* 0x008fc40003f25270 */
[----:B------:R-:W-:Y:S02]  /*d900*/  ISETP.GE.AND.EX P6, PT, R51, RZ, PT, P6 ;  /* 0x000000ff3300720c */ /* 0x000fe40003fc6360 */
[----:B------:R-:W-:Y:S02]  /*d910*/  @P0 SEL R88, RZ, 0xffffffff, P2 ;  /* 0xffffffffff580807 */ /* 0x000fe40001000000 */
[----:B------:R-:W-:Y:S02]  /*d920*/  ISETP.NE.AND P2, PT, R52, R33, PT ;  /* 0x000000213400720c */ /* 0x000fe40003f45270 */
[----:B------:R-:W-:Y:S02]  /*d930*/  ISETP.NE.U32.AND P5, PT, R77, 0x1, PT ;  /* 0x000000014d00780c */ /* 0x000fe40003fa5070 */
[----:B------:R-:W-:Y:S02]  /*d940*/  SEL R77, RZ, 0xffffffff, P4 ;  /* 0xffffffffff4d7807 */ /* 0x000fe40002000000 */
[----:B------:R-:W-:-:S02]  /*d950*/  SEL R79, RZ, 0xffffffff, P6 ;  /* 0xffffffffff4f7807 */ /* 0x000fc40003000000 */
[----:B------:R-:W-:Y:S02]  /*d960*/  ISETP.GE.AND P4, PT, R55, R32, PT ;  /* 0x000000203700720c */ /* 0x000fe40003f86270 */
[----:B------:R-:W-:Y:S02]  /*d970*/  ISETP.GE.AND P6, PT, R52, R33, PT ;  /* 0x000000213400720c */ /* 0x000fe40003fc6270 */
[----:B------:R-:W-:Y:S02]  /*d980*/  ISETP.GE.U32.AND P0, PT, R44, R65, PT ;  /* 0x000000412c00720c */ /* 0x000fe40003f06070 */
[----:B------:R-:W-:Y:S02]  /*d990*/  @P1 SEL R77, RZ, 0xffffffff, P4 ;  /* 0xffffffffff4d1807 */ /* 0x000fe40002000000 */
[----:B------:R-:W-:Y:S02]  /*d9a0*/  @P2 SEL R79, RZ, 0xffffffff, P6 ;  /* 0xffffffffff4f2807 */ /* 0x000fe40003000000 */
[----:B------:R-:W-:-:S02]  /*d9b0*/  ISETP.GE.AND.EX P0, PT, R45, RZ, PT, P0 ;  /* 0x000000ff2d00720c */ /* 0x000fc40003f06300 */
[-C--:B------:R-:W-:Y:S02]  /*d9c0*/  ISETP.GE.U32.AND P4, PT, R41, R67.reuse, PT ;  /* 0x000000432900720c */ /* 0x080fe40003f86070 */
[----:B------:R-:W-:Y:S02]  /*d9d0*/  ISETP.NE.AND P6, PT, R49, R34, PT ;  /* 0x000000223100720c */ /* 0x000fe40003fc5270 */
[----:B------:R-:W-:Y:S02]  /*d9e0*/  ISETP.GE.U32.AND P1, PT, R38, R67, PT ;  /* 0x000000432600720c */ /* 0x000fe40003f26070 */
[----:B------:R-:W-:Y:S02]  /*d9f0*/  ISETP.GE.U32.AND P3, PT, R47, R65, PT ;  /* 0x000000412f00720c */ /* 0x000fe40003f66070 */
[----:B------:R-:W-:Y:S02]  /*da00*/  ISETP.GE.AND.EX P4, PT, R42, RZ, PT, P4 ;  /* 0x000000ff2a00720c */ /* 0x000fe40003f86340 */
[----:B------:R-:W-:-:S02]  /*da10*/  SEL R81, RZ, 0xffffffff, P0 ;  /* 0xffffffffff517807 */ /* 0x000fc40000000000 */
[----:B------:R-:W-:Y:S02]  /*da20*/  ISETP.NE.AND P0, PT, R46, R35, PT ;  /* 0x000000232e00720c */ /* 0x000fe40003f05270 */
[----:B------:R-:W-:Y:S02]  /*da30*/  ISETP.GE.AND.EX P1, PT, R39, RZ, PT, P1 ;  /* 0x000000ff2700720c */ /* 0x000fe40003f26310 */
[----:B------:R-:W-:Y:S02]  /*da40*/  ISETP.GE.AND.EX P3, PT, R48, RZ, PT, P3 ;  /* 0x000000ff3000720c */ /* 0x000fe40003f66330 */
[----:B------:R-:W-:Y:S02]  /*da50*/  SEL R82, RZ, 0xffffffff, P4 ;  /* 0xffffffffff527807 */ /* 0x000fe40002000000 */
[----:B------:R-:W-:Y:S02]  /*da60*/  ISETP.GE.AND P4, PT, R49, R34, PT ;  /* 0x000000223100720c */ /* 0x000fe40003f86270 */
[----:B------:R-:W-:-:S02]  /*da70*/  SEL R83, RZ, 0xffffffff, P1 ;  /* 0xffffffffff537807 */ /* 0x000fc40000800000 */
[----:B----4-:R-:W-:Y:S02]  /*da80*/  ISETP.NE.AND P1, PT, R43, R12, PT ;  /* 0x0000000c2b00720c */ /* 0x010fe40003f25270 */
[----:B------:R-:W-:Y:S02]  /*da90*/  SEL R80, RZ, 0xffffffff, P3 ;  /* 0xffffffffff507807 */ /* 0x000fe40001800000 */
[----:B------:R-:W-:Y:S02]  /*daa0*/  @P6 SEL R80, RZ, 0xffffffff, P4 ;  /* 0xffffffffff506807 */ /* 0x000fe40002000000 */
[----:B------:R-:W-:Y:S02]  /*dab0*/  ISETP.GE.U32.AND P3, PT, R10, R67, PT ;  /* 0x000000430a00720c */ /* 0x000fe40003f66070 */
[----:B------:R-:W-:Y:S02]  /*dac0*/  ISETP.GE.AND P6, PT, R46, R35, PT ;  /* 0x000000232e00720c */ /* 0x000fe40003fc6270 */
[----:B------:R-:W-:-:S02]  /*dad0*/  ISETP.NE.AND P4, PT, R40, R13, PT ;  /* 0x0000000d2800720c */ /* 0x000fc40003f85270 */
[----:B------:R-:W-:Y:S02]  /*dae0*/  ISETP.GE.U32.AND P2, PT, R21, R67, PT ;  /* 0x000000431500720c */ /* 0x000fe40003f46070 */
[----:B------:R-:W-:Y:S02]  /*daf0*/  ISETP.GE.AND.EX P3, PT, R16, RZ, PT, P3 ;  /* 0x000000ff1000720c */ /* 0x000fe40003f66330 */
[----:B------:R-:W-:Y:S02]  /*db00*/  @P0 SEL R81, RZ, 0xffffffff, P6 ;  /* 0xffffffffff510807 */ /* 0x000fe40003000000 */
[----:B------:R-:W-:Y:S02]  /*db10*/  ISETP.GE.AND P6, PT, R43, R12, PT ;  /* 0x0000000c2b00720c */ /* 0x000fe40003fc6270 */
[----:B------:R-:W-:Y:S02]  /*db20*/  ISETP.NE.AND P0, PT, R37, R14, PT ;  /* 0x0000000e2500720c */ /* 0x000fe40003f05270 */
[----:B------:R-:W-:-:S02]  /*db30*/  ISETP.GE.AND.EX P2, PT, R36, RZ, PT, P2 ;  /* 0x000000ff2400720c */ /* 0x000fc40003f46320 */
[----:B------:R-:W-:Y:S02]  /*db40*/  SEL R85, RZ, 0xffffffff, P3 ;  /* 0xffffffffff557807 */ /* 0x000fe40001800000 */
[----:B------:R-:W-:Y:S02]  /*db50*/  ISETP.GE.AND P3, PT, R40, R13, PT ;  /* 0x0000000d2800720c */ /* 0x000fe40003f66270 */
[----:B------:R-:W-:Y:S02]  /*db60*/  @P1 SEL R82, RZ, 0xffffffff, P6 ;  /* 0xffffffffff521807 */ /* 0x000fe40003000000 */
[----:B------:R-:W-:Y:S02]  /*db70*/  ISETP.NE.AND P6, PT, R20, R15, PT ;  /* 0x0000000f1400720c */ /* 0x000fe40003fc5270 */
[----:B------:R-:W-:Y:S02]  /*db80*/  SEL R84, RZ, 0xffffffff, P2 ;  /* 0xffffffffff547807 */ /* 0x000fe40001000000 */
[----:B------:R-:W-:-:S02]  /*db90*/  ISETP.GE.U32.AND P2, PT, R5, R69, PT ;  /* 0x000000450500720c */ /* 0x000fc40003f46070 */
[----:B------:R-:W-:Y:S02]  /*dba0*/  @P4 SEL R83, RZ, 0xffffffff, P3 ;  /* 0xffffffffff534807 */ /* 0x000fe40001800000 */
[----:B------:R-:W-:Y:S02]  /*dbb0*/  ISETP.GE.AND P4, PT, R37, R14, PT ;  /* 0x0000000e2500720c */ /* 0x000fe40003f86270 */
[----:B------:R-:W-:Y:S02]  /*dbc0*/  LOP3.LUT R86, R86, 0x1, RZ, 0xc0, !PT ;  /* 0x0000000156567812 */ /* 0x000fe400078ec0ff */
[----:B-----5:R-:W-:Y:S02]  /*dbd0*/  ISETP.NE.AND P3, PT, R11, R24, PT ;  /* 0x000000180b00720c */ /* 0x020fe40003f65270 */
[----:B------:R-:W-:Y:S02]  /*dbe0*/  ISETP.GE.AND.EX P2, PT, R7, RZ, PT, P2 ;  /* 0x000000ff0700720c */ /* 0x000fe40003f46320 */
[----:B------:R-:W-:-:S02]  /*dbf0*/  @P0 SEL R84, RZ, 0xffffffff, P4 ;  /* 0xffffffffff540807 */ /* 0x000fc40002000000 */
[----:B------:R-:W-:Y:S02]  /*dc00*/  ISETP.NE.U32.AND P1, PT, R86, 0x1, PT ;  /* 0x000000015600780c */ /* 0x000fe40003f25070 */
[----:B------:R-:W-:Y:S02]  /*dc10*/  ISETP.GE.AND P4, PT, R20, R15, PT ;  /* 0x0000000f1400720c */ /* 0x000fe40003f86270 */
[----:B------:R-:W-:Y:S02]  /*dc20*/  SEL R86, RZ, 0xffffffff, P2 ;  /* 0xffffffffff567807 */ /* 0x000fe40001000000 */
[----:B------:R-:W-:Y:S02]  /*dc30*/  ISETP.NE.AND P0, PT, R6, R25, PT ;  /* 0x000000190600720c */ /* 0x000fe40003f05270 */
[----:B------:R-:W-:Y:S02]  /*dc40*/  ISETP.GE.U32.AND P2, PT, R0, R69, PT ;  /* 0x000000450000720c */ /* 0x000fe40003f46070 */
[----:B------:R-:W-:-:S02]  /*dc50*/  @P6 SEL R85, RZ, 0xffffffff, P4 ;  /* 0xffffffffff556807 */ /* 0x000fc40002000000 */
[----:B------:R-:W-:Y:S02]  /*dc60*/  LOP3.LUT R87, R87, 0x1, RZ, 0xc0, !PT ;  /* 0x0000000157577812 */ /* 0x000fe400078ec0ff */
[----:B------:R-:W-:Y:S02]  /*dc70*/  ISETP.GE.AND P6, PT, R11, R24, PT ;  /* 0x000000180b00720c */ /* 0x000fe40003fc6270 */
[----:B------:R-:W-:Y:S02]  /*dc80*/  ISETP.GE.AND.EX P2, PT, R3, RZ, PT, P2 ;  /* 0x000000ff0300720c */ /* 0x000fe40003f46320 */
[----:B------:R-:W-:Y:S02]  /*dc90*/  ISETP.NE.U32.AND P4, PT, R87, 0x1, PT ;  /* 0x000000015700780c */ /* 0x000fe40003f85070 */
[----:B------:R-:W-:Y:S02]  /*dca0*/  @P3 SEL R86, RZ, 0xffffffff, P6 ;  /* 0xffffffffff563807 */ /* 0x000fe40003000000 */
[----:B------:R-:W-:-:S02]  /*dcb0*/  SEL R87, RZ, 0xffffffff, P2 ;  /* 0xffffffffff577807 */ /* 0x000fc40001000000 */
[----:B------:R-:W-:Y:S02]  /*dcc0*/  ISETP.GE.AND P6, PT, R6, R25, PT ;  /* 0x000000190600720c */ /* 0x000fe40003fc6270 */
[-C--:B------:R-:W-:Y:S02]  /*dcd0*/  ISETP.GE.U32.AND P2, PT, R71, R69.reuse, PT ;  /* 0x000000454700720c */ /* 0x080fe40003f46070 */
[----:B------:R-:W-:Y:S02]  /*dce0*/  LOP3.LUT R88, R88, 0x1, RZ, 0xc0, !PT ;  /* 0x0000000158587812 */ /* 0x000fe400078ec0ff */
[----:B------:R-:W-:Y:S02]  /*dcf0*/  @P0 SEL R87, RZ, 0xffffffff, P6 ;  /* 0xffffffffff570807 */ /* 0x000fe40003000000 */
[----:B------:R-:W-:Y:S02]  /*dd00*/  ISETP.GE.U32.AND P3, PT, R8, R69, PT ;  /* 0x000000450800720c */ /* 0x000fe40003f66070 */
[----:B------:R-:W-:-:S02]  /*dd10*/  ISETP.GE.AND.EX P2, PT, R70, RZ, PT, P2 ;  /* 0x000000ff4600720c */ /* 0x000fc40003f46320 */
[----:B------:R-:W-:Y:S02]  /*dd20*/  ISETP.NE.AND P6, PT, R73, R26, PT ;  /* 0x0000001a4900720c */ /* 0x000fe40003fc5270 */
[----:B------:R-:W-:Y:S02]  /*dd30*/  ISETP.NE.U32.AND P0, PT, R88, 0x1, PT ;  /* 0x000000015800780c */ /* 0x000fe40003f05070 */
[----:B------:R-:W-:Y:S02]  /*dd40*/  ISETP.GE.AND.EX P3, PT, R9, RZ, PT, P3 ;  /* 0x000000ff0900720c */ /* 0x000fe40003f66330 */
[----:B------:R-:W-:Y:S02]  /*dd50*/  SEL R89, RZ, 0xffffffff, P2 ;  /* 0xffffffffff597807 */ /* 0x000fe40001000000 */
[----:B------:R-:W-:Y:S02]  /*dd60*/  ISETP.NE.AND P2, PT, R4, R27, PT ;  /* 0x0000001b0400720c */ /* 0x000fe40003f45270 */
[----:B------:R-:W-:-:S02]  /*dd70*/  SEL R76, R76, R75, !P5 ;  /* 0x0000004b4c4c7207 */ /* 0x000fc40006800000 */
[-C--:B------:R-:W-:Y:S02]  /*dd80*/  SEL R64, R64, R75.reuse, !P1 ;  /* 0x0000004b40407207 */ /* 0x080fe40004800000 */
[-C--:B------:R-:W-:Y:S02]  /*dd90*/  SEL R62, R62, R75.reuse, !P4 ;  /* 0x0000004b3e3e7207 */ /* 0x080fe40006000000 */
[----:B------:R-:W-:Y:S01]  /*dda0*/  SEL R56, R56, R75, !P0 ;  /* 0x0000004b38387207 */ /* 0x000fe20004000000 */
[----:B------:R-:W-:Y:S01]  /*ddb0*/  IMAD.IADD R75, R69, 0x1, R72 ;  /* 0x00000001454b7824 */ /* 0x000fe200078e0248 */
[----:B------:R-:W-:Y:S02]  /*ddc0*/  SEL R88, RZ, 0xffffffff, P3 ;  /* 0xffffffffff587807 */ /* 0x000fe40001800000 */
[----:B------:R-:W-:Y:S01]  /*ddd0*/  ISETP.GE.AND P3, PT, R73, R26, PT ;  /* 0x0000001a4900720c */ /* 0x000fe20003f66270 */
[----:B------:R-:W-:Y:S01]  /*dde0*/  IMAD R91, R72, 0x3, R75 ;  /* 0x00000003485b7824 */ /* 0x000fe200078e024b */
[----:B------:R-:W-:-:S02]  /*ddf0*/  LOP3.LUT R77, R77, 0x1, RZ, 0xc0, !PT ;  /* 0x000000014d4d7812 */ /* 0x000fc400078ec0ff */
[----:B------:R-:W-:Y:S02]  /*de00*/  @P6 SEL R89, RZ, 0xffffffff, P3 ;  /* 0xffffffffff596807 */ /* 0x000fe40001800000 */
[----:B------:R-:W-:Y:S02]  /*de10*/  ISETP.GE.AND P6, PT, R4, R27, PT ;  /* 0x0000001b0400720c */ /* 0x000fe40003fc6270 */
[----:B------:R-:W-:Y:S02]  /*de20*/  ISETP.GE.U32.AND P3, PT, R91, R74, PT ;  /* 0x0000004a5b00720c */ /* 0x000fe40003f66070 */
[----:B------:R-:W-:Y:S02]  /*de30*/  LOP3.LUT R79, R79, 0x1, RZ, 0xc0, !PT ;  /* 0x000000014f4f7812 */ /* 0x000fe400078ec0ff */
[----:B------:R-:W-:Y:S02]  /*de40*/  LOP3.LUT R80, R80, 0x1, RZ, 0xc0, !PT ;  /* 0x0000000150507812 */ /* 0x000fe400078ec0ff */
[----:B------:R-:W-:-:S02]  /*de50*/  LOP3.LUT R81, R81, 0x1, RZ, 0xc0, !PT ;  /* 0x0000000151517812 */ /* 0x000fc400078ec0ff */
[----:B------:R-:W-:Y:S02]  /*de60*/  LOP3.LUT R82, R82, 0x1, RZ, 0xc0, !PT ;  /* 0x0000000152527812 */ /* 0x000fe400078ec0ff */
[----:B------:R-:W-:Y:S02]  /*de70*/  LOP3.LUT R83, R83, 0x1, RZ, 0xc0, !PT ;  /* 0x0000000153537812 */ /* 0x000fe400078ec0ff */
[----:B------:R-:W-:Y:S02]  /*de80*/  @P2 SEL R88, RZ, 0xffffffff, P6 ;  /* 0xffffffffff582807 */ /* 0x000fe40003000000 */
        /* <DEDUP_REMOVED lines=13> */
[----:B------:R-:W-:Y:S02]  /*df60*/  ISETP.NE.U32.AND P0, PT, R83, 0x1, PT ;  /* 0x000000015300780c */ /* 0x000fe40003f05070 */
[----:B------:R-:W-:-:S02]  /*df70*/  LOP3.LUT R84, R84, 0x1, RZ, 0xc0, !PT ;  /* 0x0000000154547812 */ /* 0x000fc400078ec0ff */
[----:B------:R-:W-:Y:S02]  /*df80*/  LOP3.LUT R85, R85, 0x1, RZ, 0xc0, !PT ;  /* 0x0000000155557812 */ /* 0x000fe400078ec0ff */
[----:B------:R-:W-:Y:S02]  /*df90*/  LOP3.LUT R86, R86, 0x1, RZ, 0xc0, !PT ;  /* 0x0000000156567812 */ /* 0x000fe400078ec0ff */
[----:B------:R-:W-:Y:S02]  /*dfa0*/  LOP3.LUT R87, R87, 0x1, RZ, 0xc0, !PT ;  /* 0x0000000157577812 */ /* 0x000fe400078ec0ff */
[----:B------:R-:W-:Y:S02]  /*dfb0*/  LOP3.LUT R89, R89, 0x1, RZ, 0xc0, !PT ;  /* 0x0000000159597812 */ /* 0x000fe400078ec0ff */
[----:B------:R-:W-:Y:S02]  /*dfc0*/  LOP3.LUT R88, R88, 0x1, RZ, 0xc0, !PT ;  /* 0x0000000158587812 */ /* 0x000fe400078ec0ff */
        /* <DEDUP_REMOVED lines=24> */
[----:B------:R-:W-:-:S02]  /*e150*/  SEL R21, R21, R67, !P6 ;  /* 0x0000004315157207 */ /* 0x000fc40007000000 */
[----:B------:R-:W-:Y:S02]  /*e160*/  SEL R10, R10, R67, !P2 ;  /* 0x000000430a0a7207 */ /* 0x000fe40005000000 */
[-C--:B------:R-:W-:Y:S02]  /*e170*/  SEL R5, R5, R69.reuse, !P5 ;  /* 0x0000004505057207 */ /* 0x080fe40006800000 */
[-C--:B------:R-:W-:Y:S02]  /*e180*/  SEL R0, R0, R69.reuse, !P1 ;  /* 0x0000004500007207 */ /* 0x080fe40004800000 */
[-C--:B------:R-:W-:Y:S02]  /*e190*/  SEL R71, R71, R69.reuse, !P4 ;  /* 0x0000004547477207 */ /* 0x080fe40006000000 */
[----:B------:R-:W-:Y:S02]  /*e1a0*/  SEL R8, R8, R69, !P0 ;  /* 0x0000004508087207 */ /* 0x000fe40004000000 */
[----:B------:R-:W-:-:S02]  /*e1b0*/  SEL R37, R37, R14, !P6 ;  /* 0x0000000e25257207 */ /* 0x000fc40007000000 */
[----:B------:R-:W-:Y:S02]  /*e1c0*/  SEL R36, R36, RZ, !P6 ;  /* 0x000000ff24247207 */ /* 0x000fe40007000000 */
[----:B------:R-:W-:Y:S02]  /*e1d0*/  SEL R20, R20, R15, !P2 ;  /* 0x0000000f14147207 */ /* 0x000fe40005000000 */
[----:B------:R-:W-:Y:S02]  /*e1e0*/  SEL R16, R16, RZ, !P2 ;  /* 0x000000ff10107207 */ /* 0x000fe40005000000 */
[----:B------:R-:W-:Y:S02]  /*e1f0*/  SEL R11, R11, R24, !P5 ;  /* 0x000000180b0b7207 */ /* 0x000fe40006800000 */
[----:B------:R-:W-:Y:S02]  /*e200*/  SEL R7, R7, RZ, !P5 ;  /* 0x000000ff07077207 */ /* 0x000fe40006800000 */
[----:B------:R-:W-:-:S02]  /*e210*/  SEL R6, R6, R25, !P1 ;  /* 0x0000001906067207 */ /* 0x000fc40004800000 */
[----:B------:R-:W-:Y:S02]  /*e220*/  SEL R3, R3, RZ, !P1 ;  /* 0x000000ff03037207 */ /* 0x000fe40004800000 */
[----:B------:R-:W-:Y:S02]  /*e230*/  SEL R73, R73, R26, !P4 ;  /* 0x0000001a49497207 */ /* 0x000fe40006000000 */
[----:B------:R-:W-:Y:S02]  /*e240*/  SEL R70, R70, RZ, !P4 ;  /* 0x000000ff46467207 */ /* 0x000fe40006000000 */
[----:B------:R-:W-:Y:S02]  /*e250*/  SEL R4, R4, R27, !P0 ;  /* 0x0000001b04047207 */ /* 0x000fe40004000000 */
[----:B------:R-:W-:Y:S01]  /*e260*/  SEL R9, R9, RZ, !P0 ;  /* 0x000000ff09097207 */ /* 0x000fe20004000000 */
[----:B------:R-:W-:Y:S06]  /*e270*/  @!P3 BRA `(.L_x_3561) ;  /* 0xfffffff000e4b947 */ /* 0x000fec000383ffff */
[----:B------:R-:W-:Y:S05]  /*e280*/  BSYNC B1 ;  /* 0x0000000000017941 */ /* 0x000fea0003800000 */
.L_x_3560:
[----:B------:R-:W-:Y:S05]  /*e290*/  BSYNC B0 ;  /* 0x0000000000007941 */ /* 0x000fea0003800000 */
.L_x_3559:
        /* <DEDUP_REMOVED lines=27> */
.L_x_3563:
[----:B------:R-:W-:Y:S05]  /*e450*/  BSYNC B0 ;  /* 0x0000000000007941 */ /* 0x000fea0003800000 */
.L_x_3562:
[----:B------:R-:W-:Y:S04]  /*e460*/  BSSY B0, `(.L_x_3564) ;  /* 0x00000bb000007945 */ /* 0x000fe80003800000 */
[----:B------:R-:W-:Y:S05]  /*e470*/  @P1 BRA `(.L_x_3565) ;  /* 0x0000000800e41947 */ /* 0x000fea0003800000 */
[CC--:B-----5:R-:W-:Y:S02]  /*e480*/  ISETP.NE.AND P5, PT, R63.reuse, R28.reuse, PT ;  /* 0x0000001c3f00720c */ /* 0x0e0fe40003fa5270 */
[----:B------:R-:W-:Y:S02]  /*e490*/  ISETP.GE.U32.AND P0, PT, R76, R75, PT ;  /* 0x0000004b4c00720c */ /* 0x000fe40003f06070 */
[----:B------:R-:W-:Y:S02]  /*e4a0*/  ISETP.GE.AND P3, PT, R63, R28, PT ;  /* 0x0000001c3f00720c */ /* 0x000fe40003f66270 */
[----:B------:R-:W-:Y:S02]  /*e4b0*/  ISETP.GE.AND.EX P0, PT, R61, RZ, PT, P0 ;  /* 0x000000ff3d00720c */ /* 0x000fe40003f06300 */
[----:B------:R-:W-:Y:S02]  /*e4c0*/  ISETP.NE.AND P4, PT, R59, R30, PT ;  /* 0x0000001e3b00720c */ /* 0x000fe40003f85270 */
[----:B0-----:R-:W-:-:S02]  /*e4d0*/  SEL R18, RZ, 0xffffffff, P3 ;  /* 0xffffffffff127807 */ /* 0x001fc40001800000 */
[----:B------:R-:W-:Y:S02]  /*e4e0*/  ISETP.NE.AND P3, PT, R68, R29, PT ;  /* 0x0000001d4400720c */ /* 0x000fe40003f65270 */
[----:B------:R-:W-:Y:S02]  /*e4f0*/  @!P5 SEL R18, RZ, 0xffffffff, P0 ;  /* 0xffffffffff12d807 */ /* 0x000fe40000000000 */
[-C--:B------:R-:W-:Y:S02]  /*e500*/  ISETP.GE.U32.AND P0, PT, R62, R75.reuse, PT ;  /* 0x0000004b3e00720c */ /* 0x080fe40003f06070 */
[----:B------:R-:W-:Y:S02]  /*e510*/  ISETP.GE.AND P6, PT, R59, R30, PT ;  /* 0x0000001e3b00720c */ /* 0x000fe40003fc6270 */
[----:B------:R-:W-:Y:S02]  /*e520*/  ISETP.GE.AND.EX P0, PT, R57, RZ, PT, P0 ;  /* 0x000000ff3900720c */ /* 0x000fe40003f06300 */
[----:B------:R-:W-:-:S02]  /*e530*/  ISETP.GE.U32.AND P2, PT, R64, R75, PT ;  /* 0x0000004b4000720c */ /* 0x000fc40003f46070 */
[----:B------:R-:W-:Y:S02]  /*e540*/  SEL R65, RZ, 0xffffffff, P6 ;  /* 0xffffffffff417807 */ /* 0x000fe40003000000 */
[----:B------:R-:W-:Y:S02]  /*e550*/  @!P4 SEL R65, RZ, 0xffffffff, P0 ;  /* 0xffffffffff41c807 */ /* 0x000fe40000000000 */
[----:B------:R-:W-:Y:S02]  /*e560*/  ISETP.GE.AND P1, PT, R68, R29, PT ;  /* 0x0000001d4400720c */ /* 0x000fe40003f26270 */
[----:B------:R-:W-:Y:S02]  /*e570*/  ISETP.GE.AND.EX P2, PT, R66, RZ, PT, P2 ;  /* 0x000000ff4200720c */ /* 0x000fe40003f46320 */
[----:B------:R-:W-:Y:S02]  /*e580*/  ISETP.NE.AND P5, PT, R60, R31, PT ;  /* 0x0000001f3c00720c */ /* 0x000fe40003fa5270 */
[----:B------:R-:W-:-:S02]  /*e590*/  LOP3.LUT R65, R65, 0x1, RZ, 0xc0, !PT ;  /* 0x0000000141417812 */ /* 0x000fc400078ec0ff */
[----:B------:R-:W-:Y:S02]  /*e5a0*/  SEL R19, RZ, 0xffffffff, P1 ;  /* 0xffffffffff137807 */ /* 0x000fe40000800000 */
[----:B------:R-:W-:Y:S02]  /*e5b0*/  @!P3 SEL R19, RZ, 0xffffffff, P2 ;  /* 0xffffffffff13b807 */ /* 0x000fe40001000000 */
[----:B------:R-:W-:Y:S01]  /*e5c0*/  ISETP.NE.U32.AND P2, PT, R65, 0x1, PT ;  /* 0x000000014100780c */ /* 0x000fe20003f45070 */
[----:B------:R-:W-:Y:S01]  /*e5d0*/  IMAD.IADD R65, R75, 0x1, R72 ;  /* 0x000000014b417824 */ /* 0x000fe200078e0248 */
[----:B------:R-:W-:Y:S02]  /*e5e0*/  ISETP.GE.U32.AND P1, PT, R56, R75, PT ;  /* 0x0000004b3800720c */ /* 0x000fe40003f26070 */
[----:B------:R-:W-:Y:S02]  /*e5f0*/  ISETP.GE.AND P6, PT, R60, R31, PT ;  /* 0x0000001f3c00720c */ /* 0x000fe40003fc6270 */
[----:B------:R-:W-:-:S02]  /*e600*/  ISETP.GE.AND.EX P1, PT, R58, RZ, PT, P1 ;  /* 0x000000ff3a00720c */ /* 0x000fc40003f26310 */
[----:B------:R-:W-:Y:S02]  /*e610*/  ISETP.GE.U32.AND P4, PT, R65, R74, PT ;  /* 0x0000004a4100720c */ /* 0x000fe40003f86070 */
[----:B------:R-:W-:Y:S02]  /*e620*/  SEL R67, RZ, 0xffffffff, P6 ;  /* 0xffffffffff437807 */ /* 0x000fe40003000000 */
[----:B------:R-:W-:Y:S02]  /*e630*/  @!P5 SEL R67, RZ, 0xffffffff, P1 ;  /* 0xffffffffff43d807 */ /* 0x000fe40000800000 */
[----:B------:R-:W-:Y:S02]  /*e640*/  LOP3.LUT R18, R18, 0x1, RZ, 0xc0, !PT ;  /* 0x0000000112127812 */ /* 0x000fe400078ec0ff */
[----:B------:R-:W-:Y:S02]  /*e650*/  LOP3.LUT R19, R19, 0x1, RZ, 0xc0, !PT ;  /* 0x0000000113137812 */ /* 0x000fe400078ec0ff */
[----:B------:R-:W-:-:S02]  /*e660*/  LOP3.LUT R67, R67, 0x1, RZ, 0xc0, !PT ;  /* 0x0000000143437812 */ /* 0x000fc400078ec0ff */
        /* <DEDUP_REMOVED lines=21> */
[----:B------:R-:W-:Y:S02]  /*e7c0*/  ISETP.NE.AND P4, PT, R49, R34, PT ;  /* 0x000000223100720c */ /* 0x000fe40003f85270 */
[----:B------:R-:W-:-:S02]  /*e7d0*/  SEL R18, RZ, 0xffffffff, P3 ;  /* 0xffffffffff127807 */ /* 0x000fc40001800000 */
[CC--:B------:R-:W-:Y:S02]  /*e7e0*/  ISETP.GE.AND P1, PT, R52.reuse, R33.reuse, PT ;  /* 0x000000213400720c */ /* 0x0c0fe40003f26270 */
[----:B------:R-:W-:Y:S02]  /*e7f0*/  @!P5 SEL R18, RZ, 0xffffffff, P0 ;  /* 0xffffffffff12d807 */ /* 0x000fe40000000000 */
[----:B------:R-:W-:Y:S02]  /*e800*/  ISETP.NE.AND P3, PT, R52, R33, PT ;  /* 0x000000213400720c */ /* 0x000fe40003f65270 */
[----:B------:R-:W-:Y:S02]  /*e810*/  ISETP.NE.AND P5, PT, R46, R35, PT ;  /* 0x000000232e00720c */ /* 0x000fe40003fa5270 */
[----:B------:R-:W-:Y:S02]  /*e820*/  ISETP.GE.U32.AND P0, PT, R47, R65, PT ;  /* 0x000000412f00720c */ /* 0x000fe40003f06070 */
[----:B------:R-:W-:-:S02]  /*e830*/  ISETP.GE.AND P6, PT, R49, R34, PT ;  /* 0x000000223100720c */ /* 0x000fc40003fc6270 */
[----:B------:R-:W-:Y:S02]  /*e840*/  SEL R19, RZ, 0xffffffff, P1 ;  /* 0xffffffffff137807 */ /* 0x000fe40000800000 */
[-C--:B------:R-:W-:Y:S02]  /*e850*/  ISETP.GE.U32.AND P2, PT, R50, R65.reuse, PT ;  /* 0x000000413200720c */ /* 0x080fe40003f46070 */
[----:B------:R-:W-:Y:S02]  /*e860*/  ISETP.GE.U32.AND P1, PT, R44, R65, PT ;  /* 0x000000412c00720c */ /* 0x000fe40003f26070 */
[----:B------:R-:W-:Y:S02]  /*e870*/  ISETP.GE.AND.EX P0, PT, R48, RZ, PT, P0 ;  /* 0x000000ff3000720c */ /* 0x000fe40003f06300 */
[----:B------:R-:W-:Y:S02]  /*e880*/  SEL R28, RZ, 0xffffffff, P6 ;  /* 0xffffffffff1c7807 */ /* 0x000fe40003000000 */
[----:B------:R-:W-:-:S02]  /*e890*/  ISETP.GE.AND P6, PT, R46, R35, PT ;  /* 0x000000232e00720c */ /* 0x000fc40003fc6270 */
[----:B------:R-:W-:Y:S02]  /*e8a0*/  ISETP.GE.AND.EX P2, PT, R51, RZ, PT, P2 ;  /* 0x000000ff3300720c */ /* 0x000fe40003f46320 */
[----:B------:R-:W-:Y:S02]  /*e8b0*/  ISETP.GE.AND.EX P1, PT, R45, RZ, PT, P1 ;  /* 0x000000ff2d00720c */ /* 0x000fe40003f26310 */
[----:B------:R-:W-:Y:S02]  /*e8c0*/  @!P4 SEL R28, RZ, 0xffffffff, P0 ;  /* 0xffffffffff1cc807 */ /* 0x000fe40000000000 */
[----:B------:R-:W-:Y:S02]  /*e8d0*/  ISETP.GE.U32.AND P4, PT, R31, R74, PT ;  /* 0x0000004a1f00720c */ /* 0x000fe40003f86070 */
[----:B------:R-:W-:Y:S02]  /*e8e0*/  SEL R29, RZ, 0xffffffff, P6 ;  /* 0xffffffffff1d7807 */ /* 0x000fe40003000000 */
        /* <DEDUP_REMOVED lines=114> */
.L_x_3565:
[----:B------:R-:W-:Y:S05]  /*f010*/  BSYNC B0 ;  /* 0x0000000000007941 */ /* 0x000fea0003800000 */
.L_x_3564:
[C---:B------:R-:W-:Y:S02]  /*f020*/  ISETP.NE.AND P5, PT, R63.reuse, R55, PT ;  /* 0x000000373f00720c */ /* 0x040fe40003fa5270 */
[----:B------:R-:W-:Y:S02]  /*f030*/  ISETP.GE.U32.AND P0, PT, R76, R53, PT ;  /* 0x000000354c00720c */ /* 0x000fe40003f06070 */
[----:B------:R-:W-:Y:S02]  /*f040*/  ISETP.GE.AND P3, PT, R63, R55, PT ;  /* 0x000000373f00720c */ /* 0x000fe40003f66270 */
[----:B------:R-:W-:Y:S02]  /*f050*/  ISETP.GE.AND.EX P0, PT, R61, R54, PT, P0 ;  /* 0x000000363d00720c */ /* 0x000fe40003f06300 */
[----:B-----5:R-:W-:Y:S02]  /*f060*/  SEL R12, RZ, 0xffffffff, P3 ;  /* 0xffffffffff0c7807 */ /* 0x020fe40001800000 */
[----:B------:R-:W-:-:S02]  /*f070*/  ISETP.NE.AND P3, PT, R68, R52, PT ;  /* 0x000000344400720c */ /* 0x000fc40003f65270 */
[----:B------:R-:W-:Y:S02]  /*f080*/  ISETP.GE.AND P1, PT, R68, R52, PT ;  /* 0x000000344400720c */ /* 0x000fe40003f26270 */
[----:B------:R-:W-:Y:S02]  /*f090*/  @!P5 SEL R12, RZ, 0xffffffff, P0 ;  /* 0xffffffffff0cd807 */ /* 0x000fe40000000000 */
[CC--:B------:R-:W-:Y:S02]  /*f0a0*/  ISETP.NE.AND P4, PT, R59.reuse, R49.reuse, PT ;  /* 0x000000313b00720c */ /* 0x0c0fe40003f85270 */
[----:B------:R-:W-:Y:S02]  /*f0b0*/  ISETP.NE.AND P5, PT, R60, R46, PT ;  /* 0x0000002e3c00720c */ /* 0x000fe40003fa5270 */
[----:B------:R-:W-:Y:S02]  /*f0c0*/  ISETP.GE.U32.AND P2, PT, R64, R50, PT ;  /* 0x000000324000720c */ /* 0x000fe40003f46070 */
[----:B------:R-:W-:-:S02]  /*f0d0*/  ISETP.GE.AND P6, PT, R59, R49, PT ;  /* 0x000000313b00720c */ /* 0x000fc40003fc6270 */
[----:B------:R-:W-:Y:S02]  /*f0e0*/  SEL R13, RZ, 0xffffffff, P1 ;  /* 0xffffffffff0d7807 */ /* 0x000fe40000800000 */
[----:B------:R-:W-:Y:S02]  /*f0f0*/  ISETP.GE.U32.AND P0, PT, R62, R47, PT ;  /* 0x0000002f3e00720c */ /* 0x000fe40003f06070 */
[----:B------:R-:W-:Y:S02]  /*f100*/  ISETP.GE.U32.AND P1, PT, R56, R44, PT ;  /* 0x0000002c3800720c */ /* 0x000fe40003f26070 */
[----:B------:R-:W-:Y:S02]  /*f110*/  ISETP.GE.AND.EX P2, PT, R66, R51, PT, P2 ;  /* 0x000000334200720c */ /* 0x000fe40003f46320 */
[----:B------:R-:W-:Y:S02]  /*f120*/  SEL R14, RZ, 0xffffffff, P6 ;  /* 0xffffffffff0e7807 */ /* 0x000fe40003000000 */
        /* <DEDUP_REMOVED lines=18> */
[----:B------:R-:W-:-:S02]  /*f250*/  ISETP.NE.U32.AND P2, PT, R14, 0x1, PT ;  /* 0x000000010e00780c */ /* 0x000fc40003f45070 */
[----:B------:R-:W-:Y:S02]  /*f260*/  SEL R25, R60, R46, !P3 ;  /* 0x0000002e3c197207 */ /* 0x000fe40005800000 */
[----:B------:R-:W-:Y:S02]  /*f270*/  SEL R29, R56, R44, !P3 ;  /* 0x0000002c381d7207 */ /* 0x000fe40005800000 */
[----:B------:R-:W-:Y:S02]  /*f280*/  SEL R45, R58, R45, !P3 ;  /* 0x0000002d3a2d7207 */ /* 0x000fe40005800000 */
[----:B------:R-:W-:Y:S02]  /*f290*/  SEL R27, R64, R50, !P1 ;  /* 0x00000032401b7207 */ /* 0x000fe40004800000 */
[----:B------:R-:W-:Y:S02]  /*f2a0*/  SEL R66, R66, R51, !P1 ;  /* 0x0000003342427207 */ /* 0x000fe40004800000 */
[----:B------:R-:W-:-:S02]  /*f2b0*/  ISETP.GE.AND P3, PT, R15, R40, PT ;  /* 0x000000280f00720c */ /* 0x000fc40003f66270 */
[----:B------:R-:W-:Y:S02]  /*f2c0*/  SEL R61, R61, R54, !P0 ;  /* 0x000000363d3d7207 */ /* 0x000fe40004000000 */
[----:B------:R-:W-:Y:S02]  /*f2d0*/  ISETP.GE.U32.AND P1, PT, R26, R41, PT ;  /* 0x000000291a00720c */ /* 0x000fe40003f26070 */
[----:B0-----:R-:W-:Y:S02]  /*f2e0*/  SEL R18, R59, R49, !P2 ;  /* 0x000000313b127207 */ /* 0x001fe40005000000 */
        /* <DEDUP_REMOVED lines=9> */
[CC--:B------:R-:W-:Y:S02]  /*f380*/  ISETP.GE.AND P0, PT, R18.reuse, R37.reuse, PT ;  /* 0x000000251200720c */ /* 0x0c0fe40003f06270 */
[----:B------:R-:W-:Y:S02]  /*f390*/  ISETP.NE.AND P5, PT, R18, R37, PT ;  /* 0x000000251200720c */ /* 0x000fe40003fa5270 */
[----:B------:R-:W-:Y:S02]  /*f3a0*/  ISETP.NE.AND P4, PT, R15, R40, PT ;  /* 0x000000280f00720c */ /* 0x000fe40003f85270 */
[----:B------:R-:W-:Y:S02]  /*f3b0*/  ISETP.GE.AND P6, PT, R25, R20, PT ;  /* 0x000000141900720c */ /* 0x000fe40003fc6270 */
[----:B------:R-:W-:Y:S02]  /*f3c0*/  ISETP.GE.AND.EX P1, PT, R45, R16, PT, P1 ;  /* 0x000000102d00720c */ /* 0x000fe40003f26310 */
[----:B------:R-:W-:-:S02]  /*f3d0*/  SEL R19, RZ, 0xffffffff, P0 ;  /* 0xffffffffff137807 */ /* 0x000fc40000000000 */
[----:B------:R-:W-:Y:S02]  /*f3e0*/  ISETP.GE.U32.AND P0, PT, R62, R21, PT ;  /* 0x000000153e00720c */ /* 0x000fe40003f06070 */
[----:B------:R-:W-:Y:S02]  /*f3f0*/  SEL R24, RZ, 0xffffffff, P6 ;  /* 0xffffffffff187807 */ /* 0x000fe40003000000 */
[----:B------:R-:W-:Y:S02]  /*f400*/  ISETP.GE.U32.AND P2, PT, R27, R38, PT ;  /* 0x000000261b00720c */ /* 0x000fe40003f46070 */
[----:B------:R-:W-:Y:S02]  /*f410*/  @!P3 SEL R24, RZ, 0xffffffff, P1 ;  /* 0xffffffffff18b807 */ /* 0x000fe40000800000 */
[----:B------:R-:W-:Y:S02]  /*f420*/  ISETP.GE.AND.EX P0, PT, R57, R36, PT, P0 ;  /* 0x000000243900720c */ /* 0x000fe40003f06300 */
[----:B------:R-:W-:-:S02]  /*f430*/  ISETP.GE.AND.EX P2, PT, R66, R39, PT, P2 ;  /* 0x000000274200720c */ /* 0x000fc40003f46320 */
[----:B------:R-:W-:Y:S02]  /*f440*/  LOP3.LUT R24, R24, 0x1, RZ, 0xc0, !PT ;  /* 0x0000000118187812 */ /* 0x000fe400078ec0ff */
[----:B------:R-:W-:Y:S02]  /*f450*/  @!P5 SEL R19, RZ, 0xffffffff, P0 ;  /* 0xffffffffff13d807 */ /* 0x000fe40000000000 */
[----:B------:R-:W-:Y:S02]  /*f460*/  @!P4 SEL R14, RZ, 0xffffffff, P2 ;  /* 0xffffffffff0ec807 */ /* 0x000fe40001000000 */
[----:B------:R-:W-:Y:S02]  /*f470*/  LOP3.LUT R13, R13, 0x1, RZ, 0xc0, !PT ;  /* 0x000000010d0d7812 */ /* 0x000fe400078ec0ff */
[----:B------:R-:W-:Y:S02]  /*f480*/  ISETP.NE.U32.AND P3, PT, R24, 0x1, PT ;  /* 0x000000011800780c */ /* 0x000fe40003f65070 */
[----:B------:R-:W-:-:S02]  /*f490*/  LOP3.LUT R19, R19, 0x1, RZ, 0xc0, !PT ;  /* 0x0000000113137812 */ /* 0x000fc400078ec0ff */
[----:B------:R-:W-:Y:S02]  /*f4a0*/  LOP3.LUT R14, R14, 0x1, RZ, 0xc0, !PT ;  /* 0x000000010e0e7812 */ /* 0x000fe400078ec0ff */
[----:B------:R-:W-:Y:S02]  /*f4b0*/  ISETP.NE.U32.AND P0, PT, R13, 0x1, PT ;  /* 0x000000010d00780c */ /* 0x000fe40003f05070 */
[----:B------:R-:W-:Y:S02]  /*f4c0*/  SEL R25, R25, R20, !P3 ;  /* 0x0000001419197207 */ /* 0x000fe40005800000 */
[----:B------:R-:W-:Y:S02]  /*f4d0*/  ISETP.NE.U32.AND P2, PT, R19, 0x1, PT ;  /* 0x000000011300780c */ /* 0x000fe40003f45070 */
[----:B------:R-:W-:Y:S02]  /*f4e0*/  SEL R19, R29, R10, !P3 ;  /* 0x0000000a1d137207 */ /* 0x000fe40005800000 */
[----:B------:R-:W-:-:S02]  /*f4f0*/  SEL R20, R45, R16, !P3 ;  /* 0x000000102d147207 */ /* 0x000fc40005800000 */
[----:B------:R-:W-:Y:S02]  /*f500*/  ISETP.NE.U32.AND P1, PT, R14, 0x1, PT ;  /* 0x000000010e00780c */ /* 0x000fe40003f25070 */
[----:B------:R-:W-:Y:S02]  /*f510*/  SEL R12, R12, R43, !P0 ;  /* 0x0000002b0c0c7207 */ /* 0x000fe40004000000 */
[----:B------:R-:W-:Y:S02]  /*f520*/  ISETP.NE.AND P3, PT, R25, R4, PT ;  /* 0x000000041900720c */ /* 0x000fe40003f65270 */
[----:B------:R-:W-:Y:S02]  /*f530*/  SEL R26, R26, R41, !P0 ;  /* 0x000000291a1a7207 */ /* 0x000fe40004000000 */
[----:B------:R-:W-:Y:S02]  /*f540*/  SEL R42, R61, R42, !P0 ;  /* 0x0000002a3d2a7207 */ /* 0x000fe40004000000 */
[----:B------:R-:W-:-:S02]  /*f550*/  SEL R15, R15, R40, !P1 ;  /* 0x000000280f0f7207 */ /* 0x000fc40004800000 */
[----:B------:R-:W-:Y:S02]  /*f560*/  ISETP.GE.AND P4, PT, R12, R11, PT ;  /* 0x0000000b0c00720c */ /* 0x000fe40003f86270 */
[----:B------:R-:W-:Y:S02]  /*f570*/  SEL R18, R18, R37, !P2 ;  /* 0x0000002512127207 */ /* 0x000fe40005000000 */
[----:B------:R-:W-:Y:S02]  /*f580*/  ISETP.GE.U32.AND P0, PT, R19, R8, PT ;  /* 0x000000081300720c */ /* 0x000fe40003f06070 */
[----:B------:R-:W-:Y:S02]  /*f590*/  SEL R27, R27, R38, !P1 ;  /* 0x000000261b1b7207 */ /* 0x000fe40004800000 */
[----:B------:R-:W-:Y:S02]  /*f5a0*/  SEL R24, R66, R39, !P1 ;  /* 0x0000002742187207 */ /* 0x000fe40004800000 */
[----:B------:R-:W-:-:S02]  /*f5b0*/  SEL R40, R62, R21, !P2 ;  /* 0x000000153e287207 */ /* 0x000fc40005000000 */
[----:B------:R-:W-:Y:S02]  /*f5c0*/  SEL R41, R57, R36, !P2 ;  /* 0x0000002439297207 */ /* 0x000fe40005000000 */
[----:B------:R-:W-:Y:S02]  /*f5d0*/  ISETP.NE.AND P6, PT, R12, R11, PT ;  /* 0x0000000b0c00720c */ /* 0x000fe40003fc5270 */
[----:B------:R-:W-:Y:S02]  /*f5e0*/  ISETP.GE.AND P1, PT, R15, R6, PT ;  /* 0x000000060f00720c */ /* 0x000fe40003f26270 */
[----:B------:R-:W-:Y:S02]  /*f5f0*/  ISETP.GE.AND P2, PT, R25, R4, PT ;  /* 0x000000041900720c */ /* 0x000fe40003f46270 */
[----:B------:R-:W-:Y:S02]  /*f600*/  SEL R10, RZ, 0xffffffff, P4 ;  /* 0xffffffffff0a7807 */ /* 0x000fe40002000000 */
[----:B------:R-:W-:-:S02]  /*f610*/  ISETP.NE.AND P5, PT, R15, R6, PT ;  /* 0x000000060f00720c */ /* 0x000fc40003fa5270 */
[----:B------:R-:W-:Y:S02]  /*f620*/  ISETP.NE.AND P4, PT, R18, R73, PT ;  /* 0x000000491200720c */ /* 0x000fe40003f85270 */
[----:B------:R-:W-:Y:S02]  /*f630*/  ISETP.GE.AND.EX P0, PT, R20, R9, PT, P0 ;  /* 0x000000091400720c */ /* 0x000fe40003f06300 */
[----:B------:R-:W-:Y:S02]  /*f640*/  SEL R16, RZ, 0xffffffff, P2 ;  /* 0xffffffffff107807 */ /* 0x000fe40001000000 */
[----:B------:R-:W-:Y:S02]  /*f650*/  SEL R13, RZ, 0xffffffff, P1 ;  /* 0xffffffffff0d7807 */ /* 0x000fe40000800000 */
[----:B------:R-:W-:Y:S02]  /*f660*/  ISETP.GE.U32.AND P2, PT, R26, R5, PT ;  /* 0x000000051a00720c */ /* 0x000fe40003f46070 */
[----:B------:R-:W-:-:S02]  /*f670*/  ISETP.GE.U32.AND P1, PT, R27, R0, PT ;  /* 0x000000001b00720c */ /* 0x000fc40003f26070 */
[----:B------:R-:W-:Y:S02]  /*f680*/  @!P3 SEL R16, RZ, 0xffffffff, P0 ;  /* 0xffffffffff10b807 */ /* 0x000fe40000000000 */
        /* <DEDUP_REMOVED lines=30> */
.L_x_3542:
[----:B------:R-:W0:Y:S01]  /*f870*/  LDC R0, c[0x0][0x234] ;  /* 0x00008d00ff007b82 */ /* 0x000e220000000800 */
[----:B------:R-:W-:Y:S07]  /*f880*/  BSSY B0, `(.L_x_3566) ;  /* 0x0000124000007945 */ /* 0x000fee0003800000 */
[----:B------:R-:W1:Y:S08]  /*f890*/  LDC R4, c[0x0][0x218] ;  /* 0x00008600ff047b82 */ /* 0x000e700000000800 */
[----:B------:R-:W2:Y:S08]  /*f8a0*/  LDC R42, c[0x0][0x220] ;  /* 0x00008800ff2a7b82 */ /* 0x000eb00000000800 */
[----:B------:R-:W3:Y:S01]  /*f8b0*/  LDC R55, c[0x0][0x224] ;  /* 0x00008900ff377b82 */ /* 0x000ee20000000800 */
[----:B0-----:R-:W-:-:S05]  /*f8c0*/  IMAD R3, R0, 0x3, R75 ;  /* 0x0000000300037824 */ /* 0x001fca00078e024b */
[----:B------:R-:W-:Y:S01]  /*f8d0*/  ISETP.GE.U32.AND P0, PT, R3, R74, PT ;  /* 0x0000004a0300720c */ /* 0x000fe20003f06070 */
[----:B------:R-:W-:Y:S02]  /*f8e0*/  IMAD.MOV.U32 R3, RZ, RZ, R75 ;  /* 0x000000ffff037224 */ /* 0x000fe400078e004b */
        /* <DEDUP_REMOVED lines=89> */
.L_x_3568:
[----:B------:R-:W-:-:S05]  /*fe80*/  SHF.R.U32.HI R33, RZ, 0x2, R3 ;  /* 0x00000002ff217819 */ /* 0x000fca0000011603 */
[----:B------:R-:W-:-:S06]  /*fe90*/  IMAD.WIDE.U32 R32, R33, 0x10, R18 ;  /* 0x0000001021207825 */ /* 0x000fcc00078e0012 */
[----:B------:R-:W2:Y:S01]  /*fea0*/  LDG.E.128 R32, desc[UR60][R32.64] ;  /* 0x0000003c20207981 */ /* 0x000ea2000c1e1d00 */
[----:B------:R-:W-:-:S05]  /*feb0*/  IMAD.IADD R73, R3, 0x1, R0 ;  /* 0x0000000103497824 */ /* 0x000fca00078e0200 */
        /* <DEDUP_REMOVED lines=192> */
.L_x_3567:
[----:B------:R-:W-:Y:S05]  /*10ac0*/  BSYNC B0 ;  /* 0x0000000000007941 */ /* 0x000fea0003800000 */
.L_x_3566:
        /* <DEDUP_REMOVED lines=23> */
.L_x_3570:
[----:B------:R-:W-:Y:S05]  /*10c40*/  BSYNC B0 ;  /* 0x0000000000007941 */ /* 0x000fea0003800000 */
.L_x_3569:
        /* <DEDUP_REMOVED lines=187> */
.L_x_3572:
[----:B------:R-:W-:Y:S05]  /*11800*/  BSYNC B0 ;  /* 0x0000000000007941 */ /* 0x000fea0003800000 */
.L_x_3571:
[CC--:B------:R-:W-:Y:S02]  /*11810*/  ISETP.NE.AND P5, PT, R41.reuse, R15.reuse, PT ;  /* 0x0000000f2900720c */ /* 0x0c0fe40003fa5270 */
[----:B------:R-:W-:Y:S02]  /*11820*/  ISETP.GE.U32.AND P0, PT, R60, R52, PT ;  /* 0x000000343c00720c */ /* 0x000fe40003f06070 */
[----:B------:R-:W-:Y:S02]  /*11830*/  ISETP.GE.AND P3, PT, R41, R15, PT ;  /* 0x0000000f2900720c */ /* 0x000fe40003f66270 */
[----:B------:R-:W-:Y:S02]  /*11840*/  ISETP.GE.AND.EX P0, PT, R71, R68, PT, P0 ;  /* 0x000000444700720c */ /* 0x000fe40003f06300 */
[----:B------:R-:W-:Y:S02]  /*11850*/  SEL R0, RZ, 0xffffffff, P3 ;  /* 0xffffffffff007807 */ /* 0x000fe40001800000 */
[----:B------:R-:W-:-:S02]  /*11860*/  ISETP.NE.AND P3, PT, R20, R14, PT ;  /* 0x0000000e1400720c */ /* 0x000fc40003f65270 */
[----:B------:R-:W-:Y:S02]  /*11870*/  ISETP.GE.AND P1, PT, R20, R14, PT ;  /* 0x0000000e1400720c */ /* 0x000fe40003f26270 */
[----:B------:R-:W-:Y:S02]  /*11880*/  @!P5 SEL R0, RZ, 0xffffffff, P0 ;  /* 0xffffffffff00d807 */ /* 0x000fe40000000000 */
[C---:B------:R-:W-:Y:S02]  /*11890*/  ISETP.NE.AND P4, PT, R21.reuse, R13, PT ;  /* 0x0000000d1500720c */ /* 0x040fe40003f85270 */
[----:B------:R-:W-:Y:S02]  /*118a0*/  ISETP.NE.AND P5, PT, R16, R12, PT ;  /* 0x0000000c1000720c */ /* 0x000fe40003fa5270 */
[----:B------:R-:W-:Y:S02]  /*118b0*/  ISETP.GE.U32.AND P2, PT, R58, R51, PT ;  /* 0x000000333a00720c */ /* 0x000fe40003f46070 */
[----:B------:R-:W-:-:S02]  /*118c0*/  ISETP.GE.AND P6, PT, R21, R13, PT ;  /* 0x0000000d1500720c */ /* 0x000fc40003fc6270 */
[----:B------:R-:W-:Y:S02]  /*118d0*/  SEL R3, RZ, 0xffffffff, P1 ;  /* 0xffffffffff037807 */ /* 0x000fe40000800000 */
[----:B------:R-:W-:Y:S02]  /*118e0*/  ISETP.GE.U32.AND P0, PT, R56, R50, PT ;  /* 0x000000323800720c */ /* 0x000fe40003f06070 */
[----:B------:R-:W-:Y:S02]  /*118f0*/  ISETP.GE.U32.AND P1, PT, R54, R49, PT ;  /* 0x000000313600720c */ /* 0x000fe40003f26070 */
[----:B------:R-:W-:Y:S02]  /*11900*/  ISETP.GE.AND.EX P2, PT, R72, R67, PT, P2 ;  /* 0x000000434800720c */ /* 0x000fe40003f46320 */
[----:B0-----:R-:W-:Y:S02]  /*11910*/  SEL R18, RZ, 0xffffffff, P6 ;  /* 0xffffffffff127807 */ /* 0x001fe40003000000 */
        /* <DEDUP_REMOVED lines=17> */
[----:B-----5:R-:W-:Y:S02]  /*11a30*/  SEL R25, R60, R52, !P0 ;  /* 0x000000343c197207 */ /* 0x020fe40004000000 */
        /* <DEDUP_REMOVED lines=16> */
[----:B------:R-:W-:Y:S02]  /*11b40*/  ISETP.NE.AND P4, PT, R15, R10, PT ;  /* 0x0000000a0f00720c */ /* 0x000fe40003f85270 */
[----:B------:R-:W-:Y:S02]  /*11b50*/  ISETP.GE.AND P0, PT, R14, R9, PT ;  /* 0x000000090e00720c */ /* 0x000fe40003f06270 */
[----:B------:R-:W-:-:S02]  /*11b60*/  SEL R3, RZ, 0xffffffff, P2 ;  /* 0xffffffffff037807 */ /* 0x000fc40001000000 */
[----:B------:R-:W-:Y:S02]  /*11b70*/  ISETP.NE.AND P5, PT, R14, R9, PT ;  /* 0x000000090e00720c */ /* 0x000fe40003fa5270 */
[----:B------:R-:W-:Y:S02]  /*11b80*/  @!P6 SEL R3, RZ, 0xffffffff, P1 ;  /* 0xffffffffff03e807 */ /* 0x000fe40000800000 */
[----:B------:R-:W-:Y:S02]  /*11b90*/  ISETP.GE.U32.AND P1, PT, R54, R45, PT ;  /* 0x0000002d3600720c */ /* 0x000fe40003f26070 */
[----:B------:R-:W-:Y:S02]  /*11ba0*/  SEL R13, RZ, 0xffffffff, P0 ;  /* 0xffffffffff0d7807 */ /* 0x000fe40000000000 */
[----:B------:R-:W-:Y:S02]  /*11bb0*/  ISETP.GE.U32.AND P2, PT, R58, R47, PT ;  /* 0x0000002f3a00720c */ /* 0x000fe40003f46070 */
[----:B------:R-:W-:-:S02]  /*11bc0*/  ISETP.GE.U32.AND P0, PT, R21, R46, PT ;  /* 0x0000002e1500720c */ /* 0x000fc40003f06070 */
[----:B------:R-:W-:Y:S02]  /*11bd0*/  ISETP.GE.AND P6, PT, R19, R8, PT ;  /* 0x000000081300720c */ /* 0x000fe40003fc6270 */
[----:B------:R-:W-:Y:S02]  /*11be0*/  ISETP.GE.AND.EX P1, PT, R70, R61, PT, P1 ;  /* 0x0000003d4600720c */ /* 0x000fe40003f26310 */
[----:B------:R-:W-:Y:S02]  /*11bf0*/  ISETP.GE.AND.EX P2, PT, R72, R63, PT, P2 ;  /* 0x0000003f4800720c */ /* 0x000fe40003f46320 */
[----:B------:R-:W-:Y:S02]  /*11c00*/  ISETP.GE.AND.EX P0, PT, R69, R62, PT, P0 ;  /* 0x0000003e4500720c */ /* 0x000fe40003f06300 */
        /* <DEDUP_REMOVED lines=17> */
[----:B------:R-:W-:Y:S02]  /*11d20*/  ISETP.NE.AND P3, PT, R13, R4, PT ;  /* 0x000000040d00720c */ /* 0x000fe40003f65270 */
        /* <DEDUP_REMOVED lines=9> */
[----:B------:R-:W-:Y:S02]  /*11dc0*/  ISETP.GE.AND P1, PT, R15, R6, PT ;  /* 0x000000060f00720c */ /* 0x000fe40003f26270 */
[----:B------:R-:W-:Y:S02]  /*11dd0*/  ISETP.GE.AND P2, PT, R13, R4, PT ;  /* 0x000000040d00720c */ /* 0x000fe40003f46270 */
[----:B------:R-:W-:Y:S02]  /*11de0*/  SEL R0, RZ, 0xffffffff, P4 ;  /* 0xffffffffff007807 */ /* 0x000fe40002000000 */
[----:B------:R-:W-:Y:S02]  /*11df0*/  ISETP.NE.AND P5, PT, R15, R6, PT ;  /* 0x000000060f00720c */ /* 0x000fe40003fa5270 */
[----:B------:R-:W-:-:S02]  /*11e00*/  ISETP.NE.AND P6, PT, R12, R7, PT ;  /* 0x000000070c00720c */ /* 0x000fc40003fc5270 */
[----:B------:R-:W-:Y:S02]  /*11e10*/  ISETP.NE.AND P4, PT, R14, R5, PT ;  /* 0x000000050e00720c */ /* 0x000fe40003f85270 */
[----:B------:R-:W-:Y:S02]  /*11e20*/  ISETP.GE.AND.EX P0, PT, R10, R59, PT, P0 ;  /* 0x0000003b0a00720c */ /* 0x000fe40003f06300 */
[----:B------:R-:W-:Y:S02]  /*11e30*/  SEL R9, RZ, 0xffffffff, P2 ;  /* 0xffffffffff097807 */ /* 0x000fe40001000000 */
[----:B------:R-:W-:Y:S02]  /*11e40*/  SEL R3, RZ, 0xffffffff, P1 ;  /* 0xffffffffff037807 */ /* 0x000fe40000800000 */
[----:B------:R-:W-:Y:S02]  /*11e50*/  ISETP.GE.U32.AND P1, PT, R47, R42, PT ;  /* 0x0000002a2f00720c */ /* 0x000fe40003f26070 */
[----:B------:R-:W-:-:S02]  /*11e60*/  @!P3 SEL R9, RZ, 0xffffffff, P0 ;  /* 0xffffffffff09b807 */ /* 0x000fc40000000000 */
        /* <DEDUP_REMOVED lines=30> */
.L_x_3526:
[----:B------:R-:W-:Y:S05]  /*12050*/  BSYNC B6 ;  /* 0x0000000000067941 */ /* 0x000fea0003800000 */
.L_x_3525:
[----:B------:R-:W-:Y:S02]  /*12060*/  ULDC UR4, c[0x0][0x244] ;  /* 0x0000910000047ab9 */ /* 0x000fe40000000800 */
[----:B------:R-:W-:-:S13]  /*12070*/  ISETP.NE.AND P0, PT, RZ, UR4, PT ;  /* 0x00000004ff007c0c */ /* 0x000fda000bf05270 */
[----:B------:R-:W-:Y:S05]  /*12080*/  @!P0 BRA `(.L_x_3573) ;  /* 0x00000004008c8947 */ /* 0x000fea0003800000 */
[----:B------:R-:W0:Y:S01]  /*12090*/  S2R R10, SR_CgaCtaId ;  /* 0x00000000000a7919 */ /* 0x000e220000008800 */
[----:B------:R-:W1:Y:S01]  /*120a0*/  LDC R32, c[0x0][RZ] ;  /* 0x00000000ff207b82 */ /* 0x000e620000000800 */
[----:B------:R-:W-:Y:S01]  /*120b0*/  MOV R4, 0x400 ;  /* 0x0000040000047802 */ /* 0x000fe20000000f00 */
[----:B------:R-:W-:-:S04]  /*120c0*/  IMAD.MOV.U32 R56, RZ, RZ, R6 ;  /* 0x000000ffff387224 */ /* 0x000fc800078e0006 */
[----:B------:R-:W-:Y:S02]  /*120d0*/  VIADD R5, R4, 0x10 ;  /* 0x0000001004057836 */ /* 0x000fe40000000000 */
[----:B------:R-:W2:Y:S01]  /*120e0*/  LDC R31, c[0x0][0x4] ;  /* 0x00000100ff1f7b82 */ /* 0x000ea20000000800 */
[----:B-1----:R-:W-:Y:S02]  /*120f0*/  IMAD R4, R2, R32, R17 ;  /* 0x0000002002047224 */ /* 0x002fe400078e0211 */
[----:B0-----:R-:W-:Y:S01]  /*12100*/  LEA R25, R10, R5, 0x18 ;  /* 0x000000050a197211 */ /* 0x001fe200078ec0ff */
[----:B------:R-:W-:Y:S01]  /*12110*/  IMAD.MOV.U32 R5, RZ, RZ, R3 ;  /* 0x000000ffff057224 */ /* 0x000fe200078e0003 */
[----:B--2---:R-:W-:-:S03]  /*12120*/  SHF.R.U32.HI R10, RZ, 0x1, R31 ;  /* 0x00000001ff0a7819 */ /* 0x004fc6000001161f */
[----:B------:R-:W-:Y:S01]  /*12130*/  IMAD R12, R4, 0x40, R25 ;  /* 0x00000040040c7824 */ /* 0x000fe200078e0219 */
[----:B------:R-:W-:Y:S01]  /*12140*/  ISETP.NE.AND P0, PT, R10, RZ, PT ;  /* 0x000000ff0a00720c */ /* 0x000fe20003f05270 */
[----:B------:R-:W-:-:S03]  /*12150*/  IMAD.MOV.U32 R4, RZ, RZ, R0 ;  /* 0x000000ffff047224 */ /* 0x000fc600078e0000 */
        /* <DEDUP_REMOVED lines=9> */
.L_x_3576:
[--C-:B0-----:R-:W-:Y:S01]  /*121f0*/  IMAD.IADD R4, R2, 0x1, R10.reuse ;  /* 0x0000000102047824 */ /* 0x101fe200078e020a */
[----:B------:R-:W-:Y:S05]  /*12200*/  WARPSYNC.ALL ;  /* 0x0000000000007948 */ /* 0x000fea0003800000 */
[----:B------:R-:W-:Y:S01]  /*12210*/  BAR.SYNC.DEFER_BLOCKING 0x0 ;  /* 0x0000000000007b1d */ /* 0x000fe20000010000 */
[----:B------:R-:W-:Y:S02]  /*12220*/  ISETP.GE.U32.AND P0, PT, R4, R31, PT ;  /* 0x0000001f0400720c */ /* 0x000fe40003f06070 */
[----:B------:R-:W-:Y:S02]  /*12230*/  ISETP.GT.AND P3, PT, R10, 0x1, PT ;  /* 0x000000010a00780c */ /* 0x000fe40003f64270 */
[----:B------:R-:W-:Y:S01]  /*12240*/  ISETP.GE.U32.OR P0, PT, R2, R10, P0 ;  /* 0x0000000a0200720c */ /* 0x000fe20000706470 */
[----:B------:R-:W-:Y:S01]  /*12250*/  BSSY B0, `(.L_x_3574) ;  /* 0x0000044000007945 */ /* 0x000fe20003800000 */
[----:B------:R-:W-:-:S11]  /*12260*/  SHF.R.S32.HI R29, RZ, 0x1, R10 ;  /* 0x00000001ff1d7819 */ /* 0x000fd6000001140a */
[----:B------:R-:W-:Y:S05]  /*12270*/  @P0 BRA `(.L_x_3575) ;  /* 0x0000000400040947 */ /* 0x000fea0003800000 */
[----:B------:R-:W-:-:S04]  /*12280*/  IMAD R4, R4, R32, R17 ;  /* 0x0000002004047224 */ /* 0x000fc800078e0211 */
[----:B------:R-:W-:-:S05]  /*12290*/  IMAD R14, R4, 0x40, R25 ;  /* 0x00000040040e7824 */ /* 0x000fca00078e0219 */
[----:B------:R-:W0:Y:S04]  /*122a0*/  LDS R26, [R14+0x10] ;  /* 0x000010000e1a7984 */ /* 0x000e280000000800 */
[----:B------:R-:W1:Y:S04]  /*122b0*/  LDS R16, [R14] ;  /* 0x000000000e107984 */ /* 0x000e680000000800 */
[----:B------:R-:W2:Y:S04]  /*122c0*/  LDS.64 R10, [R14+0x18] ;  /* 0x000018000e0a7984 */ /* 0x000ea80000000a00 */
[----:B------:R-:W3:Y:S04]  /*122d0*/  LDS.64 R4, [R14+0x8] ;  /* 0x000008000e047984 */ /* 0x000ee80000000a00 */
[----:B------:R-:W4:Y:S04]  /*122e0*/  LDS R28, [R14+0x20] ;  /* 0x000020000e1c7984 */ /* 0x000f280000000800 */
[----:B------:R-:W5:Y:S04]  /*122f0*/  LDS R30, [R14+0x30] ;  /* 0x000030000e1e7984 */ /* 0x000f680000000800 */
[----:B------:R-:W5:Y:S04]  /*12300*/  LDS.64 R18, [R14+0x28] ;  /* 0x000028000e127984 */ /* 0x000f680000000a00 */
[----:B------:R-:W5:Y:S01]  /*12310*/  LDS.64 R20, [R14+0x38] ;  /* 0x000038000e147984 */ /* 0x000f620000000a00 */
[----:B0-----:R-:W-:-:S02]  /*12320*/  ISETP.NE.AND P4, PT, R15, R26, PT ;  /* 0x0000001a0f00720c */ /* 0x001fc40003f85270 */
[----:B------:R-:W-:Y:S02]  /*12330*/  ISETP.GE.AND P5, PT, R15, R26, PT ;  /* 0x0000001a0f00720c */ /* 0x000fe40003fa6270 */
[CC--:B-1----:R-:W-:Y:S02]  /*12340*/  ISETP.NE.AND P6, PT, R7.reuse, R16.reuse, PT ;  /* 0x000000100700720c */ /* 0x0c2fe40003fc5270 */
[----:B------:R-:W-:Y:S02]  /*12350*/  ISETP.GE.AND P0, PT, R7, R16, PT ;  /* 0x000000100700720c */ /* 0x000fe40003f06270 */
[----:B--2---:R-:W-:Y:S02]  /*12360*/  ISETP.GE.U32.AND P1, PT, R0, R10, PT ;  /* 0x0000000a0000720c */ /* 0x004fe40003f26070 */
[----:B------:R-:W-:Y:S02]  /*12370*/  SEL R27, RZ, 0xffffffff, P5 ;  /* 0xffffffffff1b7807 */ /* 0x000fe40002800000 */
[----:B---3--:R-:W-:-:S02]  /*12380*/  ISETP.GE.U32.AND P2, PT, R6, R4, PT ;  /* 0x000000040600720c */ /* 0x008fc40003f46070 */
[----:B------:R-:W-:Y:S02]  /*12390*/  ISETP.GE.AND.EX P1, PT, R3, R11, PT, P1 ;  /* 0x0000000b0300720c */ /* 0x000fe40003f26310 */
[----:B------:R-:W-:Y:S02]  /*123a0*/  ISETP.GE.AND.EX P2, PT, R57, R5, PT, P2 ;  /* 0x000000053900720c */ /* 0x000fe40003f46320 */
[----:B------:R-:W-:Y:S02]  /*123b0*/  @!P4 SEL R27, RZ, 0xffffffff, P1 ;  /* 0xffffffffff1bc807 */ /* 0x000fe40000800000 */
[----:B----4-:R-:W-:Y:S02]  /*123c0*/  ISETP.NE.AND P5, PT, R73, R28, PT ;  /* 0x0000001c4900720c */ /* 0x010fe40003fa5270 */
[----:B-----5:R-:W-:Y:S02]  /*123d0*/  ISETP.NE.AND P4, PT, R13, R30, PT ;  /* 0x0000001e0d00720c */ /* 0x020fe40003f85270 */
[----:B------:R-:W-:-:S02]  /*123e0*/  SEL R24, RZ, 0xffffffff, P0 ;  /* 0xffffffffff187807 */ /* 0x000fc40000000000 */
[----:B------:R-:W-:Y:S02]  /*123f0*/  @!P6 SEL R24, RZ, 0xffffffff, P2 ;  /* 0xffffffffff18e807 */ /* 0x000fe40001000000 */
[----:B------:R-:W-:Y:S02]  /*12400*/  ISETP.GE.U32.AND P0, PT, R40, R18, PT ;  /* 0x000000122800720c */ /* 0x000fe40003f06070 */
[----:B------:R-:W-:Y:S02]  /*12410*/  ISETP.GE.U32.AND P1, PT, R8, R20, PT ;  /* 0x000000140800720c */ /* 0x000fe40003f26070 */
[----:B------:R-:W-:Y:S02]  /*12420*/  ISETP.GE.AND P6, PT, R73, R28, PT ;  /* 0x0000001c4900720c */ /* 0x000fe40003fc6270 */
[----:B------:R-:W-:Y:S02]  /*12430*/  LOP3.LUT R24, R24, 0x1, RZ, 0xc0, !PT ;  /* 0x0000000118187812 */ /* 0x000fe400078ec0ff */
[----:B------:R-:W-:-:S02]  /*12440*/  ISETP.GE.AND P2, PT, R13, R30, PT ;  /* 0x0000001e0d00720c */ /* 0x000fc40003f46270 */
[----:B------:R-:W-:Y:S02]  /*12450*/  ISETP.GE.AND.EX P0, PT, R41, R19, PT, P0 ;  /* 0x000000132900720c */ /* 0x000fe40003f06300 */
[----:B------:R-:W-:Y:S02]  /*12460*/  ISETP.GE.AND.EX P1, PT, R9, R21, PT, P1 ;  /* 0x000000150900720c */ /* 0x000fe40003f26310 */
[----:B------:R-:W-:Y:S02]  /*12470*/  SEL R14, RZ, 0xffffffff, P6 ;  /* 0xffffffffff0e7807 */ /* 0x000fe40003000000 */
        /* <DEDUP_REMOVED lines=10> */
[----:B------:R-:W-:Y:S01]  /*12520*/  SEL R3, R3, R11, !P0 ;  /* 0x0000000b03037207 */ /* 0x000fe20004000000 */
[----:B------:R-:W-:Y:S01]  /*12530*/  IMAD.MOV.U32 R56, RZ, RZ, R6 ;  /* 0x000000ffff387224 */ /* 0x000fe200078e0006 */
[----:B------:R-:W-:Y:S01]  /*12540*/  SEL R15, R15, R26, !P0 ;  /* 0x0000001a0f0f7207 */ /* 0x000fe20004000000 */
[----:B------:R-:W-:Y:S01]  /*12550*/  IMAD.MOV.U32 R4, RZ, RZ, R0 ;  /* 0x000000ffff047224 */ /* 0x000fe200078e0000 */
[----:B------:R-:W-:Y:S02]  /*12560*/  ISETP.NE.U32.AND P1, PT, R14, 0x1, PT ;  /* 0x000000010e00780c */ /* 0x000fe40003f25070 */
[----:B------:R-:W-:Y:S01]  /*12570*/  ISETP.NE.U32.AND P0, PT, R24, 0x1, PT ;  /* 0x000000011800780c */ /* 0x000fe20003f05070 */
[----:B------:R0:W-:Y:S01]  /*12580*/  STS [R12+0x10], R15 ;  /* 0x0000100f0c007388 */ /* 0x0001e20000000800 */
[----:B------:R-:W-:Y:S01]  /*12590*/  SEL R57, R57, R5, !P6 ;  /* 0x0000000539397207 */ /* 0x000fe20007000000 */
[----:B------:R-:W-:Y:S01]  /*125a0*/  IMAD.MOV.U32 R5, RZ, RZ, R3 ;  /* 0x000000ffff057224 */ /* 0x000fe200078e0003 */
[----:B------:R-:W-:-:S02]  /*125b0*/  SEL R7, R7, R16, !P6 ;  /* 0x0000001007077207 */ /* 0x000fc40007000000 */
[----:B------:R-:W-:Y:S01]  /*125c0*/  SEL R40, R40, R18, !P1 ;  /* 0x0000001228287207 */ /* 0x000fe20004800000 */
[----:B------:R0:W-:Y:S01]  /*125d0*/  STS.64 [R12+0x8], R56 ;  /* 0x000008380c007388 */ /* 0x0001e20000000a00 */
[----:B------:R-:W-:Y:S02]  /*125e0*/  SEL R41, R41, R19, !P1 ;  /* 0x0000001329297207 */ /* 0x000fe40004800000 */
[----:B------:R-:W-:Y:S01]  /*125f0*/  SEL R73, R73, R28, !P1 ;  /* 0x0000001c49497207 */ /* 0x000fe20004800000 */
[----:B------:R0:W-:Y:S01]  /*12600*/  STS.64 [R12+0x18], R4 ;  /* 0x000018040c007388 */ /* 0x0001e20000000a00 */
[----:B------:R-:W-:Y:S02]  /*12610*/  SEL R8, R8, R20, !P0 ;  /* 0x0000001408087207 */ /* 0x000fe40004000000 */
[----:B------:R-:W-:Y:S01]  /*12620*/  SEL R9, R9, R21, !P0 ;  /* 0x0000001509097207 */ /* 0x000fe20004000000 */
[----:B------:R0:W-:Y:S01]  /*12630*/  STS.64 [R12+0x28], R40 ;  /* 0x000028280c007388 */ /* 0x0001e20000000a00 */
[----:B------:R-:W-:-:S03]  /*12640*/  SEL R13, R13, R30, !P0 ;  /* 0x0000001e0d0d7207 */ /* 0x000fc60004000000 */
[----:B------:R0:W-:Y:S04]  /*12650*/  STS.64 [R12+0x38], R8 ;  /* 0x000038080c007388 */ /* 0x0001e80000000a00 */
[----:B------:R0:W-:Y:S04]  /*12660*/  STS [R12], R7 ;  /* 0x000000070c007388 */ /* 0x0001e80000000800 */
[----:B------:R0:W-:Y:S04]  /*12670*/  STS [R12+0x20], R73 ;  /* 0x000020490c007388 */ /* 0x0001e80000000800 */
[----:B------:R0:W-:Y:S02]  /*12680*/  STS [R12+0x30], R13 ;  /* 0x0000300d0c007388 */ /* 0x0001e40000000800 */
.L_x_3575:
[----:B------:R-:W-:Y:S05]  /*12690*/  BSYNC B0 ;  /* 0x0000000000007941 */ /* 0x000fea0003800000 */
.L_x_3574:
[----:B------:R-:W-:Y:S01]  /*126a0*/  IMAD.MOV.U32 R10, RZ, RZ, R29 ;  /* 0x000000ffff0a7224 */ /* 0x000fe200078e001d */
[----:B------:R-:W-:Y:S06]  /*126b0*/  @P3 BRA `(.L_x_3576) ;  /* 0xfffffff800cc3947 */ /* 0x000fec000383ffff */
.L_x_3573:
[----:B------:R-:W-:Y:S02]  /*126c0*/  ULDC UR4, c[0x0][0x240] ;  /* 0x0000900000047ab9 */ /* 0x000fe40000000800 */
[----:B------:R-:W-:-:S13]  /*126d0*/  ISETP.NE.AND P0, PT, RZ, UR4, PT ;  /* 0x00000004ff007c0c */ /* 0x000fda000bf05270 */
[----:B------:R-:W-:Y:S05]  /*126e0*/  @!P0 BRA `(.L_x_3577) ;  /* 0x00000008009c8947 */ /* 0x000fea0003800000 */
[----:B------:R-:W1:Y:S02]  /*126f0*/  LDC R29, c[0x0][RZ] ;  /* 0x00000000ff1d7b82 */ /* 0x000e640000000800 */
[----:B-1----:R-:W-:Y:S01]  /*12700*/  ISETP.GT.AND P0, PT, R29, 0x20, PT ;  /* 0x000000201d00780c */ /* 0x002fe20003f04270 */
[----:B0-----:R-:W-:-:S12]  /*12710*/  IMAD.MOV.U32 R4, RZ, RZ, R29 ;  /* 0x000000ffff047224 */ /* 0x001fd800078e001d */
[----:B------:R-:W-:Y:S05]  /*12720*/  @!P0 BRA `(.L_x_3578) ;  /* 0x00000004008c8947 */ /* 0x000fea0003800000 */
[----:B------:R-:W0:Y:S01]  /*12730*/  S2UR UR5, SR_CgaCtaId ;  /* 0x00000000000579c3 */ /* 0x000e220000008800 */
[----:B------:R-:W-:Y:S01]  /*12740*/  UMOV UR4, 0x400 ;  /* 0x0000040000047882 */ /* 0x000fe20000000000 */
[-C--:B------:R-:W-:Y:S01]  /*12750*/  IMAD R4, R2, R29.reuse, R17 ;  /* 0x0000001d02047224 */ /* 0x080fe200078e0211 */
[----:B------:R-:W-:Y:S01]  /*12760*/  UIADD3 UR4, UR4, 0x10, URZ ;  /* 0x0000001004047890 */ /* 0x000fe2000fffe03f */
[----:B------:R-:W-:Y:S01]  /*12770*/  IMAD.MOV.U32 R56, RZ, RZ, R6 ;  /* 0x000000ffff387224 */ /* 0x000fe200078e0006 */
[----:B------:R-:W-:Y:S01]  /*12780*/  LEA.HI R10, R29, R29, RZ, 0x1 ;  /* 0x0000001d1d0a7211 */ /* 0x000fe200078f08ff */
[----:B------:R-:W-:-:S03]  /*12790*/  IMAD.MOV.U32 R5, RZ, RZ, R3 ;  /* 0x000000ffff057224 */ /* 0x000fc600078e0003 */
[----:B------:R-:W-:-:S04]  /*127a0*/  SHF.R.S32.HI R10, RZ, 0x1, R10 ;  /* 0x00000001ff0a7819 */ /* 0x000fc8000001140a */
[----:B------:R-:W-:Y:S01]  /*127b0*/  ISETP.GE.AND P0, PT, R10, 0x20, PT ;  /* 0x000000200a00780c */ /* 0x000fe20003f06270 */
[----:B0-----:R-:W-:-:S06]  /*127c0*/  ULEA UR4, UR5, UR4, 0x18 ;  /* 0x0000000405047291 */ /* 0x001fcc000f8ec03f */
[----:B------:R-:W-:Y:S01]  /*127d0*/  LEA R12, R4, UR4, 0x6 ;  /* 0x00000004040c7c11 */ /* 0x000fe2000f8e30ff */
[----:B------:R-:W-:-:S04]  /*127e0*/  IMAD.MOV.U32 R4, RZ, RZ, R0 ;  /* 0x000000ffff047224 */ /* 0x000fc800078e0000 */
[----:B------:R-:W-:Y:S04]  /*127f0*/  STS.64 [R12+0x8], R56 ;  /* 0x000008380c007388 */ /* 0x000fe80000000a00 */
[----:B------:R-:W-:Y:S04]  /*12800*/  STS.64 [R12+0x28], R40 ;  /* 0x000028280c007388 */ /* 0x000fe80000000a00 */
[----:B------:R-:W-:Y:S04]  /*12810*/  STS.64 [R12+0x38], R8 ;  /* 0x000038080c007388 */ /* 0x000fe80000000a00 */
[----:B------:R-:W-:Y:S04]  /*12820*/  STS [R12], R7 ;  /* 0x000000070c007388 */ /* 0x000fe80000000800 */
[----:B------:R-:W-:Y:S04]  /*12830*/  STS [R12+0x10], R15 ;  /* 0x0000100f0c007388 */ /* 0x000fe80000000800 */
[----:B------:R-:W-:Y:S04]  /*12840*/  STS [R12+0x20], R73 ;  /* 0x000020490c007388 */ /* 0x000fe80000000800 */
[----:B------:R-:W-:Y:S04]  /*12850*/  STS [R12+0x30], R13 ;  /* 0x0000300d0c007388 */ /* 0x000fe80000000800 */
[----:B------:R0:W-:Y:S02]  /*12860*/  STS.64 [R12+0x18], R4 ;  /* 0x000018040c007388 */ /* 0x0001e40000000a00 */
[----:B0-----:R-:W-:Y:S01]  /*12870*/  IMAD.MOV.U32 R4, RZ, RZ, 0x20 ;  /* 0x00000020ff047424 */ /* 0x001fe200078e00ff */
[----:B------:R-:W-:Y:S06]  /*12880*/  @!P0 BRA `(.L_x_3578) ;  /* 0x0000000400348947 */ /* 0x000fec0003800000 */
[----:B------:R-:W-:-:S07]  /*12890*/  IMAD.MOV.U32 R14, RZ, RZ, R10 ;  /* 0x000000ffff0e7224 */ /* 0x000fce00078e000a */
.L_x_3581:
        /* <DEDUP_REMOVED lines=9> */
[----:B------:R-:W1:Y:S04]  /*12930*/  LDS.64 R4, [R16+0x8] ;  /* 0x0000080010047984 */ /* 0x000e680000000a00 */
[----:B------:R-:W2:Y:S04]  /*12940*/  LDS R26, [R16+0x10] ;  /* 0x00001000101a7984 */ /* 0x000ea80000000800 */
[----:B------:R-:W3:Y:S04]  /*12950*/  LDS.64 R10, [R16+0x18] ;  /* 0x00001800100a7984 */ /* 0x000ee80000000a00 */
[----:B------:R-:W4:Y:S04]  /*12960*/  LDS R28, [R16+0x20] ;  /* 0x00002000101c7984 */ /* 0x000f280000000800 */
[----:B------:R-:W5:Y:S04]  /*12970*/  LDS R30, [R16+0x30] ;  /* 0x00003000101e7984 */ /* 0x000f680000000800 */
[----:B------:R-:W5:Y:S04]  /*12980*/  LDS.64 R18, [R16+0x28] ;  /* 0x0000280010127984 */ /* 0x000f680000000a00 */
[----:B------:R2:W5:Y:S01]  /*12990*/  LDS.64 R20, [R16+0x38] ;  /* 0x0000380010147984 */ /* 0x0005620000000a00 */
[----:B0-----:R-:W-:-:S02]  /*129a0*/  ISETP.NE.AND P5, PT, R7, R24, PT ;  /* 0x000000180700720c */ /* 0x001fc40003fa5270 */
[----:B------:R-:W-:Y:S02]  /*129b0*/  ISETP.GE.AND P0, PT, R7, R24, PT ;  /* 0x000000180700720c */ /* 0x000fe40003f06270 */
[----:B-1----:R-:W-:Y:S02]  /*129c0*/  ISETP.GE.U32.AND P4, PT, R6, R4, PT ;  /* 0x000000040600720c */ /* 0x002fe40003f86070 */
[----:B------:R-:W-:Y:S02]  /*129d0*/  SEL R25, RZ, 0xffffffff, P0 ;  /* 0xffffffffff197807 */ /* 0x000fe40000000000 */
[-C--:B--2---:R-:W-:Y:S02]  /*129e0*/  ISETP.GE.AND P6, PT, R15, R26.reuse, PT ;  /* 0x0000001a0f00720c */ /* 0x084fe40003fc6270 */
[----:B------:R-:W-:Y:S02]  /*129f0*/  ISETP.GE.AND.EX P4, PT, R57, R5, PT, P4 ;  /* 0x000000053900720c */ /* 0x000fe40003f86340 */
[----:B------:R-:W-:-:S02]  /*12a00*/  ISETP.NE.AND P3, PT, R15, R26, PT ;  /* 0x0000001a0f00720c */ /* 0x000fc40003f65270 */
[----:B------:R-:W-:Y:S02]  /*12a10*/  @!P5 SEL R25, RZ, 0xffffffff, P4 ;  /* 0xffffffffff19d807 */ /* 0x000fe40002000000 */
[----:B------:R-:W-:Y:S02]  /*12a20*/  SEL R16, RZ, 0xffffffff, P6 ;  /* 0xffffffffff107807 */ /* 0x000fe40003000000 */
[----:B---3--:R-:W-:Y:S02]  /*12a30*/  ISETP.GE.U32.AND P1, PT, R0, R10, PT ;  /* 0x0000000a0000720c */ /* 0x008fe40003f26070 */
[CC--:B----4-:R-:W-:Y:S02]  /*12a40*/  ISETP.GE.AND P2, PT, R73.reuse, R28.reuse, PT ;  /* 0x0000001c4900720c */ /* 0x0d0fe40003f46270 */
[----:B------:R-:W-:Y:S02]  /*12a50*/  ISETP.NE.AND P4, PT, R73, R28, PT ;  /* 0x0000001c4900720c */ /* 0x000fe40003f85270 */
[----:B-----5:R-:W-:-:S02]  /*12a60*/  ISETP.NE.AND P6, PT, R13, R30, PT ;  /* 0x0000001e0d00720c */ /* 0x020fc40003fc5270 */
[----:B------:R-:W-:Y:S02]  /*12a70*/  ISETP.GE.AND.EX P1, PT, R3, R11, PT, P1 ;  /* 0x0000000b0300720c */ /* 0x000fe40003f26310 */
[----:B------:R-:W-:Y:S02]  /*12a80*/  SEL R27, RZ, 0xffffffff, P2 ;  /* 0xffffffffff1b7807 */ /* 0x000fe40001000000 */
[----:B------:R-:W-:Y:S02]  /*12a90*/  ISETP.GE.U32.AND P0, PT, R40, R18, PT ;  /* 0x000000122800720c */ /* 0x000fe40003f06070 */
[----:B------:R-:W-:Y:S02]  /*12aa0*/  ISETP.GE.U32.AND P2, PT, R8, R20, PT ;  /* 0x000000140800720c */ /* 0x000fe40003f46070 */
[----:B------:R-:W-:Y:S02]  /*12ab0*/  LOP3.LUT R25, R25, 0x1, RZ, 0xc0, !PT ;  /* 0x0000000119197812 */ /* 0x000fe400078ec0ff */
[----:B------:R-:W-:-:S02]  /*12ac0*/  ISETP.GE.AND P5, PT, R13, R30, PT ;  /* 0x0000001e0d00720c */ /* 0x000fc40003fa6270 */
        /* <DEDUP_REMOVED lines=15> */
[----:B------:R-:W-:Y:S02]  /*12bc0*/  SEL R0, R0, R10, !P0 ;  /* 0x0000000a00007207 */ /* 0x000fe40004000000 */
[----:B------:R-:W-:Y:S01]  /*12bd0*/  SEL R3, R3, R11, !P0 ;  /* 0x0000000b03037207 */ /* 0x000fe20004000000 */
[----:B------:R0:W-:Y:S01]  /*12be0*/  STS [R12], R7 ;  /* 0x000000070c007388 */ /* 0x0001e20000000800 */
[----:B------:R-:W-:Y:S01]  /*12bf0*/  SEL R15, R15, R26, !P0 ;  /* 0x0000001a0f0f7207 */ /* 0x000fe20004000000 */
[----:B------:R-:W-:Y:S01]  /*12c00*/  IMAD.MOV.U32 R4, RZ, RZ, R0 ;  /* 0x000000ffff047224 */ /* 0x000fe200078e0000 */
[----:B------:R-:W-:Y:S01]  /*12c10*/  ISETP.NE.U32.AND P1, PT, R27, 0x1, PT ;  /* 0x000000011b00780c */ /* 0x000fe20003f25070 */
[----:B------:R-:W-:Y:S01]  /*12c20*/  IMAD.MOV.U32 R5, RZ, RZ, R3 ;  /* 0x000000ffff057224 */ /* 0x000fe200078e0003 */
[----:B------:R-:W-:Y:S01]  /*12c30*/  ISETP.NE.U32.AND P0, PT, R25, 0x1, PT ;  /* 0x000000011900780c */ /* 0x000fe20003f05070 */
[----:B------:R0:W-:Y:S01]  /*12c40*/  STS.64 [R12+0x8], R56 ;  /* 0x000008380c007388 */ /* 0x0001e20000000a00 */
        /* <DEDUP_REMOVED lines=8> */
[----:B------:R0:W-:Y:S04]  /*12cd0*/  STS [R12+0x10], R15 ;  /* 0x0000100f0c007388 */ /* 0x0001e80000000800 */
[----:B------:R0:W-:Y:S04]  /*12ce0*/  STS.64 [R12+0x38], R8 ;  /* 0x000038080c007388 */ /* 0x0001e80000000a00 */
[----:B------:R0:W-:Y:S04]  /*12cf0*/  STS [R12+0x20], R73 ;  /* 0x000020490c007388 */ /* 0x0001e80000000800 */
[----:B------:R0:W-:Y:S02]  /*12d00*/  STS [R12+0x30], R13 ;  /* 0x0000300d0c007388 */ /* 0x0001e40000000800 */
.L_x_3580:
[----:B------:R-:W-:Y:S05]  /*12d10*/  BSYNC B0 ;  /* 0x0000000000007941 */ /* 0x000fea0003800000 */
.L_x_3579:
[----:B------:R-:W-:-:S04]  /*12d20*/  SHF.R.S32.HI R14, RZ, 0x1, R14 ;  /* 0x00000001ff0e7819 */ /* 0x000fc8000001140e */
[----:B------:R-:W-:-:S13]  /*12d30*/  ISETP.GE.AND P0, PT, R14, 0x20, PT ;  /* 0x000000200e00780c */ /* 0x000fda0003f06270 */
[----:B------:R-:W-:Y:S05]  /*12d40*/  @P0 BRA `(.L_x_3581) ;  /* 0xfffffff800d40947 */ /* 0x000fea000383ffff */
[----:B0-----:R-:W-:-:S07]  /*12d50*/  IMAD.MOV.U32 R4, RZ, RZ, 0x20 ;  /* 0x00000020ff047424 */ /* 0x001fce00078e00ff */
.L_x_3578:
[----:B------:R-:W-:Y:S01]  /*12d60*/  ISETP.GE.AND P0, PT, R4, 0x2, PT ;  /* 0x000000020400780c */ /* 0x000fe20003f06270 */
[----:B------:R-:W-:Y:S05]  /*12d70*/  WARPSYNC.ALL ;  /* 0x0000000000007948 */ /* 0x000fea0003800000 */
[----:B------:R-:W-:Y:S07]  /*12d80*/  BAR.SYNC.DEFER_BLOCKING 0x0 ;  /* 0x0000000000007b1d */ /* 0x000fee0000010000 */
[----:B------:R-:W-:Y:S05]  /*12d90*/  @!P0 BRA `(.L_x_3577) ;  /* 0x0000000000f08947 */ /* 0x000fea0003800000 */
[----:B------:R-:W-:-:S07]  /*12da0*/  IMAD.MOV.U32 R10, RZ, RZ, 0x1 ;  /* 0x00000001ff0a7424 */ /* 0x000fce00078e00ff */
.L_x_3582:
[----:B------:R-:W0:Y:S04]  /*12db0*/  SHFL.DOWN PT, R12, R7, R10, 0x1f ;  /* 0x08001f0a070c7589 */ /* 0x000e2800000e0000 */
[----:B------:R-:W1:Y:S04]  /*12dc0*/  SHFL.DOWN PT, R5, R6, R10, 0x1f ;  /* 0x08001f0a06057589 */ /* 0x000e6800000e0000 */
[----:B------:R-:W2:Y:S04]  /*12dd0*/  SHFL.DOWN PT, R19, R0, R10, 0x1f ;  /* 0x08001f0a00137589 */ /* 0x000ea800000e0000 */
[----:B------:R-:W3:Y:S04]  /*12de0*/  SHFL.DOWN PT, R24, R73, R10, 0x1f ;  /* 0x08001f0a49187589 */ /* 0x000ee800000e0000 */
[----:B------:R-:W4:Y:S04]  /*12df0*/  SHFL.DOWN PT, R14, R57, R10, 0x1f ;  /* 0x08001f0a390e7589 */ /* 0x000f2800000e0000 */
[----:B------:R-:W5:Y:S04]  /*12e00*/  SHFL.DOWN PT, R21, R40, R10, 0x1f ;  /* 0x08001f0a28157589 */ /* 0x000f6800000e0000 */
[----:B------:R-:W5:Y:S01]  /*12e10*/  SHFL.DOWN PT, R18, R3, R10, 0x1f ;  /* 0x08001f0a03127589 */ /* 0x000f6200000e0000 */
[----:B0-----:R-:W-:-:S02]  /*12e20*/  ISETP.NE.AND P3, PT, R7, R12, PT ;  /* 0x0000000c0700720c */ /* 0x001fc40003f65270 */
[----:B------:R-:W-:Y:S01]  /*12e30*/  ISETP.GE.AND P5, PT, R7, R12, PT ;  /* 0x0000000c0700720c */ /* 0x000fe20003fa6270 */
[----:B------:R-:W0:Y:S01]  /*12e40*/  SHFL.DOWN PT, R26, R41, R10, 0x1f ;  /* 0x08001f0a291a7589 */ /* 0x000e2200000e0000 */
[----:B-1----:R-:W-:-:S03]  /*12e50*/  ISETP.GE.U32.AND P1, PT, R6, R5, PT ;  /* 0x000000050600720c */ /* 0x002fc60003f26070 */
[----:B------:R-:W1:Y:S01]  /*12e60*/  SHFL.DOWN PT, R16, R15, R10, 0x1f ;  /* 0x08001f0a0f107589 */ /* 0x000e6200000e0000 */
[----:B--2---:R-:W-:-:S03]  /*12e70*/  ISETP.GE.U32.AND P0, PT, R0, R19, PT ;  /* 0x000000130000720c */ /* 0x004fc60003f06070 */
[----:B------:R-:W2:Y:S01]  /*12e80*/  SHFL.DOWN PT, R28, R13, R10, 0x1f ;  /* 0x08001f0a0d1c7589 */ /* 0x000ea200000e0000 */
[----:B---3--:R-:W-:-:S03]  /*12e90*/  ISETP.NE.AND P4, PT, R73, R24, PT ;  /* 0x000000184900720c */ /* 0x008fc60003f85270 */
[----:B------:R-:W3:Y:S01]  /*12ea0*/  SHFL.DOWN PT, R27, R8, R10, 0x1f ;  /* 0x08001f0a081b7589 */ /* 0x000ee200000e0000 */
[----:B----4-:R-:W-:-:S03]  /*12eb0*/  ISETP.GE.AND.EX P1, PT, R57, R14, PT, P1 ;  /* 0x0000000e3900720c */ /* 0x010fc60003f26310 */
[----:B------:R4:W3:Y:S01]  /*12ec0*/  SHFL.DOWN PT, R30, R9, R10, 0x1f ;  /* 0x08001f0a091e7589 */ /* 0x0008e200000e0000 */
[----:B-----5:R-:W-:Y:S02]  /*12ed0*/  ISETP.GE.U32.AND P2, PT, R40, R21, PT ;  /* 0x000000152800720c */ /* 0x020fe40003f46070 */
[----:B------:R-:W-:Y:S02]  /*12ee0*/  SEL R11, RZ, 0xffffffff, P1 ;  /* 0xffffffffff0b7807 */ /* 0x000fe40000800000 */
[----:B------:R-:W-:Y:S02]  /*12ef0*/  ISETP.GE.AND.EX P0, PT, R3, R18, PT, P0 ;  /* 0x000000120300720c */ /* 0x000fe40003f06300 */
[----:B------:R-:W-:Y:S02]  /*12f00*/  @P3 SEL R11, RZ, 0xffffffff, P5 ;  /* 0xffffffffff0b3807 */ /* 0x000fe40002800000 */
[----:B0-----:R-:W-:Y:S01]  /*12f10*/  ISETP.GE.AND.EX P2, PT, R41, R26, PT, P2 ;  /* 0x0000001a2900720c */ /* 0x001fe20003f46320 */
[----:B----4-:R-:W-:Y:S01]  /*12f20*/  IMAD.SHL.U32 R10, R10, 0x2, RZ ;  /* 0x000000020a0a7824 */ /* 0x010fe200078e00ff */
[----:B------:R-:W-:-:S02]  /*12f30*/  SEL R20, RZ, 0xffffffff, P0 ;  /* 0xffffffffff147807 */ /* 0x000fc40000000000 */
[----:B-1----:R-:W-:Y:S02]  /*12f40*/  ISETP.NE.AND P6, PT, R15, R16, PT ;  /* 0x000000100f00720c */ /* 0x002fe40003fc5270 */
[----:B------:R-:W-:Y:S02]  /*12f50*/  ISETP.GE.AND P0, PT, R73, R24, PT ;  /* 0x000000184900720c */ /* 0x000fe40003f06270 */
[----:B--2---:R-:W-:Y:S02]  /*12f60*/  ISETP.NE.AND P3, PT, R13, R28, PT ;  /* 0x0000001c0d00720c */ /* 0x004fe40003f65270 */
[----:B------:R-:W-:Y:S02]  /*12f70*/  LOP3.LUT R11, R11, 0x1, RZ, 0xc0, !PT ;  /* 0x000000010b0b7812 */ /* 0x000fe400078ec0ff */
[----:B------:R-:W-:Y:S02]  /*12f80*/  SEL R25, RZ, 0xffffffff, P2 ;  /* 0xffffffffff197807 */ /* 0x000fe40001000000 */
[----:B---3--:R-:W-:-:S02]  /*12f90*/  ISETP.GE.U32.AND P1, PT, R8, R27, PT ;  /* 0x0000001b0800720c */ /* 0x008fc40003f26070 */
[----:B------:R-:W-:Y:S02]  /*12fa0*/  @P4 SEL R25, RZ, 0xffffffff, P0 ;  /* 0xffffffffff194807 */ /* 0x000fe40000000000 */
[----:B------:R-:W-:Y:S02]  /*12fb0*/  ISETP.NE.U32.AND P0, PT, R11, 0x1, PT ;  /* 0x000000010b00780c */ /* 0x000fe40003f05070 */
[----:B------:R-:W-:Y:S02]  /*12fc0*/  ISETP.GE.AND.EX P1, PT, R9, R30, PT, P1 ;  /* 0x0000001e0900720c */ /* 0x000fe40003f26310 */
[----:B------:R-:W-:Y:S02]  /*12fd0*/  ISETP.GE.AND P5, PT, R15, R16, PT ;  /* 0x000000100f00720c */ /* 0x000fe40003fa6270 */
[----:B------:R-:W-:Y:S02]  /*12fe0*/  ISETP.GE.AND P2, PT, R13, R28, PT ;  /* 0x0000001c0d00720c */ /* 0x000fe40003f46270 */
[----:B------:R-:W-:-:S02]  /*12ff0*/  SEL R6, R6, R5, !P0 ;  /* 0x0000000506067207 */ /* 0x000fc40004000000 */
[----:B------:R-:W-:Y:S02]  /*13000*/  SEL R57, R57, R14, !P0 ;  /* 0x0000000e39397207 */ /* 0x000fe40004000000 */
[----:B------:R-:W-:Y:S02]  /*13010*/  SEL R7, R7, R12, !P0 ;  /* 0x0000000c07077207 */ /* 0x000fe40004000000 */
[----:B------:R-:W-:Y:S02]  /*13020*/  ISETP.GE.AND P0, PT, R10, R4, PT ;  /* 0x000000040a00720c */ /* 0x000fe40003f06270 */
[----:B------:R-:W-:Y:S02]  /*13030*/  SEL R29, RZ, 0xffffffff, P1 ;  /* 0xffffffffff1d7807 */ /* 0x000fe40000800000 */
[----:B------:R-:W-:Y:S02]  /*13040*/  @P6 SEL R20, RZ, 0xffffffff, P5 ;  /* 0xffffffffff146807 */ /* 0x000fe40002800000 */
[----:B------:R-:W-:-:S02]  /*13050*/  @P3 SEL R29, RZ, 0xffffffff, P2 ;  /* 0xffffffffff1d3807 */ /* 0x000fc40001000000 */
        /* <DEDUP_REMOVED lines=16> */
.L_x_3577:
[----:B0-----:R-:W0:Y:S01]  /*13160*/  LDC R12, c[0x0][0x3fc] ;  /* 0x0000ff00ff0c7b82 */ /* 0x001e220000000800 */
[----:B------:R-:W-:Y:S02]  /*13170*/  IMAD.MOV.U32 R19, RZ, RZ, RZ ;  /* 0x000000ffff137224 */ /* 0x000fe400078e00ff */
[----:B------:R-:W-:Y:S01]  /*13180*/  IMAD.MOV.U32 R24, RZ, RZ, RZ ;  /* 0x000000ffff187224 */ /* 0x000fe200078e00ff */
        /* <DEDUP_REMOVED lines=276> */
.L_x_3583:
        /* <DEDUP_REMOVED lines=275> */
.L_x_3584:
        /* <DEDUP_REMOVED lines=277> */
.L_x_3585:
        /* <DEDUP_REMOVED lines=275> */
.L_x_3586:
        /* <DEDUP_REMOVED lines=11> */
.L_x_3592:
        /* <DEDUP_REMOVED lines=9> */
[----:B------:R-:W-:Y:S05]  /*177c0*/  CALL.REL.NOINC `($__internal_29_$__cuda_sm20_rem_u64) ;  /* 0x000000a0003c7944 */ /* 0x000fea0003c00000 */
[----:B------:R-:W-:Y:S02]  /*177d0*/  IMAD.MOV.U32 R10, RZ, RZ, R12 ;  /* 0x000000ffff0a7224 */ /* 0x000fe400078e000c */
[----:B------:R-:W-:Y:S01]  /*177e0*/  IMAD.MOV.U32 R11, RZ, RZ, R21 ;  /* 0x000000ffff0b7224 */ /* 0x000fe200078e0015 */
[----:B------:R-:W-:Y:S06]  /*177f0*/  BRA `(.L_x_3591) ;  /* 0x00000000004c7947 */ /* 0x000fec0003800000 */
.L_x_3590:
        /* <DEDUP_REMOVED lines=19> */
.L_x_3591:
[----:B------:R-:W-:Y:S05]  /*17930*/  BSYNC B1 ;  /* 0x0000000000017941 */ /* 0x000fea0003800000 */
.L_x_3589:
[----:B------:R-:W-:Y:S01]  /*17940*/  ISETP.NE.U32.AND P0, PT, R10, RZ, PT ;  /* 0x000000ff0a00720c */ /* 0x000fe20003f05070 */
[----:B------:R-:W-:Y:S02]  /*17950*/  IMAD.MOV.U32 R14, RZ, RZ, R4 ;  /* 0x000000ffff0e7224 */ /* 0x000fe400078e0004 */
[----:B------:R-:W-:Y:S01]  /*17960*/  IMAD.MOV.U32 R28, RZ, RZ, R5 ;  /* 0x000000ffff1c7224 */ /* 0x000fe200078e0005 */
[----:B------:R-:W-:-:S13]  /*17970*/  ISETP.NE.AND.EX P0, PT, R11, RZ, PT, P0 ;  /* 0x000000ff0b00720c */ /* 0x000fda0003f05300 */
[----:B------:R-:W-:Y:S05]  /*17980*/  @P0 BRA `(.L_x_3592) ;  /* 0xfffffffc00680947 */ /* 0x000fea000383ffff */
[----:B------:R-:W-:Y:S05]  /*17990*/  BSYNC B0 ;  /* 0x0000000000007941 */ /* 0x000fea0003800000 */
.L_x_3588:
[----:B------:R-:W-:Y:S01]  /*179a0*/  ISETP.NE.U32.AND P2, PT, R5, RZ, PT ;  /* 0x000000ff0500720c */ /* 0x000fe20003f45070 */
[----:B------:R-:W-:-:S12]  /*179b0*/  BSSY B0, `(.L_x_3593) ;  /* 0x000001c000007945 */ /* 0x000fd80003800000 */
[----:B------:R-:W-:Y:S05]  /*179c0*/  @!P2 BRA `(.L_x_3594) ;  /* 0x00000000001ca947 */ /* 0x000fea0003800000 */
[----:B------:R-:W-:Y:S01]  /*179d0*/  IMAD.MOV.U32 R30, RZ, RZ, 0x10 ;  /* 0x00000010ff1e7424 */ /* 0x000fe200078e00ff */
[----:B------:R-:W-:Y:S01]  /*179e0*/  MOV R12, 0x17a10 ;  /* 0x00017a10000c7802 */ /* 0x000fe20000000f00 */
[----:B------:R-:W-:-:S07]  /*179f0*/  IMAD.MOV.U32 R32, RZ, RZ, RZ ;  /* 0x000000ffff207224 */ /* 0x000fce00078e00ff */
[----:B------:R-:W-:Y:S05]  /*17a00*/  CALL.REL.NOINC `($__internal_28_$__cuda_sm20_div_u64) ;  /* 0x0000009800947944 */ /* 0x000fea0003c00000 */
[----:B------:R-:W-:Y:S02]  /*17a10*/  IMAD.MOV.U32 R10, RZ, RZ, R14 ;  /* 0x000000ffff0a7224 */ /* 0x000fe400078e000e */
[----:B------:R-:W-:Y:S01]  /*17a20*/  IMAD.MOV.U32 R11, RZ, RZ, R25 ;  /* 0x000000ffff0b7224 */ /* 0x000fe200078e0019 */
[----:B------:R-:W-:Y:S06]  /*17a30*/  BRA `(.L_x_3595) ;  /* 0x00000000004c7947 */ /* 0x000fec0003800000 */
.L_x_3594:
        /* <DEDUP_REMOVED lines=19> */
.L_x_3595:
[----:B------:R-:W-:Y:S05]  /*17b70*/  BSYNC B0 ;  /* 0x0000000000007941 */ /* 0x000fea0003800000 */
.L_x_3593:
[----:B------:R-:W-:Y:S04]  /*17b80*/  BSSY B0, `(.L_x_3596) ;  /* 0x000001d000007945 */ /* 0x000fe80003800000 */
        /* <DEDUP_REMOVED lines=8> */
.L_x_3597:
        /* <DEDUP_REMOVED lines=20> */
.L_x_3598:
[----:B------:R-:W-:Y:S05]  /*17d50*/  BSYNC B0 ;  /* 0x0000000000007941 */ /* 0x000fea0003800000 */
.L_x_3596:
        /* <DEDUP_REMOVED lines=8> */
[----:B------:R-:W-:Y:S05]  /*17de0*/  CALL.REL.NOINC `($__internal_28_$__cuda_sm20_div_u64) ;  /* 0x00000094009c7944 */ /* 0x000fea0003c00000 */
[----:B------:R-:W-:Y:S02]  /*17df0*/  IMAD.MOV.U32 R4, RZ, RZ, R14 ;  /* 0x000000ffff047224 */ /* 0x000fe400078e000e */
[----:B------:R-:W-:Y:S01]  /*17e00*/  IMAD.MOV.U32 R5, RZ, RZ, R25 ;  /* 0x000000ffff057224 */ /* 0x000fe200078e0019 */
[----:B------:R-:W-:Y:S06]  /*17e10*/  BRA `(.L_x_3601) ;  /* 0x0000000000507947 */ /* 0x000fec0003800000 */
.L_x_3600:
        /* <DEDUP_REMOVED lines=20> */
.L_x_3601:
[----:B------:R-:W-:Y:S05]  /*17f60*/  BSYNC B0 ;  /* 0x0000000000007941 */ /* 0x000fea0003800000 */
.L_x_3599:
[----:B------:R-:W-:Y:S02]  /*17f70*/  ULDC.64 UR4, c[0x0][0x610] ;  /* 0x0001840000047ab9 */ /* 0x000fe40000000a00 */
[----:B------:R-:W-:-:S04]  /*17f80*/  IADD3 R4, P0, R4, UR4, RZ ;  /* 0x0000000404047c10 */ /* 0x000fc8000ff1e0ff */
[----:B------:R-:W-:-:S05]  /*17f90*/  IADD3.X R5, R5, UR5, RZ, P0, !PT ;  /* 0x0000000505057c10 */ /* 0x000fca00087fe4ff */
[----:B------:R-:W-:-:S07]  /*17fa0*/  IMAD.MOV.U32 R10, RZ, RZ, R5 ;  /* 0x000000ffff0a7224 */ /* 0x000fce00078e0005 */
.L_x_3587:
        /* <DEDUP_REMOVED lines=12> */
[----:B-1----:R-:W-:Y:S02]  /*18070*/  IMAD R20, R14, UR4, R19 ;  /* 0x000000040e147c24 */ /* 0x002fe4000f8e0213 */
        /* <DEDUP_REMOVED lines=276> */
.L_x_3603:
        /* <DEDUP_REMOVED lines=275> */
.L_x_3604:
        /* <DEDUP_REMOVED lines=277> */
.L_x_3605:
        /* <DEDUP_REMOVED lines=275> */
.L_x_3606:
        /* <DEDUP_REMOVED lines=14> */
.L_x_3608:
[----:B------:R-:W-:Y:S05]  /*1c650*/  BSYNC B0 ;  /* 0x0000000000007941 */ /* 0x000fea0003800000 */
.L_x_3607:
        /* <DEDUP_REMOVED lines=24> */
.L_x_3610:
[----:B------:R-:W-:Y:S05]  /*1c7e0*/  BSYNC B0 ;  /* 0x0000000000007941 */ /* 0x000fea0003800000 */
.L_x_3609:
        /* <DEDUP_REMOVED lines=35> */
.L_x_3612:
[----:B------:R-:W-:Y:S05]  /*1ca20*/  BSYNC B0 ;  /* 0x0000000000007941 */ /* 0x000fea0003800000 */
.L_x_3611:
        /* <DEDUP_REMOVED lines=20> */
[----:B------:R-:W-:-:S02]  /*1cb70*/  IMAD.U32 R23, RZ, RZ, UR9 ;  /* 0x00000009ff177e24 */ /* 0x000fc4000f8e00ff */
[----:B0-----:R-:W-:Y:S02]  /*1cb80*/  IMAD.U32 R20, RZ, RZ, UR10 ;  /* 0x0000000aff147e24 */ /* 0x001fe4000f8e00ff */
        /* <DEDUP_REMOVED lines=31> */
.L_x_3617:
[----:B------:R-:W-:-:S04]  /*1cd80*/  IMAD.IADD R25, R37, 0x1, R6 ;  /* 0x0000000125197824 */ /* 0x000fc800078e0206 */
[----:B-1----:R-:W-:-:S05]  /*1cd90*/  IMAD.WIDE.U32 R24, R25, 0x40, R34 ;  /* 0x0000004019187825 */ /* 0x002fca00078e0022 */
[----:B------:R-:W2:Y:S04]  /*1cda0*/  LDG.E R14, desc[UR60][R24.64] ;  /* 0x0000003c180e7981 */ /* 0x000ea8000c1e1900 */
[----:B------:R-:W3:Y:S04]  /*1cdb0*/  LDG.E.64 R26, desc[UR60][R24.64+0x8] ;  /* 0x0000083c181a7981 */ /* 0x000ee8000c1e1b00 */
[----:B------:R-:W4:Y:S04]  /*1cdc0*/  LDG.E R38, desc[UR60][R24.64+0x10] ;  /* 0x0000103c18267981 */ /* 0x000f28000c1e1900 */
[----:B------:R-:W5:Y:S04]  /*1cdd0*/  LDG.E.64 R28, desc[UR60][R24.64+0x18] ;  /* 0x0000183c181c7981 */ /* 0x000f68000c1e1b00 */
[----:B------:R-:W5:Y:S04]  /*1cde0*/  LDG.E R40, desc[UR60][R24.64+0x20] ;  /* 0x0000203c18287981 */ /* 0x000f68000c1e1900 */
[----:B------:R-:W5:Y:S04]  /*1cdf0*/  LDG.E R42, desc[UR60][R24.64+0x30] ;  /* 0x0000303c182a7981 */ /* 0x000f68000c1e1900 */
[----:B------:R-:W5:Y:S04]  /*1ce00*/  LDG.E.64 R30, desc[UR60][R24.64+0x28] ;  /* 0x0000283c181e7981 */ /* 0x000f68000c1e1b00 */
[----:B------:R0:W5:Y:S01]  /*1ce10*/  LDG.E.64 R32, desc[UR60][R24.64+0x38] ;  /* 0x0000383c18207981 */ /* 0x000162000c1e1b00 */
[----:B------:R-:W-:Y:S01]  /*1ce20*/  IMAD.IADD R6, R39, 0x1, R6 ;  /* 0x0000000127067824 */ /* 0x000fe200078e0206 */
[----:B--2---:R-:W-:-:S02]  /*1ce30*/  ISETP.NE.AND P1, PT, R23, R14, PT ;  /* 0x0000000e1700720c */ /* 0x004fc40003f25270 */
[----:B------:R-:W-:Y:S02]  /*1ce40*/  ISETP.GE.AND P3, PT, R23, R14, PT ;  /* 0x0000000e1700720c */ /* 0x000fe40003f66270 */
[----:B---3--:R-:W-:Y:S02]  /*1ce50*/  ISETP.GE.U32.AND P0, PT, R20, R26, PT ;  /* 0x0000001a1400720c */ /* 0x008fe40003f06070 */
[----:B------:R-:W-:Y:S02]  /*1ce60*/  SEL R36, RZ, 0xffffffff, P3 ;  /* 0xffffffffff247807 */ /* 0x000fe40001800000 */
[----:B------:R-:W-:Y:S02]  /*1ce70*/  ISETP.GE.AND.EX P0, PT, R21, R27, PT, P0 ;  /* 0x0000001b1500720c */ /* 0x000fe40003f06300 */
[----:B----4-:R-:W-:-:S03]  /*1ce80*/  ISETP.NE.AND P6, PT, R15, R38, PT ;  /* 0x000000260f00720c */ /* 0x010fc60003fc5270 */
[----:B------:R-:W-:Y:S02]  /*1ce90*/  @!P1 SEL R36, RZ, 0xffffffff, P0 ;  /* 0xffffffffff249807 */ /* 0x000fe40000000000 */
[----:B------:R-:W-:Y:S02]  /*1cea0*/  ISETP.GE.AND P0, PT, R15, R38, PT ;  /* 0x000000260f00720c */ /* 0x000fe40003f06270 */
[----:B-----5:R-:W-:Y:S02]  /*1ceb0*/  ISETP.GE.U32.AND P1, PT, R12, R28, PT ;  /* 0x0000001c0c00720c */ /* 0x020fe40003f26070 */
[----:B0-----:R-:W-:Y:S02]  /*1cec0*/  SEL R24, RZ, 0xffffffff, P0 ;  /* 0xffffffffff187807 */ /* 0x001fe40000000000 */
[----:B------:R-:W-:Y:S02]  /*1ced0*/  ISETP.NE.AND P4, PT, R11, R40, PT ;  /* 0x000000280b00720c */ /* 0x000fe40003f85270 */
[----:B------:R-:W-:-:S02]  /*1cee0*/  ISETP.GE.AND.EX P1, PT, R13, R29, PT, P1 ;  /* 0x0000001d0d00720c */ /* 0x000fc40003f26310 */
[----:B------:R-:W-:Y:S02]  /*1cef0*/  ISETP.GE.AND P0, PT, R11, R40, PT ;  /* 0x000000280b00720c */ /* 0x000fe40003f06270 */
[----:B------:R-:W-:Y:S02]  /*1cf00*/  ISETP.NE.AND P5, PT, R7, R42, PT ;  /* 0x0000002a0700720c */ /* 0x000fe40003fa5270 */
[----:B------:R-:W-:Y:S02]  /*1cf10*/  LOP3.LUT R36, R36, 0x1, RZ, 0xc0, !PT ;  /* 0x0000000124247812 */ /* 0x000fe400078ec0ff */
[----:B------:R-:W-:Y:S02]  /*1cf20*/  @!P6 SEL R24, RZ, 0xffffffff, P1 ;  /* 0xffffffffff18e807 */ /* 0x000fe40000800000 */
[----:B------:R-:W-:Y:S02]  /*1cf30*/  SEL R25, RZ, 0xffffffff, P0 ;  /* 0xffffffffff197807 */ /* 0x000fe40000000000 */
[----:B------:R-:W-:-:S02]  /*1cf40*/  ISETP.NE.U32.AND P3, PT, R36, 0x1, PT ;  /* 0x000000012400780c */ /* 0x000fc40003f65070 */
[----:B------:R-:W-:Y:S02]  /*1cf50*/  ISETP.GE.U32.AND P1, PT, R8, R30, PT ;  /* 0x0000001e0800720c */ /* 0x000fe40003f26070 */
[----:B------:R-:W-:Y:S02]  /*1cf60*/  ISETP.GE.U32.AND P0, PT, R0, R32, PT ;  /* 0x000000200000720c */ /* 0x000fe40003f06070 */
[----:B------:R-:W-:Y:S02]  /*1cf70*/  ISETP.GE.AND P6, PT, R7, R42, PT ;  /* 0x0000002a0700720c */ /* 0x000fe40003fc6270 */
[----:B------:R-:W-:Y:S02]  /*1cf80*/  SEL R20, R20, R26, !P3 ;  /* 0x0000001a14147207 */ /* 0x000fe40005800000 */
[----:B------:R-:W-:Y:S02]  /*1cf90*/  SEL R21, R21, R27, !P3 ;  /* 0x0000001b15157207 */ /* 0x000fe40005800000 */
[----:B------:R-:W-:-:S02]  /*1cfa0*/  ISETP.GE.AND.EX P1, PT, R9, R31, PT, P1 ;  /* 0x0000001f0900720c */ /* 0x000fc40003f26310 */
[----:B------:R-:W-:Y:S02]  /*1cfb0*/  ISETP.GE.AND.EX P0, PT, R3, R33, PT, P0 ;  /* 0x000000210300720c */ /* 0x000fe40003f06300 */
[----:B------:R-:W-:Y:S02]  /*1cfc0*/  SEL R23, R23, R14, !P3 ;  /* 0x0000000e17177207 */ /* 0x000fe40005800000 */
[----:B------:R-:W-:Y:S02]  /*1cfd0*/  ISETP.GE.U32.AND P3, PT, R6, UR8, PT ;  /* 0x0000000806007c0c */ /* 0x000fe4000bf66070 */
[----:B------:R-:W-:Y:S02]  /*1cfe0*/  LOP3.LUT R24, R24, 0x1, RZ, 0xc0, !PT ;  /* 0x0000000118187812 */ /* 0x000fe400078ec0ff */
[----:B------:R-:W-:Y:S02]  /*1cff0*/  SEL R26, RZ, 0xffffffff, P6 ;  /* 0xffffffffff1a7807 */ /* 0x000fe40003000000 */
        /* <DEDUP_REMOVED lines=15> */
[----:B------:R-:W-:Y:S01]  /*1d0f0*/  SEL R7, R7, R42, !P1 ;  /* 0x0000002a07077207 */ /* 0x000fe20004800000 */
[----:B------:R-:W-:Y:S06]  /*1d100*/  @!P3 BRA `(.L_x_3617) ;  /* 0xfffffffc001cb947 */ /* 0x000fec000383ffff */
[----:B------:R-:W-:Y:S05]  /*1d110*/  BSYNC B1 ;  /* 0x0000000000017941 */ /* 0x000fea0003800000 */
.L_x_3616:
[----:B------:R-:W-:Y:S05]  /*1d120*/  BRA `(.L_x_3615) ;  /* 0x0000000400547947 */ /* 0x000fea0003800000 */
.L_x_3614:
        /* <DEDUP_REMOVED lines=27> */
.L_x_3618:
[----:B------:R-:W-:-:S04]  /*1d2e0*/  IMAD.IADD R6, R14, 0x1, R37 ;  /* 0x000000010e067824 */ /* 0x000fc800078e0225 */
[----:B0-----:R-:W-:-:S04]  /*1d2f0*/  IMAD R25, R6, R41, R17 ;  /* 0x0000002906197224 */ /* 0x001fc800078e0211 */
[----:B-1----:R-:W-:-:S05]  /*1d300*/  IMAD.WIDE.U32 R24, R25, 0x40, R34 ;  /* 0x0000004019187825 */ /* 0x002fca00078e0022 */
[----:B------:R-:W3:Y:S04]  /*1d310*/  LDG.E R6, desc[UR60][R24.64] ;  /* 0x0000003c18067981 */ /* 0x000ee8000c1e1900 */
[----:B------:R-:W4:Y:S04]  /*1d320*/  LDG.E.64 R26, desc[UR60][R24.64+0x8] ;  /* 0x0000083c181a7981 */ /* 0x000f28000c1e1b00 */
[----:B------:R-:W5:Y:S04]  /*1d330*/  LDG.E R38, desc[UR60][R24.64+0x10] ;  /* 0x0000103c18267981 */ /* 0x000f68000c1e1900 */
[----:B------:R-:W5:Y:S04]  /*1d340*/  LDG.E R40, desc[UR60][R24.64+0x20] ;  /* 0x0000203c18287981 */ /* 0x000f68000c1e1900 */
[----:B------:R-:W5:Y:S04]  /*1d350*/  LDG.E.64 R28, desc[UR60][R24.64+0x18] ;  /* 0x0000183c181c7981 */ /* 0x000f68000c1e1b00 */
[----:B------:R-:W5:Y:S04]  /*1d360*/  LDG.E.64 R30, desc[UR60][R24.64+0x28] ;  /* 0x0000283c181e7981 */ /* 0x000f68000c1e1b00 */
[----:B------:R-:W5:Y:S04]  /*1d370*/  LDG.E R42, desc[UR60][R24.64+0x30] ;  /* 0x0000303c182a7981 */ /* 0x000f68000c1e1900 */
[----:B------:R-:W5:Y:S01]  /*1d380*/  LDG.E.64 R32, desc[UR60][R24.64+0x38] ;  /* 0x0000383c18207981 */ /* 0x000f62000c1e1b00 */
[----:B--2---:R-:W-:Y:S01]  /*1d390*/  IMAD.IADD R37, R44, 0x1, R37 ;  /* 0x000000012c257824 */ /* 0x004fe200078e0225 */
[----:B---3--:R-:W-:-:S02]  /*1d3a0*/  ISETP.NE.AND P6, PT, R23, R6, PT ;  /* 0x000000061700720c */ /* 0x008fc40003fc5270 */
[----:B----4-:R-:W-:Y:S02]  /*1d3b0*/  ISETP.GE.U32.AND P3, PT, R20, R26, PT ;  /* 0x0000001a1400720c */ /* 0x010fe40003f66070 */
[----:B------:R-:W-:Y:S02]  /*1d3c0*/  ISETP.GE.AND P0, PT, R23, R6, PT ;  /* 0x000000061700720c */ /* 0x000fe40003f06270 */
[----:B------:R-:W-:Y:S02]  /*1d3d0*/  ISETP.GE.AND.EX P3, PT, R21, R27, PT, P3 ;  /* 0x0000001b1500720c */ /* 0x000fe40003f66330 */
[----:B-----5:R-:W-:Y:S02]  /*1d3e0*/  ISETP.NE.AND P5, PT, R15, R38, PT ;  /* 0x000000260f00720c */ /* 0x020fe40003fa5270 */
[----:B------:R-:W-:-:S03]  /*1d3f0*/  SEL R36, RZ, 0xffffffff, P0 ;  /* 0xffffffffff247807 */ /* 0x000fc60000000000 */
[----:B------:R-:W-:Y:S02]  /*1d400*/  @!P6 SEL R36, RZ, 0xffffffff, P3 ;  /* 0xffffffffff24e807 */ /* 0x000fe40001800000 */
[----:B------:R-:W-:Y:S02]  /*1d410*/  ISETP.NE.AND P3, PT, R11, R40, PT ;  /* 0x000000280b00720c */ /* 0x000fe40003f65270 */
[----:B------:R-:W-:Y:S02]  /*1d420*/  ISETP.GE.U32.AND P1, PT, R12, R28, PT ;  /* 0x0000001c0c00720c */ /* 0x000fe40003f26070 */
[----:B------:R-:W-:Y:S02]  /*1d430*/  ISETP.GE.AND P4, PT, R15, R38, PT ;  /* 0x000000260f00720c */ /* 0x000fe40003f86270 */
[----:B------:R-:W-:Y:S02]  /*1d440*/  ISETP.GE.U32.AND P0, PT, R8, R30, PT ;  /* 0x0000001e0800720c */ /* 0x000fe40003f06070 */
[----:B------:R-:W-:-:S02]  /*1d450*/  SEL R39, RZ, 0xffffffff, P4 ;  /* 0xffffffffff277807 */ /* 0x000fc40002000000 */
[----:B------:R-:W-:Y:S02]  /*1d460*/  ISETP.GE.AND.EX P1, PT, R13, R29, PT, P1 ;  /* 0x0000001d0d00720c */ /* 0x000fe40003f26310 */
[----:B------:R-:W-:Y:S02]  /*1d470*/  ISETP.NE.AND P6, PT, R7, R42, PT ;  /* 0x0000002a0700720c */ /* 0x000fe40003fc5270 */
[----:B------:R-:W-:Y:S02]  /*1d480*/  ISETP.GE.AND P4, PT, R11, R40, PT ;  /* 0x000000280b00720c */ /* 0x000fe40003f86270 */
[----:B------:R-:W-:Y:S02]  /*1d490*/  ISETP.GE.AND.EX P0, PT, R9, R31, PT, P0 ;  /* 0x0000001f0900720c */ /* 0x000fe40003f06300 */
[----:B------:R-:W-:Y:S02]  /*1d4a0*/  @!P5 SEL R39, RZ, 0xffffffff, P1 ;  /* 0xffffffffff27d807 */ /* 0x000fe40000800000 */
[----:B------:R-:W-:-:S02]  /*1d4b0*/  ISETP.GE.U32.AND P1, PT, R0, R32, PT ;  /* 0x000000200000720c */ /* 0x000fc40003f26070 */
[----:B------:R-:W-:Y:S02]  /*1d4c0*/  SEL R24, RZ, 0xffffffff, P4 ;  /* 0xffffffffff187807 */ /* 0x000fe40002000000 */
[----:B------:R-:W-:Y:S02]  /*1d4d0*/  @!P3 SEL R24, RZ, 0xffffffff, P0 ;  /* 0xffffffffff18b807 */ /* 0x000fe40000000000 */
[----:B------:R-:W-:Y:S02]  /*1d4e0*/  ISETP.GE.AND P5, PT, R7, R42, PT ;  /* 0x0000002a0700720c */ /* 0x000fe40003fa6270 */
[----:B------:R-:W-:Y:S02]  /*1d4f0*/  ISETP.GE.AND.EX P1, PT, R3, R33, PT, P1 ;  /* 0x000000210300720c */ /* 0x000fe40003f26310 */
[----:B------:R-:W-:Y:S02]  /*1d500*/  LOP3.LUT R24, R24, 0x1, RZ, 0xc0, !PT ;  /* 0x0000000118187812 */ /* 0x000fe400078ec0ff */
[----:B------:R-:W-:-:S02]  /*1d510*/  SEL R25, RZ, 0xffffffff, P5 ;  /* 0xffffffffff197807 */ /* 0x000fc40002800000 */
[----:B------:R-:W-:Y:S02]  /*1d520*/  @!P6 SEL R25, RZ, 0xffffffff, P1 ;  /* 0xffffffffff19e807 */ /* 0x000fe40000800000 */
[----:B------:R-:W-:-:S04]  /*1d530*/  ISETP.NE.U32.AND P1, PT, R24, 0x1, PT ;  /* 0x000000011800780c */ /* 0x000fc80003f25070 */
[----:B------:R-:W-:Y:S02]  /*1d540*/  SEL R8, R8, R30, !P1 ;  /* 0x0000001e08087207 */ /* 0x000fe40004800000 */
[----:B------:R-:W-:Y:S02]  /*1d550*/  SEL R9, R9, R31, !P1 ;  /* 0x0000001f09097207 */ /* 0x000fe40004800000 */
[----:B------:R-:W-:Y:S02]  /*1d560*/  SEL R11, R11, R40, !P1 ;  /* 0x000000280b0b7207 */ /* 0x000fe40004800000 */
[----:B------:R-:W-:Y:S02]  /*1d570*/  ISETP.GE.U32.AND P1, PT, R37, UR7, PT ;  /* 0x0000000725007c0c */ /* 0x000fe4000bf26070 */
[----:B------:R-:W-:Y:S02]  /*1d580*/  LOP3.LUT R39, R39, 0x1, RZ, 0xc0, !PT ;  /* 0x0000000127277812 */ /* 0x000fe400078ec0ff */
[----:B------:R-:W-:-:S02]  /*1d590*/  LOP3.LUT R36, R36, 0x1, RZ, 0xc0, !PT ;  /* 0x0000000124247812 */ /* 0x000fc400078ec0ff */
[----:B------:R-:W-:Y:S02]  /*1d5a0*/  ISETP.NE.U32.AND P0, PT, R39, 0x1, PT ;  /* 0x000000012700780c */ /* 0x000fe40003f05070 */
[----:B------:R-:W-:Y:S02]  /*1d5b0*/  LOP3.LUT R25, R25, 0x1, RZ, 0xc0, !PT ;  /* 0x0000000119197812 */ /* 0x000fe400078ec0ff */
        /* <DEDUP_REMOVED lines=12> */
.L_x_3615:
[----:B------:R-:W-:Y:S05]  /*1d680*/  BSYNC B0 ;  /* 0x0000000000007941 */ /* 0x000fea0003800000 */
.L_x_3613:
[----:B------:R-:W0:Y:S01]  /*1d690*/  LDC R6, c[0x0][RZ] ;  /* 0x00000000ff067b82 */ /* 0x000e220000000800 */
[----:B------:R-:W-:Y:S01]  /*1d6a0*/  UIADD3 UR4, UR4, 0x10, URZ ;  /* 0x0000001004047890 */ /* 0x000fe2000fffe03f */
[----:B------:R-:W-:Y:S01]  /*1d6b0*/  IMAD.MOV.U32 R24, RZ, RZ, R0 ;  /* 0x000000ffff187224 */ /* 0x000fe200078e0000 */
[----:B------:R-:W-:Y:S01]  /*1d6c0*/  ULDC UR6, c[0x0][0x4] ;  /* 0x0000010000067ab9 */ /* 0x000fe20000000800 */
[----:B------:R-:W-:Y:S01]  /*1d6d0*/  IMAD.MOV.U32 R25, RZ, RZ, R3 ;  /* 0x000000ffff197224 */ /* 0x000fe200078e0003 */
        /* <DEDUP_REMOVED lines=14> */
[----:B0-----:R-:W-:-:S07]  /*1d7c0*/  IMAD.U32 R25, RZ, RZ, UR5 ;  /* 0x00000005ff197e24 */ /* 0x001fce000f8e00ff */
.L_x_3622:
        /* <DEDUP_REMOVED lines=10> */
[----:B------:R-:W0:Y:S04]  /*1d870*/  LDS R34, [R32] ;  /* 0x0000000020227984 */ /* 0x000e280000000800 */
[----:B------:R-:W1:Y:S04]  /*1d880*/  LDS R36, [R32+0x10] ;  /* 0x0000100020247984 */ /* 0x000e680000000800 */
[----:B------:R-:W2:Y:S04]  /*1d890*/  LDS.64 R24, [R32+0x8] ;  /* 0x0000080020187984 */ /* 0x000ea80000000a00 */
[----:B------:R-:W3:Y:S04]  /*1d8a0*/  LDS.64 R26, [R32+0x18] ;  /* 0x00001800201a7984 */ /* 0x000ee80000000a00 */
[----:B------:R-:W4:Y:S04]  /*1d8b0*/  LDS R38, [R32+0x20] ;  /* 0x0000200020267984 */ /* 0x000f280000000800 */
[----:B------:R-:W5:Y:S04]  /*1d8c0*/  LDS R40, [R32+0x30] ;  /* 0x0000300020287984 */ /* 0x000f680000000800 */
[----:B------:R-:W5:Y:S04]  /*1d8d0*/  LDS.64 R30, [R32+0x38] ;  /* 0x00003800201e7984 */ /* 0x000f680000000a00 */
[----:B------:R5:W5:Y:S01]  /*1d8e0*/  LDS.64 R28, [R32+0x28] ;  /* 0x00002800201c7984 */ /* 0x000b620000000a00 */
[----:B0-----:R-:W-:-:S02]  /*1d8f0*/  ISETP.NE.AND P6, PT, R23, R34, PT ;  /* 0x000000221700720c */ /* 0x001fc40003fc5270 */
[----:B------:R-:W-:Y:S02]  /*1d900*/  ISETP.GE.AND P0, PT, R23, R34, PT ;  /* 0x000000221700720c */ /* 0x000fe40003f06270 */
[C---:B-1----:R-:W-:Y:S02]  /*1d910*/  ISETP.NE.AND P5, PT, R15.reuse, R36, PT ;  /* 0x000000240f00720c */ /* 0x042fe40003fa5270 */
[----:B------:R-:W-:Y:S02]  /*1d920*/  SEL R33, RZ, 0xffffffff, P0 ;  /* 0xffffffffff217807 */ /* 0x000fe40000000000 */
[----:B--2---:R-:W-:Y:S02]  /*1d930*/  ISETP.GE.U32.AND P1, PT, R20, R24, PT ;  /* 0x000000181400720c */ /* 0x004fe40003f26070 */
[----:B------:R-:W-:Y:S02]  /*1d940*/  ISETP.GE.AND P4, PT, R15, R36, PT ;  /* 0x000000240f00720c */ /* 0x000fe40003f86270 */
[----:B---3--:R-:W-:-:S02]  /*1d950*/  ISETP.GE.U32.AND P0, PT, R12, R26, PT ;  /* 0x0000001a0c00720c */ /* 0x008fc40003f06070 */
[----:B------:R-:W-:Y:S02]  /*1d960*/  ISETP.GE.AND.EX P1, PT, R21, R25, PT, P1 ;  /* 0x000000191500720c */ /* 0x000fe40003f26310 */
[----:B------:R-:W-:Y:S02]  /*1d970*/  ISETP.GE.AND.EX P0, PT, R13, R27, PT, P0 ;  /* 0x0000001b0d00720c */ /* 0x000fe40003f06300 */
[----:B------:R-:W-:Y:S02]  /*1d980*/  SEL R35, RZ, 0xffffffff, P4 ;  /* 0xffffffffff237807 */ /* 0x000fe40002000000 */
[----:B------:R-:W-:Y:S02]  /*1d990*/  @!P6 SEL R33, RZ, 0xffffffff, P1 ;  /* 0xffffffffff21e807 */ /* 0x000fe40000800000 */
[----:B------:R-:W-:Y:S02]  /*1d9a0*/  @!P5 SEL R35, RZ, 0xffffffff, P0 ;  /* 0xffffffffff23d807 */ /* 0x000fe40000000000 */
[----:B----4-:R-:W-:-:S02]  /*1d9b0*/  ISETP.GE.AND P6, PT, R11, R38, PT ;  /* 0x000000260b00720c */ /* 0x010fc40003fc6270 */
[----:B-----5:R-:W-:Y:S02]  /*1d9c0*/  ISETP.NE.AND P0, PT, R7, R40, PT ;  /* 0x000000280700720c */ /* 0x020fe40003f05270 */
[----:B------:R-:W-:Y:S02]  /*1d9d0*/  SEL R32, RZ, 0xffffffff, P6 ;  /* 0xffffffffff207807 */ /* 0x000fe40003000000 */
[----:B------:R-:W-:Y:S02]  /*1d9e0*/  ISETP.NE.AND P4, PT, R11, R38, PT ;  /* 0x000000260b00720c */ /* 0x000fe40003f85270 */
[----:B------:R-:W-:Y:S02]  /*1d9f0*/  ISETP.GE.U32.AND P6, PT, R0, R30, PT ;  /* 0x0000001e0000720c */ /* 0x000fe40003fc6070 */
[----:B------:R-:W-:Y:S02]  /*1da00*/  ISETP.GE.AND P5, PT, R7, R40, PT ;  /* 0x000000280700720c */ /* 0x000fe40003fa6270 */
[----:B------:R-:W-:-:S02]  /*1da10*/  ISETP.GE.AND.EX P6, PT, R3, R31, PT, P6 ;  /* 0x0000001f0300720c */ /* 0x000fc40003fc6360 */
[----:B------:R-:W-:Y:S02]  /*1da20*/  ISETP.GE.U32.AND P1, PT, R8, R28, PT ;  /* 0x0000001c0800720c */ /* 0x000fe40003f26070 */
[----:B------:R-:W-:Y:S02]  /*1da30*/  SEL R37, RZ, 0xffffffff, P5 ;  /* 0xffffffffff257807 */ /* 0x000fe40002800000 */
[----:B------:R-:W-:Y:S02]  /*1da40*/  LOP3.LUT R35, R35, 0x1, RZ, 0xc0, !PT ;  /* 0x0000000123237812 */ /* 0x000fe400078ec0ff */
[----:B------:R-:W-:Y:S02]  /*1da50*/  @!P0 SEL R37, RZ, 0xffffffff, P6 ;  /* 0xffffffffff258807 */ /* 0x000fe40003000000 */
[----:B------:R-:W-:Y:S02]  /*1da60*/  ISETP.GE.AND.EX P1, PT, R9, R29, PT, P1 ;  /* 0x0000001d0900720c */ /* 0x000fe40003f26310 */
[----:B------:R-:W-:-:S02]  /*1da70*/  ISETP.NE.U32.AND P0, PT, R35, 0x1, PT ;  /* 0x000000012300780c */ /* 0x000fc40003f05070 */
[----:B------:R-:W-:Y:S02]  /*1da80*/  LOP3.LUT R37, R37, 0x1, RZ, 0xc0, !PT ;  /* 0x0000000125257812 */ /* 0x000fe400078ec0ff */
[----:B------:R-:W-:Y:S02]  /*1da90*/  @!P4 SEL R32, RZ, 0xffffffff, P1 ;  /* 0xffffffffff20c807 */ /* 0x000fe40000800000 */
[----:B------:R-:W-:Y:S02]  /*1daa0*/  SEL R12, R12, R26, !P0 ;  /* 0x0000001a0c0c7207 */ /* 0x000fe40004000000 */
[----:B------:R-:W-:Y:S02]  /*1dab0*/  SEL R13, R13, R27, !P0 ;  /* 0x0000001b0d0d7207 */ /* 0x000fe40004000000 */
[----:B------:R-:W-:Y:S02]  /*1dac0*/  SEL R15, R15, R36, !P0 ;  /* 0x000000240f0f7207 */ /* 0x000fe40004000000 */
[----:B------:R-:W-:Y:S01]  /*1dad0*/  LOP3.LUT R33, R33, 0x1, RZ, 0xc0, !PT ;  /* 0x0000000121217812 */ /* 0x000fe200078ec0ff */
[----:B------:R0:W-:Y:S01]  /*1dae0*/  STS.64 [R14+0x18], R12 ;  /* 0x0000180c0e007388 */ /* 0x0001e20000000a00 */
[----:B------:R-:W-:-:S02]  /*1daf0*/  ISETP.NE.U32.AND P0, PT, R37, 0x1, PT ;  /* 0x000000012500780c */ /* 0x000fc40003f05070 */
[----:B------:R-:W-:Y:S01]  /*1db00*/  LOP3.LUT R32, R32, 0x1, RZ, 0xc0, !PT ;  /* 0x0000000120207812 */ /* 0x000fe200078ec0ff */
[----:B------:R0:W-:Y:S01]  /*1db10*/  STS [R14+0x10], R15 ;  /* 0x0000100f0e007388 */ /* 0x0001e20000000800 */
[----:B------:R-:W-:Y:S02]  /*1db20*/  ISETP.NE.U32.AND P5, PT, R33, 0x1, PT ;  /* 0x000000012100780c */ /* 0x000fe40003fa5070 */
[----:B------:R-:W-:Y:S02]  /*1db30*/  SEL R0, R0, R30, !P0 ;  /* 0x0000001e00007207 */ /* 0x000fe40004000000 */
[----:B------:R-:W-:Y:S02]  /*1db40*/  SEL R3, R3, R31, !P0 ;  /* 0x0000001f03037207 */ /* 0x000fe40004000000 */
[----:B------:R-:W-:Y:S02]  /*1db50*/  ISETP.NE.U32.AND P1, PT, R32, 0x1, PT ;  /* 0x000000012000780c */ /* 0x000fe40003f25070 */
[----:B------:R-:W-:Y:S01]  /*1db60*/  SEL R20, R20, R24, !P5 ;  /* 0x0000001814147207 */ /* 0x000fe20006800000 */
[----:B------:R-:W-:Y:S01]  /*1db70*/  IMAD.MOV.U32 R24, RZ, RZ, R0 ;  /* 0x000000ffff187224 */ /* 0x000fe200078e0000 */
        /* <DEDUP_REMOVED lines=13> */
.L_x_3621:
[----:B------:R-:W-:Y:S05]  /*1dc50*/  BSYNC B0 ;  /* 0x0000000000007941 */ /* 0x000fea0003800000 */
.L_x_3620:
[----:B0-----:R-:W-:Y:S01]  /*1dc60*/  IMAD.MOV.U32 R25, RZ, RZ, R39 ;  /* 0x000000ffff197224 */ /* 0x001fe200078e0027 */
[----:B------:R-:W-:Y:S06]  /*1dc70*/  @P3 BRA `(.L_x_3622) ;  /* 0xfffffff800d43947 */ /* 0x000fec000383ffff */
.L_x_3619:
        /* <DEDUP_REMOVED lines=15> */
[----:B------:R0:W-:Y:S04]  /*1dd70*/  STS [R14], R23 ;  /* 0x000000170e007388 */ /* 0x0001e80000000800 */
[----:B------:R0:W-:Y:S04]  /*1dd80*/  STS [R14+0x10], R15 ;  /* 0x0000100f0e007388 */ /* 0x0001e80000000800 */
[----:B------:R0:W-:Y:S04]  /*1dd90*/  STS [R14+0x20], R11 ;  /* 0x0000200b0e007388 */ /* 0x0001e80000000800 */
[----:B------:R0:W-:Y:S01]  /*1dda0*/  STS [R14+0x30], R7 ;  /* 0x000030070e007388 */ /* 0x0001e20000000800 */
[----:B------:R-:W-:Y:S05]  /*1ddb0*/  @!P0 BRA `(.L_x_3624) ;  /* 0x0000000400288947 */ /* 0x000fea0003800000 */
[----:B------:R-:W-:-:S07]  /*1ddc0*/  IMAD.MOV.U32 R32, RZ, RZ, R25 ;  /* 0x000000ffff207224 */ /* 0x000fce00078e0019 */
.L_x_3627:
[----:B------:R-:W-:Y:S01]  /*1ddd0*/  IMAD.IADD R25, R17, 0x1, R32 ;  /* 0x0000000111197824 */ /* 0x000fe200078e0220 */
[----:B------:R-:W-:Y:S04]  /*1dde0*/  BAR.SYNC.DEFER_BLOCKING 0x0 ;  /* 0x0000000000007b1d */ /* 0x000fe80000010000 */
[----:B------:R-:W-:Y:S02]  /*1ddf0*/  ISETP.GE.U32.AND P0, PT, R25, R6, PT ;  /* 0x000000061900720c */ /* 0x000fe40003f06070 */
[----:B------:R-:W-:Y:S02]  /*1de00*/  BSSY B0, `(.L_x_3625) ;  /* 0x0000041000007945 */ /* 0x000fe40003800000 */
[----:B------:R-:W-:-:S13]  /*1de10*/  ISETP.GE.U32.OR P0, PT, R17, R32, P0 ;  /* 0x000000201100720c */ /* 0x000fda0000706470 */
[----:B-1----:R-:W-:Y:S05]  /*1de20*/  @P0 BRA `(.L_x_3626) ;  /* 0x0000000000f80947 */ /* 0x002fea0003800000 */
[----:B0-----:R-:W-:-:S05]  /*1de30*/  IMAD R2, R32, 0x40, R14 ;  /* 0x0000004020027824 */ /* 0x001fca00078e020e */
        /* <DEDUP_REMOVED lines=19> */
[----:B------:R-:W-:Y:S02]  /*1df70*/  SEL R33, RZ, 0xffffffff, P0 ;  /* 0xffffffffff217807 */ /* 0x000fe40000000000 */
[----:B-----5:R-:W-:-:S02]  /*1df80*/  ISETP.NE.AND P5, PT, R11, R38, PT ;  /* 0x000000260b00720c */ /* 0x020fc40003fa5270 */
[----:B------:R-:W-:Y:S02]  /*1df90*/  @!P6 SEL R33, RZ, 0xffffffff, P3 ;  /* 0xffffffffff21e807 */ /* 0x000fe40001800000 */
[----:B------:R-:W-:Y:S02]  /*1dfa0*/  ISETP.GE.U32.AND P1, PT, R0, R30, PT ;  /* 0x0000001e0000720c */ /* 0x000fe40003f26070 */
[----:B------:R-:W-:Y:S02]  /*1dfb0*/  ISETP.GE.AND P6, PT, R11, R38, PT ;  /* 0x000000260b00720c */ /* 0x000fe40003fc6270 */
[----:B------:R-:W-:Y:S02]  /*1dfc0*/  ISETP.GE.U32.AND P0, PT, R8, R28, PT ;  /* 0x0000001c0800720c */ /* 0x000fe40003f06070 */
[----:B------:R-:W-:Y:S02]  /*1dfd0*/  LOP3.LUT R33, R33, 0x1, RZ, 0xc0, !PT ;  /* 0x0000000121217812 */ /* 0x000fe400078ec0ff */
[----:B------:R-:W-:-:S02]  /*1dfe0*/  ISETP.GE.AND P3, PT, R7, R40, PT ;  /* 0x000000280700720c */ /* 0x000fc40003f66270 */
[----:B------:R-:W-:Y:S02]  /*1dff0*/  ISETP.GE.AND.EX P1, PT, R3, R31, PT, P1 ;  /* 0x0000001f0300720c */ /* 0x000fe40003f26310 */
[----:B------:R-:W-:Y:S02]  /*1e000*/  SEL R2, RZ, 0xffffffff, P6 ;  /* 0xffffffffff027807 */ /* 0x000fe40003000000 */
        /* <DEDUP_REMOVED lines=8> */
[----:B------:R-:W-:Y:S02]  /*1e090*/  SEL R12, R12, R26, !P0 ;  /* 0x0000001a0c0c7207 */ /* 0x000fe40004000000 */
[----:B------:R-:W-:-:S02]  /*1e0a0*/  SEL R13, R13, R27, !P0 ;  /* 0x0000001b0d0d7207 */ /* 0x000fc40004000000 */
[----:B------:R-:W-:Y:S02]  /*1e0b0*/  SEL R15, R15, R36, !P0 ;  /* 0x000000240f0f7207 */ /* 0x000fe40004000000 */
[----:B------:R-:W-:Y:S01]  /*1e0c0*/  ISETP.NE.U32.AND P0, PT, R33, 0x1, PT ;  /* 0x000000012100780c */ /* 0x000fe20003f05070 */
[----:B------:R1:W-:Y:S01]  /*1e0d0*/  STS.64 [R14+0x18], R12 ;  /* 0x0000180c0e007388 */ /* 0x0003e20000000a00 */
[----:B------:R-:W-:Y:S02]  /*1e0e0*/  LOP3.LUT R2, R2, 0x1, RZ, 0xc0, !PT ;  /* 0x0000000102027812 */ /* 0x000fe400078ec0ff */
[----:B------:R-:W-:Y:S01]  /*1e0f0*/  SEL R0, R0, R30, !P0 ;  /* 0x0000001e00007207 */ /* 0x000fe20004000000 */
[----:B------:R1:W-:Y:S01]  /*1e100*/  STS [R14+0x10], R15 ;  /* 0x0000100f0e007388 */ /* 0x0003e20000000800 */
[----:B------:R-:W-:Y:S02]  /*1e110*/  ISETP.NE.U32.AND P1, PT, R2, 0x1, PT ;  /* 0x000000010200780c */ /* 0x000fe40003f25070 */
[----:B------:R-:W-:Y:S01]  /*1e120*/  SEL R20, R20, R24, !P6 ;  /* 0x0000001814147207 */ /* 0x000fe20007000000 */
[----:B------:R-:W-:Y:S01]  /*1e130*/  IMAD.MOV.U32 R2, RZ, RZ, R0 ;  /* 0x000000ffff027224 */ /* 0x000fe200078e0000 */
[----:B------:R-:W-:-:S02]  /*1e140*/  SEL R21, R21, R25, !P6 ;  /* 0x0000001915157207 */ /* 0x000fc40007000000 */
[----:B------:R-:W-:Y:S02]  /*1e150*/  SEL R23, R23, R34, !P6 ;  /* 0x0000002217177207 */ /* 0x000fe40007000000 */
[----:B------:R-:W-:Y:S01]  /*1e160*/  SEL R8, R8, R28, !P1 ;  /* 0x0000001c08087207 */ /* 0x000fe20004800000 */
[----:B------:R1:W-:Y:S01]  /*1e170*/  STS.64 [R14+0x8], R20 ;  /* 0x000008140e007388 */ /* 0x0003e20000000a00 */
[----:B------:R-:W-:Y:S02]  /*1e180*/  SEL R9, R9, R29, !P1 ;  /* 0x0000001d09097207 */ /* 0x000fe40004800000 */
[----:B------:R-:W-:Y:S01]  /*1e190*/  SEL R11, R11, R38, !P1 ;  /* 0x000000260b0b7207 */ /* 0x000fe20004800000 */
[----:B------:R1:W-:Y:S01]  /*1e1a0*/  STS [R14], R23 ;  /* 0x000000170e007388 */ /* 0x0003e20000000800 */
[----:B------:R-:W-:Y:S02]  /*1e1b0*/  SEL R3, R3, R31, !P0 ;  /* 0x0000001f03037207 */ /* 0x000fe40004000000 */
[----:B------:R-:W-:Y:S01]  /*1e1c0*/  SEL R7, R7, R40, !P0 ;  /* 0x0000002807077207 */ /* 0x000fe20004000000 */
[----:B------:R1:W-:Y:S04]  /*1e1d0*/  STS.64 [R14+0x28], R8 ;  /* 0x000028080e007388 */ /* 0x0003e80000000a00 */
[----:B------:R1:W-:Y:S04]  /*1e1e0*/  STS.64 [R14+0x38], R2 ;  /* 0x000038020e007388 */ /* 0x0003e80000000a00 */
[----:B------:R1:W-:Y:S04]  /*1e1f0*/  STS [R14+0x20], R11 ;  /* 0x0000200b0e007388 */ /* 0x0003e80000000800 */
[----:B------:R1:W-:Y:S02]  /*1e200*/  STS [R14+0x30], R7 ;  /* 0x000030070e007388 */ /* 0x0003e40000000800 */
.L_x_3626:
[----:B------:R-:W-:Y:S05]  /*1e210*/  BSYNC B0 ;  /* 0x0000000000007941 */ /* 0x000fea0003800000 */
.L_x_3625:
[----:B------:R-:W-:-:S04]  /*1e220*/  SHF.R.S32.HI R32, RZ, 0x1, R32 ;  /* 0x00000001ff207819 */ /* 0x000fc80000011420 */
[----:B------:R-:W-:-:S13]  /*1e230*/  ISETP.GE.AND P0, PT, R32, 0x20, PT ;  /* 0x000000202000780c */ /* 0x000fda0003f06270 */
[----:B------:R-:W-:Y:S05]  /*1e240*/  @P0 BRA `(.L_x_3627) ;  /* 0xfffffff800e00947 */ /* 0x000fea000383ffff */
[----:B------:R-:W-:-:S07]  /*1e250*/  IMAD.MOV.U32 R24, RZ, RZ, 0x20 ;  /* 0x00000020ff187424 */ /* 0x000fce00078e00ff */
.L_x_3624:
[----:B------:R-:W-:Y:S01]  /*1e260*/  BAR.SYNC.DEFER_BLOCKING 0x0 ;  /* 0x0000000000007b1d */ /* 0x000fe20000010000 */
[----:B------:R-:W-:-:S13]  /*1e270*/  ISETP.GE.AND P0, PT, R24, 0x2, PT ;  /* 0x000000021800780c */ /* 0x000fda0003f06270 */
[----:B------:R-:W-:Y:S05]  /*1e280*/  @!P0 BRA `(.L_x_3623) ;  /* 0x0000000000f08947 */ /* 0x000fea0003800000 */
[----:B01----:R-:W-:-:S07]  /*1e290*/  IMAD.MOV.U32 R2, RZ, RZ, 0x1 ;  /* 0x00000001ff027424 */ /* 0x003fce00078e00ff */
.L_x_3628:
        /* <DEDUP_REMOVED lines=18> */
[----:B-----5:R-:W-:Y:S02]  /*1e3c0*/  ISETP.GE.AND.EX P0, PT, R13, R28, PT, P0 ;  /* 0x0000001c0d00720c */ /* 0x020fe40003f06300 */
[----:B------:R-:W-:Y:S02]  /*1e3d0*/  SEL R25, RZ, 0xffffffff, P3 ;  /* 0xffffffffff197807 */ /* 0x000fe40001800000 */
[----:B------:R-:W-:Y:S02]  /*1e3e0*/  @P1 SEL R25, RZ, 0xffffffff, P5 ;  /* 0xffffffffff191807 */ /* 0x000fe40002800000 */
[----:B------:R-:W-:Y:S02]  /*1e3f0*/  SEL R29, RZ, 0xffffffff, P0 ;  /* 0xffffffffff1d7807 */ /* 0x000fe40000000000 */
[----:B------:R-:W-:Y:S01]  /*1e400*/  ISETP.GE.U32.AND P3, PT, R8, R31, PT ;  /* 0x0000001f0800720c */ /* 0x000fe20003f66070 */
[----:B----4-:R-:W-:Y:S01]  /*1e410*/  IMAD.SHL.U32 R2, R2, 0x2, RZ ;  /* 0x0000000202027824 */ /* 0x010fe200078e00ff */
[----:B0-----:R-:W-:-:S02]  /*1e420*/  ISETP.NE.AND P6, PT, R11, R30, PT ;  /* 0x0000001e0b00720c */ /* 0x001fc40003fc5270 */
[----:B-1----:R-:W-:Y:S02]  /*1e430*/  ISETP.GE.U32.AND P1, PT, R0, R35, PT ;  /* 0x000000230000720c */ /* 0x002fe40003f26070 */
[----:B------:R-:W-:Y:S02]  /*1e440*/  ISETP.GE.AND P0, PT, R15, R26, PT ;  /* 0x0000001a0f00720c */ /* 0x000fe40003f06270 */
[----:B--2---:R-:W-:Y:S02]  /*1e450*/  ISETP.NE.AND P5, PT, R7, R34, PT ;  /* 0x000000220700720c */ /* 0x004fe40003fa5270 */
[----:B------:R-:W-:Y:S02]  /*1e460*/  LOP3.LUT R25, R25, 0x1, RZ, 0xc0, !PT ;  /* 0x0000000119197812 */ /* 0x000fe400078ec0ff */
[----:B---3--:R-:W-:Y:S02]  /*1e470*/  ISETP.GE.AND.EX P3, PT, R9, R32, PT, P3 ;  /* 0x000000200900720c */ /* 0x008fe40003f66330 */
[----:B------:R-:W-:-:S02]  /*1e480*/  @P4 SEL R29, RZ, 0xffffffff, P0 ;  /* 0xffffffffff1d4807 */ /* 0x000fc40000000000 */
[----:B------:R-:W-:Y:S02]  /*1e490*/  ISETP.GE.AND.EX P1, PT, R3, R36, PT, P1 ;  /* 0x000000240300720c */ /* 0x000fe40003f26310 */
[----:B------:R-:W-:Y:S02]  /*1e4a0*/  ISETP.NE.U32.AND P0, PT, R25, 0x1, PT ;  /* 0x000000011900780c */ /* 0x000fe40003f05070 */
[----:B------:R-:W-:Y:S02]  /*1e4b0*/  SEL R33, RZ, 0xffffffff, P3 ;  /* 0xffffffffff217807 */ /* 0x000fe40001800000 */
[----:B------:R-:W-:Y:S02]  /*1e4c0*/  SEL R37, RZ, 0xffffffff, P1 ;  /* 0xffffffffff257807 */ /* 0x000fe40000800000 */
[----:B------:R-:W-:Y:S02]  /*1e4d0*/  ISETP.GE.AND P3, PT, R11, R30, PT ;  /* 0x0000001e0b00720c */ /* 0x000fe40003f66270 */
[----:B------:R-:W-:-:S02]  /*1e4e0*/  ISETP.GE.AND P1, PT, R7, R34, PT ;  /* 0x000000220700720c */ /* 0x000fc40003f26270 */
[----:B------:R-:W-:Y:S02]  /*1e4f0*/  SEL R20, R20, R17, !P0 ;  /* 0x0000001114147207 */ /* 0x000fe40004000000 */
[----:B------:R-:W-:Y:S02]  /*1e500*/  SEL R21, R21, R14, !P0 ;  /* 0x0000000e15157207 */ /* 0x000fe40004000000 */
[----:B------:R-:W-:Y:S02]  /*1e510*/  SEL R23, R23, R6, !P0 ;  /* 0x0000000617177207 */ /* 0x000fe40004000000 */
[----:B------:R-:W-:Y:S02]  /*1e520*/  ISETP.GE.AND P0, PT, R2, R24, PT ;  /* 0x000000180200720c */ /* 0x000fe40003f06270 */
        /* <DEDUP_REMOVED lines=18> */
.L_x_3623:
[----:B------:R-:W-:Y:S05]  /*1e650*/  @!P2 EXIT ;  /* 0x000000000000a94d */ /* 0x000fea0003800000 */
[----:B------:R-:W-:Y:S01]  /*1e660*/  ULDC.U8 UR4, c[0x0][0x630] ;  /* 0x00018c0000047ab9 */ /* 0x000fe20000000000 */
[----:B------:R-:W-:Y:S02]  /*1e670*/  ISETP.NE.U32.AND P0, PT, R4, RZ, PT ;  /* 0x000000ff0400720c */ /* 0x000fe40003f05070 */
[----:B------:R-:W-:Y:S02]  /*1e680*/  ISETP.NE.AND P1, PT, RZ, UR4, PT ;  /* 0x00000004ff007c0c */ /* 0x000fe4000bf25270 */
[----:B------:R-:W-:-:S11]  /*1e690*/  ISETP.NE.AND.EX P0, PT, R10, RZ, PT, P0 ;  /* 0x000000ff0a00720c */ /* 0x000fd60003f05300 */
[----:B------:R-:W-:Y:S05]  /*1e6a0*/  @!P1 BRA `(.L_x_3629) ;  /* 0x0000000000249947 */ /* 0x000fea0003800000 */
[----:B------:R-:W-:Y:S02]  /*1e6b0*/  ULDC.64 UR4, c[0x0][0x628] ;  /* 0x00018a0000047ab9 */ /* 0x000fe40000000a00 */
[----:B01----:R-:W-:Y:S02]  /*1e6c0*/  IADD3 R20, P2, R20, UR4, RZ ;  /* 0x0000000414147c10 */ /* 0x003fe4000ff5e0ff */
[----:B------:R-:W-:Y:S02]  /*1e6d0*/  IADD3 R12, P3, R12, UR4, RZ ;  /* 0x000000040c0c7c10 */ /* 0x000fe4000ff7e0ff */
[----:B------:R-:W-:Y:S02]  /*1e6e0*/  IADD3 R8, P4, R8, UR4, RZ ;  /* 0x0000000408087c10 */ /* 0x000fe4000ff9e0ff */
[----:B------:R-:W-:Y:S02]  /*1e6f0*/  IADD3 R0, P5, R0, UR4, RZ ;  /* 0x0000000400007c10 */ /* 0x000fe4000ffbe0ff */
[----:B------:R-:W-:-:S02]  /*1e700*/  IADD3.X R21, R21, UR5, RZ, P2, !PT ;  /* 0x0000000515157c10 */ /* 0x000fc400097fe4ff */
[----:B------:R-:W-:Y:S02]  /*1e710*/  IADD3.X R13, R13, UR5, RZ, P3, !PT ;  /* 0x000000050d0d7c10 */ /* 0x000fe40009ffe4ff */
[----:B------:R-:W-:Y:S02]  /*1e720*/  IADD3.X R9, R9, UR5, RZ, P4, !PT ;  /* 0x0000000509097c10 */ /* 0x000fe4000a7fe4ff */
[----:B------:R-:W-:-:S07]  /*1e730*/  IADD3.X R3, R3, UR5, RZ, P5, !PT ;  /* 0x0000000503037c10 */ /* 0x000fce000affe4ff */
.L_x_3629:
[----:B------:R-:W-:Y:S05]  /*1e740*/  @!P0 BRA `(.L_x_3630) ;  /* 0x0000000800908947 */ /* 0x000fea0003800000 */
[----:B------:R-:W-:Y:S02]  /*1e750*/  ULDC.U8 UR4, c[0x0][0x631] ;  /* 0x00018c4000047ab9 */ /* 0x000fe40000000000 */
[----:B------:R-:W-:Y:S01]  /*1e760*/  ISETP.NE.AND P3, PT, RZ, UR4, PT ;  /* 0x00000004ff007c0c */ /* 0x000fe2000bf65270 */
[----:B------:R-:W-:-:S12]  /*1e770*/  @!P1 BRA `(.L_x_3631) ;  /* 0x0000000000d09947 */ /* 0x000fd80003800000 */
[----:B------:R-:W2:Y:S04]  /*1e780*/  LDG.E R10, desc[UR60][R4.64+0x10] ;  /* 0x0000103c040a7981 */ /* 0x000ea8000c1e1900 */
[----:B01----:R-:W3:Y:S04]  /*1e790*/  LDG.E R2, desc[UR60][R4.64] ;  /* 0x0000003c04027981 */ /* 0x003ee8000c1e1900 */
[----:B------:R-:W4:Y:S04]  /*1e7a0*/  LDG.E.64 R26, desc[UR60][R4.64+0x18] ;  /* 0x0000183c041a7981 */ /* 0x000f28000c1e1b00 */
[----:B------:R-:W5:Y:S04]  /*1e7b0*/  LDG.E.64 R24, desc[UR60][R4.64+0x8] ;  /* 0x0000083c04187981 */ /* 0x000f68000c1e1b00 */
[----:B------:R-:W5:Y:S04]  /*1e7c0*/  LDG.E R32, desc[UR60][R4.64+0x20] ;  /* 0x0000203c04207981 */ /* 0x000f68000c1e1900 */
[----:B------:R-:W5:Y:S04]  /*1e7d0*/  LDG.E R34, desc[UR60][R4.64+0x30] ;  /* 0x0000303c04227981 */ /* 0x000f68000c1e1900 */
[----:B------:R-:W5:Y:S04]  /*1e7e0*/  LDG.E.64 R28, desc[UR60][R4.64+0x28] ;  /* 0x0000283c041c7981 */ /* 0x000f68000c1e1b00 */
[----:B------:R-:W5:Y:S01]  /*1e7f0*/  LDG.E.64 R30, desc[UR60][R4.64+0x38] ;  /* 0x0000383c041e7981 */ /* 0x000f62000c1e1b00 */
[----:B--2---:R-:W-:-:S02]  /*1e800*/  ISETP.NE.AND P4, PT, R10, R15, PT ;  /* 0x0000000f0a00720c */ /* 0x004fc40003f85270 */
[----:B---3--:R-:W-:Y:S02]  /*1e810*/  ISETP.NE.AND P6, PT, R2, R23, PT ;  /* 0x000000170200720c */ /* 0x008fe40003fc5270 */
[----:B----4-:R-:W-:Y:S02]  /*1e820*/  ISETP.GE.U32.AND P1, PT, R26, R12, PT ;  /* 0x0000000c1a00720c */ /* 0x010fe40003f26070 */
[----:B------:R-:W-:Y:S02]  /*1e830*/  ISETP.GE.AND P5, PT, R10, R15, PT ;  /* 0x0000000f0a00720c */ /* 0x000fe40003fa6270 */
[----:B-----5:R-:W-:Y:S02]  /*1e840*/  ISETP.GE.U32.AND P2, PT, R24, R20, PT ;  /* 0x000000141800720c */ /* 0x020fe40003f46070 */
[----:B------:R-:W-:Y:S02]  /*1e850*/  ISETP.GE.AND.EX P1, PT, R27, R13, PT, P1 ;  /* 0x0000000d1b00720c */ /* 0x000fe40003f26310 */
[----:B------:R-:W-:-:S02]  /*1e860*/  ISETP.GE.AND P0, PT, R2, R23, PT ;  /* 0x000000170200720c */ /* 0x000fc40003f06270 */
[----:B------:R-:W-:Y:S02]  /*1e870*/  SEL R14, RZ, 0xffffffff, P5 ;  /* 0xffffffffff0e7807 */ /* 0x000fe40002800000 */
[----:B------:R-:W-:Y:S02]  /*1e880*/  ISETP.GE.AND.EX P2, PT, R25, R21, PT, P2 ;  /* 0x000000151900720c */ /* 0x000fe40003f46320 */
[----:B------:R-:W-:Y:S02]  /*1e890*/  @!P4 SEL R14, RZ, 0xffffffff, P1 ;  /* 0xffffffffff0ec807 */ /* 0x000fe40000800000 */
[----:B------:R-:W-:Y:S02]  /*1e8a0*/  ISETP.NE.AND P5, PT, R32, R11, PT ;  /* 0x0000000b2000720c */ /* 0x000fe40003fa5270 */
[----:B------:R-:W-:Y:S02]  /*1e8b0*/  ISETP.NE.AND P4, PT, R34, R7, PT ;  /* 0x000000072200720c */ /* 0x000fe40003f85270 */
        /* <DEDUP_REMOVED lines=32> */
.L_x_3631:
[----:B0-----:R-:W-:Y:S02]  /*1eac0*/  IMAD.MOV.U32 R24, RZ, RZ, R20 ;  /* 0x000000ffff187224 */ /* 0x001fe400078e0014 */
[----:B------:R-:W-:Y:S02]  /*1ead0*/  IMAD.MOV.U32 R25, RZ, RZ, R21 ;  /* 0x000000ffff197224 */ /* 0x000fe400078e0015 */
[----:B------:R-:W-:Y:S02]  /*1eae0*/  IMAD.MOV.U32 R26, RZ, RZ, R12 ;  /* 0x000000ffff1a7224 */ /* 0x000fe400078e000c */
[----:B------:R-:W-:Y:S02]  /*1eaf0*/  IMAD.MOV.U32 R27, RZ, RZ, R13 ;  /* 0x000000ffff1b7224 */ /* 0x000fe400078e000d */
[----:B------:R-:W-:Y:S02]  /*1eb00*/  IMAD.MOV.U32 R28, RZ, RZ, R8 ;  /* 0x000000ffff1c7224 */ /* 0x000fe400078e0008 */
[----:B------:R-:W-:-:S02]  /*1eb10*/  IMAD.MOV.U32 R29, RZ, RZ, R9 ;  /* 0x000000ffff1d7224 */ /* 0x000fc400078e0009 */
        /* <DEDUP_REMOVED lines=11> */
[----:B-1----:R0:W1:Y:S01]  /*1ebd0*/  LDC.64 R2, c[0x4][R0] ;  /* 0x0100000000027b82 */ /* 0x0020620000000a00 */
        /* <DEDUP_REMOVED lines=11> */
.L_x_3633:
        /* <DEDUP_REMOVED lines=22> */
.L_x_3634:
        /* <DEDUP_REMOVED lines=22> */
.L_x_3635:
        /* <DEDUP_REMOVED lines=22> */
.L_x_3636:
[----:B------:R-:W-:Y:S02]  /*1f0b0*/  ULDC.64 UR4, c[0x0][0x600] ;  /* 0x0001800000047ab9 */ /* 0x000fe40000000a00 */
[----:B------:R-:W-:-:S05]  /*1f0c0*/  IADD3 R16, P0, R16, UR4, RZ ;  /* 0x0000000410107c10 */ /* 0x000fca000ff1e0ff */
[----:B------:R-:W-:-:S05]  /*1f0d0*/  IMAD.X R17, RZ, RZ, UR5, P0 ;  /* 0x00000005ff117e24 */ /* 0x000fca00080e06ff */
[----:B------:R-:W-:Y:S01]  /*1f0e0*/  STG.E.64 desc[UR60][R16.64], R30 ;  /* 0x0000001e10007986 */ /* 0x000fe2000c101b3c */
[----:B------:R-:W-:Y:S05]  /*1f0f0*/  EXIT ;  /* 0x000000000000794d */ /* 0x000fea0003800000 */
.L_x_3632:
        /* <DEDUP_REMOVED lines=9> */
.L_x_3630:
        /* <DEDUP_REMOVED lines=17> */
.L_x_3638:
[----:B------:R-:W-:Y:S02]  /*1f2a0*/  CS2R R20, SRZ ;  /* 0x0000000000147805 */ /* 0x000fe4000001ff00 */
[----:B------:R-:W-:Y:S02]  /*1f2b0*/  CS2R R12, SRZ ;  /* 0x00000000000c7805 */ /* 0x000fe4000001ff00 */
[----:B------:R-:W-:Y:S01]  /*1f2c0*/  CS2R R8, SRZ ;  /* 0x0000000000087805 */ /* 0x000fe2000001ff00 */
[----:B------:R-:W-:Y:S02]  /*1f2d0*/  IMAD.MOV.U32 R0, RZ, RZ, RZ ;  /* 0x000000ffff007224 */ /* 0x000fe400078e00ff */
[----:B------:R-:W-:-:S07]  /*1f2e0*/  IMAD.MOV.U32 R3, RZ, RZ, RZ ;  /* 0x000000ffff037224 */ /* 0x000fce00078e00ff */
.L_x_3637:
[----:B------:R-:W-:Y:S01]  /*1f2f0*/  ULDC.U8 UR4, c[0x0][0x631] ;  /* 0x00018c4000047ab9 */ /* 0x000fe20000000000 */
[----:B0-----:R-:W-:Y:S01]  /*1f300*/  IMAD.MOV.U32 R24, RZ, RZ, R20 ;  /* 0x000000ffff187224 */ /* 0x001fe200078e0014 */
[----:B------:R-:W-:Y:S01]  /*1f310*/  ISETP.NE.AND P0, PT, RZ, UR4, PT ;  /* 0x00000004ff007c0c */ /* 0x000fe2000bf05270 */
        /* <DEDUP_REMOVED lines=28> */
.L_x_3640:
        /* <DEDUP_REMOVED lines=22> */
.L_x_3641:
        /* <DEDUP_REMOVED lines=22> */
.L_x_3642:
        /* <DEDUP_REMOVED lines=22> */
.L_x_3643:
[----:B------:R-:W-:Y:S02]  /*1f900*/  ULDC.64 UR4, c[0x0][0x600] ;  /* 0x0001800000047ab9 */ /* 0x000fe40000000a00 */
[----:B------:R-:W-:-:S05]  /*1f910*/  IADD3 R16, P0, R16, UR4, RZ ;  /* 0x0000000410107c10 */ /* 0x000fca000ff1e0ff */
[----:B------:R-:W-:-:S05]  /*1f920*/  IMAD.X R17, RZ, RZ, UR5, P0 ;  /* 0x00000005ff117e24 */ /* 0x000fca00080e06ff */
[----:B------:R-:W-:Y:S01]  /*1f930*/  STG.E.64 desc[UR60][R16.64], R30 ;  /* 0x0000001e10007986 */ /* 0x000fe2000c101b3c */
[----:B------:R-:W-:Y:S05]  /*1f940*/  EXIT ;  /* 0x000000000000794d */ /* 0x000fea0003800000 */
.L_x_3639:
[----:B-1----:R-:W-:Y:S01]  /*1f950*/  MOV R2, 0x0 ;  /* 0x0000000000027802 */ /* 0x002fe20000000f00 */
        /* <DEDUP_REMOVED lines=15> */
.L_x_3644:
        /* <DEDUP_REMOVED lines=15> */
.L_x_3645:
        /* <DEDUP_REMOVED lines=15> */
.L_x_3646:
        /* <DEDUP_REMOVED lines=15> */
.L_x_3647:
[----:B------:R-:W-:Y:S05]  /*1fd20*/  EXIT ;  /* 0x000000000000794d */ /* 0x000fea0003800000 */
.L_x_3602:
        /* <DEDUP_REMOVED lines=25> */
.L_x_3648:
        /* <DEDUP_REMOVED lines=56> */
.L_x_3650:
        /* <DEDUP_REMOVED lines=26> */
.L_x_3652:
        /* <DEDUP_REMOVED lines=22> */
.L_x_3653:
        /* <DEDUP_REMOVED lines=22> */
.L_x_3654:
        /* <DEDUP_REMOVED lines=22> */
.L_x_3655:
[----:B------:R-:W-:Y:S02]  /*20800*/  ULDC.64 UR4, c[0x0][0x600] ;  /* 0x0001800000047ab9 */ /* 0x000fe40000000a00 */
[----:B------:R-:W-:-:S05]  /*20810*/  IADD3 R16, P0, R16, UR4, RZ ;  /* 0x0000000410107c10 */ /* 0x000fca000ff1e0ff */
[----:B------:R-:W-:-:S05]  /*20820*/  IMAD.X R17, RZ, RZ, UR5, P0 ;  /* 0x00000005ff117e24 */ /* 0x000fca00080e06ff */
[----:B------:R-:W-:Y:S01]  /*20830*/  STG.E.64 desc[UR60][R16.64], R22 ;  /* 0x0000001610007986 */ /* 0x000fe2000c101b3c */
[----:B------:R-:W-:Y:S05]  /*20840*/  EXIT ;  /* 0x000000000000794d */ /* 0x000fea0003800000 */
.L_x_3651:
        /* <DEDUP_REMOVED lines=9> */
.L_x_3649:
        /* <DEDUP_REMOVED lines=17> */
.L_x_3657:
[----:B------:R-:W-:Y:S02]  /*209f0*/  CS2R R8, SRZ ;  /* 0x0000000000087805 */ /* 0x000fe4000001ff00 */
[----:B------:R-:W-:Y:S01]  /*20a00*/  CS2R R40, SRZ ;  /* 0x0000000000287805 */ /* 0x000fe2000001ff00 */
[----:B------:R-:W-:Y:S02]  /*20a10*/  IMAD.MOV.U32 R0, RZ, RZ, RZ ;  /* 0x000000ffff007224 */ /* 0x000fe400078e00ff */
[----:B------:R-:W-:Y:S02]  /*20a20*/  IMAD.MOV.U32 R3, RZ, RZ, RZ ;  /* 0x000000ffff037224 */ /* 0x000fe400078e00ff */
[----:B------:R-:W-:Y:S02]  /*20a30*/  IMAD.MOV.U32 R6, RZ, RZ, RZ ;  /* 0x000000ffff067224 */ /* 0x000fe400078e00ff */
[----:B------:R-:W-:-:S07]  /*20a40*/  IMAD.MOV.U32 R57, RZ, RZ, RZ ;  /* 0x000000ffff397224 */ /* 0x000fce00078e00ff */
.L_x_3656:
        /* <DEDUP_REMOVED lines=28> */
.L_x_3659:
        /* <DEDUP_REMOVED lines=22> */
.L_x_3660:
        /* <DEDUP_REMOVED lines=22> */
.L_x_3661:
        /* <DEDUP_REMOVED lines=22> */
.L_x_3662:
[----:B------:R-:W-:Y:S02]  /*21030*/  ULDC.64 UR4, c[0x0][0x600] ;  /* 0x0001800000047ab9 */ /* 0x000fe40000000a00 */
[----:B------:R-:W-:-:S05]  /*21040*/  IADD3 R16, P0, R16, UR4, RZ ;  /* 0x0000000410107c10 */ /* 0x000fca000ff1e0ff */
[----:B------:R-:W-:-:S05]  /*21050*/  IMAD.X R17, RZ, RZ, UR5, P0 ;  /* 0x00000005ff117e24 */ /* 0x000fca00080e06ff */
[----:B------:R-:W-:Y:S01]  /*21060*/  STG.E.64 desc[UR60][R16.64], R22 ;  /* 0x0000001610007986 */ /* 0x000fe2000c101b3c */
[----:B------:R-:W-:Y:S05]  /*21070*/  EXIT ;  /* 0x000000000000794d */ /* 0x000fea0003800000 */
.L_x_3658:
        /* <DEDUP_REMOVED lines=16> */
.L_x_3663:
        /* <DEDUP_REMOVED lines=15> */
.L_x_3664:
        /* <DEDUP_REMOVED lines=15> */
.L_x_3665:
        /* <DEDUP_REMOVED lines=15> */
.L_x_3666:
[----:B------:R-:W-:Y:S05]  /*21450*/  EXIT ;  /* 0x000000000000794d */ /* 0x000fea0003800000 */
        .weak           $__internal_28_$__cuda_sm20_div_u64
        .type           $__internal_28_$__cuda_sm20_div_u64,@function
        .size           $__internal_28_$__cuda_sm20_div_u64,($__internal_29_$__cuda_sm20_rem_u64 - $__internal_28_$__cuda_sm20_div_u64)
$__internal_28_$__cuda_sm20_div_u64:
        /* <DEDUP_REMOVED lines=60> */
[----:B------:R-:W-:Y:S02]  /*21820*/  ISETP.NE.U32.AND P1, PT, R4, RZ, PT ;  /* 0x000000ff0400720c */ /* 0x000fe40003f25070 */
[----:B------:R-:W-:-:S02]  /*21830*/  ISETP.GE.U32.AND.EX P0, PT, R26, R5, PT, P0 ;  /* 0x000000051a00720c */ /* 0x000fc40003f06100 */
[----:B------:R-:W-:Y:S02]  /*21840*/  ISETP.NE.AND.EX P1, PT, R5, RZ, PT, P1 ;  /* 0x000000ff0500720c */ /* 0x000fe40003f25310 */
[----:B------:R-:W-:Y:S01]  /*21850*/  SEL R14, R14, R21, P0 ;  /* 0x000000150e0e7207 */ /* 0x000fe20000000000 */
[----:B------:R-:W-:Y:S01]  /*21860*/  IMAD.MOV.U32 R21, RZ, RZ, 0x0 ;  /* 0x00000000ff157424 */ /* 0x000fe200078e00ff */
[----:B------:R-:W-:Y:S01]  /*21870*/  SEL R25, R25, R20, P0 ;  /* 0x0000001419197207 */ /* 0x000fe20000000000 */
[----:B------:R-:W-:Y:S01]  /*21880*/  IMAD.MOV.U32 R20, RZ, RZ, R12 ;  /* 0x000000ffff147224 */ /* 0x000fe200078e000c */
[----:B------:R-:W-:Y:S02]  /*21890*/  SEL R14, R14, 0xffffffff, P1 ;  /* 0xffffffff0e0e7807 */ /* 0x000fe40000800000 */
[----:B------:R-:W-:Y:S01]  /*218a0*/  SEL R25, R25, 0xffffffff, P1 ;  /* 0xffffffff19197807 */ /* 0x000fe20000800000 */
[----:B------:R-:W-:Y:S06]  /*218b0*/  RET.REL.NODEC R20 `(_ZN2at6native13reduce_kernelILi128ELi4ENS0_8ReduceOpIiNS0_9ArgMinOpsIiEEjlLi4ELi4EEEEEvT1_) ;  /* 0xfffffde414d07950 */ /* 0x000fec0003c3ffff */
        .weak           $__internal_29_$__cuda_sm20_rem_u64
        .type           $__internal_29_$__cuda_sm20_rem_u64,@function
        .size           $__internal_29_$__cuda_sm20_rem_u64,(.L_x_6986 - $__internal_29_$__cuda_sm20_rem_u64)
$__internal_29_$__cuda_sm20_rem_u64:
        /* <DEDUP_REMOVED lines=63> */
[----:B------:R-:W-:Y:S06]  /*21cb0*/  RET.REL.NODEC R10 `(_ZN2at6native13reduce_kernelILi128ELi4ENS0_8ReduceOpIiNS0_9ArgMinOpsIiEEjlLi4ELi4EEEEEvT1_) ;  /* 0xfffffde00ad07950 */ /* 0x000fec0003c3ffff */
.L_x_3667:
        /* <DEDUP_REMOVED lines=12> */
.L_x_6986:


//--------------------- .text._ZN2at6native13reduce_kernelILi512ELi1ENS0_8ReduceOpIaNS0_9ArgMinOpsIaEEjlLi4ELi4EEEEEvT1_ --------------------------
	.section	.text._ZN2at6native13reduce_kernelILi512ELi1ENS0_8ReduceOpIaNS0_9ArgMinOpsIaEEjlLi4ELi4EEEEEvT1_,"ax",@progbits
	.align	128
        .global         _ZN2at6native13reduce_kernelILi512ELi1ENS0_8ReduceOpIaNS0_9ArgMinOpsIaEEjlLi4ELi4EEEEEvT1_
        .type           _ZN2at6native13reduce_kernelILi512ELi1ENS0_8ReduceOpIaNS0_9ArgMinOpsIaEEjlLi4ELi4EEEEEvT1_,@function
        .size           _ZN2at6native13reduce_kernelILi512ELi1ENS0_8ReduceOpIaNS0_9ArgMinOpsIaEEjlLi4ELi4EEEEEvT1_,(.L_x_6988 - _ZN2at6native13reduce_kernelILi512ELi1ENS0_8ReduceOpIaNS0_9ArgMinOpsIaEEjlLi4ELi4EEEEEvT1_)
        .other          _ZN2at6native13reduce_kernelILi512ELi1ENS0_8ReduceOpIaNS0_9ArgMinOpsIaEEjlLi4ELi4EEEEEvT1_,@"STO_CUDA_ENTRY STV_DEFAULT"
_ZN2at6native13reduce_kernelILi512ELi1ENS0_8ReduceOpIaNS0_9ArgMinOpsIaEEjlLi4ELi4EEEEEvT1_:
.text._ZN2at6native13reduce_kernelILi512ELi1ENS0_8ReduceOpIaNS0_9ArgMinOpsIaEEjlLi4ELi4EEEEEvT1_:
        /* <DEDUP_REMOVED lines=293> */
.L_x_3668:
[----:B------:R-:W-:Y:S01]  /*1250*/  ULDC UR4, c[0x0][0x22c] ;  /* 0x00008b0000047ab9 */ /* 0x000fe20000000800 */
[----:B------:R-:W-:Y:S01]  /*1260*/  ULDC.64 UR36, c[0x0][0x208] ;  /* 0x0000820000247ab9 */ /* 0x000fe20000000a00 */
[----:B------:R-:W-:Y:S01]  /*1270*/  IMAD.U32 R13, RZ, RZ, UR4 ;  /* 0x00000004ff0d7e24 */ /* 0x000fe2000f8e00ff */
[----:B------:R-:W-:Y:S01]  /*1280*/  ULDC UR4, c[0x0][0x230] ;  /* 0x00008c0000047ab9 */ /* 0x000fe20000000800 */
[----:B------:R-:W-:Y:S01]  /*1290*/  BSSY B0, `(.L_x_3669) ;  /* 0x0000cfd000007945 */ /* 0x000fe20003800000 */
[----:B------:R-:W-:Y:S01]  /*12a0*/  IMAD.MOV.U32 R9, RZ, RZ, RZ ;  /* 0x000000ffff097224 */ /* 0x000fe200078e00ff */
[----:B------:R-:W-:Y:S02]  /*12b0*/  PRMT R0, RZ, 0x7610, R0 ;  /* 0x00007610ff007816 */ /* 0x000fe40000000000 */
[----:B------:R-:W-:-:S04]  /*12c0*/  ISETP.GE.U32.AND P0, PT, R2, R13, PT ;  /* 0x0000000d0200720c */ /* 0x000fc80003f06070 */
[----:B------:R-:W-:Y:S02]  /*12d0*/  ISETP.GE.U32.OR P0, PT, R5, UR4, P0 ;  /* 0x0000000405007c0c */ /* 0x000fe40008706470 */
[----:B------:R-:W-:-:S11]  /*12e0*/  MOV R5, RZ ;  /* 0x000000ff00057202 */ /* 0x000fd60000000f00 */
[----:B------:R-:W-:Y:S05]  /*12f0*/  @P0 BRA `(.L_x_3670) ;  /* 0x000000cc00d80947 */ /* 0x000fea0003800000 */
[----:B------:R-:W-:Y:S01]  /*1300*/  ULDC.U8 UR4, c[0x0][0x260] ;  /* 0x0000980000047ab9 */ /* 0x000fe20000000000 */
[----:B------:R-:W-:Y:S01]  /*1310*/  IMAD.MOV.U32 R11, RZ, RZ, RZ ;  /* 0x000000ffff0b7224 */ /* 0x000fe200078e00ff */
[----:B------:R-:W-:-:S13]  /*1320*/  ISETP.NE.AND P0, PT, RZ, UR4, PT ;  /* 0x00000004ff007c0c */ /* 0x000fda000bf05270 */
[----:B------:R-:W-:Y:S05]  /*1330*/  @!P0 BRA `(.L_x_3671) ;  /* 0x0000000c00f08947 */ /* 0x000fea0003800000 */
[----:B------:R-:W0:Y:S01]  /*1340*/  LDC R19, c[0x0][0x5f8] ;  /* 0x00017e00ff137b82 */ /* 0x000e220000000800 */
[----:B------:R-:W-:Y:S01]  /*1350*/  ULDC UR4, c[0x0][0x22c] ;  /* 0x00008b0000047ab9 */ /* 0x000fe20000000800 */
[----:B------:R-:W-:Y:S01]  /*1360*/  BSSY B1, `(.L_x_3672) ;  /* 0x000003c000017945 */ /* 0x000fe20003800000 */
[----:B------:R-:W-:Y:S02]  /*1370*/  IMAD.U32 R10, RZ, RZ, UR4 ;  /* 0x00000004ff0a7e24 */ /* 0x000fe4000f8e00ff */
[----:B------:R-:W-:-:S03]  /*1380*/  IMAD.MOV.U32 R9, RZ, RZ, RZ ;  /* 0x000000ffff097224 */ /* 0x000fc600078e00ff */
[----:B------:R-:W1:Y:S08]  /*1390*/  LDC.U8 R17, c[0x0][0x218] ;  /* 0x00008600ff117b82 */ /* 0x000e700000000000 */
[----:B------:R-:W2:Y:S08]  /*13a0*/  LDC R4, c[0x0][0x220] ;  /* 0x00008800ff047b82 */ /* 0x000eb00000000800 */
[----:B------:R-:W3:Y:S01]  /*13b0*/  LDC R5, c[0x0][0x224] ;  /* 0x00008900ff057b82 */ /* 0x000ee20000000800 */
[----:B0-----:R-:W-:-:S05]  /*13c0*/  IMAD.IADD R16, R12, 0x1, R19 ;  /* 0x000000010c107824 */ /* 0x001fca00078e0213 */
[----:B------:R-:W-:Y:S02]  /*13d0*/  LOP3.LUT P0, R16, R16, 0x3, RZ, 0xc0, !PT ;  /* 0x0000000310107812 */ /* 0x000fe4000780c0ff */
[----:B-1----:R-:W-:-:S04]  /*13e0*/  PRMT R0, R17, 0x8880, RZ ;  /* 0x0000888011007816 */ /* 0x002fc800000000ff */
[----:B------:R-:W-:Y:S01]  /*13f0*/  PRMT R0, R0, 0x7710, RZ ;  /* 0x0000771000007816 */ /* 0x000fe200000000ff */
[----:B--2---:R-:W-:Y:S02]  /*1400*/  IMAD.MOV.U32 R6, RZ, RZ, R4 ;  /* 0x000000ffff067224 */ /* 0x004fe400078e0004 */
[----:B---3--:R-:W-:-:S04]  /*1410*/  IMAD.MOV.U32 R8, RZ, RZ, R5 ;  /* 0x000000ffff087224 */ /* 0x008fc800078e0005 */
[----:B------:R-:W-:Y:S05]  /*1420*/  @!P0 BRA `(.L_x_3673) ;  /* 0x0000000000bc8947 */ /* 0x000fea0003800000 */
[C---:B------:R-:W-:Y:S01]  /*1430*/  ISETP.GE.U32.AND P0, PT, R7.reuse, R16, PT ;  /* 0x000000100700720c */ /* 0x040fe20003f06070 */
[----:B------:R-:W-:Y:S01]  /*1440*/  BSSY B2, `(.L_x_3674) ;  /* 0x0000029000027945 */ /* 0x000fe20003800000 */
[----:B------:R-:W-:Y:S02]  /*1450*/  IADD3 R21, -R16, RZ, RZ ;  /* 0x000000ff10157210 */ /* 0x000fe40007ffe1ff */
[----:B------:R-:W-:Y:S02]  /*1460*/  ISETP.GT.U32.OR P0, PT, R7, 0x3, !P0 ;  /* 0x000000030700780c */ /* 0x000fe40004704470 */
[----:B------:R-:W-:-:S11]  /*1470*/  SHF.R.S32.HI R18, RZ, 0x1f, R21 ;  /* 0x0000001fff127819 */ /* 0x000fd60000011415 */
        /* <DEDUP_REMOVED lines=11> */
.L_x_3677:
[----:B------:R-:W-:Y:S05]  /*1530*/  BSYNC B3 ;  /* 0x0000000000037941 */ /* 0x000fea0003800000 */
.L_x_3676:
[----:B------:R-:W-:-:S04]  /*1540*/  PRMT R9, R9, 0x9910, RZ ;  /* 0x0000991009097816 */ /* 0x000fc800000000ff */
[----:B------:R-:W-:-:S13]  /*1550*/  ISETP.NE.AND P0, PT, R9, RZ, PT ;  /* 0x000000ff0900720c */ /* 0x000fda0003f05270 */
[----:B------:R-:W-:Y:S05]  /*1560*/  @!P0 BRA `(.L_x_3675) ;  /* 0x0000000000588947 */ /* 0x000fea0003800000 */
[----:B------:R-:W-:Y:S01]  /*1570*/  IADD3 R14, P0, P1, R21, R12, R7 ;  /* 0x0000000c150e7210 */ /* 0x000fe2000791e007 */
[----:B------:R-:W-:Y:S01]  /*1580*/  ULDC UR4, c[0x0][0x5fc] ;  /* 0x00017f0000047ab9 */ /* 0x000fe20000000800 */
[----:B------:R-:W0:Y:S02]  /*1590*/  LDC.64 R8, c[0x0][0x220] ;  /* 0x00008800ff087b82 */ /* 0x000e240000000a00 */
[----:B------:R-:W-:Y:S02]  /*15a0*/  IADD3 R14, P2, R14, R19, RZ ;  /* 0x000000130e0e7210 */ /* 0x000fe40007f5e0ff */
[----:B------:R-:W-:-:S04]  /*15b0*/  IADD3.X R6, R18, R11, RZ, P0, P1 ;  /* 0x0000000b12067210 */ /* 0x000fc800007e24ff */
[----:B------:R-:W-:-:S06]  /*15c0*/  IADD3.X R15, R6, UR4, RZ, P2, !PT ;  /* 0x00000004060f7c10 */ /* 0x000fcc00097fe4ff */
[----:B------:R-:W2:Y:S01]  /*15d0*/  LDG.E.S8 R15, desc[UR36][R14.64] ;  /* 0x000000240e0f7981 */ /* 0x000ea2000c1e1300 */
[----:B------:R-:W-:Y:S01]  /*15e0*/  IMAD.IADD R23, R7, 0x1, -R16 ;  /* 0x0000000107177824 */ /* 0x000fe200078e0a10 */
[C---:B------:R-:W-:Y:S02]  /*15f0*/  LOP3.LUT R25, R0.reuse, 0xff, RZ, 0xc0, !PT ;  /* 0x000000ff00197812 */ /* 0x040fe400078ec0ff */
[----:B------:R-:W-:Y:S02]  /*1600*/  PRMT R10, R0, 0x9910, RZ ;  /* 0x00009910000a7816 */ /* 0x000fe400000000ff */
[----:B0-----:R-:W-:-:S04]  /*1610*/  ISETP.GT.U32.AND P0, PT, R23, R8, PT ;  /* 0x000000081700720c */ /* 0x001fc80003f04070 */
[----:B------:R-:W-:Y:S02]  /*1620*/  ISETP.GT.AND.EX P0, PT, RZ, R9, PT, P0 ;  /* 0x00000009ff00720c */ /* 0x000fe40003f04300 */
[----:B--2---:R-:W-:-:S04]  /*1630*/  LOP3.LUT R6, R15, 0xff, RZ, 0xc0, !PT ;  /* 0x000000ff0f067812 */ /* 0x004fc800078ec0ff */
[----:B------:R-:W-:Y:S02]  /*1640*/  ISETP.NE.AND P1, PT, R25, R6, PT ;  /* 0x000000061900720c */ /* 0x000fe40003f25270 */
[----:B------:R-:W-:Y:S02]  /*1650*/  SEL R6, RZ, 0xffffffff, !P0 ;  /* 0xffffffffff067807 */ /* 0x000fe40004000000 */
[----:B------:R-:W-:-:S09]  /*1660*/  ISETP.GE.AND P0, PT, R10, R15, PT ;  /* 0x0000000f0a00720c */ /* 0x000fd20003f06270 */
[----:B------:R-:W-:-:S04]  /*1670*/  @P1 SEL R6, RZ, 0xffffffff, P0 ;  /* 0xffffffffff061807 */ /* 0x000fc80000000000 */
[----:B------:R-:W-:-:S04]  /*1680*/  LOP3.LUT R6, R6, 0x1, RZ, 0xc0, !PT ;  /* 0x0000000106067812 */ /* 0x000fc800078ec0ff */
[----:B------:R-:W-:-:S04]  /*1690*/  ISETP.NE.U32.AND P0, PT, R6, 0x1, PT ;  /* 0x000000010600780c */ /* 0x000fc80003f05070 */
[----:B------:R-:W-:Y:S02]  /*16a0*/  SEL R6, R23, R8, P0 ;  /* 0x0000000817067207 */ /* 0x000fe40000000000 */
[----:B------:R-:W-:Y:S02]  /*16b0*/  SEL R0, R0, R15, !P0 ;  /* 0x0000000f00007207 */ /* 0x000fe40004000000 */
[----:B------:R-:W-:-:S07]  /*16c0*/  SEL R8, R9, RZ, !P0 ;  /* 0x000000ff09087207 */ /* 0x000fce0004000000 */
.L_x_3675:
[----:B------:R-:W-:Y:S05]  /*16d0*/  BSYNC B2 ;  /* 0x0000000000027941 */ /* 0x000fea0003800000 */
.L_x_3674:
[----:B------:R-:W-:Y:S02]  /*16e0*/  IADD3 R12, P0, P1, R12, 0x4, R21 ;  /* 0x000000040c0c7810 */ /* 0x000fe4000791e015 */
[C---:B------:R-:W-:Y:S02]  /*16f0*/  IADD3 R10, R16.reuse, -0x4, R13 ;  /* 0xfffffffc100a7810 */ /* 0x040fe40007ffe00d */
[----:B------:R-:W-:Y:S02]  /*1700*/  IADD3 R9, -R16, 0x4, RZ ;  /* 0x0000000410097810 */ /* 0x000fe40007ffe1ff */
[----:B------:R-:W-:-:S07]  /*1710*/  IADD3.X R11, R11, RZ, R18, P0, P1 ;  /* 0x000000ff0b0b7210 */ /* 0x000fce00007e2412 */
.L_x_3673:
[----:B------:R-:W-:Y:S05]  /*1720*/  BSYNC B1 ;  /* 0x0000000000017941 */ /* 0x000fea0003800000 */
.L_x_3672:
[----:B------:R-:W-:Y:S01]  /*1730*/  IMAD.SHL.U32 R24, R2, 0x4, RZ ;  /* 0x0000000402187824 */ /* 0x000fe200078e00ff */
[----:B------:R-:W-:Y:S01]  /*1740*/  IADD3 R12, P3, R12, R19, RZ ;  /* 0x000000130c0c7210 */ /* 0x000fe20007f7e0ff */
[----:B------:R-:W-:Y:S01]  /*1750*/  ULDC UR4, c[0x0][0x5fc] ;  /* 0x00017f0000047ab9 */ /* 0x000fe20000000800 */
[----:B------:R-:W-:Y:S01]  /*1760*/  BSSY B1, `(.L_x_3678) ;  /* 0x0000064000017945 */ /* 0x000fe20003800000 */
[----:B------:R-:W-:Y:S01]  /*1770*/  VIADD R13, R24, 0x3 ;  /* 0x00000003180d7836 */ /* 0x000fe20000000000 */
[----:B------:R-:W-:Y:S01]  /*1780*/  ISETP.NE.AND P2, PT, R20, RZ, PT ;  /* 0x000000ff1400720c */ /* 0x000fe20003f45270 */
[----:B------:R-:W-:Y:S01]  /*1790*/  IMAD.MOV.U32 R22, RZ, RZ, R4 ;  /* 0x000000ffff167224 */ /* 0x000fe200078e0004 */
[----:B------:R-:W-:Y:S01]  /*17a0*/  PRMT R14, R17, 0x7610, R14 ;  /* 0x00007610110e7816 */ /* 0x000fe2000000000e */
[----:B------:R-:W-:Y:S01]  /*17b0*/  IMAD.MOV.U32 R16, RZ, RZ, R5 ;  /* 0x000000ffff107224 */ /* 0x000fe200078e0005 */
[----:B------:R-:W-:Y:S01]  /*17c0*/  ISETP.GE.U32.AND P0, PT, R13, R10, PT ;  /* 0x0000000a0d00720c */ /* 0x000fe20003f06070 */
[--C-:B------:R-:W-:Y:S01]  /*17d0*/  IMAD.MOV.U32 R18, RZ, RZ, R4.reuse ;  /* 0x000000ffff127224 */ /* 0x100fe200078e0004 */
[----:B------:R-:W-:Y:S01]  /*17e0*/  IADD3.X R13, R11, UR4, RZ, P3, !PT ;  /* 0x000000040b0d7c10 */ /* 0x000fe20009ffe4ff */
[----:B------:R-:W-:Y:S01]  /*17f0*/  IMAD.MOV.U32 R19, RZ, RZ, R4 ;  /* 0x000000ffff137224 */ /* 0x000fe200078e0004 */
[----:B------:R-:W-:Y:S01]  /*1800*/  PRMT R15, R17, 0x7610, R15 ;  /* 0x00007610110f7816 */ /* 0x000fe2000000000f */
[----:B------:R-:W-:Y:S01]  /*1810*/  IMAD.MOV.U32 R21, RZ, RZ, R5 ;  /* 0x000000ffff157224 */ /* 0x000fe200078e0005 */
[----:B------:R-:W-:-:S02]  /*1820*/  ISETP.NE.AND P1, PT, RZ, UR27, PT ;  /* 0x0000001bff007c0c */ /* 0x000fc4000bf25270 */
[----:B------:R-:W-:-:S05]  /*1830*/  MOV R20, R5 ;  /* 0x0000000500147202 */ /* 0x000fca0000000f00 */
[----:B------:R-:W-:Y:S06]  /*1840*/  @P0 BRA `(.L_x_3679) ;  /* 0x0000000400540947 */ /* 0x000fec0003800000 */
[--C-:B------:R-:W-:Y:S01]  /*1850*/  IMAD.MOV.U32 R18, RZ, RZ, R4.reuse ;  /* 0x000000ffff127224 */ /* 0x100fe200078e0004 */
[C---:B------:R-:W-:Y:S01]  /*1860*/  PRMT R15, R14.reuse, 0x7610, R15 ;  /* 0x000076100e0f7816 */ /* 0x040fe2000000000f */
[----:B------:R-:W-:Y:S01]  /*1870*/  IMAD.MOV.U32 R19, RZ, RZ, R4 ;  /* 0x000000ffff137224 */ /* 0x000fe200078e0004 */
[----:B------:R-:W-:Y:S01]  /*1880*/  PRMT R17, R14, 0x7610, R17 ;  /* 0x000076100e117816 */ /* 0x000fe20000000011 */
[--C-:B------:R-:W-:Y:S02]  /*1890*/  IMAD.MOV.U32 R20, RZ, RZ, R5.reuse ;  /* 0x000000ffff147224 */ /* 0x100fe400078e0005 */
[----:B------:R-:W-:-:S07]  /*18a0*/  IMAD.MOV.U32 R21, RZ, RZ, R5 ;  /* 0x000000ffff157224 */ /* 0x000fce00078e0005 */
.L_x_3680:
[----:B------:R-:W-:Y:S01]  /*18b0*/  IMAD.WIDE.U32 R4, R2, 0x4, R12 ;  /* 0x0000000402047825 */ /* 0x000fe200078e000c */
[----:B------:R-:W-:Y:S01]  /*18c0*/  PRMT R26, R0, 0x8880, RZ ;  /* 0x00008880001a7816 */ /* 0x000fe200000000ff */
[----:B------:R-:W-:-:S04]  /*18d0*/  ULDC UR4, c[0x0][0x234] ;  /* 0x00008d0000047ab9 */ /* 0x000fc80000000800 */
[----:B------:R-:W2:Y:S01]  /*18e0*/  LDG.E R4, desc[UR36][R4.64] ;  /* 0x0000002404047981 */ /* 0x000ea2000c1e1900 */
[----:B------:R-:W-:Y:S01]  /*18f0*/  VIADD R2, R2, UR4 ;  /* 0x0000000402027c36 */ /* 0x000fe20008000000 */
[C---:B--2---:R-:W-:Y:S02]  /*1900*/  PRMT R11, R4.reuse, 0x8880, RZ ;  /* 0x00008880040b7816 */ /* 0x044fe400000000ff */
[----:B------:R-:W-:Y:S02]  /*1910*/  PRMT R23, R4, 0x7771, RZ ;  /* 0x0000777104177816 */ /* 0x000fe400000000ff */
[----:B------:R-:W-:Y:S02]  /*1920*/  ISETP.GE.AND P5, PT, R26, R11, PT ;  /* 0x0000000b1a00720c */ /* 0x000fe40003fa6270 */
[----:B------:R-:W-:Y:S01]  /*1930*/  LOP3.LUT R11, R17, 0xff, RZ, 0xc0, !PT ;  /* 0x000000ff110b7812 */ /* 0x000fe200078ec0ff */
[----:B------:R-:W-:Y:S01]  /*1940*/  IMAD.MOV.U32 R26, RZ, RZ, R23 ;  /* 0x000000ffff1a7224 */ /* 0x000fe200078e0017 */
[----:B------:R-:W-:-:S02]  /*1950*/  PRMT R5, R4, 0x9991, RZ ;  /* 0x0000999104057816 */ /* 0x000fc400000000ff */
[----:B------:R-:W-:Y:S02]  /*1960*/  PRMT R23, R4, 0x7772, RZ ;  /* 0x0000777204177816 */ /* 0x000fe400000000ff */
[----:B------:R-:W-:Y:S02]  /*1970*/  ISETP.NE.AND P3, PT, R11, R26, PT ;  /* 0x0000001a0b00720c */ /* 0x000fe40003f65270 */
[----:B------:R-:W-:Y:S02]  /*1980*/  PRMT R26, R17, 0x8880, RZ ;  /* 0x00008880111a7816 */ /* 0x000fe400000000ff */
[----:B------:R-:W-:Y:S02]  /*1990*/  IADD3 R11, R24, R9, RZ ;  /* 0x00000009180b7210 */ /* 0x000fe40007ffe0ff */
[----:B------:R-:W-:Y:S02]  /*19a0*/  ISETP.GE.AND P4, PT, R26, R5, PT ;  /* 0x000000051a00720c */ /* 0x000fe40003f86270 */
[----:B------:R-:W-:-:S02]  /*19b0*/  LOP3.LUT R5, R0, 0xff, RZ, 0xc0, !PT ;  /* 0x000000ff00057812 */ /* 0x000fc400078ec0ff */
[----:B------:R-:W-:Y:S02]  /*19c0*/  LOP3.LUT R24, R4, 0xff, RZ, 0xc0, !PT ;  /* 0x000000ff04187812 */ /* 0x000fe400078ec0ff */
[----:B------:R-:W-:Y:S02]  /*19d0*/  ISETP.GE.U32.AND P0, PT, R6, R11, PT ;  /* 0x0000000b0600720c */ /* 0x000fe40003f06070 */
[----:B------:R-:W-:Y:S01]  /*19e0*/  ISETP.NE.AND P6, PT, R5, R24, PT ;  /* 0x000000180500720c */ /* 0x000fe20003fc5270 */
[----:B------:R-:W-:Y:S01]  /*19f0*/  IMAD.MOV.U32 R24, RZ, RZ, R23 ;  /* 0x000000ffff187224 */ /* 0x000fe200078e0017 */
[----:B------:R-:W-:Y:S02]  /*1a00*/  ISETP.GE.AND.EX P0, PT, R8, RZ, PT, P0 ;  /* 0x000000ff0800720c */ /* 0x000fe40003f06300 */
[----:B------:R-:W-:Y:S02]  /*1a10*/  LOP3.LUT R5, R15, 0xff, RZ, 0xc0, !PT ;  /* 0x000000ff0f057812 */ /* 0x000fe400078ec0ff */
[----:B------:R-:W-:-:S02]  /*1a20*/  SEL R23, RZ, 0xffffffff, P0 ;  /* 0xffffffffff177807 */ /* 0x000fc40000000000 */
[----:B------:R-:W-:Y:S02]  /*1a30*/  ISETP.NE.AND P0, PT, R5, R24, PT ;  /* 0x000000180500720c */ /* 0x000fe40003f05270 */
[----:B------:R-:W-:Y:S02]  /*1a40*/  PRMT R24, R15, 0x8880, RZ ;  /* 0x000088800f187816 */ /* 0x000fe400000000ff */
[----:B------:R-:W-:Y:S02]  /*1a50*/  PRMT R5, R4, 0xaaa2, RZ ;  /* 0x0000aaa204057816 */ /* 0x000fe400000000ff */
[----:B------:R-:W-:Y:S02]  /*1a60*/  @P6 SEL R23, RZ, 0xffffffff, P5 ;  /* 0xffffffffff176807 */ /* 0x000fe40002800000 */
[----:B------:R-:W-:Y:S01]  /*1a70*/  ISETP.GE.AND P6, PT, R24, R5, PT ;  /* 0x000000051800720c */ /* 0x000fe20003fc6270 */
[----:B------:R-:W-:Y:S01]  /*1a80*/  VIADD R24, R11, 0x1 ;  /* 0x000000010b187836 */ /* 0x000fe20000000000 */
[----:B------:R-:W-:Y:S01]  /*1a90*/  LOP3.LUT R23, R23, 0x1, RZ, 0xc0, !PT ;  /* 0x0000000117177812 */ /* 0x000fe200078ec0ff */
[----:B------:R-:W-:-:S03]  /*1aa0*/  VIADD R5, R11, 0x2 ;  /* 0x000000020b057836 */ /* 0x000fc60000000000 */
[----:B------:R-:W-:-:S04]  /*1ab0*/  ISETP.GE.U32.AND P5, PT, R19, R24, PT ;  /* 0x000000181300720c */ /* 0x000fc80003fa6070 */
[----:B------:R-:W-:-:S04]  /*1ac0*/  ISETP.GE.AND.EX P5, PT, R21, RZ, PT, P5 ;  /* 0x000000ff1500720c */ /* 0x000fc80003fa6350 */
[----:B------:R-:W-:Y:S02]  /*1ad0*/  SEL R25, RZ, 0xffffffff, P5 ;  /* 0xffffffffff197807 */ /* 0x000fe40002800000 */
[----:B------:R-:W-:Y:S02]  /*1ae0*/  ISETP.GE.U32.AND P5, PT, R18, R5, PT ;  /* 0x000000051200720c */ /* 0x000fe40003fa6070 */
[----:B------:R-:W-:Y:S02]  /*1af0*/  @P3 SEL R25, RZ, 0xffffffff, P4 ;  /* 0xffffffffff193807 */ /* 0x000fe40002000000 */
[----:B------:R-:W-:Y:S02]  /*1b00*/  ISETP.GE.AND.EX P5, PT, R20, RZ, PT, P5 ;  /* 0x000000ff1400720c */ /* 0x000fe40003fa6350 */
[----:B------:R-:W-:Y:S02]  /*1b10*/  LOP3.LUT R25, R25, 0x1, RZ, 0xc0, !PT ;  /* 0x0000000119197812 */ /* 0x000fe400078ec0ff */
[----:B------:R-:W-:-:S02]  /*1b20*/  SEL R26, RZ, 0xffffffff, P5 ;  /* 0xffffffffff1a7807 */ /* 0x000fc40002800000 */
[----:B------:R-:W-:Y:S02]  /*1b30*/  @P0 SEL R26, RZ, 0xffffffff, P6 ;  /* 0xffffffffff1a0807 */ /* 0x000fe40003000000 */
[----:B------:R-:W-:Y:S02]  /*1b40*/  ISETP.NE.U32.AND P5, PT, R23, 0x1, PT ;  /* 0x000000011700780c */ /* 0x000fe40003fa5070 */
[----:B------:R-:W-:Y:S02]  /*1b50*/  LOP3.LUT R26, R26, 0x1, RZ, 0xc0, !PT ;  /* 0x000000011a1a7812 */ /* 0x000fe400078ec0ff */
[----:B------:R-:W-:Y:S02]  /*1b60*/  PRMT R23, R4, 0x7770, RZ ;  /* 0x0000777004177816 */ /* 0x000fe400000000ff */
[----:B------:R-:W-:Y:S01]  /*1b70*/  SEL R6, R6, R11, !P5 ;  /* 0x0000000b06067207 */ /* 0x000fe20006800000 */
[----:B------:R-:W-:Y:S01]  /*1b80*/  VIADD R11, R11, 0x3 ;  /* 0x000000030b0b7836 */ /* 0x000fe20000000000 */
[----:B------:R-:W-:-:S02]  /*1b90*/  ISETP.NE.U32.AND P4, PT, R26, 0x1, PT ;  /* 0x000000011a00780c */ /* 0x000fc40003f85070 */
[----:B------:R-:W-:Y:S02]  /*1ba0*/  SEL R0, R0, R23, !P5 ;  /* 0x0000001700007207 */ /* 0x000fe40006800000 */
[----:B------:R-:W-:Y:S02]  /*1bb0*/  PRMT R26, R4, 0x7773, RZ ;  /* 0x00007773041a7816 */ /* 0x000fe400000000ff */
[----:B------:R-:W-:Y:S02]  /*1bc0*/  LOP3.LUT R23, R14, 0xff, RZ, 0xc0, !PT ;  /* 0x000000ff0e177812 */ /* 0x000fe400078ec0ff */
[----:B------:R-:W-:Y:S02]  /*1bd0*/  ISETP.GE.U32.AND P0, PT, R22, R11, PT ;  /* 0x0000000b1600720c */ /* 0x000fe40003f06070 */
[----:B------:R-:W-:Y:S02]  /*1be0*/  ISETP.NE.AND P6, PT, R23, R26, PT ;  /* 0x0000001a1700720c */ /* 0x000fe40003fc5270 */
[----:B------:R-:W-:-:S02]  /*1bf0*/  ISETP.NE.U32.AND P3, PT, R25, 0x1, PT ;  /* 0x000000011900780c */ /* 0x000fc40003f65070 */
[----:B------:R-:W-:Y:S02]  /*1c00*/  ISETP.GE.AND.EX P0, PT, R16, RZ, PT, P0 ;  /* 0x000000ff1000720c */ /* 0x000fe40003f06300 */
[----:B------:R-:W-:Y:S02]  /*1c10*/  PRMT R26, R14, 0x8880, RZ ;  /* 0x000088800e1a7816 */ /* 0x000fe400000000ff */
[----:B------:R-:W-:Y:S02]  /*1c20*/  PRMT R25, R4, 0xbbb3, RZ ;  /* 0x0000bbb304197816 */ /* 0x000fe400000000ff */
[----:B------:R-:W-:Y:S02]  /*1c30*/  SEL R23, RZ, 0xffffffff, P0 ;  /* 0xffffffffff177807 */ /* 0x000fe40000000000 */
[----:B------:R-:W-:Y:S02]  /*1c40*/  ISETP.GE.AND P0, PT, R26, R25, PT ;  /* 0x000000191a00720c */ /* 0x000fe40003f06270 */
[----:B------:R-:W-:Y:S01]  /*1c50*/  SEL R19, R19, R24, !P3 ;  /* 0x0000001813137207 */ /* 0x000fe20005800000 */
[----:B------:R-:W-:Y:S01]  /*1c60*/  IMAD.SHL.U32 R24, R2, 0x4, RZ ;  /* 0x0000000402187824 */ /* 0x000fe200078e00ff */
[----:B------:R-:W-:-:S02]  /*1c70*/  @P6 SEL R23, RZ, 0xffffffff, P0 ;  /* 0xffffffffff176807 */ /* 0x000fc40000000000 */
[----:B------:R-:W-:Y:S02]  /*1c80*/  SEL R8, R8, RZ, !P5 ;  /* 0x000000ff08087207 */ /* 0x000fe40006800000 */
[----:B------:R-:W-:Y:S02]  /*1c90*/  LOP3.LUT R23, R23, 0x1, RZ, 0xc0, !PT ;  /* 0x0000000117177812 */ /* 0x000fe400078ec0ff */
[----:B------:R-:W-:Y:S02]  /*1ca0*/  PRMT R26, R4, 0x7771, RZ ;  /* 0x00007771041a7816 */ /* 0x000fe400000000ff */
[----:B------:R-:W-:Y:S01]  /*1cb0*/  ISETP.NE.U32.AND P0, PT, R23, 0x1, PT ;  /* 0x000000011700780c */ /* 0x000fe20003f05070 */
[----:B------:R-:W-:Y:S01]  /*1cc0*/  VIADD R23, R24, 0x3 ;  /* 0x0000000318177836 */ /* 0x000fe20000000000 */
[----:B------:R-:W-:Y:S02]  /*1cd0*/  SEL R18, R18, R5, !P4 ;  /* 0x0000000512127207 */ /* 0x000fe40006000000 */
[----:B------:R-:W-:-:S02]  /*1ce0*/  PRMT R5, R4, 0x7773, RZ ;  /* 0x0000777304057816 */ /* 0x000fc400000000ff */
[----:B------:R-:W-:Y:S02]  /*1cf0*/  ISETP.GE.U32.AND P5, PT, R23, R10, PT ;  /* 0x0000000a1700720c */ /* 0x000fe40003fa6070 */
[----:B------:R-:W-:Y:S02]  /*1d00*/  SEL R17, R17, R26, !P3 ;  /* 0x0000001a11117207 */ /* 0x000fe40005800000 */
[----:B------:R-:W-:Y:S02]  /*1d10*/  PRMT R26, R4, 0x7772, RZ ;  /* 0x00007772041a7816 */ /* 0x000fe400000000ff */
[----:B------:R-:W-:Y:S02]  /*1d20*/  SEL R5, R14, R5, !P0 ;  /* 0x000000050e057207 */ /* 0x000fe40004000000 */
[----:B------:R-:W-:Y:S02]  /*1d30*/  SEL R15, R15, R26, !P4 ;  /* 0x0000001a0f0f7207 */ /* 0x000fe40006000000 */
[----:B------:R-:W-:-:S02]  /*1d40*/  SEL R22, R22, R11, !P0 ;  /* 0x0000000b16167207 */ /* 0x000fc40004000000 */
[----:B------:R-:W-:Y:S02]  /*1d50*/  SEL R21, R21, RZ, !P3 ;  /* 0x000000ff15157207 */ /* 0x000fe40005800000 */
[----:B------:R-:W-:Y:S02]  /*1d60*/  SEL R20, R20, RZ, !P4 ;  /* 0x000000ff14147207 */ /* 0x000fe40006000000 */
[----:B------:R-:W-:Y:S02]  /*1d70*/  SEL R16, R16, RZ, !P0 ;  /* 0x000000ff10107207 */ /* 0x000fe40004000000 */
[----:B------:R-:W-:Y:S01]  /*1d80*/  PRMT R14, R5, 0x7610, R14 ;  /* 0x00007610050e7816 */ /* 0x000fe2000000000e */
[----:B------:R-:W-:Y:S06]  /*1d90*/  @!P5 BRA `(.L_x_3680) ;  /* 0xfffffff800c4d947 */ /* 0x000fec000383ffff */
.L_x_3679:
[----:B------:R-:W-:Y:S05]  /*1da0*/  BSYNC B1 ;  /* 0x0000000000017941 */ /* 0x000fea0003800000 */
.L_x_3678:
        /* <DEDUP_REMOVED lines=8> */
.L_x_3682:
[----:B------:R-:W-:Y:S05]  /*1e30*/  BSYNC B1 ;  /* 0x0000000000017941 */ /* 0x000fea0003800000 */
.L_x_3681:
        /* <DEDUP_REMOVED lines=8> */
[----:B------:R-:W-:-:S04]  /*1ec0*/  IADD3 R2, P0, R7, R12, RZ ;  /* 0x0000000c07027210 */ /* 0x000fc80007f1e0ff */
[----:B------:R-:W-:-:S06]  /*1ed0*/  LEA.HI.X.SX32 R3, R7, R13, 0x1, P0 ;  /* 0x0000000d07037211 */ /* 0x000fcc00000f0eff */
[----:B------:R-:W2:Y:S01]  /*1ee0*/  LDG.E.S8 R3, desc[UR36][R2.64] ;  /* 0x0000002402037981 */ /* 0x000ea2000c1e1300 */
[----:B------:R-:W-:Y:S01]  /*1ef0*/  IMAD.IADD R9, R7, 0x1, R9 ;  /* 0x0000000107097824 */ /* 0x000fe200078e0209 */
[C---:B------:R-:W-:Y:S02]  /*1f00*/  LOP3.LUT R7, R0.reuse, 0xff, RZ, 0xc0, !PT ;  /* 0x000000ff00077812 */ /* 0x040fe400078ec0ff */
[----:B------:R-:W-:Y:S02]  /*1f10*/  PRMT R10, R0, 0x8880, RZ ;  /* 0x00008880000a7816 */ /* 0x000fe400000000ff */
[----:B------:R-:W-:Y:S02]  /*1f20*/  ISETP.GE.U32.AND P0, PT, R6, R9, PT ;  /* 0x000000090600720c */ /* 0x000fe40003f06070 */
[----:B------:R-:W-:-:S04]  /*1f30*/  SHF.R.S32.HI R5, RZ, 0x1f, R9 ;  /* 0x0000001fff057819 */ /* 0x000fc80000011409 */
[----:B------:R-:W-:Y:S02]  /*1f40*/  ISETP.GE.AND.EX P0, PT, R8, R5, PT, P0 ;  /* 0x000000050800720c */ /* 0x000fe40003f06300 */
[----:B--2---:R-:W-:-:S04]  /*1f50*/  LOP3.LUT R4, R3, 0xff, RZ, 0xc0, !PT ;  /* 0x000000ff03047812 */ /* 0x004fc800078ec0ff */
[----:B------:R-:W-:Y:S02]  /*1f60*/  ISETP.NE.AND P1, PT, R7, R4, PT ;  /* 0x000000040700720c */ /* 0x000fe40003f25270 */
[----:B------:R-:W-:Y:S02]  /*1f70*/  SEL R4, RZ, 0xffffffff, P0 ;  /* 0xffffffffff047807 */ /* 0x000fe40000000000 */
[----:B------:R-:W-:-:S09]  /*1f80*/  ISETP.GE.AND P0, PT, R10, R3, PT ;  /* 0x000000030a00720c */ /* 0x000fd20003f06270 */
[----:B------:R-:W-:-:S04]  /*1f90*/  @P1 SEL R4, RZ, 0xffffffff, P0 ;  /* 0xffffffffff041807 */ /* 0x000fc80000000000 */
[----:B------:R-:W-:-:S04]  /*1fa0*/  LOP3.LUT R4, R4, 0x1, RZ, 0xc0, !PT ;  /* 0x0000000104047812 */ /* 0x000fc800078ec0ff */
[----:B------:R-:W-:-:S04]  /*1fb0*/  ISETP.NE.U32.AND P0, PT, R4, 0x1, PT ;  /* 0x000000010400780c */ /* 0x000fc80003f05070 */
[----:B------:R-:W-:Y:S02]  /*1fc0*/  SEL R0, R0, R3, !P0 ;  /* 0x0000000300007207 */ /* 0x000fe40004000000 */
[----:B------:R-:W-:Y:S02]  /*1fd0*/  SEL R6, R6, R9, !P0 ;  /* 0x0000000906067207 */ /* 0x000fe40004000000 */
[----:B------:R-:W-:-:S07]  /*1fe0*/  SEL R8, R8, R5, !P0 ;  /* 0x0000000508087207 */ /* 0x000fce0004000000 */
.L_x_3684:
[----:B------:R-:W-:Y:S05]  /*1ff0*/  BSYNC B1 ;  /* 0x0000000000017941 */ /* 0x000fea0003800000 */
.L_x_3683:
[C---:B------:R-:W-:Y:S02]  /*2000*/  LOP3.LUT R3, R0.reuse, 0xff, RZ, 0xc0, !PT ;  /* 0x000000ff00037812 */ /* 0x040fe400078ec0ff */
[C---:B------:R-:W-:Y:S02]  /*2010*/  LOP3.LUT R2, R17.reuse, 0xff, RZ, 0xc0, !PT ;  /* 0x000000ff11027812 */ /* 0x040fe400078ec0ff */
[----:B------:R-:W-:Y:S02]  /*2020*/  PRMT R4, R17, 0x8880, RZ ;  /* 0x0000888011047816 */ /* 0x000fe400000000ff */
[----:B------:R-:W-:Y:S02]  /*2030*/  PRMT R5, R0, 0x8880, RZ ;  /* 0x0000888000057816 */ /* 0x000fe400000000ff */
[----:B------:R-:W-:Y:S01]  /*2040*/  ISETP.NE.AND P2, PT, R3, R2, PT ;  /* 0x000000020300720c */ /* 0x000fe20003f45270 */
[----:B------:R-:W-:Y:S01]  /*2050*/  IMAD.MOV.U32 R2, RZ, RZ, R4 ;  /* 0x000000ffff027224 */ /* 0x000fe200078e0004 */
[----:B------:R-:W-:Y:S01]  /*2060*/  ISETP.GE.U32.AND P0, PT, R6, R19, PT ;  /* 0x000000130600720c */ /* 0x000fe20003f06070 */
[----:B------:R-:W-:-:S03]  /*2070*/  IMAD.MOV.U32 R3, RZ, RZ, R5 ;  /* 0x000000ffff037224 */ /* 0x000fc600078e0005 */
[----:B------:R-:W-:Y:S02]  /*2080*/  ISETP.GE.AND.EX P0, PT, R8, R21, PT, P0 ;  /* 0x000000150800720c */ /* 0x000fe40003f06300 */
[----:B------:R-:W-:Y:S02]  /*2090*/  ISETP.GE.AND P1, PT, R3, R2, PT ;  /* 0x000000020300720c */ /* 0x000fe40003f26270 */
[----:B------:R-:W-:Y:S02]  /*20a0*/  SEL R2, RZ, 0xffffffff, P0 ;  /* 0xffffffffff027807 */ /* 0x000fe40000000000 */
[----:B------:R-:W-:Y:S02]  /*20b0*/  LOP3.LUT R3, R15, 0xff, RZ, 0xc0, !PT ;  /* 0x000000ff0f037812 */ /* 0x000fe400078ec0ff */
[----:B------:R-:W-:-:S04]  /*20c0*/  @P2 SEL R2, RZ, 0xffffffff, P1 ;  /* 0xffffffffff022807 */ /* 0x000fc80000800000 */
[----:B------:R-:W-:-:S04]  /*20d0*/  LOP3.LUT R2, R2, 0x1, RZ, 0xc0, !PT ;  /* 0x0000000102027812 */ /* 0x000fc800078ec0ff */
[----:B------:R-:W-:-:S04]  /*20e0*/  ISETP.NE.U32.AND P0, PT, R2, 0x1, PT ;  /* 0x000000010200780c */ /* 0x000fc80003f05070 */
[----:B------:R-:W-:Y:S02]  /*20f0*/  SEL R0, R0, R17, !P0 ;  /* 0x0000001100007207 */ /* 0x000fe40004000000 */
[----:B------:R-:W-:Y:S02]  /*2100*/  SEL R5, R6, R19, !P0 ;  /* 0x0000001306057207 */ /* 0x000fe40004000000 */
[----:B------:R-:W-:Y:S02]  /*2110*/  LOP3.LUT R2, R0, 0xff, RZ, 0xc0, !PT ;  /* 0x000000ff00027812 */ /* 0x000fe400078ec0ff */
[----:B------:R-:W-:Y:S02]  /*2120*/  SEL R9, R8, R21, !P0 ;  /* 0x0000001508097207 */ /* 0x000fe40004000000 */
[----:B------:R-:W-:Y:S02]  /*2130*/  ISETP.NE.AND P1, PT, R2, R3, PT ;  /* 0x000000030200720c */ /* 0x000fe40003f25270 */
[----:B------:R-:W-:-:S02]  /*2140*/  ISETP.GE.U32.AND P0, PT, R5, R18, PT ;  /* 0x000000120500720c */ /* 0x000fc40003f06070 */
[----:B------:R-:W-:Y:S02]  /*2150*/  PRMT R2, R15, 0x8880, RZ ;  /* 0x000088800f027816 */ /* 0x000fe400000000ff */
[----:B------:R-:W-:Y:S02]  /*2160*/  PRMT R3, R0, 0x8880, RZ ;  /* 0x0000888000037816 */ /* 0x000fe400000000ff */
[----:B------:R-:W-:Y:S02]  /*2170*/  ISETP.GE.AND.EX P0, PT, R9, R20, PT, P0 ;  /* 0x000000140900720c */ /* 0x000fe40003f06300 */
[----:B------:R-:W-:Y:S02]  /*2180*/  ISETP.GE.AND P2, PT, R3, R2, PT ;  /* 0x000000020300720c */ /* 0x000fe40003f46270 */
[----:B------:R-:W-:Y:S02]  /*2190*/  SEL R2, RZ, 0xffffffff, P0 ;  /* 0xffffffffff027807 */ /* 0x000fe40000000000 */
[----:B------:R-:W-:-:S02]  /*21a0*/  @P1 SEL R2, RZ, 0xffffffff, P2 ;  /* 0xffffffffff021807 */ /* 0x000fc40001000000 */
[----:B------:R-:W-:Y:S02]  /*21b0*/  LOP3.LUT R3, R14, 0xff, RZ, 0xc0, !PT ;  /* 0x000000ff0e037812 */ /* 0x000fe400078ec0ff */
        /* <DEDUP_REMOVED lines=13> */
[----:B------:R-:W-:-:S04]  /*2290*/  @P1 SEL R0, RZ, 0xffffffff, P2 ;  /* 0xffffffffff001807 */ /* 0x000fc80001000000 */
[----:B------:R-:W-:-:S04]  /*22a0*/  LOP3.LUT R0, R0, 0x1, RZ, 0xc0, !PT ;  /* 0x0000000100007812 */ /* 0x000fc800078ec0ff */
[----:B------:R-:W-:-:S04]  /*22b0*/  ISETP.NE.U32.AND P0, PT, R0, 0x1, PT ;  /* 0x000000010000780c */ /* 0x000fc80003f05070 */
[----:B------:R-:W-:Y:S02]  /*22c0*/  SEL R0, R15, R14, !P0 ;  /* 0x0000000e0f007207 */ /* 0x000fe40004000000 */
[----:B------:R-:W-:Y:S02]  /*22d0*/  SEL R5, R5, R22, !P0 ;  /* 0x0000001605057207 */ /* 0x000fe40004000000 */
[----:B------:R-:W-:Y:S01]  /*22e0*/  SEL R9, R9, R16, !P0 ;  /* 0x0000001009097207 */ /* 0x000fe20004000000 */
[----:B------:R-:W-:Y:S06]  /*22f0*/  BRA `(.L_x_3670) ;  /* 0x000000bc00d87947 */ /* 0x000fec0003800000 */
.L_x_3671:
[----:B------:R-:W0:Y:S08]  /*2300*/  LDC R14, c[0x0][0x268] ;  /* 0x00009a00ff0e7b82 */ /* 0x000e300000000800 */
[----:B------:R-:W1:Y:S01]  /*2310*/  LDC R26, c[0x0][0x398] ;  /* 0x0000e600ff1a7b82 */ /* 0x000e620000000800 */
[----:B0-----:R-:W-:Y:S02]  /*2320*/  ISETP.NE.AND P0, PT, R14, 0x1, PT ;  /* 0x000000010e00780c */ /* 0x001fe40003f05270 */
[----:B-1----:R-:W-:-:S13]  /*2330*/  ISETP.EQ.AND P1, PT, R26, 0x1, PT ;  /* 0x000000011a00780c */ /* 0x002fda0003f22270 */
[----:B------:R-:W-:Y:S05]  /*2340*/  @!P0 BRA P1, `(.L_x_3685) ;  /* 0x000000ac009c8947 */ /* 0x000fea0000800000 */
[----:B------:R-:W0:Y:S01]  /*2350*/  LDC R4, c[0x0][0x220] ;  /* 0x00008800ff047b82 */ /* 0x000e220000000800 */
[----:B------:R-:W-:Y:S01]  /*2360*/  ULDC UR5, c[0x0][0x234] ;  /* 0x00008d0000057ab9 */ /* 0x000fe20000000800 */
[----:B------:R-:W-:Y:S01]  /*2370*/  ULDC.U8 UR4, c[0x0][0x218] ;  /* 0x0000860000047ab9 */ /* 0x000fe20000000000 */
[----:B------:R-:W-:Y:S02]  /*2380*/  IMAD.U32 R10, RZ, RZ, UR5 ;  /* 0x00000005ff0a7e24 */ /* 0x000fe4000f8e00ff */
[----:B------:R-:W-:Y:S02]  /*2390*/  IMAD.U32 R6, RZ, RZ, UR4 ;  /* 0x00000004ff067e24 */ /* 0x000fe4000f8e00ff */
[--C-:B------:R-:W-:Y:S01]  /*23a0*/  IMAD.MOV.U32 R9, RZ, RZ, R2.reuse ;  /* 0x000000ffff097224 */ /* 0x100fe200078e0002 */
[----:B------:R-:W1:Y:S01]  /*23b0*/  LDC R3, c[0x0][0x224] ;  /* 0x00008900ff037b82 */ /* 0x000e620000000800 */
[----:B------:R-:W-:Y:S01]  /*23c0*/  IMAD R0, R10, 0x3, R2 ;  /* 0x000000030a007824 */ /* 0x000fe200078e0202 */
[----:B0-----:R-:W-:Y:S01]  /*23d0*/  MOV R8, R4 ;  /* 0x0000000400087202 */ /* 0x001fe20000000f00 */
[----:B-1----:R-:W-:Y:S01]  /*23e0*/  IMAD.MOV.U32 R7, RZ, RZ, R3 ;  /* 0x000000ffff077224 */ /* 0x002fe200078e0003 */
[----:B------:R-:W-:Y:S06]  /*23f0*/  @!P0 BRA `(.L_x_3686) ;  /* 0x0000009c004c8947 */ /* 0x000fec0003800000 */
[----:B------:R-:W-:Y:S01]  /*2400*/  ISETP.GE.U32.AND P0, PT, R0, R13, PT ;  /* 0x0000000d0000720c */ /* 0x000fe20003f06070 */
[----:B------:R-:W-:Y:S01]  /*2410*/  BSSY B1, `(.L_x_3687) ;  /* 0x000045e000017945 */ /* 0x000fe20003800000 */
[C---:B------:R-:W-:Y:S01]  /*2420*/  PRMT R21, R6.reuse, 0x7610, R21 ;  /* 0x0000761006157816 */ /* 0x040fe20000000015 */
[----:B------:R-:W-:Y:S01]  /*2430*/  IMAD.MOV.U32 R22, RZ, RZ, R4 ;  /* 0x000000ffff167224 */ /* 0x000fe200078e0004 */
[C---:B------:R-:W-:Y:S01]  /*2440*/  PRMT R20, R6.reuse, 0x7610, R20 ;  /* 0x0000761006147816 */ /* 0x040fe20000000014 */
[----:B------:R-:W-:Y:S01]  /*2450*/  IMAD.MOV.U32 R25, RZ, RZ, R3 ;  /* 0x000000ffff197224 */ /* 0x000fe200078e0003 */
[----:B------:R-:W-:Y:S01]  /*2460*/  PRMT R5, R6, 0x7610, R5 ;  /* 0x0000761006057816 */ /* 0x000fe20000000005 */
[--C-:B------:R-:W-:Y:S02]  /*2470*/  IMAD.MOV.U32 R23, RZ, RZ, R4.reuse ;  /* 0x000000ffff177224 */ /* 0x100fe400078e0004 */
[----:B------:R-:W-:Y:S02]  /*2480*/  IMAD.MOV.U32 R26, RZ, RZ, R3 ;  /* 0x000000ffff1a7224 */ /* 0x000fe400078e0003 */
[----:B------:R-:W-:-:S02]  /*2490*/  IMAD.MOV.U32 R24, RZ, RZ, R4 ;  /* 0x000000ffff187224 */ /* 0x000fc400078e0004 */
[----:B------:R-:W-:Y:S01]  /*24a0*/  IMAD.MOV.U32 R27, RZ, RZ, R3 ;  /* 0x000000ffff1b7224 */ /* 0x000fe200078e0003 */
[----:B------:R-:W-:Y:S06]  /*24b0*/  @P0 BRA `(.L_x_3688) ;  /* 0x00000044004c0947 */ /* 0x000fec0003800000 */
[----:B------:R-:W-:Y:S01]  /*24c0*/  BSSY B2, `(.L_x_3689) ;  /* 0x000044f000027945 */ /* 0x000fe20003800000 */
[----:B------:R-:W-:Y:S01]  /*24d0*/  ISETP.NE.AND P1, PT, R14, RZ, PT ;  /* 0x000000ff0e00720c */ /* 0x000fe20003f25270 */
[--C-:B------:R-:W-:Y:S01]  /*24e0*/  IMAD.MOV.U32 R23, RZ, RZ, R4.reuse ;  /* 0x000000ffff177224 */ /* 0x100fe200078e0004 */
[----:B------:R-:W-:Y:S01]  /*24f0*/  MOV R22, R4 ;  /* 0x0000000400167202 */ /* 0x000fe20000000f00 */
[----:B------:R-:W-:Y:S01]  /*2500*/  IMAD.MOV.U32 R24, RZ, RZ, R4 ;  /* 0x000000ffff187224 */ /* 0x000fe200078e0004 */
[C---:B------:R-:W-:Y:S01]  /*2510*/  PRMT R21, R6.reuse, 0x7610, R21 ;  /* 0x0000761006157816 */ /* 0x040fe20000000015 */
[--C-:B------:R-:W-:Y:S01]  /*2520*/  IMAD.MOV.U32 R25, RZ, RZ, R3.reuse ;  /* 0x000000ffff197224 */ /* 0x100fe200078e0003 */
[C---:B------:R-:W-:Y:S01]  /*2530*/  PRMT R20, R6.reuse, 0x7610, R20 ;  /* 0x0000761006147816 */ /* 0x040fe20000000014 */
[----:B------:R-:W-:Y:S01]  /*2540*/  IMAD.MOV.U32 R26, RZ, RZ, R3 ;  /* 0x000000ffff1a7224 */ /* 0x000fe200078e0003 */
[----:B------:R-:W-:Y:S01]  /*2550*/  PRMT R5, R6, 0x7610, R5 ;  /* 0x0000761006057816 */ /* 0x000fe20000000005 */
[----:B------:R-:W-:-:S07]  /*2560*/  IMAD.MOV.U32 R27, RZ, RZ, R3 ;  /* 0x000000ffff1b7224 */ /* 0x000fce00078e0003 */
.L_x_3694:
        /* <DEDUP_REMOVED lines=288> */
.L_x_3690:
[----:B------:R-:W-:Y:S02]  /*3770*/  ULDC.64 UR34, c[0x0][0x5f8] ;  /* 0x00017e0000227ab9 */ /* 0x000fe40000000a00 */
[----:B------:R-:W-:-:S04]  /*3780*/  IADD3 R2, P0, P2, R3, UR34, R12 ;  /* 0x0000002203027c10 */ /* 0x000fc8000fa1e00c */
[----:B------:R-:W-:-:S05]  /*3790*/  IADD3.X R3, RZ, UR35, R11, P0, P2 ;  /* 0x00000023ff037c10 */ /* 0x000fca00087e440b */
[----:B------:R0:W5:Y:S01]  /*37a0*/  LDG.E.S8 R4, desc[UR36][R2.64] ;  /* 0x0000002402047981 */ /* 0x000162000c1e1300 */
        /* <DEDUP_REMOVED lines=239> */
.L_x_3691:
[----:B0-----:R-:W-:-:S04]  /*46a0*/  IADD3 R2, P0, P2, R0, UR34, R12 ;  /* 0x0000002200027c10 */ /* 0x001fc8000fa1e00c */
[----:B------:R-:W-:Y:S01]  /*46b0*/  IADD3.X R3, RZ, UR35, R11, P0, P2 ;  /* 0x00000023ff037c10 */ /* 0x000fe200087e440b */
[----:B------:R-:W-:-:S05]  /*46c0*/  IMAD.MOV.U32 R0, RZ, RZ, RZ ;  /* 0x000000ffff007224 */ /* 0x000fca00078e00ff */
[----:B------:R0:W5:Y:S02]  /*46d0*/  LDG.E.S8 R3, desc[UR36][R2.64] ;  /* 0x0000002402037981 */ /* 0x000164000c1e1300 */
[----:B0-----:R-:W-:Y:S01]  /*46e0*/  IMAD.MOV.U32 R2, RZ, RZ, RZ ;  /* 0x000000ffff027224 */ /* 0x001fe200078e00ff */
        /* <DEDUP_REMOVED lines=235> */
[----:B------:R-:W-:-:S05]  /*55a0*/  @P0 SHF.R.U32.HI R16, RZ, R17, R16 ;  /* 0x00000011ff100219 */ /* 0x000fca0000011610 */
[----:B------:R-:W-:-:S04]  /*55b0*/  @P0 IMAD.MOV R14, RZ, RZ, -R16 ;  /* 0x000000ffff0e0224 */ /* 0x000fc800078e0a10 */
[----:B0-----:R-:W-:-:S04]  /*55c0*/  @P0 IMAD R14, R29, R14, R15 ;  /* 0x0000000e1d0e0224 */ /* 0x001fc800078e020f */
[----:B--2---:R-:W-:-:S07]  /*55d0*/  @P0 IMAD R2, R14, R19, R2 ;  /* 0x000000130e020224 */ /* 0x004fce00078e0202 */
.L_x_3692:
[----:B------:R-:W-:-:S04]  /*55e0*/  IADD3 R14, P0, P2, R2, UR34, R12 ;  /* 0x00000022020e7c10 */ /* 0x000fc8000fa1e00c */
[----:B------:R-:W-:-:S05]  /*55f0*/  IADD3.X R15, RZ, UR35, R11, P0, P2 ;  /* 0x00000023ff0f7c10 */ /* 0x000fca00087e440b */
[----:B------:R0:W5:Y:S01]  /*5600*/  LDG.E.S8 R2, desc[UR36][R14.64] ;  /* 0x000000240e027981 */ /* 0x000162000c1e1300 */
        /* <DEDUP_REMOVED lines=241> */
.L_x_3693:
[----:B0-----:R-:W-:Y:S01]  /*6520*/  IADD3 R14, P0, P2, R0, UR34, R12 ;  /* 0x00000022000e7c10 */ /* 0x001fe2000fa1e00c */
[----:B------:R-:W-:-:S03]  /*6530*/  ULDC UR4, c[0x0][0x234] ;  /* 0x00008d0000047ab9 */ /* 0x000fc60000000800 */
[----:B------:R-:W-:-:S05]  /*6540*/  IADD3.X R15, RZ, UR35, R11, P0, P2 ;  /* 0x00000023ff0f7c10 */ /* 0x000fca00087e440b */
[----:B------:R0:W2:Y:S01]  /*6550*/  LDG.E.U8 R14, desc[UR36][R14.64] ;  /* 0x000000240e0e7981 */ /* 0x0000a2000c1e1100 */
[----:B-----5:R-:W-:Y:S02]  /*6560*/  LOP3.LUT R0, R4, 0xff, RZ, 0xc0, !PT ;  /* 0x000000ff04007812 */ /* 0x020fe400078ec0ff */
[----:B------:R-:W-:Y:S02]  /*6570*/  LOP3.LUT R13, R20, 0xff, RZ, 0xc0, !PT ;  /* 0x000000ff140d7812 */ /* 0x000fe400078ec0ff */
[----:B------:R-:W-:Y:S02]  /*6580*/  LOP3.LUT R10, R3, 0xff, RZ, 0xc0, !PT ;  /* 0x000000ff030a7812 */ /* 0x000fe400078ec0ff */
[----:B------:R-:W-:Y:S02]  /*6590*/  LOP3.LUT R17, R21, 0xff, RZ, 0xc0, !PT ;  /* 0x000000ff15117812 */ /* 0x000fe400078ec0ff */
[----:B------:R-:W-:Y:S02]  /*65a0*/  ISETP.NE.AND P5, PT, R13, R0, PT ;  /* 0x000000000d00720c */ /* 0x000fe40003fa5270 */
[----:B------:R-:W-:-:S02]  /*65b0*/  LOP3.LUT R0, R2, 0xff, RZ, 0xc0, !PT ;  /* 0x000000ff02007812 */ /* 0x000fc400078ec0ff */
[----:B------:R-:W-:Y:S02]  /*65c0*/  LOP3.LUT R13, R6, 0xff, RZ, 0xc0, !PT ;  /* 0x000000ff060d7812 */ /* 0x000fe400078ec0ff */
[----:B------:R-:W-:Y:S02]  /*65d0*/  ISETP.NE.AND P4, PT, R17, R10, PT ;  /* 0x0000000a1100720c */ /* 0x000fe40003f85270 */
[----:B------:R-:W-:Y:S02]  /*65e0*/  PRMT R10, R4, 0x9910, RZ ;  /* 0x00009910040a7816 */ /* 0x000fe400000000ff */
[----:B0-----:R-:W-:Y:S02]  /*65f0*/  PRMT R15, R20, 0x8880, RZ ;  /* 0x00008880140f7816 */ /* 0x001fe400000000ff */
[----:B------:R-:W-:Y:S02]  /*6600*/  ISETP.NE.AND P2, PT, R13, R0, PT ;  /* 0x000000000d00720c */ /* 0x000fe40003f45270 */
[----:B------:R-:W-:-:S02]  /*6610*/  PRMT R0, R3, 0x9910, RZ ;  /* 0x0000991003007816 */ /* 0x000fc400000000ff */
[----:B------:R-:W-:Y:S02]  /*6620*/  PRMT R13, R21, 0x8880, RZ ;  /* 0x00008880150d7816 */ /* 0x000fe400000000ff */
[----:B------:R-:W-:Y:S02]  /*6630*/  ISETP.GE.AND P0, PT, R15, R10, PT ;  /* 0x0000000a0f00720c */ /* 0x000fe40003f06270 */
[----:B------:R-:W-:Y:S02]  /*6640*/  ISETP.GE.AND P6, PT, R13, R0, PT ;  /* 0x000000000d00720c */ /* 0x000fe40003fc6270 */
[----:B------:R-:W-:Y:S02]  /*6650*/  SEL R0, RZ, 0xffffffff, P0 ;  /* 0xffffffffff007807 */ /* 0x000fe40000000000 */
[----:B------:R-:W-:Y:S02]  /*6660*/  ISETP.GE.U32.AND P0, PT, R22, R9, PT ;  /* 0x000000091600720c */ /* 0x000fe40003f06070 */
[----:B------:R-:W-:-:S02]  /*6670*/  PRMT R10, R2, 0x9910, RZ ;  /* 0x00009910020a7816 */ /* 0x000fc400000000ff */
[----:B------:R-:W-:Y:S02]  /*6680*/  PRMT R15, R6, 0x8880, RZ ;  /* 0x00008880060f7816 */ /* 0x000fe400000000ff */
[----:B------:R-:W-:Y:S02]  /*6690*/  ISETP.GE.AND.EX P0, PT, R25, RZ, PT, P0 ;  /* 0x000000ff1900720c */ /* 0x000fe40003f06300 */
[----:B------:R-:W-:Y:S01]  /*66a0*/  ISETP.GE.AND P3, PT, R15, R10, PT ;  /* 0x0000000a0f00720c */ /* 0x000fe20003f66270 */
[----:B------:R-:W-:Y:S01]  /*66b0*/  IMAD.U32 R10, RZ, RZ, UR4 ;  /* 0x00000004ff0a7e24 */ /* 0x000fe2000f8e00ff */
[----:B------:R-:W-:Y:S01]  /*66c0*/  @!P5 SEL R0, RZ, 0xffffffff, P0 ;  /* 0xffffffffff00d807 */ /* 0x000fe20000000000 */
[----:B------:R-:W-:Y:S01]  /*66d0*/  ULDC UR4, c[0x0][0x22c] ;  /* 0x00008b0000047ab9 */ /* 0x000fe20000000800 */
[----:B------:R-:W-:Y:S02]  /*66e0*/  PRMT R16, R5, 0x8880, RZ ;  /* 0x0000888005107816 */ /* 0x000fe400000000ff */
[----:B------:R-:W-:-:S02]  /*66f0*/  IADD3 R13, R9, R10, RZ ;  /* 0x0000000a090d7210 */ /* 0x000fc40007ffe0ff */
[----:B------:R-:W-:Y:S02]  /*6700*/  LOP3.LUT R0, R0, 0x1, RZ, 0xc0, !PT ;  /* 0x0000000100007812 */ /* 0x000fe400078ec0ff */
[----:B------:R-:W-:Y:S02]  /*6710*/  ISETP.GE.U32.AND P0, PT, R8, R13, PT ;  /* 0x0000000d0800720c */ /* 0x000fe40003f06070 */
[----:B------:R-:W-:Y:S02]  /*6720*/  LOP3.LUT R17, R5, 0xff, RZ, 0xc0, !PT ;  /* 0x000000ff05117812 */ /* 0x000fe400078ec0ff */
[----:B------:R-:W-:Y:S02]  /*6730*/  ISETP.GE.AND.EX P0, PT, R7, RZ, PT, P0 ;  /* 0x000000ff0700720c */ /* 0x000fe40003f06300 */
[----:B--2---:R-:W-:-:S04]  /*6740*/  PRMT R15, R14, 0x8880, RZ ;  /* 0x000088800e0f7816 */ /* 0x004fc800000000ff */
[----:B------:R-:W-:Y:S02]  /*6750*/  ISETP.GE.AND P5, PT, R16, R15, PT ;  /* 0x0000000f1000720c */ /* 0x000fe40003fa6270 */
[----:B------:R-:W-:Y:S02]  /*6760*/  SEL R16, RZ, 0xffffffff, P6 ;  /* 0xffffffffff107807 */ /* 0x000fe40003000000 */
[----:B------:R-:W-:Y:S01]  /*6770*/  ISETP.NE.U32.AND P6, PT, R0, 0x1, PT ;  /* 0x000000010000780c */ /* 0x000fe20003fc5070 */
[--C-:B------:R-:W-:Y:S01]  /*6780*/  IMAD.IADD R0, R13, 0x1, R10.reuse ;  /* 0x000000010d007824 */ /* 0x100fe200078e020a */
[----:B------:R-:W-:Y:S02]  /*6790*/  @!P4 SEL R16, RZ, 0xffffffff, P0 ;  /* 0xffffffffff10c807 */ /* 0x000fe40000000000 */
[----:B------:R-:W-:Y:S01]  /*67a0*/  SEL R22, R22, R9, !P6 ;  /* 0x0000000916167207 */ /* 0x000fe20007000000 */
[----:B------:R-:W-:Y:S01]  /*67b0*/  IMAD.IADD R15, R0, 0x1, R10 ;  /* 0x00000001000f7824 */ /* 0x000fe200078e020a */
[----:B------:R-:W-:-:S02]  /*67c0*/  LOP3.LUT R16, R16, 0x1, RZ, 0xc0, !PT ;  /* 0x0000000110107812 */ /* 0x000fc400078ec0ff */
[----:B------:R-:W-:Y:S02]  /*67d0*/  SEL R9, RZ, 0xffffffff, P3 ;  /* 0xffffffffff097807 */ /* 0x000fe40001800000 */
[----:B------:R-:W-:Y:S02]  /*67e0*/  ISETP.GE.U32.AND P0, PT, R24, R15, PT ;  /* 0x0000000f1800720c */ /* 0x000fe40003f06070 */
[----:B------:R-:W-:Y:S02]  /*67f0*/  ISETP.NE.AND P3, PT, R17, R14, PT ;  /* 0x0000000e1100720c */ /* 0x000fe40003f65270 */
[----:B------:R-:W-:Y:S02]  /*6800*/  ISETP.GE.AND.EX P0, PT, R27, RZ, PT, P0 ;  /* 0x000000ff1b00720c */ /* 0x000fe40003f06300 */
[----:B------:R-:W-:Y:S02]  /*6810*/  ISETP.NE.U32.AND P4, PT, R16, 0x1, PT ;  /* 0x000000011000780c */ /* 0x000fe40003f85070 */
[----:B------:R-:W-:-:S02]  /*6820*/  SEL R16, RZ, 0xffffffff, P0 ;  /* 0xffffffffff107807 */ /* 0x000fc40000000000 */
[----:B------:R-:W-:Y:S02]  /*6830*/  ISETP.GE.U32.AND P0, PT, R23, R0, PT ;  /* 0x000000001700720c */ /* 0x000fe40003f06070 */
[----:B------:R-:W-:Y:S02]  /*6840*/  SEL R8, R8, R13, !P4 ;  /* 0x0000000d08087207 */ /* 0x000fe40006000000 */
[----:B------:R-:W-:Y:S02]  /*6850*/  ISETP.GE.AND.EX P0, PT, R26, RZ, PT, P0 ;  /* 0x000000ff1a00720c */ /* 0x000fe40003f06300 */
[----:B------:R-:W-:Y:S02]  /*6860*/  @P3 SEL R16, RZ, 0xffffffff, P5 ;  /* 0xffffffffff103807 */ /* 0x000fe40002800000 */
[----:B------:R-:W-:Y:S02]  /*6870*/  @!P2 SEL R9, RZ, 0xffffffff, P0 ;  /* 0xffffffffff09a807 */ /* 0x000fe40000000000 */
[----:B------:R-:W-:-:S02]  /*6880*/  LOP3.LUT R16, R16, 0x1, RZ, 0xc0, !PT ;  /* 0x0000000110107812 */ /* 0x000fc400078ec0ff */
[----:B------:R-:W-:Y:S01]  /*6890*/  LOP3.LUT R13, R9, 0x1, RZ, 0xc0, !PT ;  /* 0x00000001090d7812 */ /* 0x000fe200078ec0ff */
[----:B------:R-:W-:Y:S01]  /*68a0*/  IMAD.IADD R9, R15, 0x1, R10 ;  /* 0x000000010f097824 */ /* 0x000fe200078e020a */
[----:B------:R-:W-:Y:S02]  /*68b0*/  ISETP.NE.U32.AND P2, PT, R16, 0x1, PT ;  /* 0x000000011000780c */ /* 0x000fe40003f45070 */
[----:B------:R-:W-:Y:S01]  /*68c0*/  ISETP.NE.U32.AND P0, PT, R13, 0x1, PT ;  /* 0x000000010d00780c */ /* 0x000fe20003f05070 */
[----:B------:R-:W-:Y:S01]  /*68d0*/  IMAD R16, R10, 0x3, R9 ;  /* 0x000000030a107824 */ /* 0x000fe200078e0209 */
[----:B------:R-:W-:Y:S01]  /*68e0*/  SEL R24, R24, R15, !P2 ;  /* 0x0000000f18187207 */ /* 0x000fe20005000000 */
[----:B------:R-:W-:Y:S01]  /*68f0*/  IMAD.U32 R13, RZ, RZ, UR4 ;  /* 0x00000004ff0d7e24 */ /* 0x000fe2000f8e00ff */
[----:B------:R-:W-:Y:S02]  /*6900*/  SEL R23, R23, R0, !P0 ;  /* 0x0000000017177207 */ /* 0x000fe40004000000 */
[----:B------:R-:W-:-:S02]  /*6910*/  SEL R20, R20, R4, !P6 ;  /* 0x0000000414147207 */ /* 0x000fc40007000000 */
[----:B------:R-:W-:Y:S02]  /*6920*/  ISETP.GE.U32.AND P3, PT, R16, R13, PT ;  /* 0x0000000d1000720c */ /* 0x000fe40003f66070 */
        /* <DEDUP_REMOVED lines=9> */
.L_x_3689:
[----:B------:R-:W-:-:S04]  /*69c0*/  PRMT R0, R14, 0x8880, RZ ;  /* 0x000088800e007816 */ /* 0x000fc800000000ff */
[----:B------:R-:W-:-:S05]  /*69d0*/  PRMT R0, R0, 0x7710, RZ ;  /* 0x0000771000007816 */ /* 0x000fca00000000ff */
[----:B------:R0:W-:Y:S02]  /*69e0*/  STL.S16 [R1], R0 ;  /* 0x0000000001007387 */ /* 0x0001e40000100600 */
.L_x_3688:
[----:B------:R-:W-:Y:S05]  /*69f0*/  BSYNC B1 ;  /* 0x0000000000017941 */ /* 0x000fea0003800000 */
.L_x_3687:
        /* <DEDUP_REMOVED lines=269> */
[----:B------:R-:W-:Y:S01]  /*7ad0*/  @P2 IMAD.MOV.U32 R14, RZ, RZ, RZ ;  /* 0x000000ffff0e2224 */ /* 0x000fe200078e00ff */
[----:B------:R-:W0:Y:S01]  /*7ae0*/  @P2 LDC R4, c[0x0][0x3f8] ;  /* 0x0000fe00ff042b82 */ /* 0x000e220000000800 */
[----:B------:R-:W-:-:S04]  /*7af0*/  IMAD R17, R16, UR6, R17 ;  /* 0x0000000610117c24 */ /* 0x000fc8000f8e0211 */
[----:B------:R-:W-:-:S03]  /*7b00*/  IMAD R0, R17, UR4, R0 ;  /* 0x0000000411007c24 */ /* 0x000fc6000f8e0200 */
[----:B------:R-:W1:Y:S02]  /*7b10*/  @P2 LDC.64 R16, c[0x0][0x390] ;  /* 0x0000e400ff102b82 */ /* 0x000e640000000a00 */
[----:B-1----:R-:W-:-:S05]  /*7b20*/  @P2 IMAD.HI.U32 R16, R15, R16, R14 ;  /* 0x000000100f102227 */ /* 0x002fca00078e000e */
[----:B------:R-:W-:Y:S02]  /*7b30*/  @P2 SHF.R.U32.HI R16, RZ, R17, R16 ;  /* 0x00000011ff102219 */ /* 0x000fe40000011610 */
[----:B------:R-:W1:Y:S02]  /*7b40*/  @P2 LDC R17, c[0x0][0x38c] ;  /* 0x0000e300ff112b82 */ /* 0x000e640000000800 */
[----:B------:R-:W-:-:S05]  /*7b50*/  @P2 IADD3 R14, -R16, RZ, RZ ;  /* 0x000000ff100e2210 */ /* 0x000fca0007ffe1ff */
[----:B-1----:R-:W-:-:S04]  /*7b60*/  @P2 IMAD R15, R17, R14, R15 ;  /* 0x0000000e110f2224 */ /* 0x002fc800078e020f */
[----:B0-----:R-:W-:-:S07]  /*7b70*/  @P2 IMAD R0, R15, R4, R0 ;  /* 0x000000040f002224 */ /* 0x001fce00078e0200 */
.L_x_3697:
[----:B------:R-:W0:Y:S02]  /*7b80*/  LDC.64 R28, c[0x0][0x5f8] ;  /* 0x00017e00ff1c7b82 */ /* 0x000e240000000a00 */
[----:B0-----:R-:W-:-:S04]  /*7b90*/  IADD3 R14, P2, P3, R0, R28, R12 ;  /* 0x0000001c000e7210 */ /* 0x001fc80007b5e00c */
[----:B------:R-:W-:-:S05]  /*7ba0*/  IADD3.X R15, RZ, R29, R11, P2, P3 ;  /* 0x0000001dff0f7210 */ /* 0x000fca00017e640b */
[----:B------:R1:W5:Y:S01]  /*7bb0*/  LDG.E.U8 R4, desc[UR36][R14.64] ;  /* 0x000000240e047981 */ /* 0x000362000c1e1100 */
[----:B------:R-:W-:-:S05]  /*7bc0*/  IMAD.IADD R19, R9, 0x1, R10 ;  /* 0x0000000109137824 */ /* 0x000fca00078e020a */
[----:B------:R-:W-:-:S13]  /*7bd0*/  ISETP.GE.U32.AND P2, PT, R19, R13, PT ;  /* 0x0000000d1300720c */ /* 0x000fda0003f46070 */
[----:B-1----:R-:W-:Y:S05]  /*7be0*/  @P2 BRA `(.L_x_3696) ;  /* 0x0000003c00482947 */ /* 0x002fea0003800000 */
        /* <DEDUP_REMOVED lines=322> */
[----:B------:R-:W0:Y:S01]  /*9010*/  LDC R3, c[0x0][0x268] ;  /* 0x00009a00ff037b82 */ /* 0x000e220000000800 */
[----:B------:R-:W-:Y:S01]  /*9020*/  IMAD.MOV.U32 R16, RZ, RZ, RZ ;  /* 0x000000ffff107224 */ /* 0x000fe200078e00ff */
[----:B------:R-:W-:Y:S01]  /*9030*/  ULDC.64 UR6, c[0x0][0x380] ;  /* 0x0000e00000067ab9 */ /* 0x000fe20000000a00 */
[----:B------:R-:W-:Y:S02]  /*9040*/  ULDC UR4, c[0x0][0x388] ;  /* 0x0000e20000047ab9 */ /* 0x000fe40000000800 */
[----:B------:R-:W-:-:S05]  /*9050*/  IMAD.HI.U32 R14, R17, UR7, R16 ;  /* 0x00000007110e7c27 */ /* 0x000fca000f8e0010 */
[----:B------:R-:W-:Y:S01]  /*9060*/  SHF.R.U32.HI R15, RZ, UR4, R14 ;  /* 0x00000004ff0f7c19 */ /* 0x000fe2000801160e */
[----:B------:R-:W-:Y:S01]  /*9070*/  ULDC UR4, c[0x0][0x3f4] ;  /* 0x0000fd0000047ab9 */ /* 0x000fe20000000800 */
[----:B0-----:R-:W-:-:S03]  /*9080*/  ISETP.NE.AND P2, PT, R3, 0x18, PT ;  /* 0x000000180300780c */ /* 0x001fc60003f45270 */
[----:B------:R-:W-:-:S04]  /*9090*/  IMAD.MOV R3, RZ, RZ, -R15 ;  /* 0x000000ffff037224 */ /* 0x000fc800078e0a0f */
[----:B------:R-:W-:-:S04]  /*90a0*/  IMAD R3, R3, UR6, R17 ;  /* 0x0000000603037c24 */ /* 0x000fc8000f8e0211 */
[----:B------:R-:W-:Y:S02]  /*90b0*/  IMAD R0, R3, UR4, R0 ;  /* 0x0000000403007c24 */ /* 0x000fe4000f8e0200 */
[----:B------:R-:W0:Y:S01]  /*90c0*/  @P2 LDC.64 R16, c[0x0][0x390] ;  /* 0x0000e400ff102b82 */ /* 0x000e220000000a00 */
[----:B------:R-:W-:-:S07]  /*90d0*/  @P2 IMAD.MOV.U32 R14, RZ, RZ, RZ ;  /* 0x000000ffff0e2224 */ /* 0x000fce00078e00ff */
[----:B------:R-:W1:Y:S01]  /*90e0*/  @P2 LDC R3, c[0x0][0x38c] ;  /* 0x0000e300ff032b82 */ /* 0x000e620000000800 */
[----:B0-----:R-:W-:-:S07]  /*90f0*/  @P2 IMAD.HI.U32 R16, R15, R16, R14 ;  /* 0x000000100f102227 */ /* 0x001fce00078e000e */
[----:B------:R-:W0:Y:S01]  /*9100*/  @P2 LDC R14, c[0x0][0x3f8] ;  /* 0x0000fe00ff0e2b82 */ /* 0x000e220000000800 */
[----:B------:R-:W-:-:S05]  /*9110*/  @P2 SHF.R.U32.HI R16, RZ, R17, R16 ;  /* 0x00000011ff102219 */ /* 0x000fca0000011610 */
[----:B------:R-:W-:-:S04]  /*9120*/  @P2 IMAD.MOV R16, RZ, RZ, -R16 ;  /* 0x000000ffff102224 */ /* 0x000fc800078e0a10 */
[----:B-1----:R-:W-:-:S04]  /*9130*/  @P2 IMAD R3, R3, R16, R15 ;  /* 0x0000001003032224 */ /* 0x002fc800078e020f */
[----:B0-----:R-:W-:-:S07]  /*9140*/  @P2 IMAD R0, R3, R14, R0 ;  /* 0x0000000e03002224 */ /* 0x001fce00078e0200 */
.L_x_3698:
[----:B------:R-:W-:-:S04]  /*9150*/  IADD3 R14, P2, P3, R0, R28, R12 ;  /* 0x0000001c000e7210 */ /* 0x000fc80007b5e00c */
        /* <DEDUP_REMOVED lines=12> */
[----:B------:R-:W-:-:S04]  /*9220*/  SHF.R.U32.HI R17, RZ, UR5, R16 ;  /* 0x00000005ff117c19 */ /* 0x000fc80008011610 */
[----:B------:R-:W-:-:S05]  /*9230*/  IADD3 R15, -R17, RZ, RZ ;  /* 0x000000ff110f7210 */ /* 0x000fca0007ffe1ff */
[----:B------:R-:W-:Y:S01]  /*9240*/  IMAD R0, R15, UR4, R19 ;  /* 0x000000040f007c24 */ /* 0x000fe2000f8e0213 */
[----:B------:R-:W-:-:S03]  /*9250*/  ULDC UR4, c[0x0][0x398] ;  /* 0x0000e60000047ab9 */ /* 0x000fc60000000800 */
[----:B------:R-:W-:Y:S01]  /*9260*/  IMAD R0, R0, UR4, RZ ;  /* 0x0000000400007c24 */ /* 0x000fe2000f8e02ff */
[----:B0-----:R-:W-:-:S13]  /*9270*/  ISETP.NE.AND P2, PT, R14, 0x1, PT ;  /* 0x000000010e00780c */ /* 0x001fda0003f45270 */
        /* <DEDUP_REMOVED lines=323> */
[----:B0-----:R-:W-:-:S05]  /*a6b0*/  @P2 IMAD.HI.U32 R16, R15, R16, R14 ;  /* 0x000000100f102227 */ /* 0x001fca00078e000e */
[----:B------:R-:W-:-:S04]  /*a6c0*/  @P2 SHF.R.U32.HI R16, RZ, R17, R16 ;  /* 0x00000011ff102219 */ /* 0x000fc80000011610 */
[----:B------:R-:W-:-:S05]  /*a6d0*/  @P2 IADD3 R16, -R16, RZ, RZ ;  /* 0x000000ff10102210 */ /* 0x000fca0007ffe1ff */
[----:B-1----:R-:W-:Y:S02]  /*a6e0*/  @P2 IMAD R15, R2, R16, R15 ;  /* 0x00000010020f2224 */ /* 0x002fe400078e020f */
[----:B------:R-:W0:Y:S02]  /*a6f0*/  @P2 LDC R2, c[0x0][0x3f8] ;  /* 0x0000fe00ff022b82 */ /* 0x000e240000000800 */
[----:B0-----:R-:W-:-:S07]  /*a700*/  @P2 IMAD R0, R15, R2, R0 ;  /* 0x000000020f002224 */ /* 0x001fce00078e0200 */
.L_x_3699:
[----:B------:R-:W-:-:S04]  /*a710*/  IADD3 R14, P2, P3, R0, R28, R12 ;  /* 0x0000001c000e7210 */ /* 0x000fc80007b5e00c */
[----:B------:R-:W-:-:S05]  /*a720*/  IADD3.X R15, RZ, R29, R11, P2, P3 ;  /* 0x0000001dff0f7210 */ /* 0x000fca00017e640b */
[----:B-----5:R0:W5:Y:S02]  /*a730*/  LDG.E.U8 R2, desc[UR36][R14.64] ;  /* 0x000000240e027981 */ /* 0x020164000c1e1100 */
[----:B0-----:R-:W-:-:S05]  /*a740*/  IMAD.IADD R15, R19, 0x1, R10 ;  /* 0x00000001130f7824 */ /* 0x001fca00078e020a */
        /* <DEDUP_REMOVED lines=193> */
[----:B------:R-:W0:Y:S01]  /*b360*/  LDC R15, c[0x0][0x268] ;  /* 0x00009a00ff0f7b82 */ /* 0x000e220000000800 */
        /* <DEDUP_REMOVED lines=8> */
[----:B------:R-:W-:Y:S01]  /*b3f0*/  IMAD R0, R19, UR4, R0 ;  /* 0x0000000413007c24 */ /* 0x000fe2000f8e0200 */
[----:B0-----:R-:W-:-:S13]  /*b400*/  ISETP.NE.AND P1, PT, R15, 0x12, PT ;  /* 0x000000120f00780c */ /* 0x001fda0003f25270 */
[----:B------:R-:W-:Y:S05]  /*b410*/  @!P1 BRA `(.L_x_3700) ;  /* 0x00000004002c9947 */ /* 0x000fea0003800000 */
        /* <DEDUP_REMOVED lines=9> */
[----:B------:R-:W-:Y:S01]  /*b4b0*/  IMAD R0, R17, UR4, R0 ;  /* 0x0000000411007c24 */ /* 0x000fe2000f8e0200 */
        /* <DEDUP_REMOVED lines=56> */
[----:B------:R-:W-:Y:S02]  /*b840*/  IMAD R15, R14, UR6, R15 ;  /* 0x000000060e0f7c24 */ /* 0x000fe4000f8e020f */
[----:B------:R-:W1:Y:S02]  /*b850*/  @P1 LDC R14, c[0x0][0x3f8] ;  /* 0x0000fe00ff0e1b82 */ /* 0x000e640000000800 */
[----:B------:R-:W-:Y:S02]  /*b860*/  IMAD R0, R15, UR4, R0 ;  /* 0x000000040f007c24 */ /* 0x000fe4000f8e0200 */
[----:B0-----:R-:W-:-:S04]  /*b870*/  @P1 IMAD.HI.U32 R18, R17, R18, R16 ;  /* 0x0000001211121227 */ /* 0x001fc800078e0010 */
[----:B------:R-:W0:Y:S01]  /*b880*/  @P1 LDC R16, c[0x0][0x38c] ;  /* 0x0000e300ff101b82 */ /* 0x000e220000000800 */
[----:B------:R-:W-:-:S05]  /*b890*/  @P1 SHF.R.U32.HI R18, RZ, R19, R18 ;  /* 0x00000013ff121219 */ /* 0x000fca0000011612 */
[----:B------:R-:W-:-:S04]  /*b8a0*/  @P1 IMAD.MOV R15, RZ, RZ, -R18 ;  /* 0x000000ffff0f1224 */ /* 0x000fc800078e0a12 */
[----:B0-----:R-:W-:-:S04]  /*b8b0*/  @P1 IMAD R17, R16, R15, R17 ;  /* 0x0000000f10111224 */ /* 0x001fc800078e0211 */
[----:B-1----:R-:W-:-:S07]  /*b8c0*/  @P1 IMAD R0, R17, R14, R0 ;  /* 0x0000000e11001224 */ /* 0x002fce00078e0200 */
.L_x_3700:
[----:B------:R-:W-:-:S04]  /*b8d0*/  IADD3 R14, P1, P2, R0, R28, R12 ;  /* 0x0000001c000e7210 */ /* 0x000fc80007a3e00c */
[----:B------:R-:W-:-:S05]  /*b8e0*/  IADD3.X R15, RZ, R29, R11, P1, P2 ;  /* 0x0000001dff0f7210 */ /* 0x000fca0000fe440b */
[----:B------:R-:W2:Y:S04]  /*b8f0*/  LDG.E.U8 R0, desc[UR36][R14.64] ;  /* 0x000000240e007981 */ /* 0x000ea8000c1e1100 */
[----:B--2---:R1:W-:Y:S02]  /*b900*/  STL [R1], R0 ;  /* 0x0000000001007387 */ /* 0x0043e40000100800 */
.L_x_3696:
[----:B------:R-:W-:Y:S05]  /*b910*/  BSYNC B1 ;  /* 0x0000000000017941 */ /* 0x000fea0003800000 */
.L_x_3695:
[----:B------:R-:W-:Y:S04]  /*b920*/  BSSY B1, `(.L_x_3701) ;  /* 0x0000050000017945 */ /* 0x000fe80003800000 */
[----:B------:R-:W-:Y:S05]  /*b930*/  @P0 BRA `(.L_x_3702) ;  /* 0x0000000400380947 */ /* 0x000fea0003800000 */
[----:B01---5:R-:W-:Y:S02]  /*b940*/  LOP3.LUT R0, R4, 0xff, RZ, 0xc0, !PT ;  /* 0x000000ff04007812 */ /* 0x023fe400078ec0ff */
[----:B------:R-:W-:Y:S02]  /*b950*/  LOP3.LUT R11, R20, 0xff, RZ, 0xc0, !PT ;  /* 0x000000ff140b7812 */ /* 0x000fe400078ec0ff */
[----:B------:R-:W-:Y:S02]  /*b960*/  PRMT R12, R4, 0x8880, RZ ;  /* 0x00008880040c7816 */ /* 0x000fe400000000ff */
[----:B------:R-:W-:Y:S02]  /*b970*/  PRMT R14, R20, 0x8880, RZ ;  /* 0x00008880140e7816 */ /* 0x000fe400000000ff */
[----:B------:R-:W-:Y:S01]  /*b980*/  ISETP.NE.AND P2, PT, R11, R0, PT ;  /* 0x000000000b00720c */ /* 0x000fe20003f45270 */
[----:B------:R-:W-:Y:S01]  /*b990*/  IMAD.MOV.U32 R0, RZ, RZ, R12 ;  /* 0x000000ffff007224 */ /* 0x000fe200078e000c */
[----:B------:R-:W-:Y:S01]  /*b9a0*/  ISETP.GE.U32.AND P0, PT, R22, R9, PT ;  /* 0x000000091600720c */ /* 0x000fe20003f06070 */
[----:B------:R-:W-:-:S03]  /*b9b0*/  IMAD.MOV.U32 R11, RZ, RZ, R14 ;  /* 0x000000ffff0b7224 */ /* 0x000fc600078e000e */
[----:B------:R-:W-:Y:S02]  /*b9c0*/  ISETP.GE.AND.EX P0, PT, R25, RZ, PT, P0 ;  /* 0x000000ff1900720c */ /* 0x000fe40003f06300 */
[----:B------:R-:W-:Y:S01]  /*b9d0*/  ISETP.GE.AND P1, PT, R11, R0, PT ;  /* 0x000000000b00720c */ /* 0x000fe20003f26270 */
[----:B------:R-:W-:-:S03]  /*b9e0*/  IMAD.IADD R11, R9, 0x1, R10 ;  /* 0x00000001090b7824 */ /* 0x000fc600078e020a */
[----:B------:R-:W-:Y:S02]  /*b9f0*/  SEL R0, RZ, 0xffffffff, P1 ;  /* 0xffffffffff007807 */ /* 0x000fe40000800000 */
        /* <DEDUP_REMOVED lines=8> */
[----:B------:R-:W-:Y:S02]  /*ba80*/  LOP3.LUT R0, R3, 0xff, RZ, 0xc0, !PT ;  /* 0x000000ff03007812 */ /* 0x000fe400078ec0ff */
[C---:B------:R-:W-:Y:S02]  /*ba90*/  LOP3.LUT R9, R21.reuse, 0xff, RZ, 0xc0, !PT ;  /* 0x000000ff15097812 */ /* 0x040fe400078ec0ff */
[----:B------:R-:W-:Y:S02]  /*baa0*/  PRMT R12, R21, 0x8880, RZ ;  /* 0x00008880150c7816 */ /* 0x000fe400000000ff */
[----:B------:R-:W-:Y:S02]  /*bab0*/  PRMT R4, R3, 0x8880, RZ ;  /* 0x0000888003047816 */ /* 0x000fe400000000ff */
[----:B------:R-:W-:Y:S01]  /*bac0*/  ISETP.NE.AND P2, PT, R9, R0, PT ;  /* 0x000000000900720c */ /* 0x000fe20003f45270 */
[----:B------:R-:W-:Y:S01]  /*bad0*/  IMAD.MOV.U32 R9, RZ, RZ, R12 ;  /* 0x000000ffff097224 */ /* 0x000fe200078e000c */
[----:B------:R-:W-:-:S02]  /*bae0*/  MOV R0, R4 ;  /* 0x0000000400007202 */ /* 0x000fc40000000f00 */
[----:B------:R-:W-:Y:S02]  /*baf0*/  ISETP.GE.U32.AND P0, PT, R8, R11, PT ;  /* 0x0000000b0800720c */ /* 0x000fe40003f06070 */
[----:B------:R-:W-:Y:S02]  /*bb00*/  ISETP.GE.AND P1, PT, R9, R0, PT ;  /* 0x000000000900720c */ /* 0x000fe40003f26270 */
[----:B------:R-:W-:Y:S02]  /*bb10*/  ISETP.GE.AND.EX P0, PT, R7, RZ, PT, P0 ;  /* 0x000000ff0700720c */ /* 0x000fe40003f06300 */
[----:B------:R-:W-:-:S03]  /*bb20*/  SEL R0, RZ, 0xffffffff, P1 ;  /* 0xffffffffff007807 */ /* 0x000fc60000800000 */
        /* <DEDUP_REMOVED lines=9> */
[----:B------:R-:W-:Y:S02]  /*bbc0*/  LOP3.LUT R3, R2, 0xff, RZ, 0xc0, !PT ;  /* 0x000000ff02037812 */ /* 0x000fe400078ec0ff */
[----:B------:R-:W-:Y:S02]  /*bbd0*/  LOP3.LUT R4, R6, 0xff, RZ, 0xc0, !PT ;  /* 0x000000ff06047812 */ /* 0x000fe400078ec0ff */
[----:B------:R-:W-:Y:S02]  /*bbe0*/  PRMT R9, R2, 0x8880, RZ ;  /* 0x0000888002097816 */ /* 0x000fe400000000ff */
[----:B------:R-:W-:Y:S02]  /*bbf0*/  PRMT R11, R6, 0x8880, RZ ;  /* 0x00008880060b7816 */ /* 0x000fe400000000ff */
[----:B------:R-:W-:Y:S01]  /*bc00*/  ISETP.NE.AND P2, PT, R4, R3, PT ;  /* 0x000000030400720c */ /* 0x000fe20003f45270 */
[----:B------:R-:W-:Y:S01]  /*bc10*/  IMAD.MOV.U32 R3, RZ, RZ, R9 ;  /* 0x000000ffff037224 */ /* 0x000fe200078e0009 */
[----:B------:R-:W-:Y:S01]  /*bc20*/  ISETP.GE.U32.AND P0, PT, R23, R0, PT ;  /* 0x000000001700720c */ /* 0x000fe20003f06070 */
[----:B------:R-:W-:-:S02]  /*bc30*/  IMAD.MOV.U32 R4, RZ, RZ, R11 ;  /* 0x000000ffff047224 */ /* 0x000fc400078e000b */
[----:B------:R-:W-:Y:S01]  /*bc40*/  IMAD.IADD R9, R0, 0x1, R10 ;  /* 0x0000000100097824 */ /* 0x000fe200078e020a */
[----:B------:R-:W-:Y:S02]  /*bc50*/  ISETP.GE.AND.EX P0, PT, R26, RZ, PT, P0 ;  /* 0x000000ff1a00720c */ /* 0x000fe40003f06300 */
[----:B------:R-:W-:-:S04]  /*bc60*/  ISETP.GE.AND P1, PT, R4, R3, PT ;  /* 0x000000030400720c */ /* 0x000fc80003f26270 */
        /* <DEDUP_REMOVED lines=9> */
[----:B------:R-:W2:Y:S01]  /*bd00*/  LDL.LU R15, [R1] ;  /* 0x00000000010f7983 */ /* 0x000ea20000300800 */
[C---:B------:R-:W-:Y:S02]  /*bd10*/  LOP3.LUT R3, R5.reuse, 0xff, RZ, 0xc0, !PT ;  /* 0x000000ff05037812 */ /* 0x040fe400078ec0ff */
[----:B------:R-:W-:Y:S02]  /*bd20*/  PRMT R4, R5, 0x8880, RZ ;  /* 0x0000888005047816 */ /* 0x000fe400000000ff */
[----:B------:R-:W-:-:S04]  /*bd30*/  ISETP.GE.U32.AND P0, PT, R24, R9, PT ;  /* 0x000000091800720c */ /* 0x000fc80003f06070 */
[----:B------:R-:W-:Y:S02]  /*bd40*/  ISETP.GE.AND.EX P0, PT, R27, RZ, PT, P0 ;  /* 0x000000ff1b00720c */ /* 0x000fe40003f06300 */
[C---:B--2---:R-:W-:Y:S02]  /*bd50*/  LOP3.LUT R0, R15.reuse, 0xff, RZ, 0xc0, !PT ;  /* 0x000000ff0f007812 */ /* 0x044fe400078ec0ff */
[----:B------:R-:W-:Y:S02]  /*bd60*/  PRMT R2, R15, 0x8880, RZ ;  /* 0x000088800f027816 */ /* 0x000fe400000000ff */
[----:B------:R-:W-:Y:S01]  /*bd70*/  ISETP.NE.AND P2, PT, R3, R0, PT ;  /* 0x000000000300720c */ /* 0x000fe20003f45270 */
[----:B------:R-:W-:Y:S02]  /*bd80*/  IMAD.MOV.U32 R3, RZ, RZ, R4 ;  /* 0x000000ffff037224 */ /* 0x000fe400078e0004 */
[----:B------:R-:W-:-:S05]  /*bd90*/  IMAD.MOV.U32 R0, RZ, RZ, R2 ;  /* 0x000000ffff007224 */ /* 0x000fca00078e0002 */
[----:B------:R-:W-:-:S04]  /*bda0*/  ISETP.GE.AND P1, PT, R3, R0, PT ;  /* 0x000000000300720c */ /* 0x000fc80003f26270 */
[----:B------:R-:W-:Y:S02]  /*bdb0*/  SEL R0, RZ, 0xffffffff, P1 ;  /* 0xffffffffff007807 */ /* 0x000fe40000800000 */
[----:B------:R-:W-:-:S04]  /*bdc0*/  @!P2 SEL R0, RZ, 0xffffffff, P0 ;  /* 0xffffffffff00a807 */ /* 0x000fc80000000000 */
[----:B------:R-:W-:-:S04]  /*bdd0*/  LOP3.LUT R0, R0, 0x1, RZ, 0xc0, !PT ;  /* 0x0000000100007812 */ /* 0x000fc800078ec0ff */
[----:B------:R-:W-:-:S04]  /*bde0*/  ISETP.NE.U32.AND P0, PT, R0, 0x1, PT ;  /* 0x000000010000780c */ /* 0x000fc80003f05070 */
[----:B------:R-:W-:Y:S02]  /*bdf0*/  SEL R5, R5, R15, !P0 ;  /* 0x0000000f05057207 */ /* 0x000fe40004000000 */
[----:B------:R-:W-:Y:S02]  /*be00*/  SEL R24, R24, R9, !P0 ;  /* 0x0000000918187207 */ /* 0x000fe40004000000 */
[----:B------:R-:W-:-:S07]  /*be10*/  SEL R27, R27, RZ, !P0 ;  /* 0x000000ff1b1b7207 */ /* 0x000fce0004000000 */
.L_x_3702:
[----:B------:R-:W-:Y:S05]  /*be20*/  BSYNC B1 ;  /* 0x0000000000017941 */ /* 0x000fea0003800000 */
.L_x_3701:
[C---:B01----:R-:W-:Y:S02]  /*be30*/  LOP3.LUT R0, R20.reuse, 0xff, RZ, 0xc0, !PT ;  /* 0x000000ff14007812 */ /* 0x043fe400078ec0ff */
[C---:B-----5:R-:W-:Y:S02]  /*be40*/  LOP3.LUT R3, R21.reuse, 0xff, RZ, 0xc0, !PT ;  /* 0x000000ff15037812 */ /* 0x060fe400078ec0ff */
[----:B------:R-:W-:Y:S02]  /*be50*/  PRMT R4, R20, 0x8880, RZ ;  /* 0x0000888014047816 */ /* 0x000fe400000000ff */
[----:B------:R-:W-:Y:S02]  /*be60*/  ISETP.NE.AND P2, PT, R0, R3, PT ;  /* 0x000000030000720c */ /* 0x000fe40003f45270 */
[----:B------:R-:W-:Y:S01]  /*be70*/  PRMT R2, R21, 0x8880, RZ ;  /* 0x0000888015027816 */ /* 0x000fe200000000ff */
[----:B------:R-:W-:Y:S01]  /*be80*/  IMAD.MOV.U32 R3, RZ, RZ, R4 ;  /* 0x000000ffff037224 */ /* 0x000fe200078e0004 */
[----:B------:R-:W-:-:S02]  /*be90*/  ISETP.GE.U32.AND P0, PT, R22, R8, PT ;  /* 0x000000081600720c */ /* 0x000fc40003f06070 */
[----:B------:R-:W-:Y:S02]  /*bea0*/  MOV R0, R2 ;  /* 0x0000000200007202 */ /* 0x000fe40000000f00 */
[----:B------:R-:W-:Y:S02]  /*beb0*/  ISETP.GE.AND.EX P0, PT, R25, R7, PT, P0 ;  /* 0x000000071900720c */ /* 0x000fe40003f06300 */
[----:B------:R-:W-:Y:S02]  /*bec0*/  ISETP.GE.AND P1, PT, R3, R0, PT ;  /* 0x000000000300720c */ /* 0x000fe40003f26270 */
[----:B------:R-:W-:Y:S02]  /*bed0*/  SEL R0, RZ, 0xffffffff, P0 ;  /* 0xffffffffff007807 */ /* 0x000fe40000000000 */
[----:B------:R-:W-:Y:S02]  /*bee0*/  @P2 SEL R0, RZ, 0xffffffff, P1 ;  /* 0xffffffffff002807 */ /* 0x000fe40000800000 */
[----:B------:R-:W-:-:S02]  /*bef0*/  LOP3.LUT R3, R6, 0xff, RZ, 0xc0, !PT ;  /* 0x000000ff06037812 */ /* 0x000fc400078ec0ff */
        /* <DEDUP_REMOVED lines=35> */
.L_x_3686:
[----:B------:R-:W-:Y:S01]  /*c130*/  ISETP.GE.U32.AND P0, PT, R0, R13, PT ;  /* 0x0000000d0000720c */ /* 0x000fe20003f06070 */
[----:B------:R-:W-:Y:S01]  /*c140*/  BSSY B1, `(.L_x_3703) ;  /* 0x000006a000017945 */ /* 0x000fe20003800000 */
[C---:B------:R-:W-:Y:S01]  /*c150*/  PRMT R0, R6.reuse, 0x7610, R0 ;  /* 0x0000761006007816 */ /* 0x040fe20000000000 */
[----:B------:R-:W-:Y:S01]  /*c160*/  IMAD.MOV.U32 R2, RZ, RZ, R4 ;  /* 0x000000ffff027224 */ /* 0x000fe200078e0004 */
[C---:B------:R-:W-:Y:S01]  /*c170*/  PRMT R16, R6.reuse, 0x7610, R16 ;  /* 0x0000761006107816 */ /* 0x040fe20000000010 */
[----:B------:R-:W-:Y:S01]  /*c180*/  IMAD.MOV.U32 R5, RZ, RZ, R3 ;  /* 0x000000ffff057224 */ /* 0x000fe200078e0003 */
[----:B------:R-:W-:Y:S01]  /*c190*/  PRMT R17, R6, 0x7610, R17 ;  /* 0x0000761006117816 */ /* 0x000fe20000000011 */
[----:B------:R-:W-:Y:S02]  /*c1a0*/  IMAD.MOV.U32 R18, RZ, RZ, R4 ;  /* 0x000000ffff127224 */ /* 0x000fe400078e0004 */
[----:B------:R-:W-:-:S04]  /*c1b0*/  IMAD.MOV.U32 R19, RZ, RZ, R3 ;  /* 0x000000ffff137224 */ /* 0x000fc800078e0003 */
[----:B------:R-:W-:Y:S05]  /*c1c0*/  @P0 BRA `(.L_x_3704) ;  /* 0x0000000400840947 */ /* 0x000fea0003800000 */
[----:B------:R-:W-:Y:S01]  /*c1d0*/  BSSY B2, `(.L_x_3705) ;  /* 0x0000058000027945 */ /* 0x000fe20003800000 */
[--C-:B------:R-:W-:Y:S01]  /*c1e0*/  IMAD.MOV.U32 R2, RZ, RZ, R4.reuse ;  /* 0x000000ffff027224 */ /* 0x100fe200078e0004 */
[----:B------:R-:W-:Y:S01]  /*c1f0*/  MOV R5, R3 ;  /* 0x0000000300057202 */ /* 0x000fe20000000f00 */
[----:B------:R-:W-:Y:S01]  /*c200*/  IMAD.MOV.U32 R18, RZ, RZ, R4 ;  /* 0x000000ffff127224 */ /* 0x000fe200078e0004 */
[C---:B------:R-:W-:Y:S01]  /*c210*/  PRMT R0, R6.reuse, 0x7610, R0 ;  /* 0x0000761006007816 */ /* 0x040fe20000000000 */
[----:B------:R-:W-:Y:S01]  /*c220*/  IMAD.MOV.U32 R19, RZ, RZ, R3 ;  /* 0x000000ffff137224 */ /* 0x000fe200078e0003 */
[C---:B------:R-:W-:Y:S02]  /*c230*/  PRMT R16, R6.reuse, 0x7610, R16 ;  /* 0x0000761006107816 */ /* 0x040fe40000000010 */
[----:B------:R-:W-:-:S07]  /*c240*/  PRMT R17, R6, 0x7610, R17 ;  /* 0x0000761006117816 */ /* 0x000fce0000000011 */
.L_x_3706:
[----:B------:R-:W-:Y:S01]  /*c250*/  IMAD R15, R26, R9, RZ ;  /* 0x000000091a0f7224 */ /* 0x000fe200078e02ff */
[----:B------:R-:W-:Y:S01]  /*c260*/  ULDC.64 UR4, c[0x0][0x5f8] ;  /* 0x00017e0000047ab9 */ /* 0x000fe20000000a00 */
[----:B------:R-:W-:-:S03]  /*c270*/  IMAD.IADD R21, R10, 0x1, R9 ;  /* 0x000000010a157824 */ /* 0x000fc600078e0209 */
[----:B------:R-:W-:Y:S01]  /*c280*/  IADD3 R14, P0, P1, R15, UR4, R12 ;  /* 0x000000040f0e7c10 */ /* 0x000fe2000f91e00c */
[----:B------:R-:W-:-:S03]  /*c290*/  IMAD R25, R21, R26, RZ ;  /* 0x0000001a15197224 */ /* 0x000fc600078e02ff */
[----:B------:R-:W-:-:S05]  /*c2a0*/  IADD3.X R15, RZ, UR5, R11, P0, P1 ;  /* 0x00000005ff0f7c10 */ /* 0x000fca00087e240b */
[----:B------:R0:W2:Y:S02]  /*c2b0*/  LDG.E.U8 R23, desc[UR36][R14.64] ;  /* 0x000000240e177981 */ /* 0x0000a4000c1e1100 */
[----:B0-----:R-:W-:-:S04]  /*c2c0*/  IADD3 R14, P0, P1, R25, UR4, R12 ;  /* 0x00000004190e7c10 */ /* 0x001fc8000f91e00c */
[----:B------:R-:W-:-:S05]  /*c2d0*/  IADD3.X R15, RZ, UR5, R11, P0, P1 ;  /* 0x00000005ff0f7c10 */ /* 0x000fca00087e240b */
[----:B------:R0:W3:Y:S01]  /*c2e0*/  LDG.E.U8 R25, desc[UR36][R14.64] ;  /* 0x000000240e197981 */ /* 0x0000e2000c1e1100 */
[----:B------:R-:W-:Y:S02]  /*c2f0*/  PRMT R27, R16, 0x8880, RZ ;  /* 0x00008880101b7816 */ /* 0x000fe400000000ff */
[----:B------:R-:W-:Y:S02]  /*c300*/  PRMT R29, R0, 0x8880, RZ ;  /* 0x00008880001d7816 */ /* 0x000fe400000000ff */
[----:B--2---:R-:W-:-:S04]  /*c310*/  PRMT R20, R23, 0x8880, RZ ;  /* 0x0000888017147816 */ /* 0x004fc800000000ff */
[----:B------:R-:W-:Y:S01]  /*c320*/  ISETP.GE.AND P2, PT, R27, R20, PT ;  /* 0x000000141b00720c */ /* 0x000fe20003f46270 */
[----:B------:R-:W-:-:S04]  /*c330*/  IMAD.IADD R27, R21, 0x1, R10 ;  /* 0x00000001151b7824 */ /* 0x000fc800078e020a */
[----:B0-----:R-:W-:-:S05]  /*c340*/  IMAD R15, R27, R26, RZ ;  /* 0x0000001a1b0f7224 */ /* 0x001fca00078e02ff */
[----:B------:R-:W-:-:S04]  /*c350*/  IADD3 R14, P0, P1, R15, UR4, R12 ;  /* 0x000000040f0e7c10 */ /* 0x000fc8000f91e00c */
[----:B------:R-:W-:Y:S02]  /*c360*/  IADD3.X R15, RZ, UR5, R11, P0, P1 ;  /* 0x00000005ff0f7c10 */ /* 0x000fe400087e240b */
[----:B---3--:R-:W-:-:S04]  /*c370*/  PRMT R20, R25, 0x8880, RZ ;  /* 0x0000888019147816 */ /* 0x008fc800000000ff */
[----:B------:R-:W-:Y:S02]  /*c380*/  ISETP.GE.AND P3, PT, R29, R20, PT ;  /* 0x000000141d00720c */ /* 0x000fe40003f66270 */
[----:B------:R0:W2:Y:S01]  /*c390*/  LDG.E.U8 R29, desc[UR36][R14.64] ;  /* 0x000000240e1d7981 */ /* 0x0000a2000c1e1100 */
[----:B------:R-:W-:Y:S02]  /*c3a0*/  LOP3.LUT R20, R16, 0xff, RZ, 0xc0, !PT ;  /* 0x000000ff10147812 */ /* 0x000fe400078ec0ff */
[----:B------:R-:W-:Y:S02]  /*c3b0*/  ISETP.GE.U32.AND P0, PT, R2, R9, PT ;  /* 0x000000090200720c */ /* 0x000fe40003f06070 */
[----:B------:R-:W-:Y:S02]  /*c3c0*/  ISETP.NE.AND P1, PT, R20, R23, PT ;  /* 0x000000171400720c */ /* 0x000fe40003f25270 */
[----:B------:R-:W-:Y:S02]  /*c3d0*/  ISETP.GE.AND.EX P0, PT, R3, RZ, PT, P0 ;  /* 0x000000ff0300720c */ /* 0x000fe40003f06300 */
[----:B------:R-:W-:-:S02]  /*c3e0*/  LOP3.LUT R22, R6, 0xff, RZ, 0xc0, !PT ;  /* 0x000000ff06167812 */ /* 0x000fc400078ec0ff */
[----:B------:R-:W-:Y:S02]  /*c3f0*/  SEL R20, RZ, 0xffffffff, P0 ;  /* 0xffffffffff147807 */ /* 0x000fe40000000000 */
[----:B0-----:R-:W-:Y:S02]  /*c400*/  PRMT R15, R6, 0x8880, RZ ;  /* 0x00008880060f7816 */ /* 0x001fe400000000ff */
[----:B------:R-:W-:-:S03]  /*c410*/  ISETP.GE.U32.AND P0, PT, R8, R21, PT ;  /* 0x000000150800720c */ /* 0x000fc60003f06070 */
[----:B------:R-:W-:Y:S02]  /*c420*/  @P1 SEL R20, RZ, 0xffffffff, P2 ;  /* 0xffffffffff141807 */ /* 0x000fe40001000000 */
[----:B------:R-:W-:Y:S02]  /*c430*/  ISETP.GE.AND.EX P0, PT, R7, RZ, PT, P0 ;  /* 0x000000ff0700720c */ /* 0x000fe40003f06300 */
[----:B------:R-:W-:-:S04]  /*c440*/  LOP3.LUT R20, R20, 0x1, RZ, 0xc0, !PT ;  /* 0x0000000114147812 */ /* 0x000fc800078ec0ff */
[----:B------:R-:W-:Y:S02]  /*c450*/  ISETP.NE.U32.AND P1, PT, R20, 0x1, PT ;  /* 0x000000011400780c */ /* 0x000fe40003f25070 */
[----:B------:R-:W-:Y:S02]  /*c460*/  LOP3.LUT R20, R0, 0xff, RZ, 0xc0, !PT ;  /* 0x000000ff00147812 */ /* 0x000fe400078ec0ff */
[----:B------:R-:W-:Y:S02]  /*c470*/  SEL R2, R2, R9, !P1 ;  /* 0x0000000902027207 */ /* 0x000fe40004800000 */
[----:B------:R-:W-:Y:S01]  /*c480*/  ISETP.NE.AND P4, PT, R20, R25, PT ;  /* 0x000000191400720c */ /* 0x000fe20003f85270 */
[----:B------:R-:W-:Y:S01]  /*c490*/  IMAD.IADD R20, R27, 0x1, R10 ;  /* 0x000000011b147824 */ /* 0x000fe200078e020a */
[----:B------:R-:W-:-:S11]  /*c4a0*/  SEL R9, RZ, 0xffffffff, P0 ;  /* 0xffffffffff097807 */ /* 0x000fd60000000000 */
[----:B------:R-:W-:-:S04]  /*c4b0*/  @P4 SEL R9, RZ, 0xffffffff, P3 ;  /* 0xffffffffff094807 */ /* 0x000fc80001800000 */
[----:B------:R-:W-:-:S04]  /*c4c0*/  LOP3.LUT R9, R9, 0x1, RZ, 0xc0, !PT ;  /* 0x0000000109097812 */ /* 0x000fc800078ec0ff */
[----:B------:R-:W-:Y:S02]  /*c4d0*/  ISETP.NE.U32.AND P3, PT, R9, 0x1, PT ;  /* 0x000000010900780c */ /* 0x000fe40003f65070 */
[----:B--2---:R-:W-:Y:S02]  /*c4e0*/  PRMT R14, R29, 0x8880, RZ ;  /* 0x000088801d0e7816 */ /* 0x004fe400000000ff */
[----:B------:R-:W-:Y:S02]  /*c4f0*/  ISETP.NE.AND P4, PT, R22, R29, PT ;  /* 0x0000001d1600720c */ /* 0x000fe40003f85270 */
[----:B------:R-:W-:Y:S01]  /*c500*/  ISETP.GE.AND P2, PT, R15, R14, PT ;  /* 0x0000000e0f00720c */ /* 0x000fe20003f46270 */
[----:B------:R-:W-:-:S05]  /*c510*/  IMAD R15, R20, R26, RZ ;  /* 0x0000001a140f7224 */ /* 0x000fca00078e02ff */
[----:B------:R-:W-:-:S04]  /*c520*/  IADD3 R14, P0, P5, R15, UR4, R12 ;  /* 0x000000040f0e7c10 */ /* 0x000fc8000fd1e00c */
[----:B------:R-:W-:-:S05]  /*c530*/  IADD3.X R15, RZ, UR5, R11, P0, P5 ;  /* 0x00000005ff0f7c10 */ /* 0x000fca00087ea40b */
[----:B------:R-:W2:Y:S01]  /*c540*/  LDG.E.U8 R14, desc[UR36][R14.64] ;  /* 0x000000240e0e7981 */ /* 0x000ea2000c1e1100 */
[----:B------:R-:W-:Y:S02]  /*c550*/  ISETP.GE.U32.AND P0, PT, R4, R27, PT ;  /* 0x0000001b0400720c */ /* 0x000fe40003f06070 */
[----:B------:R-:W-:Y:S02]  /*c560*/  PRMT R22, R17, 0x8880, RZ ;  /* 0x0000888011167816 */ /* 0x000fe400000000ff */
[----:B------:R-:W-:Y:S02]  /*c570*/  ISETP.GE.AND.EX P0, PT, R5, RZ, PT, P0 ;  /* 0x000000ff0500720c */ /* 0x000fe40003f06300 */
[----:B------:R-:W-:Y:S02]  /*c580*/  SEL R8, R8, R21, !P3 ;  /* 0x0000001508087207 */ /* 0x000fe40005800000 */
[----:B------:R-:W-:Y:S02]  /*c590*/  SEL R9, RZ, 0xffffffff, P0 ;  /* 0xffffffffff097807 */ /* 0x000fe40000000000 */
[----:B------:R-:W-:-:S02]  /*c5a0*/  @P4 SEL R9, RZ, 0xffffffff, P2 ;  /* 0xffffffffff094807 */ /* 0x000fc40001000000 */
[----:B------:R-:W-:Y:S02]  /*c5b0*/  ISETP.GE.U32.AND P0, PT, R18, R20, PT ;  /* 0x000000141200720c */ /* 0x000fe40003f06070 */
[----:B------:R-:W-:Y:S02]  /*c5c0*/  LOP3.LUT R9, R9, 0x1, RZ, 0xc0, !PT ;  /* 0x0000000109097812 */ /* 0x000fe400078ec0ff */
[----:B------:R-:W-:Y:S02]  /*c5d0*/  ISETP.GE.AND.EX P0, PT, R19, RZ, PT, P0 ;  /* 0x000000ff1300720c */ /* 0x000fe40003f06300 */
[----:B------:R-:W-:Y:S02]  /*c5e0*/  ISETP.NE.U32.AND P2, PT, R9, 0x1, PT ;  /* 0x000000010900780c */ /* 0x000fe40003f45070 */
[----:B------:R-:W-:Y:S02]  /*c5f0*/  SEL R16, R16, R23, !P1 ;  /* 0x0000001710107207 */ /* 0x000fe40004800000 */
[----:B------:R-:W-:-:S02]  /*c600*/  SEL R4, R4, R27, !P2 ;  /* 0x0000001b04047207 */ /* 0x000fc40005000000 */
[----:B------:R-:W-:Y:S02]  /*c610*/  SEL R3, R3, RZ, !P1 ;  /* 0x000000ff03037207 */ /* 0x000fe40004800000 */
[----:B------:R-:W-:Y:S02]  /*c620*/  SEL R0, R0, R25, !P3 ;  /* 0x0000001900007207 */ /* 0x000fe40005800000 */
[----:B------:R-:W-:Y:S02]  /*c630*/  SEL R7, R7, RZ, !P3 ;  /* 0x000000ff07077207 */ /* 0x000fe40005800000 */
[----:B------:R-:W-:Y:S02]  /*c640*/  SEL R6, R6, R29, !P2 ;  /* 0x0000001d06067207 */ /* 0x000fe40005000000 */
[----:B------:R-:W-:Y:S02]  /*c650*/  SEL R5, R5, RZ, !P2 ;  /* 0x000000ff05057207 */ /* 0x000fe40005000000 */
[----:B--2---:R-:W-:-:S04]  /*c660*/  PRMT R9, R14, 0x8880, RZ ;  /* 0x000088800e097816 */ /* 0x004fc800000000ff */
[----:B------:R-:W-:Y:S02]  /*c670*/  ISETP.GE.AND P5, PT, R22, R9, PT ;  /* 0x000000091600720c */ /* 0x000fe40003fa6270 */
[----:B------:R-:W-:-:S04]  /*c680*/  LOP3.LUT R9, R17, 0xff, RZ, 0xc0, !PT ;  /* 0x000000ff11097812 */ /* 0x000fc800078ec0ff */
[----:B------:R-:W-:Y:S02]  /*c690*/  ISETP.NE.AND P4, PT, R9, R14, PT ;  /* 0x0000000e0900720c */ /* 0x000fe40003f85270 */
[----:B------:R-:W-:-:S11]  /*c6a0*/  SEL R9, RZ, 0xffffffff, P0 ;  /* 0xffffffffff097807 */ /* 0x000fd60000000000 */
[----:B------:R-:W-:-:S04]  /*c6b0*/  @P4 SEL R9, RZ, 0xffffffff, P5 ;  /* 0xffffffffff094807 */ /* 0x000fc80002800000 */
[----:B------:R-:W-:Y:S01]  /*c6c0*/  LOP3.LUT R15, R9, 0x1, RZ, 0xc0, !PT ;  /* 0x00000001090f7812 */ /* 0x000fe200078ec0ff */
[----:B------:R-:W-:-:S03]  /*c6d0*/  IMAD.IADD R9, R20, 0x1, R10 ;  /* 0x0000000114097824 */ /* 0x000fc600078e020a */
[----:B------:R-:W-:Y:S01]  /*c6e0*/  ISETP.NE.U32.AND P0, PT, R15, 0x1, PT ;  /* 0x000000010f00780c */ /* 0x000fe20003f05070 */
[----:B------:R-:W-:-:S03]  /*c6f0*/  IMAD R22, R10, 0x3, R9 ;  /* 0x000000030a167824 */ /* 0x000fc600078e0209 */
[----:B------:R-:W-:Y:S02]  /*c700*/  SEL R18, R18, R20, !P0 ;  /* 0x0000001412127207 */ /* 0x000fe40004000000 */
[----:B------:R-:W-:Y:S02]  /*c710*/  ISETP.GE.U32.AND P4, PT, R22, R13, PT ;  /* 0x0000000d1600720c */ /* 0x000fe40003f86070 */
[----:B------:R-:W-:Y:S02]  /*c720*/  SEL R17, R17, R14, !P0 ;  /* 0x0000000e11117207 */ /* 0x000fe40004000000 */
[----:B------:R-:W-:-:S09]  /*c730*/  SEL R19, R19, RZ, !P0 ;  /* 0x000000ff13137207 */ /* 0x000fd20004000000 */
[----:B------:R-:W-:Y:S05]  /*c740*/  @!P4 BRA `(.L_x_3706) ;  /* 0xfffffff800c0c947 */ /* 0x000fea000383ffff */
[----:B------:R-:W-:Y:S05]  /*c750*/  BSYNC B2 ;  /* 0x0000000000027941 */ /* 0x000fea0003800000 */
.L_x_3705:
[----:B------:R-:W-:Y:S02]  /*c760*/  PRMT R24, R25, 0x8880, RZ ;  /* 0x0000888019187816 */ /* 0x000fe400000000ff */
[----:B------:R-:W-:Y:S02]  /*c770*/  PRMT R23, R23, 0x8880, RZ ;  /* 0x0000888017177816 */ /* 0x000fe400000000ff */
[----:B------:R-:W-:Y:S02]  /*c780*/  PRMT R25, R29, 0x8880, RZ ;  /* 0x000088801d197816 */ /* 0x000fe400000000ff */
[----:B------:R-:W-:Y:S02]  /*c790*/  PRMT R22, R14, 0x8880, RZ ;  /* 0x000088800e167816 */ /* 0x000fe400000000ff */
[----:B------:R-:W-:Y:S02]  /*c7a0*/  PRMT R23, R23, 0x7710, RZ ;  /* 0x0000771017177816 */ /* 0x000fe400000000ff */
[----:B------:R-:W-:-:S02]  /*c7b0*/  PRMT R24, R24, 0x7710, RZ ;  /* 0x0000771018187816 */ /* 0x000fc400000000ff */
[----:B------:R-:W-:Y:S02]  /*c7c0*/  PRMT R25, R25, 0x7710, RZ ;  /* 0x0000771019197816 */ /* 0x000fe400000000ff */
[----:B------:R-:W-:-:S07]  /*c7d0*/  PRMT R22, R22, 0x7710, RZ ;  /* 0x0000771016167816 */ /* 0x000fce00000000ff */
.L_x_3704:
[----:B------:R-:W-:Y:S05]  /*c7e0*/  BSYNC B1 ;  /* 0x0000000000017941 */ /* 0x000fea0003800000 */
.L_x_3703:
[----:B------:R-:W-:Y:S01]  /*c7f0*/  ISETP.GE.U32.AND P0, PT, R9, R13, PT ;  /* 0x0000000d0900720c */ /* 0x000fe20003f06070 */
[----:B------:R-:W-:-:S12]  /*c800*/  BSSY B1, `(.L_x_3707) ;  /* 0x000001b000017945 */ /* 0x000fd80003800000 */
[----:B------:R-:W-:Y:S05]  /*c810*/  @P0 BRA `(.L_x_3708) ;  /* 0x0000000000640947 */ /* 0x000fea0003800000 */
[----:B------:R-:W0:Y:S01]  /*c820*/  LDC.64 R14, c[0x0][0x5f8] ;  /* 0x00017e00ff0e7b82 */ /* 0x000e220000000a00 */
[----:B------:R-:W-:-:S05]  /*c830*/  IMAD R21, R9, R26, RZ ;  /* 0x0000001a09157224 */ /* 0x000fca00078e02ff */
[----:B0-----:R-:W-:-:S04]  /*c840*/  IADD3 R20, P1, P2, R21, R14, R12 ;  /* 0x0000000e15147210 */ /* 0x001fc80007a3e00c */
[----:B------:R-:W-:-:S05]  /*c850*/  IADD3.X R21, RZ, R15, R11, P1, P2 ;  /* 0x0000000fff157210 */ /* 0x000fca0000fe440b */
[----:B------:R0:W5:Y:S01]  /*c860*/  LDG.E.U8 R23, desc[UR36][R20.64] ;  /* 0x0000002414177981 */ /* 0x000162000c1e1100 */
[----:B------:R-:W-:-:S05]  /*c870*/  IMAD.IADD R27, R9, 0x1, R10 ;  /* 0x00000001091b7824 */ /* 0x000fca00078e020a */
[----:B------:R-:W-:-:S13]  /*c880*/  ISETP.GE.U32.AND P1, PT, R27, R13, PT ;  /* 0x0000000d1b00720c */ /* 0x000fda0003f26070 */
[----:B0-----:R-:W-:Y:S05]  /*c890*/  @P1 BRA `(.L_x_3708) ;  /* 0x0000000000441947 */ /* 0x001fea0003800000 */
[----:B------:R-:W-:-:S05]  /*c8a0*/  IMAD R21, R27, R26, RZ ;  /* 0x0000001a1b157224 */ /* 0x000fca00078e02ff */
[----:B------:R-:W-:-:S04]  /*c8b0*/  IADD3 R20, P1, P2, R21, R14, R12 ;  /* 0x0000000e15147210 */ /* 0x000fc80007a3e00c */
[----:B------:R-:W-:-:S05]  /*c8c0*/  IADD3.X R21, RZ, R15, R11, P1, P2 ;  /* 0x0000000fff157210 */ /* 0x000fca0000fe440b */
[----:B------:R0:W5:Y:S01]  /*c8d0*/  LDG.E.U8 R24, desc[UR36][R20.64] ;  /* 0x0000002414187981 */ /* 0x000162000c1e1100 */
[----:B------:R-:W-:-:S05]  /*c8e0*/  IMAD.IADD R27, R27, 0x1, R10 ;  /* 0x000000011b1b7824 */ /* 0x000fca00078e020a */
[----:B------:R-:W-:-:S13]  /*c8f0*/  ISETP.GE.U32.AND P1, PT, R27, R13, PT ;  /* 0x0000000d1b00720c */ /* 0x000fda0003f26070 */
[----:B0-----:R-:W-:Y:S05]  /*c900*/  @P1 BRA `(.L_x_3708) ;  /* 0x0000000000281947 */ /* 0x001fea0003800000 */
[C---:B------:R-:W-:Y:S01]  /*c910*/  IADD3 R25, R27.reuse, R10, RZ ;  /* 0x0000000a1b197210 */ /* 0x040fe20007ffe0ff */
[----:B------:R-:W-:-:S03]  /*c920*/  IMAD R21, R27, R26, RZ ;  /* 0x0000001a1b157224 */ /* 0x000fc600078e02ff */
[----:B------:R-:W-:Y:S02]  /*c930*/  ISETP.GE.U32.AND P1, PT, R25, R13, PT ;  /* 0x0000000d1900720c */ /* 0x000fe40003f26070 */
[----:B------:R-:W-:-:S04]  /*c940*/  IADD3 R20, P2, P3, R21, R14, R12 ;  /* 0x0000000e15147210 */ /* 0x000fc80007b5e00c */
[----:B------:R-:W-:-:S07]  /*c950*/  IADD3.X R21, RZ, R15, R11, P2, P3 ;  /* 0x0000000fff157210 */ /* 0x000fce00017e640b */
[----:B------:R-:W-:-:S05]  /*c960*/  @!P1 IMAD R25, R25, R26, RZ ;  /* 0x0000001a19199224 */ /* 0x000fca00078e02ff */
[----:B------:R-:W-:Y:S02]  /*c970*/  @!P1 IADD3 R14, P4, P5, R25, R14, R12 ;  /* 0x0000000e190e9210 */ /* 0x000fe40007d9e00c */
[----:B------:R0:W5:Y:S02]  /*c980*/  LDG.E.U8 R25, desc[UR36][R20.64] ;  /* 0x0000002414197981 */ /* 0x000164000c1e1100 */
[----:B------:R-:W-:-:S05]  /*c990*/  @!P1 IADD3.X R15, RZ, R15, R11, P4, P5 ;  /* 0x0000000fff0f9210 */ /* 0x000fca00027ea40b */
[----:B------:R0:W5:Y:S04]  /*c9a0*/  @!P1 LDG.E.U8 R22, desc[UR36][R14.64] ;  /* 0x000000240e169981 */ /* 0x000168000c1e1100 */
.L_x_3708:
[----:B------:R-:W-:Y:S05]  /*c9b0*/  BSYNC B1 ;  /* 0x0000000000017941 */ /* 0x000fea0003800000 */
.L_x_3707:
[----:B------:R-:W-:Y:S04]  /*c9c0*/  BSSY B1, `(.L_x_3709) ;  /* 0x000004f000017945 */ /* 0x000fe80003800000 */
[----:B------:R-:W-:Y:S05]  /*c9d0*/  @P0 BRA `(.L_x_3710) ;  /* 0x0000000400340947 */ /* 0x000fea0003800000 */
[C---:B-----5:R-:W-:Y:S02]  /*c9e0*/  LOP3.LUT R11, R23.reuse, 0xff, RZ, 0xc0, !PT ;  /* 0x000000ff170b7812 */ /* 0x060fe400078ec0ff */
[C---:B------:R-:W-:Y:S02]  /*c9f0*/  LOP3.LUT R12, R16.reuse, 0xff, RZ, 0xc0, !PT ;  /* 0x000000ff100c7812 */ /* 0x040fe400078ec0ff */
[----:B0-----:R-:W-:Y:S02]  /*ca00*/  PRMT R14, R23, 0x8880, RZ ;  /* 0x00008880170e7816 */ /* 0x001fe400000000ff */
[----:B------:R-:W-:Y:S02]  /*ca10*/  PRMT R15, R16, 0x8880, RZ ;  /* 0x00008880100f7816 */ /* 0x000fe400000000ff */
[----:B------:R-:W-:Y:S01]  /*ca20*/  ISETP.NE.AND P2, PT, R12, R11, PT ;  /* 0x0000000b0c00720c */ /* 0x000fe20003f45270 */
[----:B------:R-:W-:Y:S01]  /*ca30*/  IMAD.MOV.U32 R11, RZ, RZ, R14 ;  /* 0x000000ffff0b7224 */ /* 0x000fe200078e000e */
[----:B------:R-:W-:Y:S01]  /*ca40*/  ISETP.GE.U32.AND P0, PT, R2, R9, PT ;  /* 0x000000090200720c */ /* 0x000fe20003f06070 */
[----:B------:R-:W-:-:S03]  /*ca50*/  IMAD.MOV.U32 R12, RZ, RZ, R15 ;  /* 0x000000ffff0c7224 */ /* 0x000fc600078e000f */
[----:B------:R-:W-:Y:S02]  /*ca60*/  ISETP.GE.AND.EX P0, PT, R3, RZ, PT, P0 ;  /* 0x000000ff0300720c */ /* 0x000fe40003f06300 */
[----:B------:R-:W-:-:S04]  /*ca70*/  ISETP.GE.AND P1, PT, R12, R11, PT ;  /* 0x0000000b0c00720c */ /* 0x000fc80003f26270 */
[----:B------:R-:W-:Y:S02]  /*ca80*/  SEL R11, RZ, 0xffffffff, P1 ;  /* 0xffffffffff0b7807 */ /* 0x000fe40000800000 */
        /* <DEDUP_REMOVED lines=29> */
[C---:B------:R-:W-:Y:S02]  /*cc60*/  LOP3.LUT R11, R25.reuse, 0xff, RZ, 0xc0, !PT ;  /* 0x000000ff190b7812 */ /* 0x040fe400078ec0ff */
[C---:B------:R-:W-:Y:S02]  /*cc70*/  LOP3.LUT R12, R6.reuse, 0xff, RZ, 0xc0, !PT ;  /* 0x000000ff060c7812 */ /* 0x040fe400078ec0ff */
[----:B------:R-:W-:Y:S02]  /*cc80*/  PRMT R14, R25, 0x8880, RZ ;  /* 0x00008880190e7816 */ /* 0x000fe400000000ff */
[----:B------:R-:W-:Y:S02]  /*cc90*/  PRMT R15, R6, 0x8880, RZ ;  /* 0x00008880060f7816 */ /* 0x000fe400000000ff */
[----:B------:R-:W-:Y:S01]  /*cca0*/  ISETP.NE.AND P2, PT, R12, R11, PT ;  /* 0x0000000b0c00720c */ /* 0x000fe20003f45270 */
[----:B------:R-:W-:Y:S01]  /*ccb0*/  IMAD.MOV.U32 R11, RZ, RZ, R14 ;  /* 0x000000ffff0b7224 */ /* 0x000fe200078e000e */
[----:B------:R-:W-:Y:S01]  /*ccc0*/  MOV R12, R15 ;  /* 0x0000000f000c7202 */ /* 0x000fe20000000f00 */
[----:B------:R-:W-:Y:S01]  /*ccd0*/  IMAD.IADD R15, R9, 0x1, R10 ;  /* 0x00000001090f7824 */ /* 0x000fe200078e020a */
[----:B------:R-:W-:-:S02]  /*cce0*/  ISETP.GE.U32.AND P0, PT, R4, R9, PT ;  /* 0x000000090400720c */ /* 0x000fc40003f06070 */
[----:B------:R-:W-:Y:S02]  /*ccf0*/  ISETP.GE.AND P1, PT, R12, R11, PT ;  /* 0x0000000b0c00720c */ /* 0x000fe40003f26270 */
[----:B------:R-:W-:Y:S02]  /*cd00*/  ISETP.GE.AND.EX P0, PT, R5, RZ, PT, P0 ;  /* 0x000000ff0500720c */ /* 0x000fe40003f06300 */
        /* <DEDUP_REMOVED lines=26> */
.L_x_3710:
[----:B------:R-:W-:Y:S05]  /*ceb0*/  BSYNC B1 ;  /* 0x0000000000017941 */ /* 0x000fea0003800000 */
.L_x_3709:
[----:B------:R-:W-:Y:S02]  /*cec0*/  LOP3.LUT R9, R16, 0xff, RZ, 0xc0, !PT ;  /* 0x000000ff10097812 */ /* 0x000fe400078ec0ff */
[C---:B------:R-:W-:Y:S02]  /*ced0*/  LOP3.LUT R10, R0.reuse, 0xff, RZ, 0xc0, !PT ;  /* 0x000000ff000a7812 */ /* 0x040fe400078ec0ff */
[----:B------:R-:W-:Y:S02]  /*cee0*/  PRMT R11, R0, 0x8880, RZ ;  /* 0x00008880000b7816 */ /* 0x000fe400000000ff */
[----:B------:R-:W-:Y:S02]  /*cef0*/  PRMT R12, R16, 0x8880, RZ ;  /* 0x00008880100c7816 */ /* 0x000fe400000000ff */
[----:B------:R-:W-:Y:S01]  /*cf00*/  ISETP.NE.AND P2, PT, R9, R10, PT ;  /* 0x0000000a0900720c */ /* 0x000fe20003f45270 */
[----:B------:R-:W-:Y:S01]  /*cf10*/  IMAD.MOV.U32 R9, RZ, RZ, R11 ;  /* 0x000000ffff097224 */ /* 0x000fe200078e000b */
[----:B------:R-:W-:Y:S01]  /*cf20*/  ISETP.GE.U32.AND P0, PT, R2, R8, PT ;  /* 0x000000080200720c */ /* 0x000fe20003f06070 */
[----:B------:R-:W-:Y:S01]  /*cf30*/  IMAD.MOV.U32 R10, RZ, RZ, R12 ;  /* 0x000000ffff0a7224 */ /* 0x000fe200078e000c */
[----:B------:R-:W-:-:S02]  /*cf40*/  LOP3.LUT R13, R6, 0xff, RZ, 0xc0, !PT ;  /* 0x000000ff060d7812 */ /* 0x000fc400078ec0ff */
[----:B------:R-:W-:Y:S02]  /*cf50*/  ISETP.GE.AND.EX P0, PT, R3, R7, PT, P0 ;  /* 0x000000070300720c */ /* 0x000fe40003f06300 */
[----:B------:R-:W-:Y:S02]  /*cf60*/  ISETP.GE.AND P1, PT, R10, R9, PT ;  /* 0x000000090a00720c */ /* 0x000fe40003f26270 */
[----:B------:R-:W-:-:S03]  /*cf70*/  SEL R9, RZ, 0xffffffff, P0 ;  /* 0xffffffffff097807 */ /* 0x000fc60000000000 */
        /* <DEDUP_REMOVED lines=36> */
.L_x_3685:
[----:B------:R-:W0:Y:S01]  /*d1c0*/  LDC R21, c[0x0][0x234] ;  /* 0x00008d00ff157b82 */ /* 0x000e220000000800 */
[----:B------:R-:W-:Y:S01]  /*d1d0*/  ULDC.U8 UR4, c[0x0][0x218] ;  /* 0x0000860000047ab9 */ /* 0x000fe20000000000 */
[----:B------:R-:W-:Y:S01]  /*d1e0*/  BSSY B1, `(.L_x_3711) ;  /* 0x000006f000017945 */ /* 0x000fe20003800000 */
[----:B------:R-:W-:Y:S01]  /*d1f0*/  IMAD.U32 R10, RZ, RZ, UR4 ;  /* 0x00000004ff0a7e24 */ /* 0x000fe2000f8e00ff */
[----:B------:R-:W-:Y:S01]  /*d200*/  MOV R18, UR4 ;  /* 0x0000000400127c02 */ /* 0x000fe20008000f00 */
[----:B------:R-:W-:Y:S02]  /*d210*/  IMAD.U32 R19, RZ, RZ, UR4 ;  /* 0x00000004ff137e24 */ /* 0x000fe4000f8e00ff */
[----:B------:R-:W-:Y:S01]  /*d220*/  IMAD.U32 R20, RZ, RZ, UR4 ;  /* 0x00000004ff147e24 */ /* 0x000fe2000f8e00ff */
[----:B------:R-:W1:Y:S08]  /*d230*/  LDC R3, c[0x0][0x220] ;  /* 0x00008800ff037b82 */ /* 0x000e700000000800 */
[----:B------:R-:W2:Y:S01]  /*d240*/  LDC R7, c[0x0][0x224] ;  /* 0x00008900ff077b82 */ /* 0x000ea20000000800 */
[----:B0-----:R-:W-:-:S05]  /*d250*/  IMAD R0, R21, 0x3, R2 ;  /* 0x0000000315007824 */ /* 0x001fca00078e0202 */
[----:B------:R-:W-:Y:S01]  /*d260*/  ISETP.GE.U32.AND P0, PT, R0, R13, PT ;  /* 0x0000000d0000720c */ /* 0x000fe20003f06070 */
[----:B------:R-:W-:Y:S02]  /*d270*/  IMAD.MOV.U32 R0, RZ, RZ, R2 ;  /* 0x000000ffff007224 */ /* 0x000fe400078e0002 */
[--C-:B-1----:R-:W-:Y:S02]  /*d280*/  IMAD.MOV.U32 R2, RZ, RZ, R3.reuse ;  /* 0x000000ffff027224 */ /* 0x102fe400078e0003 */
[--C-:B------:R-:W-:Y:S02]  /*d290*/  IMAD.MOV.U32 R4, RZ, RZ, R3.reuse ;  /* 0x000000ffff047224 */ /* 0x100fe400078e0003 */
[----:B------:R-:W-:Y:S02]  /*d2a0*/  IMAD.MOV.U32 R5, RZ, RZ, R3 ;  /* 0x000000ffff057224 */ /* 0x000fe400078e0003 */
[--C-:B--2---:R-:W-:Y:S01]  /*d2b0*/  IMAD.MOV.U32 R6, RZ, RZ, R7.reuse ;  /* 0x000000ffff067224 */ /* 0x104fe200078e0007 */
[----:B------:R-:W-:Y:S01]  /*d2c0*/  MOV R9, R7 ;  /* 0x0000000700097202 */ /* 0x000fe20000000f00 */
[----:B------:R-:W-:-:S02]  /*d2d0*/  IMAD.MOV.U32 R8, RZ, RZ, R7 ;  /* 0x000000ffff087224 */ /* 0x000fc400078e0007 */
[----:B------:R-:W-:Y:S05]  /*d2e0*/  @P0 BRA `(.L_x_3712) ;  /* 0x0000000400780947 */ /* 0x000fea0003800000 */
[----:B------:R-:W-:Y:S01]  /*d2f0*/  BSSY B2, `(.L_x_3713) ;  /* 0x0000055000027945 */ /* 0x000fe20003800000 */
[--C-:B------:R-:W-:Y:S01]  /*d300*/  IMAD.MOV.U32 R4, RZ, RZ, R3.reuse ;  /* 0x000000ffff047224 */ /* 0x100fe200078e0003 */
[C---:B------:R-:W-:Y:S01]  /*d310*/  PRMT R18, R10.reuse, 0x7610, R18 ;  /* 0x000076100a127816 */ /* 0x040fe20000000012 */
[----:B------:R-:W-:Y:S01]  /*d320*/  IMAD.MOV.U32 R5, RZ, RZ, R3 ;  /* 0x000000ffff057224 */ /* 0x000fe200078e0003 */
[C---:B------:R-:W-:Y:S01]  /*d330*/  PRMT R19, R10.reuse, 0x7610, R19 ;  /* 0x000076100a137816 */ /* 0x040fe20000000013 */
[--C-:B------:R-:W-:Y:S01]  /*d340*/  IMAD.MOV.U32 R8, RZ, RZ, R7.reuse ;  /* 0x000000ffff087224 */ /* 0x100fe200078e0007 */
[----:B------:R-:W-:Y:S01]  /*d350*/  PRMT R20, R10, 0x7610, R20 ;  /* 0x000076100a147816 */ /* 0x000fe20000000014 */
[----:B------:R-:W-:-:S07]  /*d360*/  IMAD.MOV.U32 R9, RZ, RZ, R7 ;  /* 0x000000ffff097224 */ /* 0x000fce00078e0007 */
.L_x_3714:
[----:B------:R-:W-:Y:S01]  /*d370*/  ULDC.64 UR4, c[0x0][0x5f8] ;  /* 0x00017e0000047ab9 */ /* 0x000fe20000000a00 */
[C---:B------:R-:W-:Y:S01]  /*d380*/  IMAD.IADD R23, R0.reuse, 0x1, R21 ;  /* 0x0000000100177824 */ /* 0x040fe200078e0215 */
[----:B------:R-:W-:-:S04]  /*d390*/  IADD3 R16, P0, P1, R0, UR4, R12 ;  /* 0x0000000400107c10 */ /* 0x000fc8000f91e00c */
[----:B------:R-:W-:Y:S02]  /*d3a0*/  IADD3.X R17, RZ, UR5, R11, P0, P1 ;  /* 0x00000005ff117c10 */ /* 0x000fe400087e240b */
[C---:B------:R-:W-:Y:S01]  /*d3b0*/  IADD3 R14, P0, P1, R23.reuse, UR4, R12 ;  /* 0x00000004170e7c10 */ /* 0x040fe2000f91e00c */
[----:B------:R-:W-:Y:S02]  /*d3c0*/  IMAD.IADD R23, R23, 0x1, R21 ;  /* 0x0000000117177824 */ /* 0x000fe400078e0215 */
[----:B------:R0:W2:Y:S01]  /*d3d0*/  LDG.E.U8 R22, desc[UR36][R16.64] ;  /* 0x0000002410167981 */ /* 0x0000a2000c1e1100 */
[----:B------:R-:W-:-:S05]  /*d3e0*/  IADD3.X R15, RZ, UR5, R11, P0, P1 ;  /* 0x00000005ff0f7c10 */ /* 0x000fca00087e240b */
[----:B------:R1:W3:Y:S01]  /*d3f0*/  LDG.E.U8 R25, desc[UR36][R14.64] ;  /* 0x000000240e197981 */ /* 0x0002e2000c1e1100 */
[----:B0-----:R-:W-:-:S04]  /*d400*/  IADD3 R16, P0, P1, R23, UR4, R12 ;  /* 0x0000000417107c10 */ /* 0x001fc8000f91e00c */
[----:B------:R-:W-:-:S05]  /*d410*/  IADD3.X R17, RZ, UR5, R11, P0, P1 ;  /* 0x00000005ff117c10 */ /* 0x000fca00087e240b */
[----:B------:R0:W4:Y:S01]  /*d420*/  LDG.E.U8 R27, desc[UR36][R16.64] ;  /* 0x00000024101b7981 */ /* 0x000122000c1e1100 */
[----:B------:R-:W-:Y:S02]  /*d430*/  PRMT R29, R19, 0x8880, RZ ;  /* 0x00008880131d7816 */ /* 0x000fe400000000ff */
[----:B-1----:R-:W-:Y:S01]  /*d440*/  PRMT R15, R10, 0x8880, RZ ;  /* 0x000088800a0f7816 */ /* 0x002fe200000000ff */
[----:B0-----:R-:W-:Y:S01]  /*d450*/  IMAD.IADD R16, R23, 0x1, R21 ;  /* 0x0000000117107824 */ /* 0x001fe200078e0215 */
[----:B------:R-:W-:Y:S02]  /*d460*/  LOP3.LUT R17, R19, 0xff, RZ, 0xc0, !PT ;  /* 0x000000ff13117812 */ /* 0x000fe400078ec0ff */
[----:B--2---:R-:W-:-:S04]  /*d470*/  PRMT R24, R22, 0x8880, RZ ;  /* 0x0000888016187816 */ /* 0x004fc800000000ff */
[----:B------:R-:W-:Y:S02]  /*d480*/  ISETP.GE.AND P2, PT, R29, R24, PT ;  /* 0x000000181d00720c */ /* 0x000fe40003f46270 */
[----:B------:R-:W-:Y:S02]  /*d490*/  PRMT R29, R18, 0x8880, RZ ;  /* 0x00008880121d7816 */ /* 0x000fe400000000ff */
[----:B---3--:R-:W-:-:S04]  /*d4a0*/  PRMT R14, R25, 0x8880, RZ ;  /* 0x00008880190e7816 */ /* 0x008fc800000000ff */
[----:B------:R-:W-:Y:S02]  /*d4b0*/  ISETP.GE.AND P3, PT, R29, R14, PT ;  /* 0x0000000e1d00720c */ /* 0x000fe40003f66270 */
[----:B----4-:R-:W-:-:S04]  /*d4c0*/  PRMT R14, R27, 0x8880, RZ ;  /* 0x000088801b0e7816 */ /* 0x010fc800000000ff */
[----:B------:R-:W-:Y:S02]  /*d4d0*/  ISETP.GE.AND P1, PT, R15, R14, PT ;  /* 0x0000000e0f00720c */ /* 0x000fe40003f26270 */
[----:B------:R-:W-:-:S04]  /*d4e0*/  IADD3 R14, P0, P4, R16, UR4, R12 ;  /* 0x00000004100e7c10 */ /* 0x000fc8000fc1e00c */
[----:B------:R-:W-:-:S06]  /*d4f0*/  IADD3.X R15, RZ, UR5, R11, P0, P4 ;  /* 0x00000005ff0f7c10 */ /* 0x000fcc00087e840b */
[----:B------:R-:W2:Y:S01]  /*d500*/  LDG.E.U8 R15, desc[UR36][R14.64] ;  /* 0x000000240e0f7981 */ /* 0x000ea2000c1e1100 */
[----:B------:R-:W-:Y:S02]  /*d510*/  ISETP.NE.AND P4, PT, R17, R22, PT ;  /* 0x000000161100720c */ /* 0x000fe40003f85270 */
[----:B------:R-:W-:-:S04]  /*d520*/  ISETP.GE.U32.AND P0, PT, R3, R0, PT ;  /* 0x000000000300720c */ /* 0x000fc80003f06070 */
[----:B------:R-:W-:-:S04]  /*d530*/  ISETP.GE.AND.EX P0, PT, R7, RZ, PT, P0 ;  /* 0x000000ff0700720c */ /* 0x000fc80003f06300 */
[----:B------:R-:W-:-:S03]  /*d540*/  SEL R17, RZ, 0xffffffff, P0 ;  /* 0xffffffffff117807 */ /* 0x000fc60000000000 */
[----:B------:R-:W-:Y:S02]  /*d550*/  @P4 SEL R17, RZ, 0xffffffff, P2 ;  /* 0xffffffffff114807 */ /* 0x000fe40001000000 */
[----:B------:R-:W-:Y:S02]  /*d560*/  LOP3.LUT R24, R18, 0xff, RZ, 0xc0, !PT ;  /* 0x000000ff12187812 */ /* 0x000fe400078ec0ff */
[----:B------:R-:W-:Y:S02]  /*d570*/  LOP3.LUT R17, R17, 0x1, RZ, 0xc0, !PT ;  /* 0x0000000111117812 */ /* 0x000fe400078ec0ff */
[----:B------:R-:W-:Y:S02]  /*d580*/  ISETP.NE.AND P5, PT, R24, R25, PT ;  /* 0x000000191800720c */ /* 0x000fe40003fa5270 */
[----:B------:R-:W-:Y:S02]  /*d590*/  ISETP.NE.U32.AND P2, PT, R17, 0x1, PT ;  /* 0x000000011100780c */ /* 0x000fe40003f45070 */
[----:B------:R-:W-:-:S02]  /*d5a0*/  IADD3 R17, R0, R21, RZ ;  /* 0x0000001500117210 */ /* 0x000fc40007ffe0ff */
[----:B------:R-:W-:Y:S02]  /*d5b0*/  SEL R3, R3, R0, !P2 ;  /* 0x0000000003037207 */ /* 0x000fe40005000000 */
[----:B------:R-:W-:Y:S02]  /*d5c0*/  ISETP.GE.U32.AND P0, PT, R2, R17, PT ;  /* 0x000000110200720c */ /* 0x000fe40003f06070 */
[----:B------:R-:W-:Y:S02]  /*d5d0*/  LOP3.LUT R0, R10, 0xff, RZ, 0xc0, !PT ;  /* 0x000000ff0a007812 */ /* 0x000fe400078ec0ff */
[----:B------:R-:W-:Y:S02]  /*d5e0*/  ISETP.GE.AND.EX P0, PT, R6, RZ, PT, P0 ;  /* 0x000000ff0600720c */ /* 0x000fe40003f06300 */
[----:B------:R-:W-:Y:S02]  /*d5f0*/  ISETP.NE.AND P4, PT, R0, R27, PT ;  /* 0x0000001b0000720c */ /* 0x000fe40003f85270 */
[----:B------:R-:W-:-:S02]  /*d600*/  SEL R0, RZ, 0xffffffff, P0 ;  /* 0xffffffffff007807 */ /* 0x000fc40000000000 */
[----:B------:R-:W-:Y:S02]  /*d610*/  @P5 SEL R0, RZ, 0xffffffff, P3 ;  /* 0xffffffffff005807 */ /* 0x000fe40001800000 */
[----:B------:R-:W-:Y:S02]  /*d620*/  ISETP.GE.U32.AND P0, PT, R4, R23, PT ;  /* 0x000000170400720c */ /* 0x000fe40003f06070 */
[----:B------:R-:W-:Y:S02]  /*d630*/  LOP3.LUT R0, R0, 0x1, RZ, 0xc0, !PT ;  /* 0x0000000100007812 */ /* 0x000fe400078ec0ff */
[----:B------:R-:W-:Y:S02]  /*d640*/  ISETP.GE.AND.EX P0, PT, R8, RZ, PT, P0 ;  /* 0x000000ff0800720c */ /* 0x000fe40003f06300 */
[----:B------:R-:W-:Y:S02]  /*d650*/  ISETP.NE.U32.AND P3, PT, R0, 0x1, PT ;  /* 0x000000010000780c */ /* 0x000fe40003f65070 */
[----:B------:R-:W-:-:S02]  /*d660*/  SEL R0, RZ, 0xffffffff, P0 ;  /* 0xffffffffff007807 */ /* 0x000fc40000000000 */
        /* <DEDUP_REMOVED lines=30> */
.L_x_3713:
        /* <DEDUP_REMOVED lines=8> */
.L_x_3712:
[----:B------:R-:W-:Y:S05]  /*d8d0*/  BSYNC B1 ;  /* 0x0000000000017941 */ /* 0x000fea0003800000 */
.L_x_3711:
[----:B------:R-:W-:Y:S01]  /*d8e0*/  ISETP.GE.U32.AND P0, PT, R0, R13, PT ;  /* 0x0000000d0000720c */ /* 0x000fe20003f06070 */
[----:B------:R-:W-:-:S12]  /*d8f0*/  BSSY B1, `(.L_x_3715) ;  /* 0x0000017000017945 */ /* 0x000fd80003800000 */
[----:B------:R-:W-:Y:S05]  /*d900*/  @P0 BRA `(.L_x_3716) ;  /* 0x0000000000540947 */ /* 0x000fea0003800000 */
[----:B------:R-:W0:Y:S02]  /*d910*/  LDC.64 R14, c[0x0][0x5f8] ;  /* 0x00017e00ff0e7b82 */ /* 0x000e240000000a00 */
[----:B0-----:R-:W-:-:S04]  /*d920*/  IADD3 R16, P1, P2, R0, R14, R12 ;  /* 0x0000000e00107210 */ /* 0x001fc80007a3e00c */
[----:B------:R-:W-:-:S05]  /*d930*/  IADD3.X R17, RZ, R15, R11, P1, P2 ;  /* 0x0000000fff117210 */ /* 0x000fca0000fe440b */
[----:B------:R0:W5:Y:S01]  /*d940*/  LDG.E.U8 R22, desc[UR36][R16.64] ;  /* 0x0000002410167981 */ /* 0x000162000c1e1100 */
[----:B------:R-:W-:-:S05]  /*d950*/  IMAD.IADD R26, R0, 0x1, R21 ;  /* 0x00000001001a7824 */ /* 0x000fca00078e0215 */
[----:B------:R-:W-:-:S13]  /*d960*/  ISETP.GE.U32.AND P1, PT, R26, R13, PT ;  /* 0x0000000d1a00720c */ /* 0x000fda0003f26070 */
[----:B0-----:R-:W-:Y:S05]  /*d970*/  @P1 BRA `(.L_x_3716) ;  /* 0x0000000000381947 */ /* 0x001fea0003800000 */
[----:B------:R-:W-:-:S04]  /*d980*/  IADD3 R16, P1, P2, R26, R14, R12 ;  /* 0x0000000e1a107210 */ /* 0x000fc80007a3e00c */
[----:B------:R-:W-:-:S05]  /*d990*/  IADD3.X R17, RZ, R15, R11, P1, P2 ;  /* 0x0000000fff117210 */ /* 0x000fca0000fe440b */
[----:B------:R0:W5:Y:S01]  /*d9a0*/  LDG.E.U8 R24, desc[UR36][R16.64] ;  /* 0x0000002410187981 */ /* 0x000162000c1e1100 */
[----:B------:R-:W-:-:S05]  /*d9b0*/  IMAD.IADD R26, R26, 0x1, R21 ;  /* 0x000000011a1a7824 */ /* 0x000fca00078e0215 */
[----:B------:R-:W-:-:S13]  /*d9c0*/  ISETP.GE.U32.AND P1, PT, R26, R13, PT ;  /* 0x0000000d1a00720c */ /* 0x000fda0003f26070 */
[----:B0-----:R-:W-:Y:S05]  /*d9d0*/  @P1 BRA `(.L_x_3716) ;  /* 0x0000000000201947 */ /* 0x001fea0003800000 */
[C---:B------:R-:W-:Y:S01]  /*d9e0*/  IMAD.IADD R17, R26.reuse, 0x1, R21 ;  /* 0x000000011a117824 */ /* 0x040fe200078e0215 */
[----:B------:R-:W-:-:S04]  /*d9f0*/  IADD3 R16, P2, P3, R26, R14, R12 ;  /* 0x0000000e1a107210 */ /* 0x000fc80007b5e00c */
[----:B------:R-:W-:-:S13]  /*da00*/  ISETP.GE.U32.AND P1, PT, R17, R13, PT ;  /* 0x0000000d1100720c */ /* 0x000fda0003f26070 */
[----:B------:R-:W-:Y:S02]  /*da10*/  @!P1 IADD3 R14, P4, P5, R17, R14, R12 ;  /* 0x0000000e110e9210 */ /* 0x000fe40007d9e00c */
[-CC-:B------:R-:W-:Y:S02]  /*da20*/  IADD3.X R17, RZ, R15.reuse, R11.reuse, P2, P3 ;  /* 0x0000000fff117210 */ /* 0x180fe400017e640b */
[----:B------:R-:W-:-:S03]  /*da30*/  @!P1 IADD3.X R15, RZ, R15, R11, P4, P5 ;  /* 0x0000000fff0f9210 */ /* 0x000fc600027ea40b */
[----:B------:R0:W5:Y:S04]  /*da40*/  LDG.E.U8 R25, desc[UR36][R16.64] ;  /* 0x0000002410197981 */ /* 0x000168000c1e1100 */
[----:B------:R0:W5:Y:S02]  /*da50*/  @!P1 LDG.E.U8 R23, desc[UR36][R14.64] ;  /* 0x000000240e179981 */ /* 0x000164000c1e1100 */
.L_x_3716:
[----:B------:R-:W-:Y:S05]  /*da60*/  BSYNC B1 ;  /* 0x0000000000017941 */ /* 0x000fea0003800000 */
.L_x_3715:
        /* <DEDUP_REMOVED lines=79> */
.L_x_3718:
[----:B------:R-:W-:Y:S05]  /*df60*/  BSYNC B1 ;  /* 0x0000000000017941 */ /* 0x000fea0003800000 */
.L_x_3717:
[C---:B------:R-:W-:Y:S02]  /*df70*/  LOP3.LUT R0, R19.reuse, 0xff, RZ, 0xc0, !PT ;  /* 0x000000ff13007812 */ /* 0x040fe400078ec0ff */
[----:B------:R-:W-:Y:S02]  /*df80*/  LOP3.LUT R11, R18, 0xff, RZ, 0xc0, !PT ;  /* 0x000000ff120b7812 */ /* 0x000fe400078ec0ff */
        /* <DEDUP_REMOVED lines=44> */
[----:B------:R-:W-:-:S07]  /*e250*/  SEL R9, R8, R9, !P0 ;  /* 0x0000000908097207 */ /* 0x000fce0004000000 */
.L_x_3670:
[----:B------:R-:W-:Y:S05]  /*e260*/  BSYNC B0 ;  /* 0x0000000000007941 */ /* 0x000fea0003800000 */
.L_x_3669:
[----:B------:R-:W1:Y:S01]  /*e270*/  S2R R3, SR_TID.X ;  /* 0x0000000000037919 */ /* 0x000e620000002100 */
[----:B------:R-:W-:Y:S02]  /*e280*/  ULDC UR4, c[0x0][0x244] ;  /* 0x0000910000047ab9 */ /* 0x000fe40000000800 */
[----:B------:R-:W-:-:S13]  /*e290*/  ISETP.NE.AND P0, PT, RZ, UR4, PT ;  /* 0x00000004ff007c0c */ /* 0x000fda000bf05270 */
[----:B------:R-:W-:Y:S05]  /*e2a0*/  @!P0 BRA `(.L_x_3719) ;  /* 0x0000000000c88947 */ /* 0x000fea0003800000 */
[----:B------:R-:W1:Y:S01]  /*e2b0*/  S2R R2, SR_TID.Y ;  /* 0x0000000000027919 */ /* 0x000e620000002200 */
[----:B------:R-:W2:Y:S01]  /*e2c0*/  S2UR UR5, SR_CgaCtaId ;  /* 0x00000000000579c3 */ /* 0x000ea20000008800 */
[----:B------:R-:W-:Y:S01]  /*e2d0*/  UMOV UR4, 0x400 ;  /* 0x0000040000047882 */ /* 0x000fe20000000000 */
[----:B------:R-:W-:Y:S01]  /*e2e0*/  ULDC UR6, c[0x0][0x0] ;  /* 0x0000000000067ab9 */ /* 0x000fe20000000800 */
[----:B------:R-:W-:Y:S01]  /*e2f0*/  UIADD3 UR4, UR4, 0x10, URZ ;  /* 0x0000001004047890 */ /* 0x000fe2000fffe03f */
[----:B------:R-:W-:Y:S01]  /*e300*/  IMAD.MOV.U32 R8, RZ, RZ, R5 ;  /* 0x000000ffff087224 */ /* 0x000fe200078e0005 */
[----:B------:R-:W-:Y:S02]  /*e310*/  ULDC UR7, c[0x0][0x4] ;  /* 0x0000010000077ab9 */ /* 0x000fe40000000800 */
[----:B--2---:R-:W-:Y:S02]  /*e320*/  ULEA UR4, UR5, UR4, 0x18 ;  /* 0x0000000405047291 */ /* 0x004fe4000f8ec03f */
[----:B------:R-:W-:Y:S01]  /*e330*/  USHF.R.U32.HI UR5, URZ, 0x1, UR7 ;  /* 0x000000013f057899 */ /* 0x000fe20008011607 */
[----:B-1----:R-:W-:-:S05]  /*e340*/  IMAD R2, R2, UR6, R3 ;  /* 0x0000000602027c24 */ /* 0x002fca000f8e0203 */
[----:B------:R-:W-:Y:S02]  /*e350*/  ISETP.NE.AND P0, PT, RZ, UR5, PT ;  /* 0x00000005ff007c0c */ /* 0x000fe4000bf05270 */
[----:B------:R-:W-:-:S05]  /*e360*/  LEA R11, R2, UR4, 0x4 ;  /* 0x00000004020b7c11 */ /* 0x000fca000f8e20ff */
[----:B------:R2:W-:Y:S04]  /*e370*/  STS.64 [R11+0x8], R8 ;  /* 0x000008080b007388 */ /* 0x0005e80000000a00 */
[----:B------:R2:W-:Y:S02]  /*e380*/  STS.U8 [R11], R0 ;  /* 0x000000000b007388 */ /* 0x0005e40000000000 */
[----:B------:R-:W-:Y:S05]  /*e390*/  @!P0 BRA `(.L_x_3719) ;  /* 0x00000000008c8947 */ /* 0x000fea0003800000 */
[----:B------:R-:W-:-:S07]  /*e3a0*/  IMAD.U32 R2, RZ, RZ, UR5 ;  /* 0x00000005ff027e24 */ /* 0x000fce000f8e00ff */
.L_x_3722:
[----:B------:R-:W1:Y:S01]  /*e3b0*/  S2R R6, SR_TID.Y ;  /* 0x0000000000067919 */ /* 0x000e620000002200 */
[----:B------:R-:W-:Y:S01]  /*e3c0*/  BSSY B0, `(.L_x_3720) ;  /* 0x000001e000007945 */ /* 0x000fe20003800000 */
[----:B------:R-:W-:Y:S01]  /*e3d0*/  BAR.SYNC.DEFER_BLOCKING 0x0 ;  /* 0x0000000000007b1d */ /* 0x000fe20000010000 */
[----:B------:R-:W-:Y:S02]  /*e3e0*/  ISETP.GT.AND P3, PT, R2, 0x1, PT ;  /* 0x000000010200780c */ /* 0x000fe40003f64270 */
[--C-:B------:R-:W-:Y:S01]  /*e3f0*/  SHF.R.S32.HI R10, RZ, 0x1, R2.reuse ;  /* 0x00000001ff0a7819 */ /* 0x100fe20000011402 */
[----:B-1----:R-:W-:-:S05]  /*e400*/  IMAD.IADD R4, R6, 0x1, R2 ;  /* 0x0000000106047824 */ /* 0x002fca00078e0202 */
[----:B------:R-:W-:-:S04]  /*e410*/  ISETP.GE.U32.AND P0, PT, R4, UR7, PT ;  /* 0x0000000704007c0c */ /* 0x000fc8000bf06070 */
[----:B------:R-:W-:-:S13]  /*e420*/  ISETP.GE.U32.OR P0, PT, R6, R2, P0 ;  /* 0x000000020600720c */ /* 0x000fda0000706470 */
[----:B------:R-:W-:Y:S05]  /*e430*/  @P0 BRA `(.L_x_3721) ;  /* 0x0000000000580947 */ /* 0x000fea0003800000 */
[----:B------:R-:W-:Y:S01]  /*e440*/  IMAD R2, R4, UR6, R3 ;  /* 0x0000000604027c24 */ /* 0x000fe2000f8e0203 */
[C---:B------:R-:W-:Y:S02]  /*e450*/  LOP3.LUT R4, R0.reuse, 0xff, RZ, 0xc0, !PT ;  /* 0x000000ff00047812 */ /* 0x040fe400078ec0ff */
[----:B--2---:R-:W-:Y:S02]  /*e460*/  PRMT R8, R0, 0x8880, RZ ;  /* 0x0000888000087816 */ /* 0x004fe400000000ff */
[----:B------:R-:W-:-:S05]  /*e470*/  LEA R2, R2, UR4, 0x4 ;  /* 0x0000000402027c11 */ /* 0x000fca000f8e20ff */
[----:B------:R-:W0:Y:S04]  /*e480*/  LDS.S8 R13, [R2] ;  /* 0x00000000020d7984 */ /* 0x000e280000000200 */
[----:B------:R-:W1:Y:S01]  /*e490*/  LDS.64 R6, [R2+0x8] ;  /* 0x0000080002067984 */ /* 0x000e620000000a00 */
[----:B0-----:R-:W-:Y:S02]  /*e4a0*/  LOP3.LUT R15, R13, 0xff, RZ, 0xc0, !PT ;  /* 0x000000ff0d0f7812 */ /* 0x001fe400078ec0ff */
[----:B------:R-:W-:Y:S02]  /*e4b0*/  ISETP.GE.AND P2, PT, R8, R13, PT ;  /* 0x0000000d0800720c */ /* 0x000fe40003f46270 */
[----:B------:R-:W-:Y:S02]  /*e4c0*/  ISETP.NE.AND P1, PT, R4, R15, PT ;  /* 0x0000000f0400720c */ /* 0x000fe40003f25270 */
[----:B-1----:R-:W-:-:S02]  /*e4d0*/  ISETP.GE.U32.AND P0, PT, R5, R6, PT ;  /* 0x000000060500720c */ /* 0x002fc40003f06070 */
[----:B------:R-:W-:Y:S02]  /*e4e0*/  SEL R4, RZ, 0xffffffff, P2 ;  /* 0xffffffffff047807 */ /* 0x000fe40001000000 */
[----:B------:R-:W-:-:S07]  /*e4f0*/  ISETP.GE.AND.EX P0, PT, R9, R7, PT, P0 ;  /* 0x000000070900720c */ /* 0x000fce0003f06300 */
        /* <DEDUP_REMOVED lines=8> */
[----:B------:R1:W-:Y:S04]  /*e580*/  STS.U8 [R11], R2 ;  /* 0x000000020b007388 */ /* 0x0003e80000000000 */
[----:B------:R1:W-:Y:S02]  /*e590*/  STS.64 [R11+0x8], R8 ;  /* 0x000008080b007388 */ /* 0x0003e40000000a00 */
.L_x_3721:
[----:B------:R-:W-:Y:S05]  /*e5a0*/  BSYNC B0 ;  /* 0x0000000000007941 */ /* 0x000fea0003800000 */
.L_x_3720:
[----:B-1----:R-:W-:Y:S01]  /*e5b0*/  IMAD.MOV.U32 R2, RZ, RZ, R10 ;  /* 0x000000ffff027224 */ /* 0x002fe200078e000a */
[----:B------:R-:W-:Y:S06]  /*e5c0*/  @P3 BRA `(.L_x_3722) ;  /* 0xfffffffc00783947 */ /* 0x000fec000383ffff */
.L_x_3719:
[----:B------:R-:W-:Y:S02]  /*e5d0*/  ULDC UR4, c[0x0][0x240] ;  /* 0x0000900000047ab9 */ /* 0x000fe40000000800 */
[----:B------:R-:W-:-:S13]  /*e5e0*/  ISETP.NE.AND P0, PT, RZ, UR4, PT ;  /* 0x00000004ff007c0c */ /* 0x000fda000bf05270 */
[----:B------:R-:W-:Y:S05]  /*e5f0*/  @!P0 BRA `(.L_x_3723) ;  /* 0x0000000400388947 */ /* 0x000fea0003800000 */
[----:B------:R-:W3:Y:S02]  /*e600*/  LDC R10, c[0x0][RZ] ;  /* 0x00000000ff0a7b82 */ /* 0x000ee40000000800 */
[----:B---3--:R-:W-:Y:S01]  /*e610*/  ISETP.GT.AND P0, PT, R10, 0x20, PT ;  /* 0x000000200a00780c */ /* 0x008fe20003f04270 */
[----:B------:R-:W-:-:S12]  /*e620*/  IMAD.MOV.U32 R2, RZ, RZ, R10 ;  /* 0x000000ffff027224 */ /* 0x000fd800078e000a */
[----:B------:R-:W-:Y:S05]  /*e630*/  @!P0 BRA `(.L_x_3724) ;  /* 0x0000000000bc8947 */ /* 0x000fea0003800000 */
[----:B------:R-:W1:Y:S01]  /*e640*/  S2R R4, SR_TID.Y ;  /* 0x0000000000047919 */ /* 0x000e620000002200 */
[----:B------:R-:W3:Y:S01]  /*e650*/  S2UR UR5, SR_CgaCtaId ;  /* 0x00000000000579c3 */ /* 0x000ee20000008800 */
[----:B------:R-:W-:Y:S01]  /*e660*/  UMOV UR4, 0x400 ;  /* 0x0000040000047882 */ /* 0x000fe20000000000 */
[----:B--2---:R-:W-:Y:S01]  /*e670*/  MOV R8, R5 ;  /* 0x0000000500087202 */ /* 0x004fe20000000f00 */
[----:B------:R-:W-:-:S04]  /*e680*/  UIADD3 UR4, UR4, 0x10, URZ ;  /* 0x0000001004047890 */ /* 0x000fc8000fffe03f */
[----:B---3--:R-:W-:Y:S01]  /*e690*/  ULEA UR4, UR5, UR4, 0x18 ;  /* 0x0000000405047291 */ /* 0x008fe2000f8ec03f */
[----:B-1----:R-:W-:-:S05]  /*e6a0*/  IMAD R2, R4, R10, R3 ;  /* 0x0000000a04027224 */ /* 0x002fca00078e0203 */
[----:B------:R-:W-:Y:S02]  /*e6b0*/  LEA R11, R2, UR4, 0x4 ;  /* 0x00000004020b7c11 */ /* 0x000fe4000f8e20ff */
[----:B------:R-:W-:-:S03]  /*e6c0*/  LEA.HI R2, R10, R10, RZ, 0x1 ;  /* 0x0000000a0a027211 */ /* 0x000fc600078f08ff */
[----:B------:R3:W-:Y:S01]  /*e6d0*/  STS.64 [R11+0x8], R8 ;  /* 0x000008080b007388 */ /* 0x0007e20000000a00 */
[----:B------:R-:W-:Y:S01]  /*e6e0*/  SHF.R.S32.HI R4, RZ, 0x1, R2 ;  /* 0x00000001ff047819 */ /* 0x000fe20000011402 */
[----:B------:R-:W-:Y:S02]  /*e6f0*/  IMAD.MOV.U32 R2, RZ, RZ, 0x20 ;  /* 0x00000020ff027424 */ /* 0x000fe400078e00ff */
[----:B------:R3:W-:Y:S01]  /*e700*/  STS.U8 [R11], R0 ;  /* 0x000000000b007388 */ /* 0x0007e20000000000 */
[----:B------:R-:W-:-:S13]  /*e710*/  ISETP.GE.AND P0, PT, R4, 0x20, PT ;  /* 0x000000200400780c */ /* 0x000fda0003f06270 */
[----:B---3--:R-:W-:Y:S05]  /*e720*/  @!P0 BRA `(.L_x_3724) ;  /* 0x0000000000808947 */ /* 0x008fea0003800000 */
.L_x_3727:
[C---:B-1----:R-:W-:Y:S01]  /*e730*/  IMAD.IADD R2, R3.reuse, 0x1, R4 ;  /* 0x0000000103027824 */ /* 0x042fe200078e0204 */
[----:B------:R-:W-:Y:S04]  /*e740*/  BAR.SYNC.DEFER_BLOCKING 0x0 ;  /* 0x0000000000007b1d */ /* 0x000fe80000010000 */
[----:B------:R-:W-:Y:S02]  /*e750*/  ISETP.GE.U32.AND P0, PT, R2, R10, PT ;  /* 0x0000000a0200720c */ /* 0x000fe40003f06070 */
[----:B------:R-:W-:Y:S02]  /*e760*/  BSSY B0, `(.L_x_3725) ;  /* 0x0000018000007945 */ /* 0x000fe40003800000 */
[----:B------:R-:W-:-:S13]  /*e770*/  ISETP.GE.U32.OR P0, PT, R3, R4, P0 ;  /* 0x000000040300720c */ /* 0x000fda0000706470 */
[----:B------:R-:W-:Y:S05]  /*e780*/  @P0 BRA `(.L_x_3726) ;  /* 0x0000000000540947 */ /* 0x000fea0003800000 */
[----:B------:R-:W-:Y:S01]  /*e790*/  IMAD R2, R4, 0x10, R11 ;  /* 0x0000001004027824 */ /* 0x000fe200078e020b */
[C---:B0-----:R-:W-:Y:S02]  /*e7a0*/  LOP3.LUT R15, R0.reuse, 0xff, RZ, 0xc0, !PT ;  /* 0x000000ff000f7812 */ /* 0x041fe400078ec0ff */
[----:B------:R-:W-:Y:S02]  /*e7b0*/  PRMT R12, R0, 0x8880, RZ ;  /* 0x00008880000c7816 */ /* 0x000fe400000000ff */
[----:B------:R-:W0:Y:S04]  /*e7c0*/  LDS.S8 R13, [R2] ;  /* 0x00000000020d7984 */ /* 0x000e280000000200 */
[----:B------:R-:W1:Y:S01]  /*e7d0*/  LDS.64 R6, [R2+0x8] ;  /* 0x0000080002067984 */ /* 0x000e620000000a00 */
[----:B0-----:R-:W-:-:S02]  /*e7e0*/  LOP3.LUT R8, R13, 0xff, RZ, 0xc0, !PT ;  /* 0x000000ff0d087812 */ /* 0x001fc400078ec0ff */
[----:B------:R-:W-:Y:S02]  /*e7f0*/  ISETP.GE.AND P2, PT, R12, R13, PT ;  /* 0x0000000d0c00720c */ /* 0x000fe40003f46270 */
[----:B------:R-:W-:Y:S02]  /*e800*/  ISETP.NE.AND P1, PT, R15, R8, PT ;  /* 0x000000080f00720c */ /* 0x000fe40003f25270 */
[----:B-1----:R-:W-:Y:S02]  /*e810*/  ISETP.GE.U32.AND P0, PT, R5, R6, PT ;  /* 0x000000060500720c */ /* 0x002fe40003f06070 */
        /* <DEDUP_REMOVED lines=12> */
.L_x_3726:
[----:B------:R-:W-:Y:S05]  /*e8e0*/  BSYNC B0 ;  /* 0x0000000000007941 */ /* 0x000fea0003800000 */
.L_x_3725:
[----:B------:R-:W-:-:S04]  /*e8f0*/  SHF.R.S32.HI R4, RZ, 0x1, R4 ;  /* 0x00000001ff047819 */ /* 0x000fc80000011404 */
[----:B------:R-:W-:-:S13]  /*e900*/  ISETP.GE.AND P0, PT, R4, 0x20, PT ;  /* 0x000000200400780c */ /* 0x000fda0003f06270 */
[----:B------:R-:W-:Y:S05]  /*e910*/  @P0 BRA `(.L_x_3727) ;  /* 0xfffffffc00840947 */ /* 0x000fea000383ffff */
[----:B-1----:R-:W-:-:S07]  /*e920*/  IMAD.MOV.U32 R2, RZ, RZ, 0x20 ;  /* 0x00000020ff027424 */ /* 0x002fce00078e00ff */
.L_x_3724:
[----:B------:R-:W-:Y:S01]  /*e930*/  BAR.SYNC.DEFER_BLOCKING 0x0 ;  /* 0x0000000000007b1d */ /* 0x000fe20000010000 */
[----:B------:R-:W-:-:S13]  /*e940*/  ISETP.GE.AND P0, PT, R2, 0x2, PT ;  /* 0x000000020200780c */ /* 0x000fda0003f06270 */
[----:B------:R-:W-:Y:S05]  /*e950*/  @!P0 BRA `(.L_x_3723) ;  /* 0x0000000000608947 */ /* 0x000fea0003800000 */
[----:B------:R-:W-:-:S07]  /*e960*/  IMAD.MOV.U32 R4, RZ, RZ, 0x1 ;  /* 0x00000001ff047424 */ /* 0x000fce00078e00ff */
.L_x_3728:
[C---:B------:R-:W-:Y:S01]  /*e970*/  LOP3.LUT R6, R0.reuse, 0xffff, RZ, 0xc0, !PT ;  /* 0x0000ffff00067812 */ /* 0x040fe200078ec0ff */
[----:B--2---:R-:W2:Y:S01]  /*e980*/  SHFL.DOWN PT, R8, R5, R4, 0x1f ;  /* 0x08001f0405087589 */ /* 0x004ea200000e0000 */
[----:B------:R-:W-:Y:S02]  /*e990*/  LOP3.LUT R10, R0, 0xff, RZ, 0xc0, !PT ;  /* 0x000000ff000a7812 */ /* 0x000fe400078ec0ff */
[----:B------:R-:W-:Y:S02]  /*e9a0*/  PRMT R7, R6, 0x8880, RZ ;  /* 0x0000888006077816 */ /* 0x000fe400000000ff */
[----:B------:R-:W3:Y:S01]  /*e9b0*/  SHFL.DOWN PT, R6, R9, R4, 0x1f ;  /* 0x08001f0409067589 */ /* 0x000ee200000e0000 */
[----:B------:R-:W-:-:S03]  /*e9c0*/  PRMT R12, R0, 0x8880, RZ ;  /* 0x00008880000c7816 */ /* 0x000fc600000000ff */
[----:B------:R4:W0:Y:S02]  /*e9d0*/  SHFL.DOWN PT, R7, R7, R4, 0x1f ;  /* 0x08001f0407077589 */ /* 0x00082400000e0000 */
[----:B----4-:R-:W-:Y:S01]  /*e9e0*/  IMAD.SHL.U32 R4, R4, 0x2, RZ ;  /* 0x0000000204047824 */ /* 0x010fe200078e00ff */
[----:B--2---:R-:W-:-:S04]  /*e9f0*/  ISETP.GE.U32.AND P0, PT, R5, R8, PT ;  /* 0x000000080500720c */ /* 0x004fc80003f06070 */
[----:B---3--:R-:W-:Y:S02]  /*ea00*/  ISETP.GE.AND.EX P0, PT, R9, R6, PT, P0 ;  /* 0x000000060900720c */ /* 0x008fe40003f06300 */
[----:B0-----:R-:W-:-:S04]  /*ea10*/  LOP3.LUT R11, R7, 0xff, RZ, 0xc0, !PT ;  /* 0x000000ff070b7812 */ /* 0x001fc800078ec0ff */
[----:B------:R-:W-:Y:S02]  /*ea20*/  ISETP.NE.AND P1, PT, R10, R11, PT ;  /* 0x0000000b0a00720c */ /* 0x000fe40003f25270 */
[----:B------:R-:W-:Y:S02]  /*ea30*/  PRMT R11, R7, 0x8880, RZ ;  /* 0x00008880070b7816 */ /* 0x000fe400000000ff */
[----:B------:R-:W-:Y:S02]  /*ea40*/  SEL R10, RZ, 0xffffffff, P0 ;  /* 0xffffffffff0a7807 */ /* 0x000fe40000000000 */
[----:B------:R-:W-:-:S07]  /*ea50*/  ISETP.GE.AND P0, PT, R12, R11, PT ;  /* 0x0000000b0c00720c */ /* 0x000fce0003f06270 */
        /* <DEDUP_REMOVED lines=8> */
.L_x_3723:
[----:B------:R-:W3:Y:S01]  /*eae0*/  LDC R4, c[0x0][0x3fc] ;  /* 0x0000ff00ff047b82 */ /* 0x000ee20000000800 */
[----:B------:R-:W-:Y:S01]  /*eaf0*/  ULDC UR4, c[0x0][0x24c] ;  /* 0x0000930000047ab9 */ /* 0x000fe20000000800 */
[----:B------:R-:W-:Y:S01]  /*eb00*/  HFMA2.MMA R2, -RZ, RZ, 0, 0 ;  /* 0x00000000ff027435 */ /* 0x000fe200000001ff */
[----:B-12---:R-:W-:Y:S01]  /*eb10*/  IMAD R11, R3, UR4, RZ ;  /* 0x00000004030b7c24 */ /* 0x006fe2000f8e02ff */
[----:B---3--:R-:W-:-:S13]  /*eb20*/  ISETP.NE.AND P0, PT, R4, RZ, PT ;  /* 0x000000ff0400720c */ /* 0x008fda0003f05270 */
[----:B------:R-:W-:Y:S05]  /*eb30*/  @!P0 BRA `(.L_x_3729) ;  /* 0x00000010005c8947 */ /* 0x000fea0003800000 */
[----:B------:R-:W1:Y:S01]  /*eb40*/  S2R R2, SR_TID.Y ;  /* 0x0000000000027919 */ /* 0x000e620000002200 */
[----:B------:R-:W2:Y:S01]  /*eb50*/  S2UR UR4, SR_CTAID.X ;  /* 0x00000000000479c3 */ /* 0x000ea20000002500 */
[----:B------:R-:W-:Y:S01]  /*eb60*/  ULDC UR5, c[0x0][0x250] ;  /* 0x0000940000057ab9 */ /* 0x000fe20000000800 */
[----:B------:R-:W-:Y:S01]  /*eb70*/  ULDC.64 UR6, c[0x0][0x400] ;  /* 0x0001000000067ab9 */ /* 0x000fe20000000a00 */
[----:B------:R-:W-:-:S05]  /*eb80*/  ISETP.NE.AND P0, PT, R4, 0x1, PT ;  /* 0x000000010400780c */ /* 0x000fca0003f05270 */
[----:B------:R-:W2:Y:S01]  /*eb90*/  LDC R13, c[0x0][0x238] ;  /* 0x00008e00ff0d7b82 */ /* 0x000ea20000000800 */
[----:B-1----:R-:W-:-:S04]  /*eba0*/  IMAD R12, R2, UR5, R11 ;  /* 0x00000005020c7c24 */ /* 0x002fc8000f8e020b */
        /* <DEDUP_REMOVED lines=272> */
.L_x_3729:
[----:B------:R-:W-:Y:S01]  /*fcb0*/  ULDC.64 UR4, c[0x0][0x610] ;  /* 0x0001840000047ab9 */ /* 0x000fe20000000a00 */
[----:B------:R-:W-:Y:S02]  /*fcc0*/  CS2R R6, SRZ ;  /* 0x0000000000067805 */ /* 0x000fe4000001ff00 */
[----:B------:R-:W-:Y:S01]  /*fcd0*/  ISETP.NE.U32.AND P0, PT, RZ, UR4, PT ;  /* 0x00000004ff007c0c */ /* 0x000fe2000bf05070 */
[----:B------:R-:W-:-:S03]  /*fce0*/  IMAD.MOV.U32 R4, RZ, RZ, RZ ;  /* 0x000000ffff047224 */ /* 0x000fc600078e00ff */
[----:B------:R-:W-:-:S13]  /*fcf0*/  ISETP.NE.AND.EX P0, PT, RZ, UR5, PT, P0 ;  /* 0x00000005ff007c0c */ /* 0x000fda000bf05300 */
[----:B------:R-:W-:Y:S05]  /*fd00*/  @!P0 BRA `(.L_x_3730) ;  /* 0x0000000800108947 */ /* 0x000fea0003800000 */
[----:B------:R-:W-:Y:S02]  /*fd10*/  IMAD.MOV.U32 R12, RZ, RZ, 0x8 ;  /* 0x00000008ff0c7424 */ /* 0x000fe400078e00ff */
[----:B0-----:R-:W-:Y:S02]  /*fd20*/  IMAD.MOV.U32 R17, RZ, RZ, RZ ;  /* 0x000000ffff117224 */ /* 0x001fe400078e00ff */
[----:B------:R-:W-:Y:S02]  /*fd30*/  IMAD.MOV.U32 R14, RZ, RZ, 0x10 ;  /* 0x00000010ff0e7424 */ /* 0x000fe400078e00ff */
[----:B------:R-:W-:-:S07]  /*fd40*/  IMAD.MOV.U32 R15, RZ, RZ, 0x0 ;  /* 0x00000000ff0f7424 */ /* 0x000fce00078e00ff */
.L_x_3733:
[----:B------:R-:W-:Y:S01]  /*fd50*/  LOP3.LUT R4, R17, R15, RZ, 0xfc, !PT ;  /* 0x0000000f11047212 */ /* 0x000fe200078efcff */
[----:B------:R-:W-:Y:S01]  /*fd60*/  IMAD.MOV.U32 R10, RZ, RZ, R15 ;  /* 0x000000ffff0a7224 */ /* 0x000fe200078e000f */
[----:B------:R-:W-:Y:S02]  /*fd70*/  MOV R8, R14 ;  /* 0x0000000e00087202 */ /* 0x000fe40000000f00 */
[----:B------:R-:W-:-:S13]  /*fd80*/  ISETP.NE.U32.AND P0, PT, R4, RZ, PT ;  /* 0x000000ff0400720c */ /* 0x000fda0003f05070 */
[----:B------:R-:W-:Y:S05]  /*fd90*/  @!P0 BRA `(.L_x_3731) ;  /* 0x00000000001c8947 */ /* 0x000fea0003800000 */
[----:B------:R-:W-:Y:S01]  /*fda0*/  IMAD.MOV.U32 R16, RZ, RZ, R14 ;  /* 0x000000ffff107224 */ /* 0x000fe200078e000e */
[----:B------:R-:W-:Y:S01]  /*fdb0*/  MOV R14, 0xfde0 ;  /* 0x0000fde0000e7802 */ /* 0x000fe20000000f00 */
[----:B------:R-:W-:-:S07]  /*fdc0*/  IMAD.MOV.U32 R4, RZ, RZ, R12 ;  /* 0x000000ffff047224 */ /* 0x000fce00078e000c */
[----:B-----5:R-:W-:Y:S05]  /*fdd0*/  CALL.REL.NOINC `($__internal_31_$__cuda_sm20_rem_u64) ;  /* 0x0000003c00cc7944 */ /* 0x020fea0003c00000 */
[----:B------:R-:W-:Y:S02]  /*fde0*/  IMAD.MOV.U32 R14, RZ, RZ, R4 ;  /* 0x000000ffff0e7224 */ /* 0x000fe400078e0004 */
[----:B------:R-:W-:Y:S01]  /*fdf0*/  IMAD.MOV.U32 R15, RZ, RZ, R7 ;  /* 0x000000ffff0f7224 */ /* 0x000fe200078e0007 */
[----:B------:R-:W-:Y:S06]  /*fe00*/  BRA `(.L_x_3732) ;  /* 0x00000000004c7947 */ /* 0x000fec0003800000 */
.L_x_3731:
        /* <DEDUP_REMOVED lines=19> */
.L_x_3732:
        /* <DEDUP_REMOVED lines=10> */
[----:B-----5:R-:W-:Y:S05]  /*ffe0*/  CALL.REL.NOINC `($__internal_30_$__cuda_sm20_div_u64) ;  /* 0x0000003800307944 */ /* 0x020fea0003c00000 */
[----:B------:R-:W-:Y:S02]  /*fff0*/  IMAD.MOV.U32 R12, RZ, RZ, R14 ;  /* 0x000000ffff0c7224 */ /* 0x000fe400078e000e */
[----:B------:R-:W-:Y:S01]  /*10000*/  IMAD.MOV.U32 R13, RZ, RZ, R15 ;  /* 0x000000ffff0d7224 */ /* 0x000fe200078e000f */
[----:B------:R-:W-:Y:S06]  /*10010*/  BRA `(.L_x_3735) ;  /* 0x00000000004c7947 */ /* 0x000fec0003800000 */
.L_x_3734:
        /* <DEDUP_REMOVED lines=19> */
.L_x_3735:
[----:B------:R-:W-:Y:S05]  /*10150*/  @!P2 BRA `(.L_x_3736) ;  /* 0x000000000014a947 */ /* 0x000fea0003800000 */
[----:B------:R-:W-:Y:S01]  /*10160*/  IMAD.MOV.U32 R6, RZ, RZ, 0x8 ;  /* 0x00000008ff067424 */ /* 0x000fe200078e00ff */
[----:B------:R-:W-:Y:S01]  /*10170*/  MOV R4, 0x101a0 ;  /* 0x000101a000047802 */ /* 0x000fe20000000f00 */
[----:B------:R-:W-:-:S07]  /*10180*/  IMAD.MOV.U32 R7, RZ, RZ, RZ ;  /* 0x000000ffff077224 */ /* 0x000fce00078e00ff */
[----:B-----5:R-:W-:Y:S05]  /*10190*/  CALL.REL.NOINC `($__internal_30_$__cuda_sm20_div_u64) ;  /* 0x0000003400c47944 */ /* 0x020fea0003c00000 */
[----:B------:R-:W-:Y:S05]  /*101a0*/  BRA `(.L_x_3737) ;  /* 0x00000000004c7947 */ /* 0x000fea0003800000 */
.L_x_3736:
        /* <DEDUP_REMOVED lines=19> */
.L_x_3737:
        /* <DEDUP_REMOVED lines=10> */
[----:B-----5:R-:W-:Y:S05]  /*10380*/  CALL.REL.NOINC `($__internal_30_$__cuda_sm20_div_u64) ;  /* 0x0000003400487944 */ /* 0x020fea0003c00000 */
[----:B------:R-:W-:Y:S02]  /*10390*/  IMAD.MOV.U32 R6, RZ, RZ, R14 ;  /* 0x000000ffff067224 */ /* 0x000fe400078e000e */
[----:B------:R-:W-:Y:S01]  /*103a0*/  IMAD.MOV.U32 R7, RZ, RZ, R15 ;  /* 0x000000ffff077224 */ /* 0x000fe200078e000f */
[----:B------:R-:W-:Y:S06]  /*103b0*/  BRA `(.L_x_3740) ;  /* 0x0000000000507947 */ /* 0x000fec0003800000 */
.L_x_3739:
        /* <DEDUP_REMOVED lines=13> */
[----:B------:R-:W-:Y:S01]  /*10490*/  @P0 IADD3 R7, R7, -R14, RZ ;  /* 0x8000000e07070210 */ /* 0x000fe20007ffe0ff */
[----:B------:R-:W-:-:S03]  /*104a0*/  @P0 VIADD R13, R13, 0x1 ;  /* 0x000000010d0d0836 */ /* 0x000fc60000000000 */
[----:B------:R-:W-:Y:S01]  /*104b0*/  ISETP.GE.U32.AND P1, PT, R7, R14, PT ;  /* 0x0000000e0700720c */ /* 0x000fe20003f26070 */
[----:B------:R-:W-:-:S12]  /*104c0*/  IMAD.MOV.U32 R7, RZ, RZ, RZ ;  /* 0x000000ffff077224 */ /* 0x000fd800078e00ff */
[----:B------:R-:W-:Y:S01]  /*104d0*/  @P1 VIADD R13, R13, 0x1 ;  /* 0x000000010d0d1836 */ /* 0x000fe20000000000 */
[----:B------:R-:W-:-:S05]  /*104e0*/  @!P2 LOP3.LUT R13, RZ, R14, RZ, 0x33, !PT ;  /* 0x0000000eff0da212 */ /* 0x000fca00078e33ff */
[----:B------:R-:W-:-:S07]  /*104f0*/  IMAD.MOV.U32 R6, RZ, RZ, R13 ;  /* 0x000000ffff067224 */ /* 0x000fce00078e000d */
.L_x_3740:
[----:B------:R-:W-:Y:S05]  /*10500*/  BSYNC B0 ;  /* 0x0000000000007941 */ /* 0x000fea0003800000 */
.L_x_3738:
[----:B------:R-:W-:Y:S02]  /*10510*/  ULDC.64 UR4, c[0x0][0x610] ;  /* 0x0001840000047ab9 */ /* 0x000fe40000000a00 */
[----:B------:R-:W-:-:S04]  /*10520*/  IADD3 R6, P0, R6, UR4, RZ ;  /* 0x0000000406067c10 */ /* 0x000fc8000ff1e0ff */
[----:B------:R-:W-:-:S05]  /*10530*/  IADD3.X R7, R7, UR5, RZ, P0, !PT ;  /* 0x0000000507077c10 */ /* 0x000fca00087fe4ff */
[----:B------:R-:W-:-:S07]  /*10540*/  IMAD.MOV.U32 R4, RZ, RZ, R7 ;  /* 0x000000ffff047224 */ /* 0x000fce00078e0007 */
.L_x_3730:
[----:B------:R-:W-:Y:S02]  /*10550*/  ULDC UR4, c[0x0][0x248] ;  /* 0x0000920000047ab9 */ /* 0x000fe40000000800 */
[----:B------:R-:W-:-:S13]  /*10560*/  ISETP.NE.AND P0, PT, RZ, UR4, PT ;  /* 0x00000004ff007c0c */ /* 0x000fda000bf05270 */
[----:B------:R-:W-:Y:S05]  /*10570*/  @!P0 BRA `(.L_x_3741) ;  /* 0x0000002800a88947 */ /* 0x000fea0003800000 */
[----:B------:R-:W1:Y:S01]  /*10580*/  LDC R8, c[0x0][0x3fc] ;  /* 0x0000ff00ff087b82 */ /* 0x000e620000000800 */
[----:B0-----:R-:W0:Y:S01]  /*10590*/  S2R R16, SR_TID.Y ;  /* 0x0000000000107919 */ /* 0x001e220000002200 */
[----:B------:R-:W-:Y:S01]  /*105a0*/  ULDC UR4, c[0x0][0x24c] ;  /* 0x0000930000047ab9 */ /* 0x000fe20000000800 */
[----:B------:R-:W-:Y:S01]  /*105b0*/  IMAD.MOV.U32 R18, RZ, RZ, RZ ;  /* 0x000000ffff127224 */ /* 0x000fe200078e00ff */
[----:B------:R-:W2:Y:S01]  /*105c0*/  S2R R2, SR_CTAID.X ;  /* 0x0000000000027919 */ /* 0x000ea20000002500 */
[----:B------:R-:W-:Y:S01]  /*105d0*/  IMAD R10, R3, UR4, RZ ;  /* 0x00000004030a7c24 */ /* 0x000fe2000f8e02ff */
[----:B------:R-:W-:Y:S01]  /*105e0*/  ULDC UR4, c[0x0][0x250] ;  /* 0x0000940000047ab9 */ /* 0x000fe20000000800 */
[----:B-1----:R-:W-:Y:S02]  /*105f0*/  ISETP.NE.AND P0, PT, R8, RZ, PT ;  /* 0x000000ff0800720c */ /* 0x002fe40003f05270 */
[----:B0-----:R-:W-:Y:S01]  /*10600*/  IMAD R11, R16, UR4, R10 ;  /* 0x00000004100b7c24 */ /* 0x001fe2000f8e020a */
[----:B------:R-:W-:-:S03]  /*10610*/  ULDC UR4, c[0x0][0x238] ;  /* 0x00008e0000047ab9 */ /* 0x000fc60000000800 */
[----:B--2---:R-:W-:-:S07]  /*10620*/  IMAD R11, R2, UR4, R11 ;  /* 0x00000004020b7c24 */ /* 0x004fce000f8e020b */
        /* <DEDUP_REMOVED lines=274> */
.L_x_3742:
        /* <DEDUP_REMOVED lines=15> */
.L_x_3744:
[----:B0-----:R-:W-:Y:S05]  /*11840*/  BSYNC B0 ;  /* 0x0000000000007941 */ /* 0x001fea0003800000 */
.L_x_3743:
        /* <DEDUP_REMOVED lines=14> */
[----:B------:R0:W-:Y:S04]  /*11930*/  STG.E.U8 desc[UR36][R10.64], R0 ;  /* 0x000000000a007986 */ /* 0x0001e8000c101124 */
[----:B------:R0:W-:Y:S02]  /*11940*/  STG.E.64 desc[UR36][R10.64+0x8], R8 ;  /* 0x000008080a007986 */ /* 0x0001e4000c101b24 */
.L_x_3746:
[----:B------:R-:W-:Y:S05]  /*11950*/  BSYNC B0 ;  /* 0x0000000000007941 */ /* 0x000fea0003800000 */
.L_x_3745:
        /* <DEDUP_REMOVED lines=35> */
.L_x_3748:
[----:B------:R-:W-:Y:S05]  /*11b90*/  BSYNC B0 ;  /* 0x0000000000007941 */ /* 0x000fea0003800000 */
.L_x_3747:
        /* <DEDUP_REMOVED lines=15> */
[----:B------:R-:W-:Y:S01]  /*11c90*/  ULDC.U8 UR4, c[0x0][0x218] ;  /* 0x0000860000047ab9 */ /* 0x000fe20000000000 */
[----:B------:R-:W-:Y:S01]  /*11ca0*/  ULDC.64 UR10, c[0x0][0x220] ;  /* 0x00008800000a7ab9 */ /* 0x000fe20000000a00 */
        /* <DEDUP_REMOVED lines=16> */
.L_x_3753:
[----:B------:R-:W-:-:S04]  /*11db0*/  IMAD.IADD R15, R17, 0x1, R0 ;  /* 0x00000001110f7824 */ /* 0x000fc800078e0200 */
[----:B-1----:R-:W-:-:S05]  /*11dc0*/  IMAD.WIDE.U32 R14, R15, 0x10, R10 ;  /* 0x000000100f0e7825 */ /* 0x002fca00078e000a */
[----:B------:R-:W2:Y:S04]  /*11dd0*/  LDG.E.S8 R16, desc[UR36][R14.64] ;  /* 0x000000240e107981 */ /* 0x000ea8000c1e1300 */
[----:B------:R-:W3:Y:S01]  /*11de0*/  LDG.E.64 R12, desc[UR36][R14.64+0x8] ;  /* 0x000008240e0c7981 */ /* 0x000ee2000c1e1b00 */
[C---:B------:R-:W-:Y:S02]  /*11df0*/  LOP3.LUT R2, R5.reuse, 0xff, RZ, 0xc0, !PT ;  /* 0x000000ff05027812 */ /* 0x040fe400078ec0ff */
[----:B-----5:R-:W-:Y:S02]  /*11e00*/  PRMT R23, R5, 0x8880, RZ ;  /* 0x0000888005177816 */ /* 0x020fe400000000ff */
[----:B------:R-:W-:Y:S02]  /*11e10*/  IADD3 R0, R19, R0, RZ ;  /* 0x0000000013007210 */ /* 0x000fe40007ffe0ff */
[----:B--2---:R-:W-:-:S02]  /*11e20*/  LOP3.LUT R21, R16, 0xff, RZ, 0xc0, !PT ;  /* 0x000000ff10157812 */ /* 0x004fc400078ec0ff */
[----:B------:R-:W-:Y:S02]  /*11e30*/  ISETP.GE.AND P3, PT, R23, R16, PT ;  /* 0x000000101700720c */ /* 0x000fe40003f66270 */
[----:B------:R-:W-:Y:S02]  /*11e40*/  ISETP.NE.AND P2, PT, R2, R21, PT ;  /* 0x000000150200720c */ /* 0x000fe40003f45270 */
[----:B---3--:R-:W-:Y:S02]  /*11e50*/  ISETP.GE.U32.AND P0, PT, R8, R12, PT ;  /* 0x0000000c0800720c */ /* 0x008fe40003f06070 */
[----:B------:R-:W-:Y:S02]  /*11e60*/  SEL R2, RZ, 0xffffffff, P3 ;  /* 0xffffffffff027807 */ /* 0x000fe40001800000 */
[----:B------:R-:W-:-:S07]  /*11e70*/  ISETP.GE.AND.EX P0, PT, R9, R13, PT, P0 ;  /* 0x0000000d0900720c */ /* 0x000fce0003f06300 */
        /* <DEDUP_REMOVED lines=9> */
.L_x_3752:
[----:B------:R-:W-:Y:S05]  /*11f10*/  BRA `(.L_x_3751) ;  /* 0x0000000000807947 */ /* 0x000fea0003800000 */
.L_x_3750:
        /* <DEDUP_REMOVED lines=10> */
.L_x_3754:
[----:B------:R-:W-:-:S04]  /*11fc0*/  IMAD.IADD R12, R2, 0x1, R17 ;  /* 0x00000001020c7824 */ /* 0x000fc800078e0211 */
[----:B0-----:R-:W-:-:S04]  /*11fd0*/  IMAD R13, R12, R0, R3 ;  /* 0x000000000c0d7224 */ /* 0x001fc800078e0203 */
[----:B-1----:R-:W-:-:S05]  /*11fe0*/  IMAD.WIDE.U32 R12, R13, 0x10, R10 ;  /* 0x000000100d0c7825 */ /* 0x002fca00078e000a */
[----:B------:R-:W3:Y:S04]  /*11ff0*/  LDG.E.S8 R20, desc[UR36][R12.64] ;  /* 0x000000240c147981 */ /* 0x000ee8000c1e1300 */
[----:B------:R-:W4:Y:S01]  /*12000*/  LDG.E.64 R14, desc[UR36][R12.64+0x8] ;  /* 0x000008240c0e7981 */ /* 0x000f22000c1e1b00 */
[C---:B-----5:R-:W-:Y:S01]  /*12010*/  LOP3.LUT R22, R5.reuse, 0xff, RZ, 0xc0, !PT ;  /* 0x000000ff05167812 */ /* 0x060fe200078ec0ff */
[----:B--2---:R-:W-:Y:S01]  /*12020*/  IMAD.IADD R17, R16, 0x1, R17 ;  /* 0x0000000110117824 */ /* 0x004fe200078e0211 */
[----:B------:R-:W-:Y:S02]  /*12030*/  PRMT R21, R5, 0x8880, RZ ;  /* 0x0000888005157816 */ /* 0x000fe400000000ff */
[----:B---3--:R-:W-:Y:S02]  /*12040*/  LOP3.LUT R19, R20, 0xff, RZ, 0xc0, !PT ;  /* 0x000000ff14137812 */ /* 0x008fe400078ec0ff */
[----:B------:R-:W-:-:S02]  /*12050*/  ISETP.GE.AND P3, PT, R21, R20, PT ;  /* 0x000000141500720c */ /* 0x000fc40003f66270 */
[----:B------:R-:W-:Y:S02]  /*12060*/  ISETP.NE.AND P2, PT, R22, R19, PT ;  /* 0x000000131600720c */ /* 0x000fe40003f45270 */
[----:B----4-:R-:W-:Y:S02]  /*12070*/  ISETP.GE.U32.AND P0, PT, R8, R14, PT ;  /* 0x0000000e0800720c */ /* 0x010fe40003f06070 */
        /* <DEDUP_REMOVED lines=10> */
.L_x_3751:
[----:B------:R-:W-:Y:S05]  /*12120*/  BSYNC B0 ;  /* 0x0000000000007941 */ /* 0x000fea0003800000 */
.L_x_3749:
[----:B------:R-:W0:Y:S01]  /*12130*/  S2R R12, SR_TID.Y ;  /* 0x00000000000c7919 */ /* 0x000e220000002200 */
        /* <DEDUP_REMOVED lines=9> */
[----:B------:R0:W-:Y:S01]  /*121d0*/  STS.U8 [R2], R5 ;  /* 0x0000000502007388 */ /* 0x0001e20000000000 */
[----:B------:R-:W-:Y:S05]  /*121e0*/  @!P0 BRA `(.L_x_3755) ;  /* 0x0000000000888947 */ /* 0x000fea0003800000 */
[----:B------:R-:W-:-:S07]  /*121f0*/  IMAD.U32 R10, RZ, RZ, UR4 ;  /* 0x00000004ff0a7e24 */ /* 0x000fce000f8e00ff */
.L_x_3758:
[----:B-1----:R-:W1:Y:S01]  /*12200*/  S2R R12, SR_TID.Y ;  /* 0x00000000000c7919 */ /* 0x002e620000002200 */
        /* <DEDUP_REMOVED lines=8> */
[----:B------:R-:W-:Y:S01]  /*12290*/  IMAD R10, R11, R0, R3 ;  /* 0x000000000b0a7224 */ /* 0x000fe200078e0203 */
[C---:B------:R-:W-:Y:S02]  /*122a0*/  LOP3.LUT R13, R5.reuse, 0xff, RZ, 0xc0, !PT ;  /* 0x000000ff050d7812 */ /* 0x040fe400078ec0ff */
[----:B------:R-:W-:Y:S02]  /*122b0*/  PRMT R17, R5, 0x8880, RZ ;  /* 0x0000888005117816 */ /* 0x000fe400000000ff */
[----:B------:R-:W-:-:S05]  /*122c0*/  LEA R12, R10, UR7, 0x4 ;  /* 0x000000070a0c7c11 */ /* 0x000fca000f8e20ff */
[----:B------:R-:W1:Y:S04]  /*122d0*/  LDS.S8 R14, [R12] ;  /* 0x000000000c0e7984 */ /* 0x000e680000000200 */
[----:B------:R-:W2:Y:S01]  /*122e0*/  LDS.64 R10, [R12+0x8] ;  /* 0x000008000c0a7984 */ /* 0x000ea20000000a00 */
[----:B-1----:R-:W-:Y:S02]  /*122f0*/  LOP3.LUT R16, R14, 0xff, RZ, 0xc0, !PT ;  /* 0x000000ff0e107812 */ /* 0x002fe400078ec0ff */
[----:B------:R-:W-:Y:S02]  /*12300*/  ISETP.GE.AND P4, PT, R17, R14, PT ;  /* 0x0000000e1100720c */ /* 0x000fe40003f86270 */
[----:B------:R-:W-:Y:S02]  /*12310*/  ISETP.NE.AND P3, PT, R13, R16, PT ;  /* 0x000000100d00720c */ /* 0x000fe40003f65270 */
[----:B--2---:R-:W-:-:S02]  /*12320*/  ISETP.GE.U32.AND P0, PT, R8, R10, PT ;  /* 0x0000000a0800720c */ /* 0x004fc40003f06070 */
[----:B------:R-:W-:Y:S02]  /*12330*/  SEL R13, RZ, 0xffffffff, P4 ;  /* 0xffffffffff0d7807 */ /* 0x000fe40002000000 */
[----:B------:R-:W-:-:S07]  /*12340*/  ISETP.GE.AND.EX P0, PT, R9, R11, PT, P0 ;  /* 0x0000000b0900720c */ /* 0x000fce0003f06300 */
[----:B------:R-:W-:-:S04]  /*12350*/  @!P3 SEL R13, RZ, 0xffffffff, P0 ;  /* 0xffffffffff0db807 */ /* 0x000fc80000000000 */
[----:B------:R-:W-:-:S04]  /*12360*/  LOP3.LUT R13, R13, 0x1, RZ, 0xc0, !PT ;  /* 0x000000010d0d7812 */ /* 0x000fc800078ec0ff */
[----:B------:R-:W-:-:S04]  /*12370*/  ISETP.NE.U32.AND P0, PT, R13, 0x1, PT ;  /* 0x000000010d00780c */ /* 0x000fc80003f05070 */
[----:B------:R-:W-:Y:S02]  /*12380*/  SEL R13, R5, R14, !P0 ;  /* 0x0000000e050d7207 */ /* 0x000fe40004000000 */
[----:B0-----:R-:W-:Y:S02]  /*12390*/  SEL R8, R8, R10, !P0 ;  /* 0x0000000a08087207 */ /* 0x001fe40004000000 */
[----:B------:R-:W-:Y:S01]  /*123a0*/  SEL R9, R9, R11, !P0 ;  /* 0x0000000b09097207 */ /* 0x000fe20004000000 */
[----:B------:R1:W-:Y:S01]  /*123b0*/  STS.U8 [R2], R13 ;  /* 0x0000000d02007388 */ /* 0x0003e20000000000 */
[----:B------:R-:W-:-:S03]  /*123c0*/  PRMT R5, R13, 0x7610, R5 ;  /* 0x000076100d057816 */ /* 0x000fc60000000005 */
[----:B------:R1:W-:Y:S04]  /*123d0*/  STS.64 [R2+0x8], R8 ;  /* 0x0000080802007388 */ /* 0x0003e80000000a00 */
.L_x_3757:
[----:B------:R-:W-:Y:S05]  /*123e0*/  BSYNC B0 ;  /* 0x0000000000007941 */ /* 0x000fea0003800000 */
.L_x_3756:
[----:B------:R-:W-:Y:S01]  /*123f0*/  IMAD.MOV.U32 R10, RZ, RZ, R15 ;  /* 0x000000ffff0a7224 */ /* 0x000fe200078e000f */
[----:B------:R-:W-:Y:S06]  /*12400*/  @P2 BRA `(.L_x_3758) ;  /* 0xfffffffc007c2947 */ /* 0x000fec000383ffff */
.L_x_3755:
[----:B------:R-:W-:Y:S02]  /*12410*/  ULDC UR4, c[0x0][0x240] ;  /* 0x0000900000047ab9 */ /* 0x000fe40000000800 */
[----:B------:R-:W-:-:S13]  /*12420*/  ISETP.NE.AND P0, PT, RZ, UR4, PT ;  /* 0x00000004ff007c0c */ /* 0x000fda000bf05270 */
[----:B------:R-:W-:Y:S05]  /*12430*/  @!P0 BRA `(.L_x_3759) ;  /* 0x0000000400148947 */ /* 0x000fea0003800000 */
[----:B------:R-:W-:Y:S01]  /*12440*/  ISETP.GT.AND P0, PT, R0, 0x20, PT ;  /* 0x000000200000780c */ /* 0x000fe20003f04270 */
[----:B------:R-:W-:-:S12]  /*12450*/  IMAD.MOV.U32 R10, RZ, RZ, R0 ;  /* 0x000000ffff0a7224 */ /* 0x000fd800078e0000 */
[----:B------:R-:W-:Y:S05]  /*12460*/  @!P0 BRA `(.L_x_3760) ;  /* 0x00000000009c8947 */ /* 0x000fea0003800000 */
[----:B------:R-:W-:Y:S01]  /*12470*/  LEA.HI R10, R0, R0, RZ, 0x1 ;  /* 0x00000000000a7211 */ /* 0x000fe200078f08ff */
[----:B------:R2:W-:Y:S03]  /*12480*/  STS.U8 [R2], R5 ;  /* 0x0000000502007388 */ /* 0x0005e60000000000 */
[----:B------:R-:W-:Y:S01]  /*12490*/  SHF.R.S32.HI R11, RZ, 0x1, R10 ;  /* 0x00000001ff0b7819 */ /* 0x000fe2000001140a */
[----:B------:R2:W-:Y:S01]  /*124a0*/  STS.64 [R2+0x8], R8 ;  /* 0x0000080802007388 */ /* 0x0005e20000000a00 */
[----:B------:R-:W-:Y:S02]  /*124b0*/  HFMA2.MMA R10, -RZ, RZ, 0, 1.9073486328125e-06 ;  /* 0x00000020ff0a7435 */ /* 0x000fe400000001ff */
[----:B------:R-:W-:-:S13]  /*124c0*/  ISETP.GE.AND P0, PT, R11, 0x20, PT ;  /* 0x000000200b00780c */ /* 0x000fda0003f06270 */
[----:B--2---:R-:W-:Y:S05]  /*124d0*/  @!P0 BRA `(.L_x_3760) ;  /* 0x0000000000808947 */ /* 0x004fea0003800000 */
[----:B------:R-:W-:-:S07]  /*124e0*/  IMAD.MOV.U32 R12, RZ, RZ, R11 ;  /* 0x000000ffff0c7224 */ /* 0x000fce00078e000b */
.L_x_3763:
[----:B------:R-:W-:Y:S01]  /*124f0*/  IMAD.IADD R11, R3, 0x1, R12 ;  /* 0x00000001030b7824 */ /* 0x000fe200078e020c */
[----:B------:R-:W-:Y:S04]  /*12500*/  BAR.SYNC.DEFER_BLOCKING 0x0 ;  /* 0x0000000000007b1d */ /* 0x000fe80000010000 */
[----:B------:R-:W-:Y:S02]  /*12510*/  ISETP.GE.U32.AND P0, PT, R11, R0, PT ;  /* 0x000000000b00720c */ /* 0x000fe40003f06070 */
[----:B------:R-:W-:Y:S02]  /*12520*/  BSSY B0, `(.L_x_3761) ;  /* 0x0000017000007945 */ /* 0x000fe40003800000 */
[----:B------:R-:W-:-:S13]  /*12530*/  ISETP.GE.U32.OR P0, PT, R3, R12, P0 ;  /* 0x0000000c0300720c */ /* 0x000fda0000706470 */
[----:B--2---:R-:W-:Y:S05]  /*12540*/  @P0 BRA `(.L_x_3762) ;  /* 0x0000000000500947 */ /* 0x004fea0003800000 */
[----:B-1----:R-:W-:Y:S01]  /*12550*/  IMAD R13, R12, 0x10, R2 ;  /* 0x000000100c0d7824 */ /* 0x002fe200078e0202 */
[C---:B------:R-:W-:Y:S02]  /*12560*/  LOP3.LUT R16, R5.reuse, 0xff, RZ, 0xc0, !PT ;  /* 0x000000ff05107812 */ /* 0x040fe400078ec0ff */
[----:B------:R-:W-:Y:S02]  /*12570*/  PRMT R17, R5, 0x8880, RZ ;  /* 0x0000888005117816 */ /* 0x000fe400000000ff */
[----:B------:R-:W1:Y:S04]  /*12580*/  LDS.S8 R14, [R13] ;  /* 0x000000000d0e7984 */ /* 0x000e680000000200 */
[----:B------:R-:W2:Y:S01]  /*12590*/  LDS.64 R10, [R13+0x8] ;  /* 0x000008000d0a7984 */ /* 0x000ea20000000a00 */
[----:B-1----:R-:W-:-:S02]  /*125a0*/  LOP3.LUT R15, R14, 0xff, RZ, 0xc0, !PT ;  /* 0x000000ff0e0f7812 */ /* 0x002fc400078ec0ff */
[----:B------:R-:W-:Y:S02]  /*125b0*/  ISETP.GE.AND P3, PT, R17, R14, PT ;  /* 0x0000000e1100720c */ /* 0x000fe40003f66270 */
[----:B------:R-:W-:Y:S02]  /*125c0*/  ISETP.NE.AND P2, PT, R16, R15, PT ;  /* 0x0000000f1000720c */ /* 0x000fe40003f45270 */
[----:B--2---:R-:W-:Y:S02]  /*125d0*/  ISETP.GE.U32.AND P0, PT, R8, R10, PT ;  /* 0x0000000a0800720c */ /* 0x004fe40003f06070 */
        /* <DEDUP_REMOVED lines=11> */
.L_x_3762:
[----:B------:R-:W-:Y:S05]  /*12690*/  BSYNC B0 ;  /* 0x0000000000007941 */ /* 0x000fea0003800000 */
.L_x_3761:
[----:B------:R-:W-:-:S04]  /*126a0*/  SHF.R.S32.HI R12, RZ, 0x1, R12 ;  /* 0x00000001ff0c7819 */ /* 0x000fc8000001140c */
[----:B------:R-:W-:-:S13]  /*126b0*/  ISETP.GE.AND P0, PT, R12, 0x20, PT ;  /* 0x000000200c00780c */ /* 0x000fda0003f06270 */
[----:B------:R-:W-:Y:S05]  /*126c0*/  @P0 BRA `(.L_x_3763) ;  /* 0xfffffffc00880947 */ /* 0x000fea000383ffff */
[----:B------:R-:W-:-:S07]  /*126d0*/  IMAD.MOV.U32 R10, RZ, RZ, 0x20 ;  /* 0x00000020ff0a7424 */ /* 0x000fce00078e00ff */
.L_x_3760:
[----:B------:R-:W-:Y:S01]  /*126e0*/  BAR.SYNC.DEFER_BLOCKING 0x0 ;  /* 0x0000000000007b1d */ /* 0x000fe20000010000 */
[----:B------:R-:W-:-:S13]  /*126f0*/  ISETP.GE.AND P0, PT, R10, 0x2, PT ;  /* 0x000000020a00780c */ /* 0x000fda0003f06270 */
[----:B------:R-:W-:Y:S05]  /*12700*/  @!P0 BRA `(.L_x_3759) ;  /* 0x0000000000608947 */ /* 0x000fea0003800000 */
[----:B------:R-:W-:-:S07]  /*12710*/  IMAD.MOV.U32 R3, RZ, RZ, 0x1 ;  /* 0x00000001ff037424 */ /* 0x000fce00078e00ff */
.L_x_3764:
[C---:B------:R-:W-:Y:S01]  /*12720*/  LOP3.LUT R0, R5.reuse, 0xffff, RZ, 0xc0, !PT ;  /* 0x0000ffff05007812 */ /* 0x040fe200078ec0ff */
[----:B------:R-:W3:Y:S01]  /*12730*/  SHFL.DOWN PT, R11, R8, R3, 0x1f ;  /* 0x08001f03080b7589 */ /* 0x000ee200000e0000 */
[C---:B-12---:R-:W-:Y:S02]  /*12740*/  LOP3.LUT R13, R5.reuse, 0xff, RZ, 0xc0, !PT ;  /* 0x000000ff050d7812 */ /* 0x046fe400078ec0ff */
[----:B------:R-:W-:Y:S01]  /*12750*/  PRMT R0, R0, 0x8880, RZ ;  /* 0x0000888000007816 */ /* 0x000fe200000000ff */
[----:B0-----:R-:W0:Y:S01]  /*12760*/  SHFL.DOWN PT, R2, R9, R3, 0x1f ;  /* 0x08001f0309027589 */ /* 0x001e2200000e0000 */
[----:B------:R-:W-:-:S04]  /*12770*/  PRMT R14, R5, 0x8880, RZ ;  /* 0x00008880050e7816 */ /* 0x000fc800000000ff */
[----:B------:R1:W2:Y:S02]  /*12780*/  SHFL.DOWN PT, R0, R0, R3, 0x1f ;  /* 0x08001f0300007589 */ /* 0x0002a400000e0000 */
[----:B-1----:R-:W-:Y:S01]  /*12790*/  IMAD.SHL.U32 R3, R3, 0x2, RZ ;  /* 0x0000000203037824 */ /* 0x002fe200078e00ff */
[----:B---3--:R-:W-:-:S04]  /*127a0*/  ISETP.GE.U32.AND P0, PT, R8, R11, PT ;  /* 0x0000000b0800720c */ /* 0x008fc80003f06070 */
[----:B0-----:R-:W-:Y:S02]  /*127b0*/  ISETP.GE.AND.EX P0, PT, R9, R2, PT, P0 ;  /* 0x000000020900720c */ /* 0x001fe40003f06300 */
[----:B--2---:R-:W-:-:S04]  /*127c0*/  LOP3.LUT R12, R0, 0xff, RZ, 0xc0, !PT ;  /* 0x000000ff000c7812 */ /* 0x004fc800078ec0ff */
        /* <DEDUP_REMOVED lines=12> */
.L_x_3759:
[----:B------:R-:W-:Y:S05]  /*12890*/  @!P1 EXIT ;  /* 0x000000000000994d */ /* 0x000fea0003800000 */
[----:B------:R-:W3:Y:S01]  /*128a0*/  LDC.64 R10, c[0x0][0x628] ;  /* 0x00018a00ff0a7b82 */ /* 0x000ee20000000a00 */
[----:B------:R-:W-:Y:S01]  /*128b0*/  ISETP.NE.U32.AND P0, PT, R6, RZ, PT ;  /* 0x000000ff0600720c */ /* 0x000fe20003f05070 */
[----:B------:R-:W-:Y:S02]  /*128c0*/  ULDC.U8 UR4, c[0x0][0x630] ;  /* 0x00018c0000047ab9 */ /* 0x000fe40000000000 */
[----:B------:R-:W-:Y:S02]  /*128d0*/  ISETP.NE.AND P1, PT, RZ, UR4, PT ;  /* 0x00000004ff007c0c */ /* 0x000fe4000bf25270 */
[----:B------:R-:W-:Y:S02]  /*128e0*/  ISETP.NE.AND.EX P0, PT, R4, RZ, PT, P0 ;  /* 0x000000ff0400720c */ /* 0x000fe40003f05300 */
[----:B---3--:R-:W-:Y:S02]  /*128f0*/  SEL R3, R10, RZ, P1 ;  /* 0x000000ff0a037207 */ /* 0x008fe40000800000 */
[----:B------:R-:W-:-:S02]  /*12900*/  SEL R0, R11, RZ, P1 ;  /* 0x000000ff0b007207 */ /* 0x000fc40000800000 */
[----:B------:R-:W-:-:S05]  /*12910*/  IADD3 R16, P2, R8, R3, RZ ;  /* 0x0000000308107210 */ /* 0x000fca0007f5e0ff */
[----:B------:R-:W-:Y:S02]  /*12920*/  IMAD.X R17, R9, 0x1, R0, P2 ;  /* 0x0000000109117824 */ /* 0x000fe400010e0600 */
[----:B------:R-:W-:Y:S06]  /*12930*/  @!P0 BRA `(.L_x_3765) ;  /* 0x0000000000c08947 */ /* 0x000fec0003800000 */
[----:B------:R-:W-:Y:S02]  /*12940*/  ULDC.U8 UR4, c[0x0][0x631] ;  /* 0x00018c4000047ab9 */ /* 0x000fe40000000000 */
[----:B------:R-:W-:Y:S01]  /*12950*/  ISETP.NE.AND P3, PT, RZ, UR4, PT ;  /* 0x00000004ff007c0c */ /* 0x000fe2000bf65270 */
[----:B------:R-:W-:-:S12]  /*12960*/  @!P1 BRA `(.L_x_3766) ;  /* 0x0000000000449947 */ /* 0x000fd80003800000 */
[----:B------:R-:W3:Y:S04]  /*12970*/  LDG.E.S8 R0, desc[UR36][R6.64] ;  /* 0x0000002406007981 */ /* 0x000ee8000c1e1300 */
[----:B012---:R-:W2:Y:S01]  /*12980*/  LDG.E.64 R2, desc[UR36][R6.64+0x8] ;  /* 0x0000082406027981 */ /* 0x007ea2000c1e1b00 */
[C---:B------:R-:W-:Y:S02]  /*12990*/  LOP3.LUT R9, R5.reuse, 0xff, RZ, 0xc0, !PT ;  /* 0x000000ff05097812 */ /* 0x040fe400078ec0ff */
[----:B------:R-:W-:Y:S02]  /*129a0*/  PRMT R8, R5, 0x8880, RZ ;  /* 0x0000888005087816 */ /* 0x000fe400000000ff */
[----:B---3--:R-:W-:-:S04]  /*129b0*/  LOP3.LUT R4, R0, 0xff, RZ, 0xc0, !PT ;  /* 0x000000ff00047812 */ /* 0x008fc800078ec0ff */
[----:B------:R-:W-:Y:S02]  /*129c0*/  ISETP.NE.AND P1, PT, R4, R9, PT ;  /* 0x000000090400720c */ /* 0x000fe40003f25270 */
[----:B------:R-:W-:Y:S02]  /*129d0*/  MOV R9, R8 ;  /* 0x0000000800097202 */ /* 0x000fe40000000f00 */
[----:B--2---:R-:W-:Y:S02]  /*129e0*/  ISETP.GE.U32.AND P0, PT, R2, R16, PT ;  /* 0x000000100200720c */ /* 0x004fe40003f06070 */
[----:B------:R-:W-:Y:S02]  /*129f0*/  ISETP.GE.AND P2, PT, R0, R9, PT ;  /* 0x000000090000720c */ /* 0x000fe40003f46270 */
        /* <DEDUP_REMOVED lines=8> */
.L_x_3766:
[----:B------:R-:W-:Y:S05]  /*12a80*/  @!P3 BRA `(.L_x_3767) ;  /* 0x000000000060b947 */ /* 0x000fea0003800000 */
[----:B------:R-:W3:Y:S02]  /*12a90*/  LDC R0, c[0x0][0x634] ;  /* 0x00018d00ff007b82 */ /* 0x000ee40000000800 */
[----:B---3--:R-:W-:-:S13]  /*12aa0*/  ISETP.NE.AND P0, PT, R0, 0x1, PT ;  /* 0x000000010000780c */ /* 0x008fda0003f05270 */
[----:B------:R-:W-:Y:S05]  /*12ab0*/  @!P0 BRA `(.L_x_3768) ;  /* 0x0000000000408947 */ /* 0x000fea0003800000 */
[----:B012---:R-:W-:Y:S01]  /*12ac0*/  MOV R2, 0x0 ;  /* 0x0000000000027802 */ /* 0x007fe20000000f00 */
[----:B------:R-:W-:Y:S01]  /*12ad0*/  ULDC.64 UR4, c[0x4][0x3d8] ;  /* 0x0100f60000047ab9 */ /* 0x000fe20000000a00 */
[----:B------:R-:W-:Y:S01]  /*12ae0*/  ULDC.64 UR6, c[0x4][0x110] ;  /* 0x0100440000067ab9 */ /* 0x000fe20000000a00 */
[----:B------:R-:W-:Y:S01]  /*12af0*/  IMAD.U32 R4, RZ, RZ, UR4 ;  /* 0x00000004ff047e24 */ /* 0x000fe2000f8e00ff */
[----:B------:R-:W-:Y:S01]  /*12b00*/  HFMA2.MMA R12, -RZ, RZ, 0, 5.9604644775390625e-08 ;  /* 0x00000001ff0c7435 */ /* 0x000fe200000001ff */
[----:B------:R-:W-:Y:S01]  /*12b10*/  IMAD.U32 R5, RZ, RZ, UR5 ;  /* 0x00000005ff057e24 */ /* 0x000fe2000f8e00ff */
[----:B------:R-:W0:Y:S01]  /*12b20*/  LDC.64 R2, c[0x4][R2] ;  /* 0x0100000002027b82 */ /* 0x000e220000000a00 */
[----:B------:R-:W-:Y:S01]  /*12b30*/  ULDC.64 UR4, c[0x4][0x3c0] ;  /* 0x0100f00000047ab9 */ /* 0x000fe20000000a00 */
[----:B------:R-:W-:Y:S02]  /*12b40*/  IMAD.U32 R10, RZ, RZ, UR6 ;  /* 0x00000006ff0a7e24 */ /* 0x000fe4000f8e00ff */
[----:B------:R-:W-:-:S02]  /*12b50*/  IMAD.U32 R6, RZ, RZ, UR4 ;  /* 0x00000004ff067e24 */ /* 0x000fc4000f8e00ff */
[----:B------:R-:W-:Y:S02]  /*12b60*/  IMAD.U32 R7, RZ, RZ, UR5 ;  /* 0x00000005ff077e24 */ /* 0x000fe4000f8e00ff */
[----:B------:R-:W-:Y:S02]  /*12b70*/  IMAD.U32 R11, RZ, RZ, UR7 ;  /* 0x00000007ff0b7e24 */ /* 0x000fe4000f8e00ff */
[----:B------:R-:W-:Y:S02]  /*12b80*/  IMAD.MOV.U32 R8, RZ, RZ, 0x2ef ;  /* 0x000002efff087424 */ /* 0x000fe400078e00ff */
[----:B------:R-:W-:-:S07]  /*12b90*/  IMAD.MOV.U32 R13, RZ, RZ, RZ ;  /* 0x000000ffff0d7224 */ /* 0x000fce00078e00ff */
[----:B------:R-:W-:-:S07]  /*12ba0*/  LEPC R20, `(.L_x_3768) ;  /* 0x000000001014794e */ /* 0x000fce0000000000 */
[----:B0----5:R-:W-:Y:S05]  /*12bb0*/  CALL.ABS.NOINC R2 ;  /* 0x0000000002007343 */ /* 0x021fea0003c00000 */
.L_x_3768:
[----:B------:R-:W-:Y:S02]  /*12bc0*/  ULDC.64 UR4, c[0x0][0x600] ;  /* 0x0001800000047ab9 */ /* 0x000fe40000000a00 */
[----:B------:R-:W-:-:S05]  /*12bd0*/  IADD3 R18, P0, R18, UR4, RZ ;  /* 0x0000000412127c10 */ /* 0x000fca000ff1e0ff */
[----:B------:R-:W-:-:S05]  /*12be0*/  IMAD.X R19, RZ, RZ, UR5, P0 ;  /* 0x00000005ff137e24 */ /* 0x000fca00080e06ff */
[----:B------:R-:W-:Y:S01]  /*12bf0*/  STG.E.64 desc[UR36][R18.64], R16 ;  /* 0x0000001012007986 */ /* 0x000fe2000c101b24 */
[----:B------:R-:W-:Y:S05]  /*12c00*/  EXIT ;  /* 0x000000000000794d */ /* 0x000fea0003800000 */
.L_x_3767:
[----:B------:R-:W-:Y:S04]  /*12c10*/  STG.E.64 desc[UR36][R6.64+0x8], R16 ;  /* 0x0000081006007986 */ /* 0x000fe8000c101b24 */
[----:B------:R-:W-:Y:S01]  /*12c20*/  STG.E.U8 desc[UR36][R6.64], R5 ;  /* 0x0000000506007986 */ /* 0x000fe2000c101124 */
[----:B------:R-:W-:Y:S05]  /*12c30*/  EXIT ;  /* 0x000000000000794d */ /* 0x000fea0003800000 */
.L_x_3765:
[----:B------:R-:W-:Y:S05]  /*12c40*/  @!P1 BRA `(.L_x_3769) ;  /* 0x0000000000449947 */ /* 0x000fea0003800000 */
[----:B------:R-:W-:Y:S01]  /*12c50*/  MOV R0, 0x0 ;  /* 0x0000000000007802 */ /* 0x000fe20000000f00 */
[----:B------:R-:W-:Y:S01]  /*12c60*/  ULDC.64 UR4, c[0x4][0x3c8] ;  /* 0x0100f20000047ab9 */ /* 0x000fe20000000a00 */
[----:B------:R-:W-:Y:S01]  /*12c70*/  ULDC.64 UR6, c[0x4][0x3c0] ;  /* 0x0100f00000067ab9 */ /* 0x000fe20000000a00 */
[----:B------:R-:W-:Y:S01]  /*12c80*/  IMAD.U32 R4, RZ, RZ, UR4 ;  /* 0x00000004ff047e24 */ /* 0x000fe2000f8e00ff */
[----:B012---:R0:W1:Y:S01]  /*12c90*/  LDC.64 R2, c[0x4][R0] ;  /* 0x0100000000027b82 */ /* 0x0070620000000a00 */
        /* <DEDUP_REMOVED lines=10> */
[----:B-1---5:R-:W-:Y:S05]  /*12d40*/  CALL.ABS.NOINC R2 ;  /* 0x0000000002007343 */ /* 0x022fea0003c00000 */
.L_x_3770:
[----:B------:R-:W-:-:S07]  /*12d50*/  CS2R R16, SRZ ;  /* 0x0000000000107805 */ /* 0x000fce000001ff00 */
.L_x_3769:
[----:B------:R-:W-:Y:S02]  /*12d60*/  ULDC.U8 UR4, c[0x0][0x631] ;  /* 0x00018c4000047ab9 */ /* 0x000fe40000000000 */
[----:B------:R-:W-:-:S13]  /*12d70*/  ISETP.NE.AND P0, PT, RZ, UR4, PT ;  /* 0x00000004ff007c0c */ /* 0x000fda000bf05270 */
        /* <DEDUP_REMOVED lines=18> */
[----:B------:R-:W-:-:S07]  /*12ea0*/  LEPC R20, `(.L_x_3772) ;  /* 0x000000001014794e */ /* 0x000fce0000000000 */
[----:B0----5:R-:W-:Y:S05]  /*12eb0*/  CALL.ABS.NOINC R2 ;  /* 0x0000000002007343 */ /* 0x021fea0003c00000 */
.L_x_3772:
[----:B------:R-:W-:Y:S02]  /*12ec0*/  ULDC.64 UR4, c[0x0][0x600] ;  /* 0x0001800000047ab9 */ /* 0x000fe40000000a00 */
[----:B------:R-:W-:-:S05]  /*12ed0*/  IADD3 R18, P0, R18, UR4, RZ ;  /* 0x0000000412127c10 */ /* 0x000fca000ff1e0ff */
[----:B------:R-:W-:-:S05]  /*12ee0*/  IMAD.X R19, RZ, RZ, UR5, P0 ;  /* 0x00000005ff137e24 */ /* 0x000fca00080e06ff */
[----:B------:R-:W-:Y:S01]  /*12ef0*/  STG.E.64 desc[UR36][R18.64], R16 ;  /* 0x0000001012007986 */ /* 0x000fe2000c101b24 */
[----:B------:R-:W-:Y:S05]  /*12f00*/  EXIT ;  /* 0x000000000000794d */ /* 0x000fea0003800000 */
.L_x_3771:
[----:B------:R-:W-:Y:S01]  /*12f10*/  MOV R0, 0x0 ;  /* 0x0000000000007802 */ /* 0x000fe20000000f00 */
[----:B------:R-:W-:Y:S01]  /*12f20*/  ULDC.64 UR4, c[0x4][0x3c8] ;  /* 0x0100f20000047ab9 */ /* 0x000fe20000000a00 */
[----:B------:R-:W-:Y:S01]  /*12f30*/  ULDC.64 UR6, c[0x4][0x3c0] ;  /* 0x0100f00000067ab9 */ /* 0x000fe20000000a00 */
[----:B------:R-:W-:Y:S01]  /*12f40*/  IMAD.U32 R4, RZ, RZ, UR4 ;  /* 0x00000004ff047e24 */ /* 0x000fe2000f8e00ff */
[----:B012---:R0:W1:Y:S01]  /*12f50*/  LDC.64 R2, c[0x4][R0] ;  /* 0x0100000000027b82 */ /* 0x0070620000000a00 */
        /* <DEDUP_REMOVED lines=10> */
[----:B-1---5:R-:W-:Y:S05]  /*13000*/  CALL.ABS.NOINC R2 ;  /* 0x0000000002007343 */ /* 0x022fea0003c00000 */
.L_x_3773:
[----:B------:R-:W-:Y:S05]  /*13010*/  EXIT ;  /* 0x000000000000794d */ /* 0x000fea0003800000 */
.L_x_3741:
[----:B------:R-:W1:Y:S01]  /*13020*/  S2R R8, SR_TID.Y ;  /* 0x0000000000087919 */ /* 0x000e620000002200 */
[----:B------:R-:W2:Y:S01]  /*13030*/  S2UR UR4, SR_CTAID.X ;  /* 0x00000000000479c3 */ /* 0x000ea20000002500 */
[----:B------:R-:W-:-:S07]  /*13040*/  ULDC UR5, c[0x0][0x250] ;  /* 0x0000940000057ab9 */ /* 0x000fce0000000800 */
[----:B------:R-:W2:Y:S01]  /*13050*/  LDC R10, c[0x0][0x238] ;  /* 0x00008e00ff0a7b82 */ /* 0x000ea20000000800 */
[----:B-1----:R-:W-:-:S04]  /*13060*/  IMAD R11, R8, UR5, R11 ;  /* 0x00000005080b7c24 */ /* 0x002fc8000f8e020b */
        /* <DEDUP_REMOVED lines=19> */
[----:B0-----:R-:W-:-:S05]  /*131a0*/  IADD3 R16, P1, R5, R10, RZ ;  /* 0x0000000a05107210 */ /* 0x001fca0007f3e0ff */
[----:B------:R-:W-:Y:S02]  /*131b0*/  IMAD.X R17, R9, 0x1, R4, P1 ;  /* 0x0000000109117824 */ /* 0x000fe400008e0604 */
[----:B------:R-:W-:Y:S06]  /*131c0*/  @!P0 BRA `(.L_x_3774) ;  /* 0x0000000000c08947 */ /* 0x000fec0003800000 */
[----:B------:R-:W-:Y:S02]  /*131d0*/  ULDC.U8 UR4, c[0x0][0x631] ;  /* 0x00018c4000047ab9 */ /* 0x000fe40000000000 */
[----:B------:R-:W-:Y:S01]  /*131e0*/  ISETP.NE.AND P3, PT, RZ, UR4, PT ;  /* 0x00000004ff007c0c */ /* 0x000fe2000bf65270 */
[----:B------:R-:W-:-:S12]  /*131f0*/  @!P2 BRA `(.L_x_3775) ;  /* 0x000000000044a947 */ /* 0x000fd80003800000 */
[----:B------:R-:W2:Y:S04]  /*13200*/  LDG.E.S8 R3, desc[UR36][R6.64] ;  /* 0x0000002406037981 */ /* 0x000ea8000c1e1300 */
[----:B------:R-:W3:Y:S01]  /*13210*/  LDG.E.64 R4, desc[UR36][R6.64+0x8] ;  /* 0x0000082406047981 */ /* 0x000ee2000c1e1b00 */
[C---:B------:R-:W-:Y:S02]  /*13220*/  LOP3.LUT R9, R0.reuse, 0xff, RZ, 0xc0, !PT ;  /* 0x000000ff00097812 */ /* 0x040fe400078ec0ff */
[----:B------:R-:W-:Y:S02]  /*13230*/  PRMT R10, R0, 0x8880, RZ ;  /* 0x00008880000a7816 */ /* 0x000fe400000000ff */
[----:B--2---:R-:W-:-:S04]  /*13240*/  LOP3.LUT R8, R3, 0xff, RZ, 0xc0, !PT ;  /* 0x000000ff03087812 */ /* 0x004fc800078ec0ff */
[----:B------:R-:W-:Y:S02]  /*13250*/  ISETP.NE.AND P1, PT, R8, R9, PT ;  /* 0x000000090800720c */ /* 0x000fe40003f25270 */
[----:B------:R-:W-:Y:S02]  /*13260*/  MOV R8, R10 ;  /* 0x0000000a00087202 */ /* 0x000fe40000000f00 */
[----:B---3--:R-:W-:Y:S02]  /*13270*/  ISETP.GE.U32.AND P0, PT, R4, R16, PT ;  /* 0x000000100400720c */ /* 0x008fe40003f06070 */
        /* <DEDUP_REMOVED lines=9> */
.L_x_3775:
        /* <DEDUP_REMOVED lines=20> */
.L_x_3777:
[----:B------:R-:W-:Y:S02]  /*13450*/  ULDC.64 UR4, c[0x0][0x600] ;  /* 0x0001800000047ab9 */ /* 0x000fe40000000a00 */
[----:B------:R-:W-:-:S05]  /*13460*/  IADD3 R2, P0, R2, UR4, RZ ;  /* 0x0000000402027c10 */ /* 0x000fca000ff1e0ff */
[----:B------:R-:W-:-:S05]  /*13470*/  IMAD.X R3, RZ, RZ, UR5, P0 ;  /* 0x00000005ff037e24 */ /* 0x000fca00080e06ff */
[----:B------:R-:W-:Y:S01]  /*13480*/  STG.E.64 desc[UR36][R2.64], R16 ;  /* 0x0000001002007986 */ /* 0x000fe2000c101b24 */
[----:B------:R-:W-:Y:S05]  /*13490*/  EXIT ;  /* 0x000000000000794d */ /* 0x000fea0003800000 */
.L_x_3776:
[----:B------:R-:W-:Y:S04]  /*134a0*/  STG.E.64 desc[UR36][R6.64+0x8], R16 ;  /* 0x0000081006007986 */ /* 0x000fe8000c101b24 */
[----:B------:R-:W-:Y:S01]  /*134b0*/  STG.E.U8 desc[UR36][R6.64], R0 ;  /* 0x0000000006007986 */ /* 0x000fe2000c101124 */
[----:B------:R-:W-:Y:S05]  /*134c0*/  EXIT ;  /* 0x000000000000794d */ /* 0x000fea0003800000 */
.L_x_3774:
        /* <DEDUP_REMOVED lines=17> */
.L_x_3779:
[----:B------:R-:W-:-:S07]  /*135e0*/  CS2R R16, SRZ ;  /* 0x0000000000107805 */ /* 0x000fce000001ff00 */
.L_x_3778:
        /* <DEDUP_REMOVED lines=22> */
.L_x_3781:
[----:B------:R-:W-:Y:S02]  /*13750*/  ULDC.64 UR4, c[0x0][0x600] ;  /* 0x0001800000047ab9 */ /* 0x000fe40000000a00 */
[----:B------:R-:W-:-:S05]  /*13760*/  IADD3 R2, P0, R2, UR4, RZ ;  /* 0x0000000402027c10 */ /* 0x000fca000ff1e0ff */
[----:B------:R-:W-:-:S05]  /*13770*/  IMAD.X R3, RZ, RZ, UR5, P0 ;  /* 0x00000005ff037e24 */ /* 0x000fca00080e06ff */
[----:B------:R-:W-:Y:S01]  /*13780*/  STG.E.64 desc[UR36][R2.64], R16 ;  /* 0x0000001002007986 */ /* 0x000fe2000c101b24 */
[----:B------:R-:W-:Y:S05]  /*13790*/  EXIT ;  /* 0x000000000000794d */ /* 0x000fea0003800000 */
.L_x_3780:
        /* <DEDUP_REMOVED lines=16> */
.L_x_3782:
[----:B------:R-:W-:Y:S05]  /*138a0*/  EXIT ;  /* 0x000000000000794d */ /* 0x000fea0003800000 */
        .weak           $__internal_30_$__cuda_sm20_div_u64
        .type           $__internal_30_$__cuda_sm20_div_u64,@function
        .size           $__internal_30_$__cuda_sm20_div_u64,($__internal_31_$__cuda_sm20_rem_u64 - $__internal_30_$__cuda_sm20_div_u64)
$__internal_30_$__cuda_sm20_div_u64:
        /* <DEDUP_REMOVED lines=59> */
[----:B------:R-:W-:Y:S01]  /*13c60*/  IMAD.MOV.U32 R7, RZ, RZ, 0x0 ;  /* 0x00000000ff077424 */ /* 0x000fe200078e00ff */
        /* <DEDUP_REMOVED lines=9> */
[----:B------:R-:W-:Y:S06]  /*13d00*/  RET.REL.NODEC R6 `(_ZN2at6native13reduce_kernelILi512ELi1ENS0_8ReduceOpIaNS0_9ArgMinOpsIaEEjlLi4ELi4EEEEEvT1_) ;  /* 0xfffffec006bc7950 */ /* 0x000fec0003c3ffff */
        .weak           $__internal_31_$__cuda_sm20_rem_u64
        .type           $__internal_31_$__cuda_sm20_rem_u64,@function
        .size           $__internal_31_$__cuda_sm20_rem_u64,(.L_x_6988 - $__internal_31_$__cuda_sm20_rem_u64)
$__internal_31_$__cuda_sm20_rem_u64:
        /* <DEDUP_REMOVED lines=29> */
[----:B------:R-:W-:-:S03]  /*13ee0*/  HFMA2.MMA R7, -RZ, RZ, 0, 0 ;  /* 0x00000000ff077435 */ /* 0x000fc600000001ff */
        /* <DEDUP_REMOVED lines=34> */
[----:B------:R-:W-:Y:S06]  /*14110*/  RET.REL.NODEC R14 `(_ZN2at6native13reduce_kernelILi512ELi1ENS0_8ReduceOpIaNS0_9ArgMinOpsIaEEjlLi4ELi4EEEEEvT1_) ;  /* 0xfffffebc0eb87950 */ /* 0x000fec0003c3ffff */
.L_x_3783:
        /* <DEDUP_REMOVED lines=14> */
.L_x_6988:


//--------------------- .text._ZN2at6native13reduce_kernelILi256ELi2ENS0_8ReduceOpIaNS0_9ArgMinOpsIaEEjlLi4ELi4EEEEEvT1_ --------------------------
	.section	.text._ZN2at6native13reduce_kernelILi256ELi2ENS0_8ReduceOpIaNS0_9ArgMinOpsIaEEjlLi4ELi4EEEEEvT1_,"ax",@progbits
	.align	128
        .global         _ZN2at6native13reduce_kernelILi256ELi2ENS0_8ReduceOpIaNS0_9ArgMinOpsIaEEjlLi4ELi4EEEEEvT1_
        .type           _ZN2at6native13reduce_kernelILi256ELi2ENS0_8ReduceOpIaNS0_9ArgMinOpsIaEEjlLi4ELi4EEEEEvT1_,@function
        .size           _ZN2at6native13reduce_kernelILi256ELi2ENS0_8ReduceOpIaNS0_9ArgMinOpsIaEEjlLi4ELi4EEEEEvT1_,(.L_x_6990 - _ZN2at6native13reduce_kernelILi256ELi2ENS0_8ReduceOpIaNS0_9ArgMinOpsIaEEjlLi4ELi4EEEEEvT1_)
        .other          _ZN2at6native13reduce_kernelILi256ELi2ENS0_8ReduceOpIaNS0_9ArgMinOpsIaEEjlLi4ELi4EEEEEvT1_,@"STO_CUDA_ENTRY STV_DEFAULT"
_ZN2at6native13reduce_kernelILi256ELi2ENS0_8ReduceOpIaNS0_9ArgMinOpsIaEEjlLi4ELi4EEEEEvT1_:
.text._ZN2at6native13reduce_kernelILi256ELi2ENS0_8ReduceOpIaNS0_9ArgMinOpsIaEEjlLi4ELi4EEEEEvT1_:
        /* <DEDUP_REMOVED lines=288> */
.L_x_3784:
        /* <DEDUP_REMOVED lines=11> */
[----:B------:R-:W-:Y:S02]  /*12b0*/  PRMT R9, RZ, 0x7610, R9 ;  /* 0x00007610ff097816 */ /* 0x000fe40000000009 */
[----:B------:R-:W-:Y:S01]  /*12c0*/  CS2R R34, SRZ ;  /* 0x0000000000227805 */ /* 0x000fe2000001ff00 */
        /* <DEDUP_REMOVED lines=28> */
.L_x_3788:
[----:B------:R-:W0:Y:S01]  /*1490*/  LDC R21, c[0x0][0x5f8] ;  /* 0x00017e00ff157b82 */ /* 0x000e220000000800 */
[----:B------:R-:W-:Y:S01]  /*14a0*/  ULDC UR4, c[0x0][0x22c] ;  /* 0x00008b0000047ab9 */ /* 0x000fe20000000800 */
[----:B------:R-:W-:Y:S01]  /*14b0*/  BSSY B0, `(.L_x_3789) ;  /* 0x0000041000007945 */ /* 0x000fe20003800000 */
[----:B------:R-:W-:-:S05]  /*14c0*/  IMAD.U32 R6, RZ, RZ, UR4 ;  /* 0x00000004ff067e24 */ /* 0x000fca000f8e00ff */
        /* <DEDUP_REMOVED lines=11> */
[----:B------:R-:W-:Y:S01]  /*1580*/  IMAD.MOV R13, RZ, RZ, -R12 ;  /* 0x000000ffff0d7224 */ /* 0x000fe200078e0a0c */
[----:B------:R-:W-:Y:S02]  /*1590*/  BSSY B1, `(.L_x_3791) ;  /* 0x000002a000017945 */ /* 0x000fe40003800000 */
[----:B------:R-:W-:Y:S02]  /*15a0*/  ISETP.GT.U32.OR P0, PT, R17, 0x3, !P0 ;  /* 0x000000031100780c */ /* 0x000fe40004704470 */
[----:B------:R-:W-:-:S11]  /*15b0*/  SHF.R.S32.HI R19, RZ, 0x1f, R13 ;  /* 0x0000001fff137819 */ /* 0x000fd6000001140d */
        /* <DEDUP_REMOVED lines=13> */
.L_x_3794:
[----:B------:R-:W-:Y:S05]  /*1690*/  BSYNC B2 ;  /* 0x0000000000027941 */ /* 0x000fea0003800000 */
.L_x_3793:
[----:B------:R-:W-:-:S04]  /*16a0*/  PRMT R5, R5, 0x9910, RZ ;  /* 0x0000991005057816 */ /* 0x000fc800000000ff */
[----:B------:R-:W-:-:S13]  /*16b0*/  ISETP.NE.AND P0, PT, R5, RZ, PT ;  /* 0x000000ff0500720c */ /* 0x000fda0003f05270 */
[----:B------:R-:W-:Y:S05]  /*16c0*/  @!P0 BRA `(.L_x_3792) ;  /* 0x0000000000588947 */ /* 0x000fea0003800000 */
[----:B------:R-:W-:Y:S01]  /*16d0*/  IADD3 R4, P0, P1, R13, R24, R17 ;  /* 0x000000180d047210 */ /* 0x000fe2000791e011 */
[----:B------:R-:W-:Y:S01]  /*16e0*/  ULDC UR4, c[0x0][0x5fc] ;  /* 0x00017f0000047ab9 */ /* 0x000fe20000000800 */
[----:B------:R-:W0:Y:S02]  /*16f0*/  LDC.64 R14, c[0x0][0x220] ;  /* 0x00008800ff0e7b82 */ /* 0x000e240000000a00 */
[----:B------:R-:W-:Y:S02]  /*1700*/  IADD3 R4, P2, R4, R21, RZ ;  /* 0x0000001504047210 */ /* 0x000fe40007f5e0ff */
[----:B------:R-:W-:-:S04]  /*1710*/  IADD3.X R3, R19, RZ, RZ, P0, P1 ;  /* 0x000000ff13037210 */ /* 0x000fc800007e24ff */
        /* <DEDUP_REMOVED lines=14> */
[----:B------:R-:W-:Y:S02]  /*1800*/  SEL R0, R0, R5, !P0 ;  /* 0x0000000500007207 */ /* 0x000fe40004000000 */
[----:B------:R-:W-:Y:S02]  /*1810*/  SEL R3, R3, R14, P0 ;  /* 0x0000000e03037207 */ /* 0x000fe40000000000 */
[----:B------:R-:W-:-:S07]  /*1820*/  SEL R4, R15, RZ, !P0 ;  /* 0x000000ff0f047207 */ /* 0x000fce0004000000 */
.L_x_3792:
[----:B------:R-:W-:Y:S05]  /*1830*/  BSYNC B1 ;  /* 0x0000000000017941 */ /* 0x000fea0003800000 */
.L_x_3791:
[----:B------:R-:W0:Y:S01]  /*1840*/  LDC R5, c[0x0][0x22c] ;  /* 0x00008b00ff057b82 */ /* 0x000e220000000800 */
[----:B------:R-:W-:Y:S01]  /*1850*/  IADD3 R16, P0, P1, R24, R21, R13 ;  /* 0x0000001518107210 */ /* 0x000fe2000791e00d */
[----:B------:R-:W-:Y:S01]  /*1860*/  ULDC UR4, c[0x0][0x5fc] ;  /* 0x00017f0000047ab9 */ /* 0x000fe20000000800 */
[----:B------:R-:W-:Y:S02]  /*1870*/  IADD3 R18, -R12, 0x4, RZ ;  /* 0x000000040c127810 */ /* 0x000fe40007ffe1ff */
[----:B------:R-:W-:Y:S02]  /*1880*/  IADD3 R16, P2, R16, 0x4, RZ ;  /* 0x0000000410107810 */ /* 0x000fe40007f5e0ff */
[----:B------:R-:W-:-:S05]  /*1890*/  IADD3.X R19, RZ, UR4, R19, P0, P1 ;  /* 0x00000004ff137c10 */ /* 0x000fca00087e2413 */
[----:B------:R-:W-:Y:S01]  /*18a0*/  IMAD.X R19, RZ, RZ, R19, P2 ;  /* 0x000000ffff137224 */ /* 0x000fe200010e0613 */
[----:B0-----:R-:W-:-:S07]  /*18b0*/  IADD3 R6, R12, -0x4, R5 ;  /* 0xfffffffc0c067810 */ /* 0x001fce0007ffe005 */
.L_x_3790:
[----:B------:R-:W-:Y:S05]  /*18c0*/  BSYNC B0 ;  /* 0x0000000000007941 */ /* 0x000fea0003800000 */
.L_x_3789:
[----:B------:R-:W0:Y:S01]  /*18d0*/  LDC.64 R12, c[0x0][0x240] ;  /* 0x00009000ff0c7b82 */ /* 0x000e220000000a00 */
[----:B------:R-:W-:Y:S01]  /*18e0*/  BSSY B0, `(.L_x_3795) ;  /* 0x0000064000007945 */ /* 0x000fe20003800000 */
[----:B------:R-:W-:Y:S01]  /*18f0*/  ISETP.NE.AND P2, PT, R2, RZ, PT ;  /* 0x000000ff0200720c */ /* 0x000fe20003f45270 */
[----:B------:R-:W-:Y:S01]  /*1900*/  IMAD.MOV.U32 R34, RZ, RZ, R10 ;  /* 0x000000ffff227224 */ /* 0x000fe200078e000a */
[----:B------:R-:W-:Y:S01]  /*1910*/  PRMT R8, R11, 0x7610, R8 ;  /* 0x000076100b087816 */ /* 0x000fe20000000008 */
[----:B------:R-:W-:-:S03]  /*1920*/  IMAD.MOV.U32 R35, RZ, RZ, R9 ;  /* 0x000000ffff237224 */ /* 0x000fc600078e0009 */
[----:B------:R-:W1:Y:S01]  /*1930*/  LDC R7, c[0x0][0x248] ;  /* 0x00009200ff077b82 */ /* 0x000e620000000800 */
        /* <DEDUP_REMOVED lines=8> */
[----:B------:R-:W-:Y:S02]  /*19c0*/  ISETP.GE.U32.AND P0, PT, R5, R6, PT ;  /* 0x000000060500720c */ /* 0x000fe40003f06070 */
[----:B------:R-:W-:-:S11]  /*19d0*/  PRMT R5, R11, 0x7610, R5 ;  /* 0x000076100b057816 */ /* 0x000fd60000000005 */
[----:B------:R-:W-:Y:S05]  /*19e0*/  @P0 BRA `(.L_x_3796) ;  /* 0x00000004004c0947 */ /* 0x000fea0003800000 */
[----:B------:R-:W-:Y:S01]  /*19f0*/  IMAD.MOV.U32 R13, RZ, RZ, R10 ;  /* 0x000000ffff0d7224 */ /* 0x000fe200078e000a */
[C---:B------:R-:W-:Y:S01]  /*1a00*/  PRMT R8, R5.reuse, 0x7610, R8 ;  /* 0x0000761005087816 */ /* 0x040fe20000000008 */
[----:B------:R-:W-:Y:S01]  /*1a10*/  IMAD.MOV.U32 R12, RZ, RZ, R9 ;  /* 0x000000ffff0c7224 */ /* 0x000fe200078e0009 */
[----:B------:R-:W-:-:S07]  /*1a20*/  PRMT R11, R5, 0x7610, R11 ;  /* 0x00007610050b7816 */ /* 0x000fce000000000b */
.L_x_3797:
[----:B------:R-:W-:Y:S02]  /*1a30*/  IMAD.MOV.U32 R20, RZ, RZ, R16 ;  /* 0x000000ffff147224 */ /* 0x000fe400078e0010 */
[----:B------:R-:W-:Y:S01]  /*1a40*/  IMAD.MOV.U32 R21, RZ, RZ, R19 ;  /* 0x000000ffff157224 */ /* 0x000fe200078e0013 */
[----:B------:R-:W-:Y:S01]  /*1a50*/  LOP3.LUT R24, R0, 0xff, RZ, 0xc0, !PT ;  /* 0x000000ff00187812 */ /* 0x000fe200078ec0ff */
[----:B------:R-:W-:Y:S01]  /*1a60*/  ULDC UR4, c[0x0][0x234] ;  /* 0x00008d0000047ab9 */ /* 0x000fe20000000800 */
[----:B------:R-:W-:-:S06]  /*1a70*/  IMAD.WIDE.U32 R20, R14, 0x4, R20 ;  /* 0x000000040e147825 */ /* 0x000fcc00078e0014 */
[----:B------:R-:W2:Y:S01]  /*1a80*/  LDG.E R20, desc[UR60][R20.64] ;  /* 0x0000003c14147981 */ /* 0x000ea2000c1e1900 */
[----:B------:R-:W-:Y:S01]  /*1a90*/  PRMT R27, R0, 0x8880, RZ ;  /* 0x00008880001b7816 */ /* 0x000fe200000000ff */
[----:B------:R-:W-:Y:S01]  /*1aa0*/  VIADD R14, R14, UR4 ;  /* 0x000000040e0e7c36 */ /* 0x000fe20008000000 */
[----:B------:R-:W-:Y:S02]  /*1ab0*/  PRMT R33, R5, 0x8880, RZ ;  /* 0x0000888005217816 */ /* 0x000fe400000000ff */
[C---:B--2---:R-:W-:Y:S02]  /*1ac0*/  LOP3.LUT R25, R20.reuse, 0xff, RZ, 0xc0, !PT ;  /* 0x000000ff14197812 */ /* 0x044fe400078ec0ff */
[----:B------:R-:W-:Y:S02]  /*1ad0*/  PRMT R26, R20, 0x8880, RZ ;  /* 0x00008880141a7816 */ /* 0x000fe400000000ff */
[----:B------:R-:W-:Y:S01]  /*1ae0*/  ISETP.NE.AND P5, PT, R24, R25, PT ;  /* 0x000000191800720c */ /* 0x000fe20003fa5270 */
[----:B------:R-:W-:Y:S01]  /*1af0*/  IMAD.IADD R24, R15, 0x1, R18 ;  /* 0x000000010f187824 */ /* 0x000fe200078e0212 */
[----:B------:R-:W-:-:S02]  /*1b00*/  PRMT R28, R20, 0x7771, RZ ;  /* 0x00007771141c7816 */ /* 0x000fc400000000ff */
[----:B------:R-:W-:Y:S01]  /*1b10*/  LOP3.LUT R25, R11, 0xff, RZ, 0xc0, !PT ;  /* 0x000000ff0b197812 */ /* 0x000fe200078ec0ff */
[----:B------:R-:W-:Y:S01]  /*1b20*/  VIADD R29, R24, 0x3 ;  /* 0x00000003181d7836 */ /* 0x000fe20000000000 */
[----:B------:R-:W-:Y:S02]  /*1b30*/  ISETP.GE.U32.AND P4, PT, R3, R24, PT ;  /* 0x000000180300720c */ /* 0x000fe40003f86070 */
[----:B------:R-:W-:Y:S02]  /*1b40*/  ISETP.GE.AND P6, PT, R27, R26, PT ;  /* 0x0000001a1b00720c */ /* 0x000fe40003fc6270 */
[----:B------:R-:W-:Y:S02]  /*1b50*/  PRMT R26, R11, 0x8880, RZ ;  /* 0x000088800b1a7816 */ /* 0x000fe400000000ff */
[----:B------:R-:W-:Y:S02]  /*1b60*/  PRMT R21, R20, 0x9991, RZ ;  /* 0x0000999114157816 */ /* 0x000fe400000000ff */
[----:B------:R-:W-:Y:S01]  /*1b70*/  ISETP.NE.AND P0, PT, R25, R28, PT ;  /* 0x0000001c1900720c */ /* 0x000fe20003f05270 */
[----:B------:R-:W-:Y:S01]  /*1b80*/  VIADD R25, R24, 0x1 ;  /* 0x0000000118197836 */ /* 0x000fe20000000000 */
[----:B------:R-:W-:-:S02]  /*1b90*/  ISETP.GE.AND.EX P4, PT, R4, RZ, PT, P4 ;  /* 0x000000ff0400720c */ /* 0x000fc40003f86340 */
[----:B------:R-:W-:Y:S02]  /*1ba0*/  ISETP.GE.AND P1, PT, R26, R21, PT ;  /* 0x000000151a00720c */ /* 0x000fe40003f26270 */
[----:B------:R-:W-:Y:S02]  /*1bb0*/  SEL R21, RZ, 0xffffffff, P4 ;  /* 0xffffffffff157807 */ /* 0x000fe40002000000 */
[----:B------:R-:W-:Y:S02]  /*1bc0*/  @P5 SEL R21, RZ, 0xffffffff, P6 ;  /* 0xffffffffff155807 */ /* 0x000fe40003000000 */
[----:B------:R-:W-:Y:S02]  /*1bd0*/  PRMT R28, R20, 0x7772, RZ ;  /* 0x00007772141c7816 */ /* 0x000fe400000000ff */
[----:B------:R-:W-:Y:S02]  /*1be0*/  LOP3.LUT R15, R8, 0xff, RZ, 0xc0, !PT ;  /* 0x000000ff080f7812 */ /* 0x000fe400078ec0ff */
[----:B------:R-:W-:-:S02]  /*1bf0*/  ISETP.GE.U32.AND P5, PT, R10, R25, PT ;  /* 0x000000190a00720c */ /* 0x000fc40003fa6070 */
[----:B------:R-:W-:Y:S02]  /*1c00*/  PRMT R27, R8, 0x8880, RZ ;  /* 0x00008880081b7816 */ /* 0x000fe400000000ff */
[C---:B------:R-:W-:Y:S02]  /*1c10*/  PRMT R26, R20.reuse, 0xaaa2, RZ ;  /* 0x0000aaa2141a7816 */ /* 0x040fe400000000ff */
[----:B------:R-:W-:Y:S02]  /*1c20*/  ISETP.NE.AND P4, PT, R15, R28, PT ;  /* 0x0000001c0f00720c */ /* 0x000fe40003f85270 */
[----:B------:R-:W-:Y:S02]  /*1c30*/  ISETP.GE.AND.EX P5, PT, R9, RZ, PT, P5 ;  /* 0x000000ff0900720c */ /* 0x000fe40003fa6350 */
[----:B------:R-:W-:Y:S02]  /*1c40*/  PRMT R28, R20, 0x7773, RZ ;  /* 0x00007773141c7816 */ /* 0x000fe400000000ff */
[----:B------:R-:W-:-:S02]  /*1c50*/  LOP3.LUT R15, R5, 0xff, RZ, 0xc0, !PT ;  /* 0x000000ff050f7812 */ /* 0x000fc400078ec0ff */
[----:B------:R-:W-:Y:S02]  /*1c60*/  ISETP.GE.AND P6, PT, R27, R26, PT ;  /* 0x0000001a1b00720c */ /* 0x000fe40003fc6270 */
[----:B------:R-:W-:Y:S02]  /*1c70*/  SEL R26, RZ, 0xffffffff, P5 ;  /* 0xffffffffff1a7807 */ /* 0x000fe40002800000 */
[----:B------:R-:W-:Y:S01]  /*1c80*/  ISETP.NE.AND P5, PT, R15, R28, PT ;  /* 0x0000001c0f00720c */ /* 0x000fe20003fa5270 */
[----:B------:R-:W-:Y:S01]  /*1c90*/  VIADD R28, R24, 0x2 ;  /* 0x00000002181c7836 */ /* 0x000fe20000000000 */
[----:B------:R-:W-:Y:S01]  /*1ca0*/  @P0 SEL R26, RZ, 0xffffffff, P1 ;  /* 0xffffffffff1a0807 */ /* 0x000fe20000800000 */
[----:B------:R-:W-:Y:S01]  /*1cb0*/  IMAD.SHL.U32 R15, R14, 0x4, RZ ;  /* 0x000000040e0f7824 */ /* 0x000fe200078e00ff */
[----:B------:R-:W-:Y:S02]  /*1cc0*/  ISETP.GE.U32.AND P1, PT, R34, R29, PT ;  /* 0x0000001d2200720c */ /* 0x000fe40003f26070 */
[----:B------:R-:W-:Y:S01]  /*1cd0*/  ISETP.GE.U32.AND P0, PT, R13, R28, PT ;  /* 0x0000001c0d00720c */ /* 0x000fe20003f06070 */
[----:B------:R-:W-:Y:S01]  /*1ce0*/  VIADD R31, R15, 0x3 ;  /* 0x000000030f1f7836 */ /* 0x000fe20000000000 */
[----:B------:R-:W-:-:S02]  /*1cf0*/  PRMT R30, R20, 0xbbb3, RZ ;  /* 0x0000bbb3141e7816 */ /* 0x000fc400000000ff */
[----:B------:R-:W-:Y:S02]  /*1d00*/  ISETP.GE.AND.EX P0, PT, R12, RZ, PT, P0 ;  /* 0x000000ff0c00720c */ /* 0x000fe40003f06300 */
[----:B------:R-:W-:Y:S02]  /*1d10*/  ISETP.GE.AND.EX P1, PT, R35, RZ, PT, P1 ;  /* 0x000000ff2300720c */ /* 0x000fe40003f26310 */
[----:B------:R-:W-:Y:S02]  /*1d20*/  SEL R27, RZ, 0xffffffff, P0 ;  /* 0xffffffffff1b7807 */ /* 0x000fe40000000000 */
[----:B------:R-:W-:Y:S02]  /*1d30*/  ISETP.GE.AND P0, PT, R33, R30, PT ;  /* 0x0000001e2100720c */ /* 0x000fe40003f06270 */
[----:B------:R-:W-:Y:S02]  /*1d40*/  SEL R30, RZ, 0xffffffff, P1 ;  /* 0xffffffffff1e7807 */ /* 0x000fe40000800000 */
[----:B------:R-:W-:-:S02]  /*1d50*/  ISETP.GE.U32.AND P1, PT, R31, R6, PT ;  /* 0x000000061f00720c */ /* 0x000fc40003f26070 */
[----:B------:R-:W-:Y:S02]  /*1d60*/  LOP3.LUT R21, R21, 0x1, RZ, 0xc0, !PT ;  /* 0x0000000115157812 */ /* 0x000fe400078ec0ff */
[----:B------:R-:W-:Y:S02]  /*1d70*/  @P4 SEL R27, RZ, 0xffffffff, P6 ;  /* 0xffffffffff1b4807 */ /* 0x000fe40003000000 */
[----:B------:R-:W-:Y:S02]  /*1d80*/  @P5 SEL R30, RZ, 0xffffffff, P0 ;  /* 0xffffffffff1e5807 */ /* 0x000fe40000000000 */
[----:B------:R-:W-:Y:S02]  /*1d90*/  ISETP.NE.U32.AND P0, PT, R21, 0x1, PT ;  /* 0x000000011500780c */ /* 0x000fe40003f05070 */
[----:B------:R-:W-:Y:S02]  /*1da0*/  PRMT R21, R20, 0x7770, RZ ;  /* 0x0000777014157816 */ /* 0x000fe400000000ff */
[----:B------:R-:W-:-:S02]  /*1db0*/  LOP3.LUT R26, R26, 0x1, RZ, 0xc0, !PT ;  /* 0x000000011a1a7812 */ /* 0x000fc400078ec0ff */
[----:B------:R-:W-:Y:S02]  /*1dc0*/  LOP3.LUT R27, R27, 0x1, RZ, 0xc0, !PT ;  /* 0x000000011b1b7812 */ /* 0x000fe400078ec0ff */
[----:B------:R-:W-:Y:S02]  /*1dd0*/  LOP3.LUT R30, R30, 0x1, RZ, 0xc0, !PT ;  /* 0x000000011e1e7812 */ /* 0x000fe400078ec0ff */
[----:B------:R-:W-:Y:S02]  /*1de0*/  SEL R3, R3, R24, !P0 ;  /* 0x0000001803037207 */ /* 0x000fe40004000000 */
[----:B------:R-:W-:Y:S02]  /*1df0*/  SEL R24, R0, R21, !P0 ;  /* 0x0000001500187207 */ /* 0x000fe40004000000 */
[----:B------:R-:W-:Y:S02]  /*1e00*/  ISETP.NE.U32.AND P4, PT, R26, 0x1, PT ;  /* 0x000000011a00780c */ /* 0x000fe40003f85070 */
[----:B------:R-:W-:-:S02]  /*1e10*/  PRMT R0, R20, 0x7771, RZ ;  /* 0x0000777114007816 */ /* 0x000fc400000000ff */
[----:B------:R-:W-:Y:S02]  /*1e20*/  PRMT R21, R20, 0x7772, RZ ;  /* 0x0000777214157816 */ /* 0x000fe400000000ff */
[----:B------:R-:W-:Y:S02]  /*1e30*/  ISETP.NE.U32.AND P5, PT, R27, 0x1, PT ;  /* 0x000000011b00780c */ /* 0x000fe40003fa5070 */
[----:B------:R-:W-:Y:S02]  /*1e40*/  ISETP.NE.U32.AND P6, PT, R30, 0x1, PT ;  /* 0x000000011e00780c */ /* 0x000fe40003fc5070 */
[----:B------:R-:W-:Y:S02]  /*1e50*/  PRMT R20, R20, 0x7773, RZ ;  /* 0x0000777314147816 */ /* 0x000fe400000000ff */
[----:B------:R-:W-:Y:S02]  /*1e60*/  SEL R11, R11, R0, !P4 ;  /* 0x000000000b0b7207 */ /* 0x000fe40006000000 */
[----:B------:R-:W-:-:S02]  /*1e70*/  SEL R10, R10, R25, !P4 ;  /* 0x000000190a0a7207 */ /* 0x000fc40006000000 */
[----:B------:R-:W-:Y:S02]  /*1e80*/  SEL R13, R13, R28, !P5 ;  /* 0x0000001c0d0d7207 */ /* 0x000fe40006800000 */
[----:B------:R-:W-:Y:S02]  /*1e90*/  SEL R8, R8, R21, !P5 ;  /* 0x0000001508087207 */ /* 0x000fe40006800000 */
[----:B------:R-:W-:Y:S02]  /*1ea0*/  SEL R5, R5, R20, !P6 ;  /* 0x0000001405057207 */ /* 0x000fe40007000000 */
[----:B------:R-:W-:Y:S02]  /*1eb0*/  SEL R34, R34, R29, !P6 ;  /* 0x0000001d22227207 */ /* 0x000fe40007000000 */
[----:B------:R-:W-:Y:S02]  /*1ec0*/  SEL R4, R4, RZ, !P0 ;  /* 0x000000ff04047207 */ /* 0x000fe40004000000 */
[----:B------:R-:W-:-:S02]  /*1ed0*/  SEL R9, R9, RZ, !P4 ;  /* 0x000000ff09097207 */ /* 0x000fc40006000000 */
[----:B------:R-:W-:Y:S02]  /*1ee0*/  SEL R12, R12, RZ, !P5 ;  /* 0x000000ff0c0c7207 */ /* 0x000fe40006800000 */
[----:B------:R-:W-:Y:S02]  /*1ef0*/  SEL R35, R35, RZ, !P6 ;  /* 0x000000ff23237207 */ /* 0x000fe40007000000 */
[----:B------:R-:W-:Y:S01]  /*1f00*/  PRMT R0, R24, 0x7610, R0 ;  /* 0x0000761018007816 */ /* 0x000fe20000000000 */
[----:B------:R-:W-:Y:S06]  /*1f10*/  @!P1 BRA `(.L_x_3797) ;  /* 0xfffffff800c49947 */ /* 0x000fec000383ffff */
.L_x_3796:
[----:B------:R-:W-:Y:S05]  /*1f20*/  BSYNC B0 ;  /* 0x0000000000007941 */ /* 0x000fea0003800000 */
.L_x_3795:
        /* <DEDUP_REMOVED lines=8> */
.L_x_3799:
[----:B------:R-:W-:Y:S05]  /*1fb0*/  BSYNC B0 ;  /* 0x0000000000007941 */ /* 0x000fea0003800000 */
.L_x_3798:
        /* <DEDUP_REMOVED lines=27> */
.L_x_3801:
[----:B------:R-:W-:Y:S05]  /*2170*/  BSYNC B0 ;  /* 0x0000000000007941 */ /* 0x000fea0003800000 */
.L_x_3800:
        /* <DEDUP_REMOVED lines=20> */
[----:B------:R-:W-:-:S02]  /*22c0*/  CS2R R6, SRZ ;  /* 0x0000000000067805 */ /* 0x000fc4000001ff00 */
[----:B------:R-:W-:Y:S02]  /*22d0*/  ISETP.GE.U32.AND P0, PT, R10, R13, PT ;  /* 0x0000000d0a00720c */ /* 0x000fe40003f06070 */
[----:B------:R-:W-:Y:S02]  /*22e0*/  PRMT R0, R8, 0x8880, RZ ;  /* 0x0000888008007816 */ /* 0x000fe400000000ff */
[----:B------:R-:W-:Y:S02]  /*22f0*/  PRMT R3, R11, 0x8880, RZ ;  /* 0x000088800b037816 */ /* 0x000fe400000000ff */
[----:B------:R-:W-:Y:S02]  /*2300*/  ISETP.GE.AND.EX P0, PT, R9, R12, PT, P0 ;  /* 0x0000000c0900720c */ /* 0x000fe40003f06300 */
[----:B------:R-:W-:Y:S02]  /*2310*/  ISETP.GE.AND P2, PT, R3, R0, PT ;  /* 0x000000000300720c */ /* 0x000fe40003f46270 */
[----:B------:R-:W-:-:S02]  /*2320*/  SEL R0, RZ, 0xffffffff, P0 ;  /* 0xffffffffff007807 */ /* 0x000fc40000000000 */
[----:B------:R-:W-:Y:S02]  /*2330*/  @P1 SEL R0, RZ, 0xffffffff, P2 ;  /* 0xffffffffff001807 */ /* 0x000fe40001000000 */
        /* <DEDUP_REMOVED lines=15> */
[----:B------:R-:W-:Y:S02]  /*2430*/  PRMT R9, RZ, 0x7610, R9 ;  /* 0x00007610ff097816 */ /* 0x000fe40000000009 */
[----:B------:R-:W-:-:S04]  /*2440*/  LOP3.LUT R0, R0, 0x1, RZ, 0xc0, !PT ;  /* 0x0000000100007812 */ /* 0x000fc800078ec0ff */
[----:B------:R-:W-:-:S04]  /*2450*/  ISETP.NE.U32.AND P0, PT, R0, 0x1, PT ;  /* 0x000000010000780c */ /* 0x000fc80003f05070 */
[----:B------:R-:W-:Y:S02]  /*2460*/  SEL R34, R13, R34, !P0 ;  /* 0x000000220d227207 */ /* 0x000fe40004000000 */
[----:B------:R-:W-:Y:S02]  /*2470*/  SEL R35, R12, R35, !P0 ;  /* 0x000000230c237207 */ /* 0x000fe40004000000 */
[----:B------:R-:W-:Y:S01]  /*2480*/  SEL R3, R8, R5, !P0 ;  /* 0x0000000508037207 */ /* 0x000fe20004000000 */
[----:B------:R-:W-:Y:S06]  /*2490*/  BRA `(.L_x_3786) ;  /* 0x000000dc00f07947 */ /* 0x000fec0003800000 */
.L_x_3787:
        /* <DEDUP_REMOVED lines=12> */
[----:B------:R-:W-:Y:S02]  /*2560*/  IMAD R3, R38, 0x3, R25 ;  /* 0x0000000326037824 */ /* 0x000fe400078e0219 */
[----:B0-----:R-:W-:-:S02]  /*2570*/  IMAD.MOV.U32 R34, RZ, RZ, R11 ;  /* 0x000000ffff227224 */ /* 0x001fc400078e000b */
[----:B-1----:R-:W-:Y:S01]  /*2580*/  IMAD.MOV.U32 R33, RZ, RZ, R15 ;  /* 0x000000ffff217224 */ /* 0x002fe200078e000f */
[----:B------:R-:W-:Y:S06]  /*2590*/  @!P0 BRA `(.L_x_3803) ;  /* 0x000000a000948947 */ /* 0x000fec0003800000 */
[----:B------:R-:W-:Y:S01]  /*25a0*/  ISETP.GE.U32.AND P0, PT, R3, R36, PT ;  /* 0x000000240300720c */ /* 0x000fe20003f06070 */
[----:B------:R-:W-:Y:S01]  /*25b0*/  BSSY B0, `(.L_x_3804) ;  /* 0x00004d3000007945 */ /* 0x000fe20003800000 */
[----:B------:R-:W-:Y:S01]  /*25c0*/  IMAD.MOV.U32 R31, RZ, RZ, R11 ;  /* 0x000000ffff1f7224 */ /* 0x000fe200078e000b */
[C---:B------:R-:W-:Y:S01]  /*25d0*/  PRMT R25, R32.reuse, 0x7610, R25 ;  /* 0x0000761020197816 */ /* 0x040fe20000000019 */
        /* <DEDUP_REMOVED lines=10> */
[--C-:B------:R-:W-:Y:S01]  /*2680*/  IMAD.MOV.U32 R13, RZ, RZ, R15.reuse ;  /* 0x000000ffff0d7224 */ /* 0x100fe200078e000f */
[----:B------:R-:W-:Y:S01]  /*2690*/  PRMT R0, R32, 0x7610, R0 ;  /* 0x0000761020007816 */ /* 0x000fe20000000000 */
        /* <DEDUP_REMOVED lines=9> */
[----:B------:R-:W-:Y:S01]  /*2730*/  IMAD.MOV.U32 R31, RZ, RZ, R11 ;  /* 0x000000ffff1f7224 */ /* 0x000fe200078e000b */
[C---:B------:R-:W-:Y:S01]  /*2740*/  PRMT R25, R32.reuse, 0x7610, R25 ;  /* 0x0000761020197816 */ /* 0x040fe20000000019 */
[--C-:B------:R-:W-:Y:S01]  /*2750*/  IMAD.MOV.U32 R21, RZ, RZ, R11.reuse ;  /* 0x000000ffff157224 */ /* 0x100fe200078e000b */
[C---:B------:R-:W-:Y:S01]  /*2760*/  PRMT R24, R32.reuse, 0x7610, R24 ;  /* 0x0000761020187816 */ /* 0x040fe20000000018 */
[--C-:B------:R-:W-:Y:S01]  /*2770*/  IMAD.MOV.U32 R18, RZ, RZ, R11.reuse ;  /* 0x000000ffff127224 */ /* 0x100fe200078e000b */
[C---:B------:R-:W-:Y:S01]  /*2780*/  PRMT R14, R32.reuse, 0x7610, R14 ;  /* 0x00007610200e7816 */ /* 0x040fe2000000000e */
[----:B------:R-:W1:Y:S01]  /*2790*/  LDC.64 R26, c[0x0][0x268] ;  /* 0x00009a00ff1a7b82 */ /* 0x000e620000000a00 */
[--C-:B------:R-:W-:Y:S01]  /*27a0*/  IMAD.MOV.U32 R12, RZ, RZ, R11.reuse ;  /* 0x000000ffff0c7224 */ /* 0x100fe200078e000b */
        /* <DEDUP_REMOVED lines=8> */
[--C-:B------:R-:W-:Y:S02]  /*2830*/  IMAD.MOV.U32 R13, RZ, RZ, R15.reuse ;  /* 0x000000ffff0d7224 */ /* 0x100fe400078e000f */
[--C-:B------:R-:W-:Y:S02]  /*2840*/  IMAD.MOV.U32 R8, RZ, RZ, R15.reuse ;  /* 0x000000ffff087224 */ /* 0x100fe400078e000f */
[--C-:B------:R-:W-:Y:S02]  /*2850*/  IMAD.MOV.U32 R6, RZ, RZ, R15.reuse ;  /* 0x000000ffff067224 */ /* 0x100fe400078e000f */
[----:B------:R-:W-:-:S07]  /*2860*/  IMAD.MOV.U32 R3, RZ, RZ, R15 ;  /* 0x000000ffff037224 */ /* 0x000fce00078e000f */
.L_x_3811:
        /* <DEDUP_REMOVED lines=53> */
[----:B-1----:R-:W-:Y:S01]  /*2bc0*/  ISETP.NE.AND P0, PT, R26, 0x1, PT ;  /* 0x000000011a00780c */ /* 0x002fe20003f05270 */
        /* <DEDUP_REMOVED lines=232> */
.L_x_3807:
[----:B------:R-:W-:-:S04]  /*3a50*/  LOP3.LUT R29, R39, 0xfffffffe, RZ, 0xc0, !PT ;  /* 0xfffffffe271d7812 */ /* 0x000fc800078ec0ff */
[----:B------:R-:W-:-:S05]  /*3a60*/  IADD3 R28, P0, R29, R16, RZ ;  /* 0x000000101d1c7210 */ /* 0x000fca0007f1e0ff */
[----:B------:R-:W-:-:S05]  /*3a70*/  IMAD.X R29, RZ, RZ, R19, P0 ;  /* 0x000000ffff1d7224 */ /* 0x000fca00000e0613 */
[----:B------:R-:W2:Y:S02]  /*3a80*/  LDG.E.U16 R28, desc[UR60][R28.64] ;  /* 0x0000003c1c1c7981 */ /* 0x000ea4000c1e1500 */
[C---:B--2---:R-:W-:Y:S02]  /*3a90*/  PRMT R39, R28.reuse, 0x7770, RZ ;  /* 0x000077701c277816 */ /* 0x044fe400000000ff */
[----:B------:R-:W-:Y:S01]  /*3aa0*/  PRMT R42, R28, 0x7771, RZ ;  /* 0x000077711c2a7816 */ /* 0x000fe200000000ff */
        /* <DEDUP_REMOVED lines=247> */
.L_x_3808:
[----:B------:R-:W-:-:S04]  /*4a20*/  LOP3.LUT R29, R38, 0xfffffffe, RZ, 0xc0, !PT ;  /* 0xfffffffe261d7812 */ /* 0x000fc800078ec0ff */
[----:B------:R-:W-:-:S05]  /*4a30*/  IADD3 R28, P0, R29, R16, RZ ;  /* 0x000000101d1c7210 */ /* 0x000fca0007f1e0ff */
[----:B------:R-:W-:-:S05]  /*4a40*/  IMAD.X R29, RZ, RZ, R19, P0 ;  /* 0x000000ffff1d7224 */ /* 0x000fca00000e0613 */
[----:B------:R-:W2:Y:S01]  /*4a50*/  LDG.E.U16 R28, desc[UR60][R28.64] ;  /* 0x0000003c1c1c7981 */ /* 0x000ea2000c1e1500 */
[----:B------:R-:W-:Y:S02]  /*4a60*/  IMAD.MOV.U32 R38, RZ, RZ, RZ ;  /* 0x000000ffff267224 */ /* 0x000fe400078e00ff */
[----:B------:R-:W-:Y:S01]  /*4a70*/  IMAD.MOV.U32 R43, RZ, RZ, RZ ;  /* 0x000000ffff2b7224 */ /* 0x000fe200078e00ff */
[C---:B--2---:R-:W-:Y:S02]  /*4a80*/  PRMT R44, R28.reuse, 0x7770, RZ ;  /* 0x000077701c2c7816 */ /* 0x044fe400000000ff */
[----:B------:R-:W-:Y:S01]  /*4a90*/  PRMT R41, R28, 0x7771, RZ ;  /* 0x000077711c297816 */ /* 0x000fe200000000ff */
        /* <DEDUP_REMOVED lines=235> */
.L_x_3809:
[----:B------:R-:W-:-:S04]  /*5950*/  LOP3.LUT R29, R43, 0xfffffffe, RZ, 0xc0, !PT ;  /* 0xfffffffe2b1d7812 */ /* 0x000fc800078ec0ff */
[----:B------:R-:W-:-:S05]  /*5960*/  IADD3 R28, P0, R29, R16, RZ ;  /* 0x000000101d1c7210 */ /* 0x000fca0007f1e0ff */
[----:B------:R-:W-:-:S05]  /*5970*/  IMAD.X R29, RZ, RZ, R19, P0 ;  /* 0x000000ffff1d7224 */ /* 0x000fca00000e0613 */
[----:B------:R-:W2:Y:S02]  /*5980*/  LDG.E.U16 R28, desc[UR60][R28.64] ;  /* 0x0000003c1c1c7981 */ /* 0x000ea4000c1e1500 */
[C---:B--2---:R-:W-:Y:S02]  /*5990*/  PRMT R43, R28.reuse, 0x7770, RZ ;  /* 0x000077701c2b7816 */ /* 0x044fe400000000ff */
[----:B------:R-:W-:Y:S01]  /*59a0*/  PRMT R45, R28, 0x7771, RZ ;  /* 0x000077711c2d7816 */ /* 0x000fe200000000ff */
[----:B------:R-:W-:Y:S06]  /*59b0*/  @!P1 BRA `(.L_x_3810) ;  /* 0x0000000c00d89947 */ /* 0x000fec0003800000 */
        /* <DEDUP_REMOVED lines=246> */
.L_x_3810:
[----:B------:R-:W-:Y:S01]  /*6920*/  LOP3.LUT R29, R38, 0xfffffffe, RZ, 0xc0, !PT ;  /* 0xfffffffe261d7812 */ /* 0x000fe200078ec0ff */
[----:B------:R-:W-:-:S03]  /*6930*/  ULDC UR4, c[0x0][0x234] ;  /* 0x00008d0000047ab9 */ /* 0x000fc60000000800 */
[----:B------:R-:W-:-:S05]  /*6940*/  IADD3 R28, P0, R29, R16, RZ ;  /* 0x000000101d1c7210 */ /* 0x000fca0007f1e0ff */
[----:B------:R-:W-:-:S05]  /*6950*/  IMAD.X R29, RZ, RZ, R19, P0 ;  /* 0x000000ffff1d7224 */ /* 0x000fca00000e0613 */
[----:B------:R2:W3:Y:S01]  /*6960*/  LDG.E.U16 R28, desc[UR60][R28.64] ;  /* 0x0000003c1c1c7981 */ /* 0x0004e2000c1e1500 */
[C---:B------:R-:W-:Y:S02]  /*6970*/  PRMT R47, R39.reuse, 0x9910, RZ ;  /* 0x00009910272f7816 */ /* 0x040fe400000000ff */
[----:B------:R-:W-:Y:S02]  /*6980*/  LOP3.LUT R36, R0, 0xff, RZ, 0xc0, !PT ;  /* 0x000000ff00247812 */ /* 0x000fe400078ec0ff */
[----:B------:R-:W-:Y:S02]  /*6990*/  PRMT R46, R39, 0x8880, RZ ;  /* 0x00008880272e7816 */ /* 0x000fe400000000ff */
[----:B------:R-:W-:Y:S02]  /*69a0*/  ISETP.NE.AND P3, PT, R36, R47, PT ;  /* 0x0000002f2400720c */ /* 0x000fe40003f65270 */
[----:B------:R-:W-:Y:S02]  /*69b0*/  ISETP.GE.U32.AND P2, PT, R4, R35, PT ;  /* 0x000000230400720c */ /* 0x000fe40003f46070 */
[----:B--2---:R-:W-:-:S02]  /*69c0*/  PRMT R29, R0, 0x8880, RZ ;  /* 0x00008880001d7816 */ /* 0x004fc400000000ff */
[C---:B------:R-:W-:Y:S02]  /*69d0*/  PRMT R48, R42.reuse, 0x9910, RZ ;  /* 0x000099102a307816 */ /* 0x040fe400000000ff */
[----:B------:R-:W-:Y:S02]  /*69e0*/  ISETP.GE.AND P4, PT, R29, R46, PT ;  /* 0x0000002e1d00720c */ /* 0x000fe40003f86270 */
[C---:B------:R-:W-:Y:S02]  /*69f0*/  LOP3.LUT R37, R5.reuse, 0xff, RZ, 0xc0, !PT ;  /* 0x000000ff05257812 */ /* 0x040fe400078ec0ff */
[----:B------:R-:W-:Y:S02]  /*6a00*/  PRMT R49, R42, 0x8880, RZ ;  /* 0x000088802a317816 */ /* 0x000fe400000000ff */
[----:B------:R-:W-:Y:S02]  /*6a10*/  PRMT R38, R5, 0x8880, RZ ;  /* 0x0000888005267816 */ /* 0x000fe400000000ff */
[----:B------:R-:W-:-:S02]  /*6a20*/  ISETP.GE.AND.EX P2, PT, R3, RZ, PT, P2 ;  /* 0x000000ff0300720c */ /* 0x000fc40003f46320 */
[----:B------:R-:W-:Y:S02]  /*6a30*/  SEL R29, RZ, 0xffffffff, P4 ;  /* 0xffffffffff1d7807 */ /* 0x000fe40002000000 */
[----:B------:R-:W-:Y:S02]  /*6a40*/  ISETP.NE.AND P6, PT, R37, R48, PT ;  /* 0x000000302500720c */ /* 0x000fe40003fc5270 */
[----:B------:R-:W-:Y:S02]  /*6a50*/  ISETP.GE.AND P0, PT, R38, R49, PT ;  /* 0x000000312600720c */ /* 0x000fe40003f06270 */
[----:B------:R-:W-:Y:S02]  /*6a60*/  @!P3 SEL R29, RZ, 0xffffffff, P2 ;  /* 0xffffffffff1db807 */ /* 0x000fe40001000000 */
[----:B------:R-:W-:Y:S02]  /*6a70*/  PRMT R38, R44, 0x8880, RZ ;  /* 0x000088802c267816 */ /* 0x000fe400000000ff */
[----:B------:R-:W-:-:S02]  /*6a80*/  PRMT R49, R9, 0x8880, RZ ;  /* 0x0000888009317816 */ /* 0x000fc400000000ff */
[----:B------:R-:W-:Y:S02]  /*6a90*/  PRMT R46, R41, 0x9910, RZ ;  /* 0x00009910292e7816 */ /* 0x000fe400000000ff */
[----:B------:R-:W-:Y:S02]  /*6aa0*/  LOP3.LUT R37, R10, 0xff, RZ, 0xc0, !PT ;  /* 0x000000ff0a257812 */ /* 0x000fe400078ec0ff */
[----:B------:R-:W-:Y:S02]  /*6ab0*/  ISETP.GE.U32.AND P2, PT, R7, R35, PT ;  /* 0x000000230700720c */ /* 0x000fe40003f46070 */
[----:B------:R-:W-:Y:S02]  /*6ac0*/  PRMT R47, R44, 0x9910, RZ ;  /* 0x000099102c2f7816 */ /* 0x000fe400000000ff */
[----:B------:R-:W-:Y:S02]  /*6ad0*/  LOP3.LUT R36, R9, 0xff, RZ, 0xc0, !PT ;  /* 0x000000ff09247812 */ /* 0x000fe400078ec0ff */
[----:B------:R-:W-:-:S02]  /*6ae0*/  ISETP.GE.AND P4, PT, R49, R38, PT ;  /* 0x000000263100720c */ /* 0x000fc40003f86270 */
[----:B------:R-:W-:Y:S02]  /*6af0*/  ISETP.NE.AND P3, PT, R37, R46, PT ;  /* 0x0000002e2500720c */ /* 0x000fe40003f65270 */
[----:B------:R-:W-:Y:S02]  /*6b00*/  ISETP.GE.AND.EX P2, PT, R6, RZ, PT, P2 ;  /* 0x000000ff0600720c */ /* 0x000fe40003f46320 */
[----:B------:R-:W-:Y:S02]  /*6b10*/  PRMT R37, R41, 0x8880, RZ ;  /* 0x0000888029257816 */ /* 0x000fe400000000ff */
[----:B------:R-:W-:Y:S02]  /*6b20*/  PRMT R38, R10, 0x8880, RZ ;  /* 0x000088800a267816 */ /* 0x000fe400000000ff */
[----:B------:R-:W-:Y:S02]  /*6b30*/  ISETP.NE.AND P5, PT, R36, R47, PT ;  /* 0x0000002f2400720c */ /* 0x000fe40003fa5270 */
[----:B------:R-:W-:-:S02]  /*6b40*/  SEL R47, RZ, 0xffffffff, P2 ;  /* 0xffffffffff2f7807 */ /* 0x000fc40001000000 */
[----:B------:R-:W-:Y:S01]  /*6b50*/  ISETP.GE.AND P2, PT, R38, R37, PT ;  /* 0x000000252600720c */ /* 0x000fe20003f46270 */
[----:B------:R-:W-:Y:S01]  /*6b60*/  IMAD.U32 R38, RZ, RZ, UR4 ;  /* 0x00000004ff267e24 */ /* 0x000fe2000f8e00ff */
[----:B------:R-:W-:Y:S01]  /*6b70*/  @P6 SEL R47, RZ, 0xffffffff, P0 ;  /* 0xffffffffff2f6807 */ /* 0x000fe20000000000 */
[----:B------:R-:W-:Y:S01]  /*6b80*/  ULDC UR4, c[0x0][0x22c] ;  /* 0x00008b0000047ab9 */ /* 0x000fe20000000800 */
[----:B------:R-:W-:Y:S01]  /*6b90*/  PRMT R49, R43, 0x9910, RZ ;  /* 0x000099102b317816 */ /* 0x000fe200000000ff */
[----:B------:R-:W-:Y:S01]  /*6ba0*/  IMAD.IADD R37, R35, 0x1, R38 ;  /* 0x0000000123257824 */ /* 0x000fe200078e0226 */
[----:B------:R-:W-:Y:S02]  /*6bb0*/  LOP3.LUT R36, R14, 0xff, RZ, 0xc0, !PT ;  /* 0x000000ff0e247812 */ /* 0x000fe400078ec0ff */
[----:B------:R-:W-:Y:S02]  /*6bc0*/  PRMT R48, R43, 0x8880, RZ ;  /* 0x000088802b307816 */ /* 0x000fe400000000ff */
[----:B------:R-:W-:-:S02]  /*6bd0*/  ISETP.GE.U32.AND P6, PT, R11, R37, PT ;  /* 0x000000250b00720c */ /* 0x000fc40003fc6070 */
[----:B------:R-:W-:Y:S02]  /*6be0*/  ISETP.NE.AND P0, PT, R36, R49, PT ;  /* 0x000000312400720c */ /* 0x000fe40003f05270 */
[----:B------:R-:W-:Y:S02]  /*6bf0*/  ISETP.GE.AND.EX P6, PT, R8, RZ, PT, P6 ;  /* 0x000000ff0800720c */ /* 0x000fe40003fc6360 */
[----:B------:R-:W-:Y:S02]  /*6c00*/  SEL R36, RZ, 0xffffffff, P4 ;  /* 0xffffffffff247807 */ /* 0x000fe40002000000 */
[----:B------:R-:W-:Y:S02]  /*6c10*/  @!P5 SEL R36, RZ, 0xffffffff, P6 ;  /* 0xffffffffff24d807 */ /* 0x000fe40003000000 */
[----:B------:R-:W-:Y:S02]  /*6c20*/  PRMT R49, R14, 0x8880, RZ ;  /* 0x000088800e317816 */ /* 0x000fe400000000ff */
[----:B------:R-:W-:-:S02]  /*6c30*/  ISETP.GE.U32.AND P6, PT, R12, R37, PT ;  /* 0x000000250c00720c */ /* 0x000fc40003fc6070 */
[----:B------:R-:W-:Y:S02]  /*6c40*/  PRMT R51, R45, 0x9910, RZ ;  /* 0x000099102d337816 */ /* 0x000fe400000000ff */
[C---:B------:R-:W-:Y:S02]  /*6c50*/  LOP3.LUT R46, R24.reuse, 0xff, RZ, 0xc0, !PT ;  /* 0x000000ff182e7812 */ /* 0x040fe400078ec0ff */
[----:B------:R-:W-:Y:S02]  /*6c60*/  ISETP.GE.AND P4, PT, R49, R48, PT ;  /* 0x000000303100720c */ /* 0x000fe40003f86270 */
[----:B------:R-:W-:Y:S02]  /*6c70*/  ISETP.GE.AND.EX P6, PT, R13, RZ, PT, P6 ;  /* 0x000000ff0d00720c */ /* 0x000fe40003fc6360 */
[----:B------:R-:W-:Y:S02]  /*6c80*/  PRMT R48, R45, 0x8880, RZ ;  /* 0x000088802d307816 */ /* 0x000fe400000000ff */
[----:B------:R-:W-:-:S02]  /*6c90*/  PRMT R49, R24, 0x8880, RZ ;  /* 0x0000888018317816 */ /* 0x000fc400000000ff */
[----:B------:R-:W-:Y:S02]  /*6ca0*/  LOP3.LUT R47, R47, 0x1, RZ, 0xc0, !PT ;  /* 0x000000012f2f7812 */ /* 0x000fe400078ec0ff */
[----:B------:R-:W-:Y:S02]  /*6cb0*/  LOP3.LUT R29, R29, 0x1, RZ, 0xc0, !PT ;  /* 0x000000011d1d7812 */ /* 0x000fe400078ec0ff */
[----:B------:R-:W-:Y:S02]  /*6cc0*/  ISETP.NE.AND P5, PT, R46, R51, PT ;  /* 0x000000332e00720c */ /* 0x000fe40003fa5270 */
[----:B------:R-:W-:Y:S02]  /*6cd0*/  SEL R46, RZ, 0xffffffff, P2 ;  /* 0xffffffffff2e7807 */ /* 0x000fe40001000000 */
[----:B------:R-:W-:Y:S02]  /*6ce0*/  @!P3 SEL R46, RZ, 0xffffffff, P6 ;  /* 0xffffffffff2eb807 */ /* 0x000fe40003000000 */
[----:B------:R-:W-:-:S02]  /*6cf0*/  ISETP.NE.U32.AND P2, PT, R47, 0x1, PT ;  /* 0x000000012f00780c */ /* 0x000fc40003f45070 */
[----:B------:R-:W-:Y:S02]  /*6d00*/  ISETP.NE.U32.AND P3, PT, R29, 0x1, PT ;  /* 0x000000011d00780c */ /* 0x000fe40003f65070 */
[----:B------:R-:W-:Y:S01]  /*6d10*/  ISETP.GE.AND P6, PT, R49, R48, PT ;  /* 0x000000303100720c */ /* 0x000fe20003fc6270 */
[----:B------:R-:W-:Y:S01]  /*6d20*/  IMAD.IADD R48, R37, 0x1, R38 ;  /* 0x0000000125307824 */ /* 0x000fe200078e0226 */
[-C--:B------:R-:W-:Y:S02]  /*6d30*/  SEL R7, R7, R35.reuse, !P2 ;  /* 0x0000002307077207 */ /* 0x080fe40005000000 */
[----:B------:R-:W-:Y:S02]  /*6d40*/  SEL R4, R4, R35, !P3 ;  /* 0x0000002304047207 */ /* 0x000fe40005800000 */
[----:B------:R-:W-:Y:S02]  /*6d50*/  SEL R35, RZ, 0xffffffff, P4 ;  /* 0xffffffffff237807 */ /* 0x000fe40002000000 */
[----:B------:R-:W-:-:S02]  /*6d60*/  ISETP.GE.U32.AND P4, PT, R21, R48, PT ;  /* 0x000000301500720c */ /* 0x000fc40003f86070 */
[----:B------:R-:W-:Y:S02]  /*6d70*/  LOP3.LUT R29, R32, 0xff, RZ, 0xc0, !PT ;  /* 0x000000ff201d7812 */ /* 0x000fe400078ec0ff */
[----:B------:R-:W-:Y:S02]  /*6d80*/  SEL R49, RZ, 0xffffffff, P6 ;  /* 0xffffffffff317807 */ /* 0x000fe40003000000 */
[----:B------:R-:W-:Y:S02]  /*6d90*/  ISETP.GE.AND.EX P6, PT, R20, RZ, PT, P4 ;  /* 0x000000ff1400720c */ /* 0x000fe40003fc6340 */
[----:B------:R-:W-:Y:S02]  /*6da0*/  PRMT R51, R32, 0x8880, RZ ;  /* 0x0000888020337816 */ /* 0x000fe400000000ff */
[----:B------:R-:W-:Y:S02]  /*6db0*/  @!P0 SEL R35, RZ, 0xffffffff, P6 ;  /* 0xffffffffff238807 */ /* 0x000fe40003000000 */
[----:B------:R-:W-:-:S02]  /*6dc0*/  ISETP.GE.U32.AND P6, PT, R31, R48, PT ;  /* 0x000000301f00720c */ /* 0x000fc40003fc6070 */
[----:B------:R-:W-:Y:S02]  /*6dd0*/  LOP3.LUT R47, R25, 0xff, RZ, 0xc0, !PT ;  /* 0x000000ff192f7812 */ /* 0x000fe400078ec0ff */
[----:B------:R-:W-:Y:S02]  /*6de0*/  ISETP.GE.AND.EX P6, PT, R30, RZ, PT, P6 ;  /* 0x000000ff1e00720c */ /* 0x000fe40003fc6360 */
[----:B------:R-:W-:Y:S02]  /*6df0*/  LOP3.LUT R36, R36, 0x1, RZ, 0xc0, !PT ;  /* 0x0000000124247812 */ /* 0x000fe400078ec0ff */
[----:B------:R-:W-:Y:S02]  /*6e00*/  @!P5 SEL R49, RZ, 0xffffffff, P6 ;  /* 0xffffffffff31d807 */ /* 0x000fe40003000000 */
[----:B------:R-:W-:Y:S02]  /*6e10*/  LOP3.LUT R35, R35, 0x1, RZ, 0xc0, !PT ;  /* 0x0000000123237812 */ /* 0x000fe400078ec0ff */
[----:B------:R-:W-:-:S02]  /*6e20*/  SEL R0, R0, R39, !P3 ;  /* 0x0000002700007207 */ /* 0x000fc40005800000 */
[----:B------:R-:W-:Y:S02]  /*6e30*/  SEL R3, R3, RZ, !P3 ;  /* 0x000000ff03037207 */ /* 0x000fe40005800000 */
[----:B------:R-:W-:Y:S02]  /*6e40*/  LOP3.LUT R49, R49, 0x1, RZ, 0xc0, !PT ;  /* 0x0000000131317812 */ /* 0x000fe400078ec0ff */
[----:B------:R-:W-:Y:S02]  /*6e50*/  SEL R6, R6, RZ, !P2 ;  /* 0x000000ff06067207 */ /* 0x000fe40005000000 */
[C---:B---3--:R-:W-:Y:S02]  /*6e60*/  LOP3.LUT R50, R28.reuse, 0xff, RZ, 0xc0, !PT ;  /* 0x000000ff1c327812 */ /* 0x048fe400078ec0ff */
[----:B------:R-:W-:Y:S02]  /*6e70*/  PRMT R52, R28, 0x7771, RZ ;  /* 0x000077711c347816 */ /* 0x000fe400000000ff */
[----:B------:R-:W-:Y:S01]  /*6e80*/  ISETP.NE.AND P4, PT, R29, R50, PT ;  /* 0x000000321d00720c */ /* 0x000fe20003f85270 */
[----:B------:R-:W-:Y:S01]  /*6e90*/  IMAD.IADD R29, R48, 0x1, R38 ;  /* 0x00000001301d7824 */ /* 0x000fe200078e0226 */
[----:B------:R-:W-:Y:S01]  /*6ea0*/  ISETP.NE.AND P6, PT, R47, R52, PT ;  /* 0x000000342f00720c */ /* 0x000fe20003fc5270 */
[----:B------:R-:W-:Y:S01]  /*6eb0*/  IMAD.MOV.U32 R50, RZ, RZ, R51 ;  /* 0x000000ffff327224 */ /* 0x000fe200078e0033 */
[----:B------:R-:W-:-:S02]  /*6ec0*/  PRMT R51, R28, 0x8880, RZ ;  /* 0x000088801c337816 */ /* 0x000fc400000000ff */
[----:B------:R-:W-:Y:S02]  /*6ed0*/  ISETP.GE.U32.AND P0, PT, R34, R29, PT ;  /* 0x0000001d2200720c */ /* 0x000fe40003f06070 */
[----:B------:R-:W-:Y:S02]  /*6ee0*/  ISETP.GE.AND P5, PT, R50, R51, PT ;  /* 0x000000333200720c */ /* 0x000fe40003fa6270 */
[----:B------:R-:W-:Y:S02]  /*6ef0*/  ISETP.GE.AND.EX P0, PT, R33, RZ, PT, P0 ;  /* 0x000000ff2100720c */ /* 0x000fe40003f06300 */
[----:B------:R-:W-:Y:S02]  /*6f00*/  PRMT R51, R25, 0x8880, RZ ;  /* 0x0000888019337816 */ /* 0x000fe400000000ff */
[----:B------:R-:W-:Y:S02]  /*6f10*/  SEL R47, RZ, 0xffffffff, P0 ;  /* 0xffffffffff2f7807 */ /* 0x000fe40000000000 */
[----:B------:R-:W-:-:S02]  /*6f20*/  ISETP.GE.U32.AND P0, PT, R18, R29, PT ;  /* 0x0000001d1200720c */ /* 0x000fc40003f06070 */
[----:B------:R-:W-:Y:S02]  /*6f30*/  PRMT R50, R28, 0x9991, RZ ;  /* 0x000099911c327816 */ /* 0x000fe400000000ff */
[----:B------:R-:W-:Y:S02]  /*6f40*/  ISETP.GE.AND.EX P0, PT, R15, RZ, PT, P0 ;  /* 0x000000ff0f00720c */ /* 0x000fe40003f06300 */
[----:B------:R-:W-:Y:S02]  /*6f50*/  @P4 SEL R47, RZ, 0xffffffff, P5 ;  /* 0xffffffffff2f4807 */ /* 0x000fe40002800000 */
[----:B------:R-:W-:Y:S02]  /*6f60*/  ISETP.NE.U32.AND P4, PT, R36, 0x1, PT ;  /* 0x000000012400780c */ /* 0x000fe40003f85070 */
[----:B------:R-:W-:Y:S02]  /*6f70*/  ISETP.GE.AND P5, PT, R51, R50, PT ;  /* 0x000000323300720c */ /* 0x000fe40003fa6270 */
[----:B------:R-:W-:-:S02]  /*6f80*/  LOP3.LUT R36, R46, 0x1, RZ, 0xc0, !PT ;  /* 0x000000012e247812 */ /* 0x000fc400078ec0ff */
[----:B------:R-:W-:Y:S02]  /*6f90*/  SEL R46, RZ, 0xffffffff, P0 ;  /* 0xffffffffff2e7807 */ /* 0x000fe40000000000 */
[----:B------:R-:W-:Y:S02]  /*6fa0*/  @P6 SEL R46, RZ, 0xffffffff, P5 ;  /* 0xffffffffff2e6807 */ /* 0x000fe40002800000 */
[----:B------:R-:W-:Y:S01]  /*6fb0*/  ISETP.NE.U32.AND P0, PT, R36, 0x1, PT ;  /* 0x000000012400780c */ /* 0x000fe20003f05070 */
[----:B------:R-:W-:Y:S01]  /*6fc0*/  IMAD.U32 R36, RZ, RZ, UR4 ;  /* 0x00000004ff247e24 */ /* 0x000fe2000f8e00ff */
[----:B------:R-:W-:Y:S01]  /*6fd0*/  ISETP.NE.U32.AND P6, PT, R35, 0x1, PT ;  /* 0x000000012300780c */ /* 0x000fe20003fc5070 */
[----:B------:R-:W-:Y:S01]  /*6fe0*/  IMAD.IADD R35, R29, 0x1, R38 ;  /* 0x000000011d237824 */ /* 0x000fe200078e0226 */
[-C--:B------:R-:W-:Y:S02]  /*6ff0*/  SEL R11, R11, R37.reuse, !P4 ;  /* 0x000000250b0b7207 */ /* 0x080fe40006000000 */
[----:B------:R-:W-:Y:S01]  /*7000*/  SEL R12, R12, R37, !P0 ;  /* 0x000000250c0c7207 */ /* 0x000fe20004000000 */
[----:B------:R-:W-:Y:S01]  /*7010*/  IMAD R37, R38, 0x3, R35 ;  /* 0x0000000326257824 */ /* 0x000fe200078e0223 */
[----:B------:R-:W-:-:S02]  /*7020*/  LOP3.LUT R47, R47, 0x1, RZ, 0xc0, !PT ;  /* 0x000000012f2f7812 */ /* 0x000fc400078ec0ff */
[----:B------:R-:W-:Y:S02]  /*7030*/  LOP3.LUT R46, R46, 0x1, RZ, 0xc0, !PT ;  /* 0x000000012e2e7812 */ /* 0x000fe400078ec0ff */
[----:B------:R-:W-:Y:S02]  /*7040*/  ISETP.GE.U32.AND P3, PT, R37, R36, PT ;  /* 0x000000242500720c */ /* 0x000fe40003f66070 */
[----:B------:R-:W-:Y:S02]  /*7050*/  SEL R37, R5, R42, !P2 ;  /* 0x0000002a05257207 */ /* 0x000fe40005000000 */
[----:B------:R-:W-:Y:S02]  /*7060*/  SEL R9, R9, R44, !P4 ;  /* 0x0000002c09097207 */ /* 0x000fe40006000000 */
[----:B------:R-:W-:Y:S02]  /*7070*/  SEL R8, R8, RZ, !P4 ;  /* 0x000000ff08087207 */ /* 0x000fe40006000000 */
[----:B------:R-:W-:-:S02]  /*7080*/  ISETP.NE.U32.AND P2, PT, R47, 0x1, PT ;  /* 0x000000012f00780c */ /* 0x000fc40003f45070 */
[----:B------:R-:W-:Y:S02]  /*7090*/  PRMT R5, R28, 0x7770, RZ ;  /* 0x000077701c057816 */ /* 0x000fe400000000ff */
[----:B------:R-:W-:Y:S02]  /*70a0*/  ISETP.NE.U32.AND P4, PT, R46, 0x1, PT ;  /* 0x000000012e00780c */ /* 0x000fe40003f85070 */
[----:B------:R-:W-:Y:S02]  /*70b0*/  ISETP.NE.U32.AND P5, PT, R49, 0x1, PT ;  /* 0x000000013100780c */ /* 0x000fe40003fa5070 */
[----:B------:R-:W-:Y:S02]  /*70c0*/  PRMT R46, R28, 0x7771, RZ ;  /* 0x000077711c2e7816 */ /* 0x000fe400000000ff */
[----:B------:R-:W-:Y:S02]  /*70d0*/  SEL R32, R32, R5, !P2 ;  /* 0x0000000520207207 */ /* 0x000fe40005000000 */
[----:B------:R-:W-:-:S02]  /*70e0*/  SEL R21, R21, R48, !P6 ;  /* 0x0000003015157207 */ /* 0x000fc40007000000 */
[----:B------:R-:W-:Y:S02]  /*70f0*/  SEL R31, R31, R48, !P5 ;  /* 0x000000301f1f7207 */ /* 0x000fe40006800000 */
[-C--:B------:R-:W-:Y:S02]  /*7100*/  SEL R34, R34, R29.reuse, !P2 ;  /* 0x0000001d22227207 */ /* 0x080fe40005000000 */
[----:B------:R-:W-:Y:S02]  /*7110*/  SEL R18, R18, R29, !P4 ;  /* 0x0000001d12127207 */ /* 0x000fe40006000000 */
[----:B------:R-:W-:Y:S02]  /*7120*/  SEL R25, R25, R46, !P4 ;  /* 0x0000002e19197207 */ /* 0x000fe40006000000 */
[----:B------:R-:W-:Y:S02]  /*7130*/  PRMT R5, R37, 0x7610, R5 ;  /* 0x0000761025057816 */ /* 0x000fe40000000005 */
[----:B------:R-:W-:-:S02]  /*7140*/  SEL R10, R10, R41, !P0 ;  /* 0x000000290a0a7207 */ /* 0x000fc40004000000 */
[----:B------:R-:W-:Y:S02]  /*7150*/  SEL R13, R13, RZ, !P0 ;  /* 0x000000ff0d0d7207 */ /* 0x000fe40004000000 */
[----:B------:R-:W-:Y:S02]  /*7160*/  SEL R14, R14, R43, !P6 ;  /* 0x0000002b0e0e7207 */ /* 0x000fe40007000000 */
[----:B------:R-:W-:Y:S02]  /*7170*/  SEL R20, R20, RZ, !P6 ;  /* 0x000000ff14147207 */ /* 0x000fe40007000000 */
[----:B------:R-:W-:Y:S02]  /*7180*/  SEL R24, R24, R45, !P5 ;  /* 0x0000002d18187207 */ /* 0x000fe40006800000 */
[----:B------:R-:W-:Y:S02]  /*7190*/  SEL R30, R30, RZ, !P5 ;  /* 0x000000ff1e1e7207 */ /* 0x000fe40006800000 */
[----:B------:R-:W-:-:S02]  /*71a0*/  SEL R33, R33, RZ, !P2 ;  /* 0x000000ff21217207 */ /* 0x000fc40005000000 */
[----:B------:R-:W-:Y:S01]  /*71b0*/  SEL R15, R15, RZ, !P4 ;  /* 0x000000ff0f0f7207 */ /* 0x000fe20006000000 */
[----:B------:R-:W-:Y:S06]  /*71c0*/  @!P3 BRA `(.L_x_3811) ;  /* 0xffffffb400a8b947 */ /* 0x000fec000383ffff */
[----:B------:R-:W-:Y:S05]  /*71d0*/  BSYNC B1 ;  /* 0x0000000000017941 */ /* 0x000fea0003800000 */
.L_x_3806:
[----:B------:R-:W-:Y:S02]  /*71e0*/  PRMT R39, R39, 0x8880, RZ ;  /* 0x0000888027277816 */ /* 0x000fe400000000ff */
[----:B0-----:R-:W-:Y:S02]  /*71f0*/  PRMT R40, R44, 0x8880, RZ ;  /* 0x000088802c287816 */ /* 0x001fe400000000ff */
[----:B------:R-:W-:Y:S02]  /*7200*/  PRMT R41, R41, 0x8880, RZ ;  /* 0x0000888029297816 */ /* 0x000fe400000000ff */
[----:B------:R-:W-:Y:S02]  /*7210*/  PRMT R42, R42, 0x8880, RZ ;  /* 0x000088802a2a7816 */ /* 0x000fe400000000ff */
[----:B-1----:R-:W-:Y:S02]  /*7220*/  PRMT R26, R43, 0x8880, RZ ;  /* 0x000088802b1a7816 */ /* 0x002fe400000000ff */
[----:B------:R-:W-:-:S02]  /*7230*/  PRMT R27, R45, 0x8880, RZ ;  /* 0x000088802d1b7816 */ /* 0x000fc400000000ff */
[C---:B------:R-:W-:Y:S02]  /*7240*/  PRMT R47, R28.reuse, 0x8880, RZ ;  /* 0x000088801c2f7816 */ /* 0x040fe400000000ff */
[----:B------:R-:W-:Y:S02]  /*7250*/  PRMT R44, R28, 0x9991, RZ ;  /* 0x000099911c2c7816 */ /* 0x000fe400000000ff */
[----:B------:R-:W-:Y:S02]  /*7260*/  PRMT R45, R39, 0x7710, RZ ;  /* 0x00007710272d7816 */ /* 0x000fe400000000ff */
[----:B------:R-:W-:Y:S02]  /*7270*/  PRMT R43, R41, 0x7710, RZ ;  /* 0x00007710292b7816 */ /* 0x000fe400000000ff */
[----:B------:R-:W-:Y:S02]  /*7280*/  PRMT R42, R42, 0x7710, RZ ;  /* 0x000077102a2a7816 */ /* 0x000fe400000000ff */
[----:B------:R-:W-:-:S02]  /*7290*/  PRMT R40, R40, 0x7710, RZ ;  /* 0x0000771028287816 */ /* 0x000fc400000000ff */
[----:B------:R-:W-:Y:S02]  /*72a0*/  PRMT R41, R26, 0x7710, RZ ;  /* 0x000077101a297816 */ /* 0x000fe400000000ff */
[----:B------:R-:W-:Y:S02]  /*72b0*/  PRMT R39, R27, 0x7710, RZ ;  /* 0x000077101b277816 */ /* 0x000fe400000000ff */
[----:B------:R-:W-:Y:S02]  /*72c0*/  PRMT R47, R47, 0x7710, RZ ;  /* 0x000077102f2f7816 */ /* 0x000fe400000000ff */
[----:B------:R-:W-:-:S07]  /*72d0*/  PRMT R44, R44, 0x7710, RZ ;  /* 0x000077102c2c7816 */ /* 0x000fce00000000ff */
.L_x_3805:
[----:B------:R-:W-:Y:S05]  /*72e0*/  BSYNC B0 ;  /* 0x0000000000007941 */ /* 0x000fea0003800000 */
.L_x_3804:
        /* <DEDUP_REMOVED lines=280> */
.L_x_3814:
[----:B------:R-:W-:-:S04]  /*8470*/  LOP3.LUT R27, R42, 0xfffffffe, RZ, 0xc0, !PT ;  /* 0xfffffffe2a1b7812 */ /* 0x000fc800078ec0ff */
[----:B------:R-:W-:-:S05]  /*8480*/  IADD3 R26, P2, R27, R16, RZ ;  /* 0x000000101b1a7210 */ /* 0x000fca0007f5e0ff */
[----:B------:R-:W-:-:S05]  /*8490*/  IMAD.X R27, RZ, RZ, R19, P2 ;  /* 0x000000ffff1b7224 */ /* 0x000fca00010e0613 */
[----:B------:R-:W2:Y:S01]  /*84a0*/  LDG.E.U16 R26, desc[UR60][R26.64] ;  /* 0x0000003c1a1a7981 */ /* 0x000ea2000c1e1500 */
[----:B------:R-:W-:-:S05]  /*84b0*/  IMAD.IADD R29, R35, 0x1, R38 ;  /* 0x00000001231d7824 */ /* 0x000fca00078e0226 */
[----:B------:R-:W-:Y:S02]  /*84c0*/  ISETP.GE.U32.AND P2, PT, R29, R36, PT ;  /* 0x000000241d00720c */ /* 0x000fe40003f46070 */
[C---:B--2---:R-:W-:Y:S02]  /*84d0*/  PRMT R45, R26.reuse, 0x7770, RZ ;  /* 0x000077701a2d7816 */ /* 0x044fe400000000ff */
[----:B------:R-:W-:-:S09]  /*84e0*/  PRMT R42, R26, 0x7771, RZ ;  /* 0x000077711a2a7816 */ /* 0x000fd200000000ff */
        /* <DEDUP_REMOVED lines=275> */
.L_x_3815:
        /* <DEDUP_REMOVED lines=283> */
.L_x_3816:
        /* <DEDUP_REMOVED lines=283> */
.L_x_3817:
[----:B------:R-:W-:-:S04]  /*b980*/  LOP3.LUT R27, R44, 0xfffffffe, RZ, 0xc0, !PT ;  /* 0xfffffffe2c1b7812 */ /* 0x000fc800078ec0ff */
[----:B------:R-:W-:-:S05]  /*b990*/  IADD3 R26, P1, R27, R16, RZ ;  /* 0x000000101b1a7210 */ /* 0x000fca0007f3e0ff */
[----:B------:R-:W-:-:S05]  /*b9a0*/  IMAD.X R27, RZ, RZ, R19, P1 ;  /* 0x000000ffff1b7224 */ /* 0x000fca00008e0613 */
[----:B------:R-:W2:Y:S02]  /*b9b0*/  LDG.E.U16 R26, desc[UR60][R26.64] ;  /* 0x0000003c1a1a7981 */ /* 0x000ea4000c1e1500 */
[C---:B--2---:R-:W-:Y:S02]  /*b9c0*/  PRMT R47, R26.reuse, 0x7770, RZ ;  /* 0x000077701a2f7816 */ /* 0x044fe400000000ff */
[----:B------:R-:W-:-:S07]  /*b9d0*/  PRMT R44, R26, 0x7771, RZ ;  /* 0x000077711a2c7816 */ /* 0x000fce00000000ff */
.L_x_3813:
[----:B------:R-:W-:Y:S05]  /*b9e0*/  BSYNC B0 ;  /* 0x0000000000007941 */ /* 0x000fea0003800000 */
.L_x_3812:
[----:B------:R-:W-:Y:S04]  /*b9f0*/  BSSY B0, `(.L_x_3818) ;  /* 0x0000083000007945 */ /* 0x000fe80003800000 */
[----:B------:R-:W-:Y:S05]  /*ba00*/  @P0 BRA `(.L_x_3819) ;  /* 0x0000000800040947 */ /* 0x000fea0003800000 */
[----:B------:R-:W-:Y:S02]  /*ba10*/  LOP3.LUT R26, R42, 0xff, RZ, 0xc0, !PT ;  /* 0x000000ff2a1a7812 */ /* 0x000fe400078ec0ff */
[----:B------:R-:W-:Y:S02]  /*ba20*/  LOP3.LUT R27, R5, 0xff, RZ, 0xc0, !PT ;  /* 0x000000ff051b7812 */ /* 0x000fe400078ec0ff */
[----:B------:R-:W-:Y:S02]  /*ba30*/  LOP3.LUT R16, R45, 0xff, RZ, 0xc0, !PT ;  /* 0x000000ff2d107812 */ /* 0x000fe400078ec0ff */
[----:B------:R-:W-:Y:S02]  /*ba40*/  ISETP.NE.AND P2, PT, R27, R26, PT ;  /* 0x0000001a1b00720c */ /* 0x000fe40003f45270 */
[----:B------:R-:W-:Y:S02]  /*ba50*/  LOP3.LUT R19, R0, 0xff, RZ, 0xc0, !PT ;  /* 0x000000ff00137812 */ /* 0x000fe400078ec0ff */
[----:B------:R-:W-:-:S02]  /*ba60*/  PRMT R26, R42, 0x8880, RZ ;  /* 0x000088802a1a7816 */ /* 0x000fc400000000ff */
[----:B------:R-:W-:Y:S02]  /*ba70*/  PRMT R27, R5, 0x8880, RZ ;  /* 0x00008880051b7816 */ /* 0x000fe400000000ff */
[----:B------:R-:W-:Y:S02]  /*ba80*/  ISETP.GE.U32.AND P1, PT, R7, R35, PT ;  /* 0x000000230700720c */ /* 0x000fe40003f26070 */
[----:B------:R-:W-:Y:S02]  /*ba90*/  ISETP.NE.AND P3, PT, R19, R16, PT ;  /* 0x000000101300720c */ /* 0x000fe40003f65270 */
[----:B------:R-:W-:Y:S02]  /*baa0*/  PRMT R16, R45, 0x8880, RZ ;  /* 0x000088802d107816 */ /* 0x000fe400000000ff */
[----:B------:R-:W-:Y:S02]  /*bab0*/  PRMT R19, R0, 0x8880, RZ ;  /* 0x0000888000137816 */ /* 0x000fe400000000ff */
[----:B------:R-:W-:-:S02]  /*bac0*/  ISETP.GE.AND P5, PT, R27, R26, PT ;  /* 0x0000001a1b00720c */ /* 0x000fc40003fa6270 */
[----:B------:R-:W-:Y:S02]  /*bad0*/  ISETP.GE.AND.EX P1, PT, R6, RZ, PT, P1 ;  /* 0x000000ff0600720c */ /* 0x000fe40003f26310 */
[----:B------:R-:W-:Y:S02]  /*bae0*/  ISETP.GE.AND P4, PT, R19, R16, PT ;  /* 0x000000101300720c */ /* 0x000fe40003f86270 */
[----:B------:R-:W-:Y:S02]  /*baf0*/  SEL R19, RZ, 0xffffffff, P5 ;  /* 0xffffffffff137807 */ /* 0x000fe40002800000 */
[----:B------:R-:W-:Y:S02]  /*bb00*/  @!P2 SEL R19, RZ, 0xffffffff, P1 ;  /* 0xffffffffff13a807 */ /* 0x000fe40000800000 */
[----:B------:R-:W-:Y:S02]  /*bb10*/  ISETP.GE.U32.AND P0, PT, R4, R35, PT ;  /* 0x000000230400720c */ /* 0x000fe40003f06070 */
[----:B------:R-:W-:Y:S01]  /*bb20*/  LOP3.LUT R26, R19, 0x1, RZ, 0xc0, !PT ;  /* 0x00000001131a7812 */ /* 0x000fe200078ec0ff */
[----:B------:R-:W-:Y:S01]  /*bb30*/  IMAD.IADD R19, R35, 0x1, R38 ;  /* 0x0000000123137824 */ /* 0x000fe200078e0226 */
[----:B------:R-:W-:-:S02]  /*bb40*/  ISETP.GE.AND.EX P0, PT, R3, RZ, PT, P0 ;  /* 0x000000ff0300720c */ /* 0x000fc40003f06300 */
[----:B------:R-:W-:Y:S02]  /*bb50*/  SEL R16, RZ, 0xffffffff, P4 ;  /* 0xffffffffff107807 */ /* 0x000fe40002000000 */
[----:B------:R-:W-:Y:S02]  /*bb60*/  ISETP.GE.U32.AND P2, PT, R19, R36, PT ;  /* 0x000000241300720c */ /* 0x000fe40003f46070 */
[----:B------:R-:W-:Y:S02]  /*bb70*/  @!P3 SEL R16, RZ, 0xffffffff, P0 ;  /* 0xffffffffff10b807 */ /* 0x000fe40000000000 */
[----:B------:R-:W-:Y:S02]  /*bb80*/  ISETP.NE.U32.AND P1, PT, R26, 0x1, PT ;  /* 0x000000011a00780c */ /* 0x000fe40003f25070 */
[----:B------:R-:W-:Y:S02]  /*bb90*/  LOP3.LUT R16, R16, 0x1, RZ, 0xc0, !PT ;  /* 0x0000000110107812 */ /* 0x000fe400078ec0ff */
[----:B------:R-:W-:-:S02]  /*bba0*/  SEL R5, R5, R42, !P1 ;  /* 0x0000002a05057207 */ /* 0x000fc40004800000 */
[----:B------:R-:W-:Y:S02]  /*bbb0*/  ISETP.NE.U32.AND P0, PT, R16, 0x1, PT ;  /* 0x000000011000780c */ /* 0x000fe40003f05070 */
[----:B------:R-:W-:Y:S02]  /*bbc0*/  SEL R7, R7, R35, !P1 ;  /* 0x0000002307077207 */ /* 0x000fe40004800000 */
[----:B------:R-:W-:Y:S02]  /*bbd0*/  SEL R0, R0, R45, !P0 ;  /* 0x0000002d00007207 */ /* 0x000fe40004000000 */
[----:B------:R-:W-:Y:S02]  /*bbe0*/  SEL R4, R4, R35, !P0 ;  /* 0x0000002304047207 */ /* 0x000fe40004000000 */
[----:B------:R-:W-:Y:S02]  /*bbf0*/  SEL R3, R3, RZ, !P0 ;  /* 0x000000ff03037207 */ /* 0x000fe40004000000 */
[----:B------:R-:W-:Y:S01]  /*bc00*/  SEL R6, R6, RZ, !P1 ;  /* 0x000000ff06067207 */ /* 0x000fe20004800000 */
[----:B------:R-:W-:Y:S06]  /*bc10*/  @P2 BRA `(.L_x_3819) ;  /* 0x0000000400802947 */ /* 0x000fec0003800000 */
[C---:B------:R-:W-:Y:S02]  /*bc20*/  LOP3.LUT R16, R40.reuse, 0xff, RZ, 0xc0, !PT ;  /* 0x000000ff28107812 */ /* 0x040fe400078ec0ff */
[----:B------:R-:W-:Y:S02]  /*bc30*/  LOP3.LUT R27, R9, 0xff, RZ, 0xc0, !PT ;  /* 0x000000ff091b7812 */ /* 0x000fe400078ec0ff */
[----:B------:R-:W-:Y:S02]  /*bc40*/  LOP3.LUT R26, R43, 0xff, RZ, 0xc0, !PT ;  /* 0x000000ff2b1a7812 */ /* 0x000fe400078ec0ff */
[----:B------:R-:W-:Y:S02]  /*bc50*/  ISETP.NE.AND P3, PT, R27, R16, PT ;  /* 0x000000101b00720c */ /* 0x000fe40003f65270 */
[----:B------:R-:W-:Y:S02]  /*bc60*/  PRMT R16, R40, 0x8880, RZ ;  /* 0x0000888028107816 */ /* 0x000fe400000000ff */
[----:B------:R-:W-:-:S02]  /*bc70*/  PRMT R27, R9, 0x8880, RZ ;  /* 0x00008880091b7816 */ /* 0x000fc400000000ff */
[----:B------:R-:W-:Y:S02]  /*bc80*/  LOP3.LUT R29, R10, 0xff, RZ, 0xc0, !PT ;  /* 0x000000ff0a1d7812 */ /* 0x000fe400078ec0ff */
[----:B------:R-:W-:Y:S02]  /*bc90*/  ISETP.GE.U32.AND P0, PT, R11, R19, PT ;  /* 0x000000130b00720c */ /* 0x000fe40003f06070 */
[----:B------:R-:W-:Y:S02]  /*bca0*/  ISETP.GE.AND P4, PT, R27, R16, PT ;  /* 0x000000101b00720c */ /* 0x000fe40003f86270 */
[----:B------:R-:W-:Y:S02]  /*bcb0*/  ISETP.NE.AND P2, PT, R29, R26, PT ;  /* 0x0000001a1d00720c */ /* 0x000fe40003f45270 */
[----:B------:R-:W-:Y:S02]  /*bcc0*/  ISETP.GE.AND.EX P0, PT, R8, RZ, PT, P0 ;  /* 0x000000ff0800720c */ /* 0x000fe40003f06300 */
[----:B------:R-:W-:-:S02]  /*bcd0*/  PRMT R26, R43, 0x8880, RZ ;  /* 0x000088802b1a7816 */ /* 0x000fc400000000ff */
[----:B------:R-:W-:Y:S02]  /*bce0*/  PRMT R29, R10, 0x8880, RZ ;  /* 0x000088800a1d7816 */ /* 0x000fe400000000ff */
[----:B------:R-:W-:Y:S02]  /*bcf0*/  SEL R16, RZ, 0xffffffff, P4 ;  /* 0xffffffffff107807 */ /* 0x000fe40002000000 */
[----:B------:R-:W-:Y:S02]  /*bd00*/  @!P3 SEL R16, RZ, 0xffffffff, P0 ;  /* 0xffffffffff10b807 */ /* 0x000fe40000000000 */
[----:B------:R-:W-:Y:S02]  /*bd10*/  ISETP.GE.U32.AND P1, PT, R12, R19, PT ;  /* 0x000000130c00720c */ /* 0x000fe40003f26070 */
[----:B------:R-:W-:Y:S02]  /*bd20*/  ISETP.GE.AND P5, PT, R29, R26, PT ;  /* 0x0000001a1d00720c */ /* 0x000fe40003fa6270 */
[----:B------:R-:W-:Y:S01]  /*bd30*/  LOP3.LUT R26, R16, 0x1, RZ, 0xc0, !PT ;  /* 0x00000001101a7812 */ /* 0x000fe200078ec0ff */
[----:B------:R-:W-:Y:S01]  /*bd40*/  IMAD.IADD R16, R19, 0x1, R38 ;  /* 0x0000000113107824 */ /* 0x000fe200078e0226 */
[----:B------:R-:W-:-:S02]  /*bd50*/  ISETP.GE.AND.EX P1, PT, R13, RZ, PT, P1 ;  /* 0x000000ff0d00720c */ /* 0x000fc40003f26310 */
[----:B------:R-:W-:Y:S02]  /*bd60*/  SEL R27, RZ, 0xffffffff, P5 ;  /* 0xffffffffff1b7807 */ /* 0x000fe40002800000 */
[----:B------:R-:W-:Y:S02]  /*bd70*/  @!P2 SEL R27, RZ, 0xffffffff, P1 ;  /* 0xffffffffff1ba807 */ /* 0x000fe40000800000 */
[----:B------:R-:W-:Y:S02]  /*bd80*/  ISETP.GE.U32.AND P2, PT, R16, R36, PT ;  /* 0x000000241000720c */ /* 0x000fe40003f46070 */
        /* <DEDUP_REMOVED lines=10> */
[----:B------:R-:W-:Y:S02]  /*be30*/  LOP3.LUT R19, R41, 0xff, RZ, 0xc0, !PT ;  /* 0x000000ff29137812 */ /* 0x000fe400078ec0ff */
        /* <DEDUP_REMOVED lines=10> */
[----:B------:R-:W-:-:S02]  /*bee0*/  SEL R19, RZ, 0xffffffff, P4 ;  /* 0xffffffffff137807 */ /* 0x000fc40002000000 */
[----:B------:R-:W-:Y:S02]  /*bef0*/  PRMT R27, R39, 0x8880, RZ ;  /* 0x00008880271b7816 */ /* 0x000fe400000000ff */
[----:B------:R-:W-:Y:S02]  /*bf00*/  PRMT R28, R24, 0x8880, RZ ;  /* 0x00008880181c7816 */ /* 0x000fe400000000ff */
        /* <DEDUP_REMOVED lines=22> */
[----:B------:R-:W-:Y:S02]  /*c070*/  LOP3.LUT R29, R25, 0xff, RZ, 0xc0, !PT ;  /* 0x000000ff191d7812 */ /* 0x000fe400078ec0ff */
[----:B------:R-:W-:Y:S02]  /*c080*/  ISETP.NE.AND P3, PT, R27, R16, PT ;  /* 0x000000101b00720c */ /* 0x000fe40003f65270 */
[----:B------:R-:W-:-:S02]  /*c090*/  ISETP.NE.AND P2, PT, R29, R26, PT ;  /* 0x0000001a1d00720c */ /* 0x000fc40003f45270 */
[----:B------:R-:W-:Y:S02]  /*c0a0*/  PRMT R16, R47, 0x8880, RZ ;  /* 0x000088802f107816 */ /* 0x000fe400000000ff */
[----:B------:R-:W-:Y:S02]  /*c0b0*/  PRMT R27, R32, 0x8880, RZ ;  /* 0x00008880201b7816 */ /* 0x000fe400000000ff */
[----:B------:R-:W-:Y:S02]  /*c0c0*/  PRMT R26, R44, 0x8880, RZ ;  /* 0x000088802c1a7816 */ /* 0x000fe400000000ff */
[----:B------:R-:W-:Y:S02]  /*c0d0*/  PRMT R29, R25, 0x8880, RZ ;  /* 0x00008880191d7816 */ /* 0x000fe400000000ff */
[-C--:B------:R-:W-:Y:S02]  /*c0e0*/  ISETP.GE.U32.AND P0, PT, R34, R19.reuse, PT ;  /* 0x000000132200720c */ /* 0x080fe40003f06070 */
[----:B------:R-:W-:-:S02]  /*c0f0*/  ISETP.GE.U32.AND P1, PT, R18, R19, PT ;  /* 0x000000131200720c */ /* 0x000fc40003f26070 */
[----:B------:R-:W-:Y:S02]  /*c100*/  ISETP.GE.AND P4, PT, R27, R16, PT ;  /* 0x000000101b00720c */ /* 0x000fe40003f86270 */
[----:B------:R-:W-:Y:S02]  /*c110*/  ISETP.GE.AND P5, PT, R29, R26, PT ;  /* 0x0000001a1d00720c */ /* 0x000fe40003fa6270 */
[----:B------:R-:W-:Y:S02]  /*c120*/  ISETP.GE.AND.EX P0, PT, R33, RZ, PT, P0 ;  /* 0x000000ff2100720c */ /* 0x000fe40003f06300 */
[----:B------:R-:W-:Y:S02]  /*c130*/  ISETP.GE.AND.EX P1, PT, R15, RZ, PT, P1 ;  /* 0x000000ff0f00720c */ /* 0x000fe40003f26310 */
        /* <DEDUP_REMOVED lines=13> */
[----:B------:R-:W-:-:S07]  /*c210*/  SEL R15, R15, RZ, !P1 ;  /* 0x000000ff0f0f7207 */ /* 0x000fce0004800000 */
.L_x_3819:
[----:B------:R-:W-:Y:S05]  /*c220*/  BSYNC B0 ;  /* 0x0000000000007941 */ /* 0x000fea0003800000 */
.L_x_3818:
[----:B------:R-:W-:Y:S02]  /*c230*/  LOP3.LUT R26, R5, 0xff, RZ, 0xc0, !PT ;  /* 0x000000ff051a7812 */ /* 0x000fe400078ec0ff */
[----:B------:R-:W-:Y:S02]  /*c240*/  LOP3.LUT R27, R10, 0xff, RZ, 0xc0, !PT ;  /* 0x000000ff0a1b7812 */ /* 0x000fe400078ec0ff */
[----:B------:R-:W-:Y:S02]  /*c250*/  LOP3.LUT R16, R0, 0xff, RZ, 0xc0, !PT ;  /* 0x000000ff00107812 */ /* 0x000fe400078ec0ff */
[----:B------:R-:W-:Y:S02]  /*c260*/  LOP3.LUT R19, R9, 0xff, RZ, 0xc0, !PT ;  /* 0x000000ff09137812 */ /* 0x000fe400078ec0ff */
[----:B------:R-:W-:Y:S02]  /*c270*/  ISETP.NE.AND P2, PT, R26, R27, PT ;  /* 0x0000001b1a00720c */ /* 0x000fe40003f45270 */
[----:B------:R-:W-:-:S02]  /*c280*/  ISETP.GE.U32.AND P0, PT, R4, R11, PT ;  /* 0x0000000b0400720c */ /* 0x000fc40003f06070 */
[----:B------:R-:W-:Y:S02]  /*c290*/  ISETP.NE.AND P4, PT, R16, R19, PT ;  /* 0x000000131000720c */ /* 0x000fe40003f85270 */
[----:B------:R-:W-:Y:S02]  /*c2a0*/  ISETP.GE.U32.AND P1, PT, R7, R12, PT ;  /* 0x0000000c0700720c */ /* 0x000fe40003f26070 */
[----:B------:R-:W-:Y:S02]  /*c2b0*/  ISETP.GE.AND.EX P0, PT, R3, R8, PT, P0 ;  /* 0x000000080300720c */ /* 0x000fe40003f06300 */
[----:B------:R-:W-:Y:S02]  /*c2c0*/  PRMT R19, R10, 0x8880, RZ ;  /* 0x000088800a137816 */ /* 0x000fe400000000ff */
[----:B------:R-:W-:Y:S02]  /*c2d0*/  PRMT R26, R5, 0x8880, RZ ;  /* 0x00008880051a7816 */ /* 0x000fe400000000ff */
[----:B------:R-:W-:-:S02]  /*c2e0*/  PRMT R28, R9, 0x8880, RZ ;  /* 0x00008880091c7816 */ /* 0x000fc400000000ff */
[----:B------:R-:W-:Y:S02]  /*c2f0*/  PRMT R29, R0, 0x8880, RZ ;  /* 0x00008880001d7816 */ /* 0x000fe400000000ff */
[----:B------:R-:W-:Y:S02]  /*c300*/  ISETP.GE.AND.EX P1, PT, R6, R13, PT, P1 ;  /* 0x0000000d0600720c */ /* 0x000fe40003f26310 */
[----:B------:R-:W-:Y:S02]  /*c310*/  SEL R16, RZ, 0xffffffff, P0 ;  /* 0xffffffffff107807 */ /* 0x000fe40000000000 */
[----:B------:R-:W-:Y:S02]  /*c320*/  ISETP.GE.AND P0, PT, R26, R19, PT ;  /* 0x000000131a00720c */ /* 0x000fe40003f06270 */
[----:B------:R-:W-:Y:S02]  /*c330*/  ISETP.GE.AND P3, PT, R29, R28, PT ;  /* 0x0000001c1d00720c */ /* 0x000fe40003f66270 */
[----:B------:R-:W-:-:S02]  /*c340*/  SEL R19, RZ, 0xffffffff, P1 ;  /* 0xffffffffff137807 */ /* 0x000fc40000800000 */
[----:B------:R-:W-:Y:S02]  /*c350*/  @P2 SEL R19, RZ, 0xffffffff, P0 ;  /* 0xffffffffff132807 */ /* 0x000fe40000000000 */
        /* <DEDUP_REMOVED lines=9> */
[----:B------:R-:W-:Y:S02]  /*c3f0*/  LOP3.LUT R7, R24, 0xff, RZ, 0xc0, !PT ;  /* 0x000000ff18077812 */ /* 0x000fe400078ec0ff */
[----:B------:R-:W-:-:S02]  /*c400*/  LOP3.LUT R4, R5, 0xff, RZ, 0xc0, !PT ;  /* 0x000000ff05047812 */ /* 0x000fc400078ec0ff */
[----:B------:R-:W-:Y:S02]  /*c410*/  SEL R19, R3, R8, !P0 ;  /* 0x0000000803137207 */ /* 0x000fe40004000000 */
[----:B------:R-:W-:Y:S02]  /*c420*/  LOP3.LUT R3, R14, 0xff, RZ, 0xc0, !PT ;  /* 0x000000ff0e037812 */ /* 0x000fe400078ec0ff */
[----:B------:R-:W-:Y:S02]  /*c430*/  LOP3.LUT R0, R9, 0xff, RZ, 0xc0, !PT ;  /* 0x000000ff09007812 */ /* 0x000fe400078ec0ff */
[----:B------:R-:W-:Y:S02]  /*c440*/  ISETP.NE.AND P2, PT, R4, R7, PT ;  /* 0x000000070400720c */ /* 0x000fe40003f45270 */
[----:B------:R-:W-:Y:S02]  /*c450*/  ISETP.GE.U32.AND P0, PT, R16, R21, PT ;  /* 0x000000151000720c */ /* 0x000fe40003f06070 */
[----:B------:R-:W-:-:S02]  /*c460*/  SEL R13, R6, R13, !P1 ;  /* 0x0000000d060d7207 */ /* 0x000fc40004800000 */
        /* <DEDUP_REMOVED lines=20> */
[----:B------:R-:W-:Y:S02]  /*c5b0*/  LOP3.LUT R5, R25, 0xff, RZ, 0xc0, !PT ;  /* 0x000000ff19057812 */ /* 0x000fe400078ec0ff */
[----:B------:R-:W-:Y:S02]  /*c5c0*/  LOP3.LUT R4, R24, 0xff, RZ, 0xc0, !PT ;  /* 0x000000ff18047812 */ /* 0x000fe400078ec0ff */
[----:B------:R-:W-:Y:S02]  /*c5d0*/  SEL R31, R12, R31, !P1 ;  /* 0x0000001f0c1f7207 */ /* 0x000fe40004800000 */
[----:B------:R-:W-:-:S02]  /*c5e0*/  LOP3.LUT R3, R32, 0xff, RZ, 0xc0, !PT ;  /* 0x000000ff20037812 */ /* 0x000fc400078ec0ff */
[----:B------:R-:W-:Y:S02]  /*c5f0*/  LOP3.LUT R0, R9, 0xff, RZ, 0xc0, !PT ;  /* 0x000000ff09007812 */ /* 0x000fe400078ec0ff */
[----:B------:R-:W-:Y:S02]  /*c600*/  ISETP.NE.AND P4, PT, R4, R5, PT ;  /* 0x000000050400720c */ /* 0x000fe40003f85270 */
[----:B------:R-:W-:Y:S02]  /*c610*/  SEL R30, R13, R30, !P1 ;  /* 0x0000001e0d1e7207 */ /* 0x000fe40004800000 */
[----:B------:R-:W-:Y:S02]  /*c620*/  SEL R21, R16, R21, !P0 ;  /* 0x0000001510157207 */ /* 0x000fe40004000000 */
[----:B------:R-:W-:Y:S02]  /*c630*/  ISETP.NE.AND P2, PT, R0, R3, PT ;  /* 0x000000030000720c */ /* 0x000fe40003f45270 */
[----:B------:R-:W-:-:S02]  /*c640*/  ISETP.GE.U32.AND P1, PT, R31, R18, PT ;  /* 0x000000121f00720c */ /* 0x000fc40003f26070 */
[----:B------:R-:W-:Y:S02]  /*c650*/  PRMT R6, R25, 0x8880, RZ ;  /* 0x0000888019067816 */ /* 0x000fe400000000ff */
[----:B------:R-:W-:Y:S02]  /*c660*/  PRMT R7, R24, 0x8880, RZ ;  /* 0x0000888018077816 */ /* 0x000fe400000000ff */
[----:B------:R-:W-:Y:S02]  /*c670*/  SEL R20, R19, R20, !P0 ;  /* 0x0000001413147207 */ /* 0x000fe40004000000 */
[----:B------:R-:W-:Y:S02]  /*c680*/  ISETP.GE.U32.AND P0, PT, R21, R34, PT ;  /* 0x000000221500720c */ /* 0x000fe40003f06070 */
[----:B------:R-:W-:Y:S02]  /*c690*/  ISETP.GE.AND.EX P1, PT, R30, R15, PT, P1 ;  /* 0x0000000f1e00720c */ /* 0x000fe40003f26310 */
[----:B------:R-:W-:-:S02]  /*c6a0*/  PRMT R0, R32, 0x8880, RZ ;  /* 0x0000888020007816 */ /* 0x000fc400000000ff */
[----:B------:R-:W-:Y:S02]  /*c6b0*/  PRMT R5, R9, 0x8880, RZ ;  /* 0x0000888009057816 */ /* 0x000fe400000000ff */
[----:B------:R-:W-:Y:S02]  /*c6c0*/  ISETP.GE.AND P3, PT, R7, R6, PT ;  /* 0x000000060700720c */ /* 0x000fe40003f66270 */
[----:B------:R-:W-:Y:S02]  /*c6d0*/  ISETP.GE.AND.EX P0, PT, R20, R33, PT, P0 ;  /* 0x000000211400720c */ /* 0x000fe40003f06300 */
[----:B------:R-:W-:Y:S02]  /*c6e0*/  SEL R3, RZ, 0xffffffff, P1 ;  /* 0xffffffffff037807 */ /* 0x000fe40000800000 */
[----:B------:R-:W-:Y:S02]  /*c6f0*/  ISETP.GE.AND P1, PT, R5, R0, PT ;  /* 0x000000000500720c */ /* 0x000fe40003f26270 */
[----:B------:R-:W-:-:S02]  /*c700*/  @P4 SEL R3, RZ, 0xffffffff, P3 ;  /* 0xffffffffff034807 */ /* 0x000fc40001800000 */
[----:B------:R-:W-:Y:S02]  /*c710*/  SEL R0, RZ, 0xffffffff, P0 ;  /* 0xffffffffff007807 */ /* 0x000fe40000000000 */
        /* <DEDUP_REMOVED lines=13> */
.L_x_3803:
[----:B------:R-:W-:Y:S01]  /*c7f0*/  ISETP.GE.U32.AND P0, PT, R3, R36, PT ;  /* 0x000000240300720c */ /* 0x000fe20003f06070 */
[----:B------:R-:W-:Y:S01]  /*c800*/  BSSY B0, `(.L_x_3820) ;  /* 0x00000d9000007945 */ /* 0x000fe20003800000 */
[----:B------:R-:W-:Y:S01]  /*c810*/  IMAD.MOV.U32 R10, RZ, RZ, R11 ;  /* 0x000000ffff0a7224 */ /* 0x000fe200078e000b */
[C---:B------:R-:W-:Y:S01]  /*c820*/  PRMT R31, R32.reuse, 0x7610, R31 ;  /* 0x00007610201f7816 */ /* 0x040fe2000000001f */
[--C-:B------:R-:W-:Y:S01]  /*c830*/  IMAD.MOV.U32 R21, RZ, RZ, R15.reuse ;  /* 0x000000ffff157224 */ /* 0x100fe200078e000f */
        /* <DEDUP_REMOVED lines=10> */
[----:B------:R-:W-:Y:S01]  /*c8e0*/  PRMT R29, R32, 0x7610, R29 ;  /* 0x00007610201d7816 */ /* 0x000fe2000000001d */
[----:B------:R-:W-:-:S02]  /*c8f0*/  IMAD.MOV.U32 R30, RZ, RZ, R15 ;  /* 0x000000ffff1e7224 */ /* 0x000fc400078e000f */
[----:B------:R-:W-:Y:S02]  /*c900*/  IMAD.MOV.U32 R14, RZ, RZ, R11 ;  /* 0x000000ffff0e7224 */ /* 0x000fe400078e000b */
[----:B------:R-:W-:Y:S02]  /*c910*/  IMAD.MOV.U32 R0, RZ, RZ, R15 ;  /* 0x000000ffff007224 */ /* 0x000fe400078e000f */
[----:B------:R-:W-:Y:S02]  /*c920*/  IMAD.MOV.U32 R18, RZ, RZ, R11 ;  /* 0x000000ffff127224 */ /* 0x000fe400078e000b */
[----:B------:R-:W-:Y:S01]  /*c930*/  IMAD.MOV.U32 R3, RZ, RZ, R15 ;  /* 0x000000ffff037224 */ /* 0x000fe200078e000f */
[----:B------:R-:W-:Y:S06]  /*c940*/  @P0 BRA `(.L_x_3821) ;  /* 0x0000000c00100947 */ /* 0x000fec0003800000 */
[----:B------:R-:W-:Y:S01]  /*c950*/  BSSY B1, `(.L_x_3822) ;  /* 0x00000b3000017945 */ /* 0x000fe20003800000 */
[----:B------:R-:W-:Y:S01]  /*c960*/  IMAD.MOV.U32 R10, RZ, RZ, R11 ;  /* 0x000000ffff0a7224 */ /* 0x000fe200078e000b */
[C---:B------:R-:W-:Y:S01]  /*c970*/  PRMT R31, R32.reuse, 0x7610, R31 ;  /* 0x00007610201f7816 */ /* 0x040fe2000000001f */
[--C-:B------:R-:W-:Y:S01]  /*c980*/  IMAD.MOV.U32 R37, RZ, RZ, R11.reuse ;  /* 0x000000ffff257224 */ /* 0x100fe200078e000b */
[C---:B------:R-:W-:Y:S01]  /*c990*/  PRMT R24, R32.reuse, 0x7610, R24 ;  /* 0x0000761020187816 */ /* 0x040fe20000000018 */
[--C-:B------:R-:W-:Y:S01]  /*c9a0*/  IMAD.MOV.U32 R12, RZ, RZ, R11.reuse ;  /* 0x000000ffff0c7224 */ /* 0x100fe200078e000b */
[C---:B------:R-:W-:Y:S01]  /*c9b0*/  PRMT R28, R32.reuse, 0x7610, R28 ;  /* 0x00007610201c7816 */ /* 0x040fe2000000001c */
[----:B------:R-:W-:Y:S01]  /*c9c0*/  IMAD.MOV.U32 R13, RZ, RZ, R11 ;  /* 0x000000ffff0d7224 */ /* 0x000fe200078e000b */
[C---:B------:R-:W-:Y:S01]  /*c9d0*/  PRMT R25, R32.reuse, 0x7610, R25 ;  /* 0x0000761020197816 */ /* 0x040fe20000000019 */
[--C-:B------:R-:W-:Y:S01]  /*c9e0*/  IMAD.MOV.U32 R14, RZ, RZ, R11.reuse ;  /* 0x000000ffff0e7224 */ /* 0x100fe200078e000b */
[C---:B------:R-:W-:Y:S01]  /*c9f0*/  PRMT R40, R32.reuse, 0x7610, R40 ;  /* 0x0000761020287816 */ /* 0x040fe20000000028 */
[----:B------:R-:W-:Y:S01]  /*ca00*/  IMAD.MOV.U32 R18, RZ, RZ, R11 ;  /* 0x000000ffff127224 */ /* 0x000fe200078e000b */
[C---:B------:R-:W-:Y:S01]  /*ca10*/  PRMT R20, R32.reuse, 0x7610, R20 ;  /* 0x0000761020147816 */ /* 0x040fe20000000014 */
[----:B------:R-:W-:Y:S01]  /*ca20*/  IMAD.MOV.U32 R21, RZ, RZ, R15 ;  /* 0x000000ffff157224 */ /* 0x000fe200078e000f */
[----:B------:R-:W-:Y:S01]  /*ca30*/  PRMT R29, R32, 0x7610, R29 ;  /* 0x00007610201d7816 */ /* 0x000fe2000000001d */
[----:B------:R-:W-:-:S02]  /*ca40*/  IMAD.MOV.U32 R26, RZ, RZ, R15 ;  /* 0x000000ffff1a7224 */ /* 0x000fc400078e000f */
[--C-:B------:R-:W-:Y:S02]  /*ca50*/  IMAD.MOV.U32 R27, RZ, RZ, R15.reuse ;  /* 0x000000ffff1b7224 */ /* 0x100fe400078e000f */
[--C-:B------:R-:W-:Y:S02]  /*ca60*/  IMAD.MOV.U32 R30, RZ, RZ, R15.reuse ;  /* 0x000000ffff1e7224 */ /* 0x100fe400078e000f */
[--C-:B------:R-:W-:Y:S02]  /*ca70*/  IMAD.MOV.U32 R0, RZ, RZ, R15.reuse ;  /* 0x000000ffff007224 */ /* 0x100fe400078e000f */
[----:B------:R-:W-:-:S07]  /*ca80*/  IMAD.MOV.U32 R3, RZ, RZ, R15 ;  /* 0x000000ffff037224 */ /* 0x000fce00078e000f */
.L_x_3823:
[----:B------:R-:W-:-:S05]  /*ca90*/  IMAD R4, R42, R35, RZ ;  /* 0x000000232a047224 */ /* 0x000fca00078e02ff */
[----:B------:R-:W-:-:S04]  /*caa0*/  LOP3.LUT R5, R4, 0xfffffffe, RZ, 0xc0, !PT ;  /* 0xfffffffe04057812 */ /* 0x000fc800078ec0ff */
[----:B------:R-:W-:-:S05]  /*cab0*/  IADD3 R4, P0, R5, R16, RZ ;  /* 0x0000001005047210 */ /* 0x000fca0007f1e0ff */
[----:B------:R-:W-:-:S05]  /*cac0*/  IMAD.X R5, RZ, RZ, R19, P0 ;  /* 0x000000ffff057224 */ /* 0x000fca00000e0613 */
[----:B------:R0:W2:Y:S01]  /*cad0*/  LDG.E.U16 R43, desc[UR60][R4.64] ;  /* 0x0000003c042b7981 */ /* 0x0000a2000c1e1500 */
[----:B------:R-:W-:-:S04]  /*cae0*/  IMAD.IADD R41, R38, 0x1, R35 ;  /* 0x0000000126297824 */ /* 0x000fc800078e0223 */
[C---:B------:R-:W-:Y:S02]  /*caf0*/  IMAD R6, R41.reuse, R42, RZ ;  /* 0x0000002a29067224 */ /* 0x040fe400078e02ff */
[----:B------:R-:W-:-:S03]  /*cb00*/  IMAD.IADD R39, R41, 0x1, R38 ;  /* 0x0000000129277824 */ /* 0x000fc600078e0226 */
[----:B------:R-:W-:-:S04]  /*cb10*/  LOP3.LUT R7, R6, 0xfffffffe, RZ, 0xc0, !PT ;  /* 0xfffffffe06077812 */ /* 0x000fc800078ec0ff */
[----:B------:R-:W-:-:S05]  /*cb20*/  IADD3 R6, P0, R7, R16, RZ ;  /* 0x0000001007067210 */ /* 0x000fca0007f1e0ff */
[----:B------:R-:W-:Y:S02]  /*cb30*/  IMAD.X R7, RZ, RZ, R19, P0 ;  /* 0x000000ffff077224 */ /* 0x000fe400000e0613 */
[----:B------:R-:W-:-:S03]  /*cb40*/  IMAD R8, R39, R42, RZ ;  /* 0x0000002a27087224 */ /* 0x000fc600078e02ff */
[----:B------:R1:W3:Y:S01]  /*cb50*/  LDG.E.U16 R6, desc[UR60][R6.64] ;  /* 0x0000003c06067981 */ /* 0x0002e2000c1e1500 */
[----:B------:R-:W-:Y:S01]  /*cb60*/  IMAD.IADD R45, R39, 0x1, R38 ;  /* 0x00000001272d7824 */ /* 0x000fe200078e0226 */
[----:B------:R-:W-:-:S04]  /*cb70*/  LOP3.LUT R9, R8, 0xfffffffe, RZ, 0xc0, !PT ;  /* 0xfffffffe08097812 */ /* 0x000fc800078ec0ff */
[----:B------:R-:W-:Y:S01]  /*cb80*/  IADD3 R8, P0, R9, R16, RZ ;  /* 0x0000001009087210 */ /* 0x000fe20007f1e0ff */
[----:B0-----:R-:W-:-:S04]  /*cb90*/  IMAD R4, R45, R42, RZ ;  /* 0x0000002a2d047224 */ /* 0x001fc800078e02ff */
[----:B------:R-:W-:Y:S01]  /*cba0*/  IMAD.X R9, RZ, RZ, R19, P0 ;  /* 0x000000ffff097224 */ /* 0x000fe200000e0613 */
[----:B------:R-:W-:-:S04]  /*cbb0*/  LOP3.LUT R5, R4, 0xfffffffe, RZ, 0xc0, !PT ;  /* 0xfffffffe04057812 */ /* 0x000fc800078ec0ff */
[----:B------:R-:W4:Y:S01]  /*cbc0*/  LDG.E.U16 R8, desc[UR60][R8.64] ;  /* 0x0000003c08087981 */ /* 0x000f22000c1e1500 */
[----:B------:R-:W-:-:S05]  /*cbd0*/  IADD3 R4, P0, R5, R16, RZ ;  /* 0x0000001005047210 */ /* 0x000fca0007f1e0ff */
[----:B------:R-:W-:-:S05]  /*cbe0*/  IMAD.X R5, RZ, RZ, R19, P0 ;  /* 0x000000ffff057224 */ /* 0x000fca00000e0613 */
[----:B------:R0:W5:Y:S01]  /*cbf0*/  LDG.E.U16 R4, desc[UR60][R4.64] ;  /* 0x0000003c04047981 */ /* 0x000162000c1e1500 */
[----:B-1----:R-:W-:Y:S02]  /*cc00*/  LOP3.LUT R7, R29, 0xff, RZ, 0xc0, !PT ;  /* 0x000000ff1d077812 */ /* 0x002fe400078ec0ff */
[----:B------:R-:W-:Y:S02]  /*cc10*/  LOP3.LUT R44, R20, 0xff, RZ, 0xc0, !PT ;  /* 0x000000ff142c7812 */ /* 0x000fe400078ec0ff */
[-C--:B------:R-:W-:Y:S02]  /*cc20*/  ISETP.GE.U32.AND P0, PT, R18, R35.reuse, PT ;  /* 0x000000231200720c */ /* 0x080fe40003f06070 */
[----:B------:R-:W-:Y:S02]  /*cc30*/  ISETP.GE.U32.AND P1, PT, R14, R35, PT ;  /* 0x000000230e00720c */ /* 0x000fe40003f26070 */
[----:B------:R-:W-:Y:S02]  /*cc40*/  ISETP.GE.AND.EX P0, PT, R3, RZ, PT, P0 ;  /* 0x000000ff0300720c */ /* 0x000fe40003f06300 */
[----:B------:R-:W-:-:S02]  /*cc50*/  ISETP.GE.AND.EX P1, PT, R0, RZ, PT, P1 ;  /* 0x000000ff0000720c */ /* 0x000fc40003f26310 */
[----:B------:R-:W-:Y:S02]  /*cc60*/  ISETP.GE.U32.AND P6, PT, R13, R41, PT ;  /* 0x000000290d00720c */ /* 0x000fe40003fc6070 */
[----:B------:R-:W-:Y:S02]  /*cc70*/  PRMT R50, R32, 0x8880, RZ ;  /* 0x0000888020327816 */ /* 0x000fe400000000ff */
[----:B------:R-:W-:Y:S02]  /*cc80*/  ISETP.GE.AND.EX P6, PT, R30, RZ, PT, P6 ;  /* 0x000000ff1e00720c */ /* 0x000fe40003fc6360 */
[C---:B--2---:R-:W-:Y:S02]  /*cc90*/  LOP3.LUT R46, R43.reuse, 0xff, RZ, 0xc0, !PT ;  /* 0x000000ff2b2e7812 */ /* 0x044fe400078ec0ff */
[----:B------:R-:W-:Y:S02]  /*cca0*/  PRMT R47, R43, 0x7771, RZ ;  /* 0x000077712b2f7816 */ /* 0x000fe400000000ff */
[----:B------:R-:W-:-:S02]  /*ccb0*/  ISETP.NE.AND P3, PT, R7, R46, PT ;  /* 0x0000002e0700720c */ /* 0x000fc40003f65270 */
[----:B------:R-:W-:Y:S02]  /*ccc0*/  ISETP.NE.AND P2, PT, R44, R47, PT ;  /* 0x0000002f2c00720c */ /* 0x000fe40003f45270 */
[----:B------:R-:W-:Y:S02]  /*ccd0*/  PRMT R44, R29, 0x8880, RZ ;  /* 0x000088801d2c7816 */ /* 0x000fe400000000ff */
[C---:B0-----:R-:W-:Y:S02]  /*cce0*/  PRMT R5, R43.reuse, 0x8880, RZ ;  /* 0x000088802b057816 */ /* 0x041fe400000000ff */
[----:B------:R-:W-:Y:S02]  /*ccf0*/  PRMT R46, R20, 0x8880, RZ ;  /* 0x00008880142e7816 */ /* 0x000fe400000000ff */
[----:B------:R-:W-:Y:S02]  /*cd00*/  PRMT R7, R43, 0x9991, RZ ;  /* 0x000099912b077816 */ /* 0x000fe400000000ff */
[----:B------:R-:W-:-:S02]  /*cd10*/  ISETP.GE.AND P4, PT, R44, R5, PT ;  /* 0x000000052c00720c */ /* 0x000fc40003f86270 */
[----:B------:R-:W-:Y:S02]  /*cd20*/  ISETP.GE.AND P5, PT, R46, R7, PT ;  /* 0x000000072e00720c */ /* 0x000fe40003fa6270 */
[----:B------:R-:W-:Y:S02]  /*cd30*/  SEL R5, RZ, 0xffffffff, P0 ;  /* 0xffffffffff057807 */ /* 0x000fe40000000000 */
[----:B------:R-:W-:Y:S02]  /*cd40*/  SEL R7, RZ, 0xffffffff, P1 ;  /* 0xffffffffff077807 */ /* 0x000fe40000800000 */
[----:B------:R-:W-:Y:S02]  /*cd50*/  @P3 SEL R5, RZ, 0xffffffff, P4 ;  /* 0xffffffffff053807 */ /* 0x000fe40002000000 */
[----:B------:R-:W-:Y:S02]  /*cd60*/  @P2 SEL R7, RZ, 0xffffffff, P5 ;  /* 0xffffffffff072807 */ /* 0x000fe40002800000 */
[----:B------:R-:W-:-:S02]  /*cd70*/  LOP3.LUT R5, R5, 0x1, RZ, 0xc0, !PT ;  /* 0x0000000105057812 */ /* 0x000fc400078ec0ff */
[----:B------:R-:W-:Y:S02]  /*cd80*/  LOP3.LUT R7, R7, 0x1, RZ, 0xc0, !PT ;  /* 0x0000000107077812 */ /* 0x000fe400078ec0ff */
[----:B------:R-:W-:Y:S02]  /*cd90*/  ISETP.NE.U32.AND P3, PT, R5, 0x1, PT ;  /* 0x000000010500780c */ /* 0x000fe40003f65070 */
[----:B------:R-:W-:Y:S02]  /*cda0*/  ISETP.NE.U32.AND P2, PT, R7, 0x1, PT ;  /* 0x000000010700780c */ /* 0x000fe40003f45070 */
[C---:B------:R-:W-:Y:S02]  /*cdb0*/  PRMT R44, R43.reuse, 0x7770, RZ ;  /* 0x000077702b2c7816 */ /* 0x040fe400000000ff */
[----:B------:R-:W-:Y:S02]  /*cdc0*/  PRMT R5, R43, 0x7771, RZ ;  /* 0x000077712b057816 */ /* 0x000fe400000000ff */
[----:B------:R-:W-:-:S02]  /*cdd0*/  SEL R18, R18, R35, !P3 ;  /* 0x0000002312127207 */ /* 0x000fc40005800000 */
[----:B------:R-:W-:Y:S01]  /*cde0*/  SEL R14, R14, R35, !P2 ;  /* 0x000000230e0e7207 */ /* 0x000fe20005000000 */
[----:B------:R-:W-:Y:S01]  /*cdf0*/  IMAD.IADD R35, R45, 0x1, R38 ;  /* 0x000000012d237824 */ /* 0x000fe200078e0226 */
[----:B------:R-:W-:Y:S02]  /*ce00*/  SEL R29, R29, R44, !P3 ;  /* 0x0000002c1d1d7207 */ /* 0x000fe40005800000 */
[----:B------:R-:W-:Y:S01]  /*ce10*/  SEL R20, R20, R5, !P2 ;  /* 0x0000000514147207 */ /* 0x000fe20005000000 */
[----:B------:R-:W-:Y:S01]  /*ce20*/  IMAD R7, R38, 0x3, R35 ;  /* 0x0000000326077824 */ /* 0x000fe200078e0223 */
[----:B------:R-:W-:Y:S02]  /*ce30*/  LOP3.LUT R5, R40, 0xff, RZ, 0xc0, !PT ;  /* 0x000000ff28057812 */ /* 0x000fe400078ec0ff */
[----:B---3--:R-:W-:Y:S02]  /*ce40*/  LOP3.LUT R44, R6, 0xff, RZ, 0xc0, !PT ;  /* 0x000000ff062c7812 */ /* 0x008fe400078ec0ff */
[----:B------:R-:W-:-:S02]  /*ce50*/  PRMT R46, R40, 0x8880, RZ ;  /* 0x00008880282e7816 */ /* 0x000fc400000000ff */
[----:B------:R-:W-:Y:S02]  /*ce60*/  ISETP.NE.AND P0, PT, R5, R44, PT ;  /* 0x0000002c0500720c */ /* 0x000fe40003f05270 */
[C---:B------:R-:W-:Y:S02]  /*ce70*/  PRMT R9, R6.reuse, 0x8880, RZ ;  /* 0x0000888006097816 */ /* 0x040fe400000000ff */
[----:B------:R-:W-:Y:S02]  /*ce80*/  ISETP.GE.U32.AND P1, PT, R7, R36, PT ;  /* 0x000000240700720c */ /* 0x000fe40003f26070 */
[----:B------:R-:W-:Y:S02]  /*ce90*/  PRMT R44, R6, 0x7771, RZ ;  /* 0x00007771062c7816 */ /* 0x000fe400000000ff */
[C---:B------:R-:W-:Y:S02]  /*cea0*/  LOP3.LUT R5, R25.reuse, 0xff, RZ, 0xc0, !PT ;  /* 0x000000ff19057812 */ /* 0x040fe400078ec0ff */
[----:B------:R-:W-:-:S02]  /*ceb0*/  PRMT R7, R25, 0x8880, RZ ;  /* 0x0000888019077816 */ /* 0x000fc400000000ff */
[----:B------:R-:W-:Y:S02]  /*cec0*/  ISETP.GE.AND P5, PT, R46, R9, PT ;  /* 0x000000092e00720c */ /* 0x000fe40003fa6270 */
[----:B------:R-:W-:Y:S01]  /*ced0*/  ISETP.NE.AND P4, PT, R5, R44, PT ;  /* 0x0000002c0500720c */ /* 0x000fe20003f85270 */
[----:B------:R-:W-:Y:S01]  /*cee0*/  IMAD.MOV.U32 R44, RZ, RZ, R7 ;  /* 0x000000ffff2c7224 */ /* 0x000fe200078e0007 */
[----:B------:R-:W-:Y:S02]  /*cef0*/  SEL R7, RZ, 0xffffffff, P6 ;  /* 0xffffffffff077807 */ /* 0x000fe40003000000 */
[----:B------:R-:W-:Y:S02]  /*cf00*/  @P0 SEL R7, RZ, 0xffffffff, P5 ;  /* 0xffffffffff070807 */ /* 0x000fe40002800000 */
[----:B------:R-:W-:Y:S02]  /*cf10*/  ISETP.GE.U32.AND P5, PT, R12, R41, PT ;  /* 0x000000290c00720c */ /* 0x000fe40003fa6070 */
[----:B------:R-:W-:-:S02]  /*cf20*/  LOP3.LUT R5, R28, 0xff, RZ, 0xc0, !PT ;  /* 0x000000ff1c057812 */ /* 0x000fc400078ec0ff */
[----:B----4-:R-:W-:Y:S02]  /*cf30*/  LOP3.LUT R46, R8, 0xff, RZ, 0xc0, !PT ;  /* 0x000000ff082e7812 */ /* 0x010fe400078ec0ff */
[----:B------:R-:W-:Y:S02]  /*cf40*/  ISETP.GE.AND.EX P5, PT, R27, RZ, PT, P5 ;  /* 0x000000ff1b00720c */ /* 0x000fe40003fa6350 */
[----:B------:R-:W-:Y:S02]  /*cf50*/  PRMT R9, R6, 0x9991, RZ ;  /* 0x0000999106097816 */ /* 0x000fe400000000ff */
[----:B------:R-:W-:Y:S02]  /*cf60*/  ISETP.NE.AND P0, PT, R5, R46, PT ;  /* 0x0000002e0500720c */ /* 0x000fe40003f05270 */
[----:B------:R-:W-:Y:S02]  /*cf70*/  SEL R46, RZ, 0xffffffff, P5 ;  /* 0xffffffffff2e7807 */ /* 0x000fe40002800000 */
[----:B------:R-:W-:-:S02]  /*cf80*/  ISETP.GE.AND P6, PT, R44, R9, PT ;  /* 0x000000092c00720c */ /* 0x000fc40003fc6270 */
[----:B------:R-:W-:Y:S02]  /*cf90*/  ISETP.GE.U32.AND P5, PT, R11, R39, PT ;  /* 0x000000270b00720c */ /* 0x000fe40003fa6070 */
[----:B------:R-:W-:Y:S02]  /*cfa0*/  PRMT R44, R28, 0x8880, RZ ;  /* 0x000088801c2c7816 */ /* 0x000fe400000000ff */
[----:B------:R-:W-:Y:S02]  /*cfb0*/  PRMT R9, R8, 0x8880, RZ ;  /* 0x0000888008097816 */ /* 0x000fe400000000ff */
[----:B------:R-:W-:Y:S02]  /*cfc0*/  LOP3.LUT R5, R24, 0xff, RZ, 0xc0, !PT ;  /* 0x000000ff18057812 */ /* 0x000fe400078ec0ff */
[----:B------:R-:W-:Y:S02]  /*cfd0*/  PRMT R48, R8, 0x7771, RZ ;  /* 0x0000777108307816 */ /* 0x000fe400000000ff */
[----:B------:R-:W-:-:S02]  /*cfe0*/  @P4 SEL R46, RZ, 0xffffffff, P6 ;  /* 0xffffffffff2e4807 */ /* 0x000fc40003000000 */
[----:B------:R-:W-:Y:S02]  /*cff0*/  ISETP.GE.AND.EX P5, PT, R26, RZ, PT, P5 ;  /* 0x000000ff1a00720c */ /* 0x000fe40003fa6350 */
[----:B------:R-:W-:Y:S02]  /*d000*/  ISETP.GE.AND P6, PT, R44, R9, PT ;  /* 0x000000092c00720c */ /* 0x000fe40003fc6270 */
[----:B------:R-:W-:Y:S02]  /*d010*/  ISETP.NE.AND P4, PT, R5, R48, PT ;  /* 0x000000300500720c */ /* 0x000fe40003f85270 */
[----:B------:R-:W-:Y:S02]  /*d020*/  LOP3.LUT R48, R32, 0xff, RZ, 0xc0, !PT ;  /* 0x000000ff20307812 */ /* 0x000fe400078ec0ff */
[----:B-----5:R-:W-:Y:S02]  /*d030*/  LOP3.LUT R5, R4, 0xff, RZ, 0xc0, !PT ;  /* 0x000000ff04057812 */ /* 0x020fe400078ec0ff */
[----:B------:R-:W-:-:S02]  /*d040*/  SEL R44, RZ, 0xffffffff, P5 ;  /* 0xffffffffff2c7807 */ /* 0x000fc40002800000 */
[----:B------:R-:W-:Y:S02]  /*d050*/  PRMT R9, R24, 0x8880, RZ ;  /* 0x0000888018097816 */ /* 0x000fe400000000ff */
[----:B------:R-:W-:Y:S02]  /*d060*/  @P0 SEL R44, RZ, 0xffffffff, P6 ;  /* 0xffffffffff2c0807 */ /* 0x000fe40003000000 */
[----:B------:R-:W-:Y:S02]  /*d070*/  ISETP.GE.U32.AND P0, PT, R10, R39, PT ;  /* 0x000000270a00720c */ /* 0x000fe40003f06070 */
[----:B------:R-:W-:Y:S01]  /*d080*/  ISETP.NE.AND P5, PT, R48, R5, PT ;  /* 0x000000053000720c */ /* 0x000fe20003fa5270 */
[----:B------:R-:W-:Y:S01]  /*d090*/  IMAD.MOV.U32 R48, RZ, RZ, R9 ;  /* 0x000000ffff307224 */ /* 0x000fe200078e0009 */
[----:B------:R-:W-:Y:S02]  /*d0a0*/  ISETP.GE.U32.AND P6, PT, R34, R45, PT ;  /* 0x0000002d2200720c */ /* 0x000fe40003fc6070 */
[----:B------:R-:W-:-:S02]  /*d0b0*/  ISETP.GE.AND.EX P0, PT, R21, RZ, PT, P0 ;  /* 0x000000ff1500720c */ /* 0x000fc40003f06300 */
[----:B------:R-:W-:Y:S02]  /*d0c0*/  PRMT R5, R8, 0x9991, RZ ;  /* 0x0000999108057816 */ /* 0x000fe400000000ff */
[----:B------:R-:W-:Y:S02]  /*d0d0*/  ISETP.GE.AND.EX P6, PT, R33, RZ, PT, P6 ;  /* 0x000000ff2100720c */ /* 0x000fe40003fc6360 */
[----:B------:R-:W-:Y:S02]  /*d0e0*/  PRMT R47, R4, 0x8880, RZ ;  /* 0x00008880042f7816 */ /* 0x000fe400000000ff */
[----:B------:R-:W-:Y:S02]  /*d0f0*/  SEL R9, RZ, 0xffffffff, P0 ;  /* 0xffffffffff097807 */ /* 0x000fe40000000000 */
[----:B------:R-:W-:Y:S02]  /*d100*/  ISETP.GE.AND P0, PT, R48, R5, PT ;  /* 0x000000053000720c */ /* 0x000fe40003f06270 */
[----:B------:R-:W-:-:S02]  /*d110*/  SEL R5, RZ, 0xffffffff, P6 ;  /* 0xffffffffff057807 */ /* 0x000fc40003000000 */
[----:B------:R-:W-:Y:S02]  /*d120*/  ISETP.GE.AND P6, PT, R50, R47, PT ;  /* 0x0000002f3200720c */ /* 0x000fe40003fc6270 */
[----:B------:R-:W-:Y:S02]  /*d130*/  PRMT R48, R4, 0x7771, RZ ;  /* 0x0000777104307816 */ /* 0x000fe400000000ff */
[----:B------:R-:W-:Y:S02]  /*d140*/  LOP3.LUT R47, R31, 0xff, RZ, 0xc0, !PT ;  /* 0x000000ff1f2f7812 */ /* 0x000fe400078ec0ff */
[----:B------:R-:W-:Y:S02]  /*d150*/  LOP3.LUT R7, R7, 0x1, RZ, 0xc0, !PT ;  /* 0x0000000107077812 */ /* 0x000fe400078ec0ff */
[----:B------:R-:W-:Y:S02]  /*d160*/  @P5 SEL R5, RZ, 0xffffffff, P6 ;  /* 0xffffffffff055807 */ /* 0x000fe40003000000 */
[----:B------:R-:W-:-:S02]  /*d170*/  ISETP.NE.AND P6, PT, R47, R48, PT ;  /* 0x000000302f00720c */ /* 0x000fc40003fc5270 */
[----:B------:R-:W-:Y:S02]  /*d180*/  ISETP.GE.U32.AND P5, PT, R37, R45, PT ;  /* 0x0000002d2500720c */ /* 0x000fe40003fa6070 */
[----:B------:R-:W-:Y:S02]  /*d190*/  @P4 SEL R9, RZ, 0xffffffff, P0 ;  /* 0xffffffffff094807 */ /* 0x000fe40000000000 */
[----:B------:R-:W-:Y:S02]  /*d1a0*/  ISETP.NE.U32.AND P0, PT, R7, 0x1, PT ;  /* 0x000000010700780c */ /* 0x000fe40003f05070 */
[----:B------:R-:W-:Y:S02]  /*d1b0*/  PRMT R7, R6, 0x7770, RZ ;  /* 0x0000777006077816 */ /* 0x000fe400000000ff */
[----:B------:R-:W-:Y:S02]  /*d1c0*/  ISETP.GE.AND.EX P5, PT, R15, RZ, PT, P5 ;  /* 0x000000ff0f00720c */ /* 0x000fe40003fa6350 */
[----:B------:R-:W-:-:S02]  /*d1d0*/  PRMT R48, R31, 0x8880, RZ ;  /* 0x000088801f307816 */ /* 0x000fc400000000ff */
[----:B------:R-:W-:Y:S02]  /*d1e0*/  PRMT R47, R4, 0x9991, RZ ;  /* 0x00009991042f7816 */ /* 0x000fe400000000ff */
[----:B------:R-:W-:Y:S02]  /*d1f0*/  SEL R40, R40, R7, !P0 ;  /* 0x0000000728287207 */ /* 0x000fe40004000000 */
[----:B------:R-:W-:Y:S02]  /*d200*/  SEL R7, RZ, 0xffffffff, P5 ;  /* 0xffffffffff077807 */ /* 0x000fe40002800000 */
[----:B------:R-:W-:Y:S02]  /*d210*/  ISETP.GE.AND P5, PT, R48, R47, PT ;  /* 0x0000002f3000720c */ /* 0x000fe40003fa6270 */
[----:B------:R-:W-:Y:S02]  /*d220*/  LOP3.LUT R9, R9, 0x1, RZ, 0xc0, !PT ;  /* 0x0000000109097812 */ /* 0x000fe400078ec0ff */
[----:B------:R-:W-:-:S02]  /*d230*/  @P6 SEL R7, RZ, 0xffffffff, P5 ;  /* 0xffffffffff076807 */ /* 0x000fc40002800000 */
[----:B------:R-:W-:Y:S02]  /*d240*/  LOP3.LUT R5, R5, 0x1, RZ, 0xc0, !PT ;  /* 0x0000000105057812 */ /* 0x000fe400078ec0ff */
[----:B------:R-:W-:Y:S02]  /*d250*/  ISETP.NE.U32.AND P5, PT, R9, 0x1, PT ;  /* 0x000000010900780c */ /* 0x000fe40003fa5070 */
[----:B------:R-:W-:Y:S02]  /*d260*/  PRMT R47, R8, 0x7771, RZ ;  /* 0x00007771082f7816 */ /* 0x000fe400000000ff */
[----:B------:R-:W-:Y:S02]  /*d270*/  SEL R3, R3, RZ, !P3 ;  /* 0x000000ff03037207 */ /* 0x000fe40005800000 */
[----:B------:R-:W-:Y:S02]  /*d280*/  LOP3.LUT R46, R46, 0x1, RZ, 0xc0, !PT ;  /* 0x000000012e2e7812 */ /* 0x000fe400078ec0ff */
[----:B------:R-:W-:-:S02]  /*d290*/  LOP3.LUT R7, R7, 0x1, RZ, 0xc0, !PT ;  /* 0x0000000107077812 */ /* 0x000fc400078ec0ff */
[----:B------:R-:W-:Y:S02]  /*d2a0*/  ISETP.NE.U32.AND P3, PT, R5, 0x1, PT ;  /* 0x000000010500780c */ /* 0x000fe40003f65070 */
[----:B------:R-:W-:Y:S02]  /*d2b0*/  LOP3.LUT R44, R44, 0x1, RZ, 0xc0, !PT ;  /* 0x000000012c2c7812 */ /* 0x000fe400078ec0ff */
[----:B------:R-:W-:Y:S02]  /*d2c0*/  PRMT R5, R4, 0x7770, RZ ;  /* 0x0000777004057816 */ /* 0x000fe400000000ff */
[----:B------:R-:W-:Y:S02]  /*d2d0*/  SEL R47, R24, R47, !P5 ;  /* 0x0000002f182f7207 */ /* 0x000fe40006800000 */
[----:B------:R-:W-:Y:S02]  /*d2e0*/  SEL R0, R0, RZ, !P2 ;  /* 0x000000ff00007207 */ /* 0x000fe40005000000 */
[----:B------:R-:W-:-:S02]  /*d2f0*/  ISETP.NE.U32.AND P4, PT, R46, 0x1, PT ;  /* 0x000000012e00780c */ /* 0x000fc40003f85070 */
[----:B------:R-:W-:Y:S02]  /*d300*/  ISETP.NE.U32.AND P2, PT, R7, 0x1, PT ;  /* 0x000000010700780c */ /* 0x000fe40003f45070 */
[----:B------:R-:W-:Y:S02]  /*d310*/  PRMT R24, R4, 0x7771, RZ ;  /* 0x0000777104187816 */ /* 0x000fe400000000ff */
[----:B------:R-:W-:Y:S02]  /*d320*/  PRMT R46, R6, 0x7771, RZ ;  /* 0x00007771062e7816 */ /* 0x000fe400000000ff */
[----:B------:R-:W-:Y:S02]  /*d330*/  ISETP.NE.U32.AND P6, PT, R44, 0x1, PT ;  /* 0x000000012c00780c */ /* 0x000fe40003fc5070 */
[----:B------:R-:W-:Y:S02]  /*d340*/  PRMT R9, R8, 0x7770, RZ ;  /* 0x0000777008097816 */ /* 0x000fe400000000ff */
[----:B------:R-:W-:-:S02]  /*d350*/  SEL R5, R32, R5, !P3 ;  /* 0x0000000520057207 */ /* 0x000fc40005800000 */
[----:B------:R-:W-:Y:S02]  /*d360*/  SEL R31, R31, R24, !P2 ;  /* 0x000000181f1f7207 */ /* 0x000fe40005000000 */
[----:B------:R-:W-:Y:S02]  /*d370*/  SEL R25, R25, R46, !P4 ;  /* 0x0000002e19197207 */ /* 0x000fe40006000000 */
[-C--:B------:R-:W-:Y:S02]  /*d380*/  SEL R13, R13, R41.reuse, !P0 ;  /* 0x000000290d0d7207 */ /* 0x080fe40004000000 */
[----:B------:R-:W-:Y:S02]  /*d390*/  SEL R12, R12, R41, !P4 ;  /* 0x000000290c0c7207 */ /* 0x000fe40006000000 */
[----:B------:R-:W-:Y:S02]  /*d3a0*/  SEL R28, R28, R9, !P6 ;  /* 0x000000091c1c7207 */ /* 0x000fe40007000000 */
[----:B------:R-:W-:-:S02]  /*d3b0*/  SEL R11, R11, R39, !P6 ;  /* 0x000000270b0b7207 */ /* 0x000fc40007000000 */
[----:B------:R-:W-:Y:S02]  /*d3c0*/  SEL R10, R10, R39, !P5 ;  /* 0x000000270a0a7207 */ /* 0x000fe40006800000 */
[-C--:B------:R-:W-:Y:S02]  /*d3d0*/  SEL R34, R34, R45.reuse, !P3 ;  /* 0x0000002d22227207 */ /* 0x080fe40005800000 */
[----:B------:R-:W-:Y:S02]  /*d3e0*/  SEL R37, R37, R45, !P2 ;  /* 0x0000002d25257207 */ /* 0x000fe40005000000 */
[----:B------:R-:W-:Y:S02]  /*d3f0*/  SEL R30, R30, RZ, !P0 ;  /* 0x000000ff1e1e7207 */ /* 0x000fe40004000000 */
[----:B------:R-:W-:Y:S02]  /*d400*/  SEL R27, R27, RZ, !P4 ;  /* 0x000000ff1b1b7207 */ /* 0x000fe40006000000 */
[----:B------:R-:W-:-:S02]  /*d410*/  SEL R26, R26, RZ, !P6 ;  /* 0x000000ff1a1a7207 */ /* 0x000fc40007000000 */
[----:B------:R-:W-:Y:S02]  /*d420*/  SEL R21, R21, RZ, !P5 ;  /* 0x000000ff15157207 */ /* 0x000fe40006800000 */
[----:B------:R-:W-:Y:S02]  /*d430*/  PRMT R24, R47, 0x7610, R24 ;  /* 0x000076102f187816 */ /* 0x000fe40000000018 */
[----:B------:R-:W-:Y:S02]  /*d440*/  SEL R33, R33, RZ, !P3 ;  /* 0x000000ff21217207 */ /* 0x000fe40005800000 */
[----:B------:R-:W-:Y:S02]  /*d450*/  SEL R15, R15, RZ, !P2 ;  /* 0x000000ff0f0f7207 */ /* 0x000fe40005000000 */
[----:B------:R-:W-:Y:S01]  /*d460*/  PRMT R32, R5, 0x7610, R32 ;  /* 0x0000761005207816 */ /* 0x000fe20000000020 */
[----:B------:R-:W-:Y:S06]  /*d470*/  @!P1 BRA `(.L_x_3823) ;  /* 0xfffffff400849947 */ /* 0x000fec000383ffff */
[----:B------:R-:W-:Y:S05]  /*d480*/  BSYNC B1 ;  /* 0x0000000000017941 */ /* 0x000fea0003800000 */
.L_x_3822:
[C---:B------:R-:W-:Y:S02]  /*d490*/  PRMT R46, R43.reuse, 0x8880, RZ ;  /* 0x000088802b2e7816 */ /* 0x040fe400000000ff */
[----:B------:R-:W-:Y:S02]  /*d4a0*/  PRMT R9, R43, 0x9991, RZ ;  /* 0x000099912b097816 */ /* 0x000fe400000000ff */
[C---:B------:R-:W-:Y:S02]  /*d4b0*/  PRMT R45, R8.reuse, 0x8880, RZ ;  /* 0x00008880082d7816 */ /* 0x040fe400000000ff */
[----:B------:R-:W-:Y:S02]  /*d4c0*/  PRMT R39, R8, 0x9991, RZ ;  /* 0x0000999108277816 */ /* 0x000fe400000000ff */
[C---:B------:R-:W-:Y:S02]  /*d4d0*/  PRMT R43, R6.reuse, 0x8880, RZ ;  /* 0x00008880062b7816 */ /* 0x040fe400000000ff */
        /* <DEDUP_REMOVED lines=11> */
.L_x_3821:
[----:B------:R-:W-:Y:S05]  /*d590*/  BSYNC B0 ;  /* 0x0000000000007941 */ /* 0x000fea0003800000 */
.L_x_3820:
[----:B------:R-:W-:Y:S01]  /*d5a0*/  ISETP.GE.U32.AND P0, PT, R35, R36, PT ;  /* 0x000000242300720c */ /* 0x000fe20003f06070 */
[----:B------:R-:W-:-:S12]  /*d5b0*/  BSSY B0, `(.L_x_3824) ;  /* 0x0000028000007945 */ /* 0x000fd80003800000 */
[----:B------:R-:W-:Y:S05]  /*d5c0*/  @P0 BRA `(.L_x_3825) ;  /* 0x0000000000980947 */ /* 0x000fea0003800000 */
[----:B------:R-:W-:-:S05]  /*d5d0*/  IMAD R4, R35, R42, RZ ;  /* 0x0000002a23047224 */ /* 0x000fca00078e02ff */
        /* <DEDUP_REMOVED lines=19> */
[----:B------:R-:W-:-:S05]  /*d710*/  IMAD.IADD R5, R7, 0x1, R38 ;  /* 0x0000000107057824 */ /* 0x000fca00078e0226 */
[----:B------:R-:W-:-:S13]  /*d720*/  ISETP.GE.U32.AND P1, PT, R5, R36, PT ;  /* 0x000000240500720c */ /* 0x000fda0003f26070 */
[-C--:B------:R-:W-:Y:S02]  /*d730*/  @!P1 IMAD R4, R5, R42.reuse, RZ ;  /* 0x0000002a05049224 */ /* 0x080fe400078e02ff */
[----:B------:R-:W-:-:S03]  /*d740*/  IMAD R42, R7, R42, RZ ;  /* 0x0000002a072a7224 */ /* 0x000fc600078e02ff */
[----:B------:R-:W-:Y:S02]  /*d750*/  @!P1 LOP3.LUT R5, R4, 0xfffffffe, RZ, 0xc0, !PT ;  /* 0xfffffffe04059812 */ /* 0x000fe400078ec0ff */
[----:B------:R-:W-:Y:S02]  /*d760*/  LOP3.LUT R7, R42, 0xfffffffe, RZ, 0xc0, !PT ;  /* 0xfffffffe2a077812 */ /* 0x000fe400078ec0ff */
[-C--:B------:R-:W-:Y:S02]  /*d770*/  @!P1 IADD3 R4, P3, R5, R16.reuse, RZ ;  /* 0x0000001005049210 */ /* 0x080fe40007f7e0ff */
[----:B------:R-:W-:-:S03]  /*d780*/  IADD3 R6, P2, R7, R16, RZ ;  /* 0x0000001007067210 */ /* 0x000fc60007f5e0ff */
[--C-:B------:R-:W-:Y:S02]  /*d790*/  @!P1 IMAD.X R5, RZ, RZ, R19.reuse, P3 ;  /* 0x000000ffff059224 */ /* 0x100fe400018e0613 */
[----:B------:R-:W-:-:S03]  /*d7a0*/  IMAD.X R7, RZ, RZ, R19, P2 ;  /* 0x000000ffff077224 */ /* 0x000fc600010e0613 */
[----:B------:R-:W2:Y:S04]  /*d7b0*/  @!P1 LDG.E.U16 R4, desc[UR60][R4.64] ;  /* 0x0000003c04049981 */ /* 0x000ea8000c1e1500 */
[----:B------:R-:W3:Y:S01]  /*d7c0*/  LDG.E.U16 R6, desc[UR60][R6.64] ;  /* 0x0000003c06067981 */ /* 0x000ee2000c1e1500 */
[C---:B--2---:R-:W-:Y:S02]  /*d7d0*/  @!P1 PRMT R16, R4.reuse, 0x7770, RZ ;  /* 0x0000777004109816 */ /* 0x044fe400000000ff */
[----:B------:R-:W-:Y:S02]  /*d7e0*/  @!P1 PRMT R19, R4, 0x7771, RZ ;  /* 0x0000777104139816 */ /* 0x000fe400000000ff */
[C---:B---3--:R-:W-:Y:S02]  /*d7f0*/  PRMT R45, R6.reuse, 0x7770, RZ ;  /* 0x00007770062d7816 */ /* 0x048fe400000000ff */
[----:B------:R-:W-:-:S02]  /*d800*/  PRMT R39, R6, 0x7771, RZ ;  /* 0x0000777106277816 */ /* 0x000fc400000000ff */
[----:B------:R-:W-:Y:S02]  /*d810*/  @!P1 PRMT R41, R16, 0x7610, R41 ;  /* 0x0000761010299816 */ /* 0x000fe40000000029 */
[----:B------:R-:W-:-:S07]  /*d820*/  @!P1 PRMT R8, R19, 0x7610, R8 ;  /* 0x0000761013089816 */ /* 0x000fce0000000008 */
.L_x_3825:
[----:B------:R-:W-:Y:S05]  /*d830*/  BSYNC B0 ;  /* 0x0000000000007941 */ /* 0x000fea0003800000 */
.L_x_3824:
        /* <DEDUP_REMOVED lines=29> */
[-C--:B------:R-:W-:Y:S02]  /*da10*/  SEL R14, R14, R35.reuse, !P1 ;  /* 0x000000230e0e7207 */ /* 0x080fe40004800000 */
[----:B------:R-:W-:Y:S02]  /*da20*/  SEL R29, R29, R46, !P0 ;  /* 0x0000002e1d1d7207 */ /* 0x000fe40004000000 */
        /* <DEDUP_REMOVED lines=14> */
[----:B------:R-:W-:Y:S02]  /*db10*/  ISETP.GE.U32.AND P1, PT, R12, R5, PT ;  /* 0x000000050c00720c */ /* 0x000fe40003f26070 */
[----:B------:R-:W-:Y:S01]  /*db20*/  ISETP.GE.AND P4, PT, R7, R4, PT ;  /* 0x000000040700720c */ /* 0x000fe20003f86270 */
[----:B------:R-:W-:Y:S01]  /*db30*/  IMAD.IADD R7, R5, 0x1, R38 ;  /* 0x0000000105077824 */ /* 0x000fe200078e0226 */
[----:B------:R-:W-:-:S02]  /*db40*/  ISETP.GE.AND P5, PT, R9, R6, PT ;  /* 0x000000060900720c */ /* 0x000fc40003fa6270 */
[----:B------:R-:W-:Y:S02]  /*db50*/  ISETP.GE.U32.AND P0, PT, R13, R5, PT ;  /* 0x000000050d00720c */ /* 0x000fe40003f06070 */
[----:B------:R-:W-:Y:S02]  /*db60*/  ISETP.GE.AND.EX P1, PT, R27, RZ, PT, P1 ;  /* 0x000000ff1b00720c */ /* 0x000fe40003f26310 */
[----:B------:R-:W-:Y:S02]  /*db70*/  SEL R6, RZ, 0xffffffff, P5 ;  /* 0xffffffffff067807 */ /* 0x000fe40002800000 */
        /* <DEDUP_REMOVED lines=79> */
.L_x_3827:
[----:B------:R-:W-:Y:S05]  /*e070*/  BSYNC B0 ;  /* 0x0000000000007941 */ /* 0x000fea0003800000 */
.L_x_3826:
[----:B------:R-:W-:Y:S02]  /*e080*/  LOP3.LUT R6, R29, 0xff, RZ, 0xc0, !PT ;  /* 0x000000ff1d067812 */ /* 0x000fe400078ec0ff */
[----:B------:R-:W-:Y:S02]  /*e090*/  LOP3.LUT R7, R40, 0xff, RZ, 0xc0, !PT ;  /* 0x000000ff28077812 */ /* 0x000fe400078ec0ff */
[----:B------:R-:W-:Y:S02]  /*e0a0*/  LOP3.LUT R8, R20, 0xff, RZ, 0xc0, !PT ;  /* 0x000000ff14087812 */ /* 0x000fe400078ec0ff */
[----:B------:R-:W-:Y:S02]  /*e0b0*/  LOP3.LUT R9, R25, 0xff, RZ, 0xc0, !PT ;  /* 0x000000ff19097812 */ /* 0x000fe400078ec0ff */
[----:B------:R-:W-:Y:S02]  /*e0c0*/  PRMT R4, R40, 0x8880, RZ ;  /* 0x0000888028047816 */ /* 0x000fe400000000ff */
[----:B------:R-:W-:-:S02]  /*e0d0*/  PRMT R5, R29, 0x8880, RZ ;  /* 0x000088801d057816 */ /* 0x000fc400000000ff */
[----:B------:R-:W-:Y:S02]  /*e0e0*/  ISETP.NE.AND P4, PT, R6, R7, PT ;  /* 0x000000070600720c */ /* 0x000fe40003f85270 */
[----:B------:R-:W-:Y:S02]  /*e0f0*/  ISETP.NE.AND P2, PT, R8, R9, PT ;  /* 0x000000090800720c */ /* 0x000fe40003f45270 */
[----:B------:R-:W-:Y:S02]  /*e100*/  ISETP.GE.U32.AND P0, PT, R18, R13, PT ;  /* 0x0000000d1200720c */ /* 0x000fe40003f06070 */
[----:B------:R-:W-:Y:S02]  /*e110*/  ISETP.GE.AND P3, PT, R5, R4, PT ;  /* 0x000000040500720c */ /* 0x000fe40003f66270 */
[----:B------:R-:W-:Y:S02]  /*e120*/  ISETP.GE.U32.AND P1, PT, R14, R12, PT ;  /* 0x0000000c0e00720c */ /* 0x000fe40003f26070 */
[----:B------:R-:W-:-:S02]  /*e130*/  ISETP.GE.AND.EX P0, PT, R3, R30, PT, P0 ;  /* 0x0000001e0300720c */ /* 0x000fc40003f06300 */
[----:B------:R-:W-:Y:S02]  /*e140*/  PRMT R5, R25, 0x8880, RZ ;  /* 0x0000888019057816 */ /* 0x000fe400000000ff */
[----:B------:R-:W-:Y:S02]  /*e150*/  PRMT R6, R20, 0x8880, RZ ;  /* 0x0000888014067816 */ /* 0x000fe400000000ff */
[----:B------:R-:W-:Y:S02]  /*e160*/  ISETP.GE.AND.EX P1, PT, R0, R27, PT, P1 ;  /* 0x0000001b0000720c */ /* 0x000fe40003f26310 */
[----:B------:R-:W-:Y:S02]  /*e170*/  SEL R4, RZ, 0xffffffff, P0 ;  /* 0xffffffffff047807 */ /* 0x000fe40000000000 */
        /* <DEDUP_REMOVED lines=14> */
[----:B------:R-:W-:Y:S02]  /*e260*/  LOP3.LUT R3, R29, 0xff, RZ, 0xc0, !PT ;  /* 0x000000ff1d037812 */ /* 0x000fe400078ec0ff */
[----:B------:R-:W-:Y:S02]  /*e270*/  LOP3.LUT R4, R25, 0xff, RZ, 0xc0, !PT ;  /* 0x000000ff19047812 */ /* 0x000fe400078ec0ff */
[----:B------:R-:W-:Y:S02]  /*e280*/  SEL R7, R14, R12, !P1 ;  /* 0x0000000c0e077207 */ /* 0x000fe40004800000 */
[----:B------:R-:W-:Y:S02]  /*e290*/  ISETP.NE.AND P4, PT, R3, R6, PT ;  /* 0x000000060300720c */ /* 0x000fe40003f85270 */
[----:B------:R-:W-:Y:S02]  /*e2a0*/  ISETP.NE.AND P2, PT, R4, R13, PT ;  /* 0x0000000d0400720c */ /* 0x000fe40003f45270 */
[----:B------:R-:W-:-:S02]  /*e2b0*/  ISETP.GE.U32.AND P0, PT, R18, R11, PT ;  /* 0x0000000b1200720c */ /* 0x000fc40003f06070 */
[----:B------:R-:W-:Y:S02]  /*e2c0*/  SEL R8, R0, R27, !P1 ;  /* 0x0000001b00087207 */ /* 0x000fe40004800000 */
        /* <DEDUP_REMOVED lines=20> */
[----:B------:R-:W-:Y:S02]  /*e410*/  LOP3.LUT R5, R32, 0xff, RZ, 0xc0, !PT ;  /* 0x000000ff20057812 */ /* 0x000fe400078ec0ff */
[----:B------:R-:W-:Y:S02]  /*e420*/  LOP3.LUT R10, R31, 0xff, RZ, 0xc0, !PT ;  /* 0x000000ff1f0a7812 */ /* 0x000fe400078ec0ff */
[----:B------:R-:W-:-:S02]  /*e430*/  LOP3.LUT R0, R29, 0xff, RZ, 0xc0, !PT ;  /* 0x000000ff1d007812 */ /* 0x000fc400078ec0ff */
[----:B------:R-:W-:Y:S02]  /*e440*/  LOP3.LUT R3, R24, 0xff, RZ, 0xc0, !PT ;  /* 0x000000ff18037812 */ /* 0x000fe400078ec0ff */
[----:B------:R-:W-:Y:S02]  /*e450*/  SEL R8, R8, R21, !P1 ;  /* 0x0000001508087207 */ /* 0x000fe40004800000 */
        /* <DEDUP_REMOVED lines=29> */
.L_x_3802:
[----:B------:R-:W0:Y:S01]  /*e630*/  LDC R28, c[0x0][0x234] ;  /* 0x00008d00ff1c7b82 */ /* 0x000e220000000800 */
[----:B------:R-:W-:Y:S01]  /*e640*/  ULDC.U8 UR4, c[0x0][0x218] ;  /* 0x0000860000047ab9 */ /* 0x000fe20000000000 */
[----:B------:R-:W-:Y:S01]  /*e650*/  BSSY B0, `(.L_x_3828) ;  /* 0x00000db000007945 */ /* 0x000fe20003800000 */
[----:B------:R-:W-:Y:S02]  /*e660*/  IMAD.U32 R11, RZ, RZ, UR4 ;  /* 0x00000004ff0b7e24 */ /* 0x000fe4000f8e00ff */
[----:B------:R-:W-:Y:S02]  /*e670*/  IMAD.U32 R12, RZ, RZ, UR4 ;  /* 0x00000004ff0c7e24 */ /* 0x000fe4000f8e00ff */
[----:B------:R-:W-:Y:S01]  /*e680*/  IMAD.U32 R30, RZ, RZ, UR4 ;  /* 0x00000004ff1e7e24 */ /* 0x000fe2000f8e00ff */
[----:B------:R-:W1:Y:S01]  /*e690*/  LDC R15, c[0x0][0x220] ;  /* 0x00008800ff0f7b82 */ /* 0x000e620000000800 */
[----:B------:R-:W-:Y:S02]  /*e6a0*/  IMAD.U32 R35, RZ, RZ, UR4 ;  /* 0x00000004ff237e24 */ /* 0x000fe4000f8e00ff */
[----:B------:R-:W-:-:S02]  /*e6b0*/  IMAD.U32 R38, RZ, RZ, UR4 ;  /* 0x00000004ff267e24 */ /* 0x000fc4000f8e00ff */
[----:B------:R-:W-:Y:S02]  /*e6c0*/  IMAD.U32 R34, RZ, RZ, UR4 ;  /* 0x00000004ff227e24 */ /* 0x000fe4000f8e00ff */
[----:B------:R-:W-:Y:S01]  /*e6d0*/  IMAD.U32 R31, RZ, RZ, UR4 ;  /* 0x00000004ff1f7e24 */ /* 0x000fe2000f8e00ff */
[----:B------:R-:W2:Y:S01]  /*e6e0*/  LDC R10, c[0x0][0x224] ;  /* 0x00008900ff0a7b82 */ /* 0x000ea20000000800 */
[----:B------:R-:W-:Y:S02]  /*e6f0*/  IMAD.U32 R27, RZ, RZ, UR4 ;  /* 0x00000004ff1b7e24 */ /* 0x000fe4000f8e00ff */
        /* <DEDUP_REMOVED lines=8> */
[----:B------:R-:W-:Y:S02]  /*e780*/  IMAD.MOV.U32 R26, RZ, RZ, R15 ;  /* 0x000000ffff1a7224 */ /* 0x000fe400078e000f */
[--C-:B--2---:R-:W-:Y:S02]  /*e790*/  IMAD.MOV.U32 R3, RZ, RZ, R10.reuse ;  /* 0x000000ffff037224 */ /* 0x104fe400078e000a */
        /* <DEDUP_REMOVED lines=27> */
.L_x_3831:
[----:B------:R-:W-:-:S04]  /*e950*/  LOP3.LUT R5, R25, 0xfffffffe, RZ, 0xc0, !PT ;  /* 0xfffffffe19057812 */ /* 0x000fc800078ec0ff */
[----:B------:R-:W-:-:S05]  /*e960*/  IADD3 R4, P0, R5, R16, RZ ;  /* 0x0000001005047210 */ /* 0x000fca0007f1e0ff */
[----:B------:R-:W-:-:S05]  /*e970*/  IMAD.X R5, RZ, RZ, R19, P0 ;  /* 0x000000ffff057224 */ /* 0x000fca00000e0613 */
[----:B------:R0:W2:Y:S01]  /*e980*/  LDG.E.U16 R40, desc[UR60][R4.64] ;  /* 0x0000003c04287981 */ /* 0x0000a2000c1e1500 */
[----:B------:R-:W-:-:S05]  /*e990*/  IMAD.IADD R41, R25, 0x1, R28 ;  /* 0x0000000119297824 */ /* 0x000fca00078e021c */
[----:B------:R-:W-:-:S04]  /*e9a0*/  LOP3.LUT R7, R41, 0xfffffffe, RZ, 0xc0, !PT ;  /* 0xfffffffe29077812 */ /* 0x000fc800078ec0ff */
[----:B------:R-:W-:-:S05]  /*e9b0*/  IADD3 R6, P0, R7, R16, RZ ;  /* 0x0000001007067210 */ /* 0x000fca0007f1e0ff */
[----:B------:R-:W-:Y:S02]  /*e9c0*/  IMAD.X R7, RZ, RZ, R19, P0 ;  /* 0x000000ffff077224 */ /* 0x000fe400000e0613 */
[----:B------:R-:W-:-:S03]  /*e9d0*/  IMAD.IADD R43, R41, 0x1, R28 ;  /* 0x00000001292b7824 */ /* 0x000fc600078e021c */
[----:B------:R1:W3:Y:S02]  /*e9e0*/  LDG.E.U16 R6, desc[UR60][R6.64] ;  /* 0x0000003c06067981 */ /* 0x0002e4000c1e1500 */
[----:B------:R-:W-:-:S04]  /*e9f0*/  LOP3.LUT R9, R43, 0xfffffffe, RZ, 0xc0, !PT ;  /* 0xfffffffe2b097812 */ /* 0x000fc800078ec0ff */
[----:B------:R-:W-:Y:S01]  /*ea00*/  IADD3 R8, P0, R9, R16, RZ ;  /* 0x0000001009087210 */ /* 0x000fe20007f1e0ff */
[----:B------:R-:W-:-:S04]  /*ea10*/  IMAD.IADD R45, R43, 0x1, R28 ;  /* 0x000000012b2d7824 */ /* 0x000fc800078e021c */
[----:B------:R-:W-:Y:S01]  /*ea20*/  IMAD.X R9, RZ, RZ, R19, P0 ;  /* 0x000000ffff097224 */ /* 0x000fe200000e0613 */
[----:B0-----:R-:W-:-:S04]  /*ea30*/  LOP3.LUT R5, R45, 0xfffffffe, RZ, 0xc0, !PT ;  /* 0xfffffffe2d057812 */ /* 0x001fc800078ec0ff */
        /* <DEDUP_REMOVED lines=13> */
[----:B------:R-:W-:Y:S02]  /*eb10*/  PRMT R49, R12, 0x8880, RZ ;  /* 0x000088800c317816 */ /* 0x000fe400000000ff */
[C---:B--2---:R-:W-:Y:S02]  /*eb20*/  PRMT R47, R40.reuse, 0x7771, RZ ;  /* 0x00007771282f7816 */ /* 0x044fe400000000ff */
[----:B------:R-:W-:-:S02]  /*eb30*/  LOP3.LUT R44, R40, 0xff, RZ, 0xc0, !PT ;  /* 0x000000ff282c7812 */ /* 0x000fc400078ec0ff */
[----:B------:R-:W-:Y:S02]  /*eb40*/  ISETP.NE.AND P2, PT, R42, R47, PT ;  /* 0x0000002f2a00720c */ /* 0x000fe40003f45270 */
[----:B------:R-:W-:Y:S02]  /*eb50*/  ISETP.NE.AND P3, PT, R7, R44, PT ;  /* 0x0000002c0700720c */ /* 0x000fe40003f65270 */
[----:B------:R-:W-:Y:S02]  /*eb60*/  PRMT R42, R27, 0x8880, RZ ;  /* 0x000088801b2a7816 */ /* 0x000fe400000000ff */
[----:B------:R-:W-:Y:S02]  /*eb70*/  PRMT R44, R31, 0x8880, RZ ;  /* 0x000088801f2c7816 */ /* 0x000fe400000000ff */
[C---:B0-----:R-:W-:Y:S02]  /*eb80*/  PRMT R5, R40.reuse, 0x8880, RZ ;  /* 0x0000888028057816 */ /* 0x041fe400000000ff */
[----:B------:R-:W-:-:S02]  /*eb90*/  PRMT R7, R40, 0x9991, RZ ;  /* 0x0000999128077816 */ /* 0x000fc400000000ff */
[----:B------:R-:W-:Y:S02]  /*eba0*/  ISETP.GE.AND P4, PT, R42, R5, PT ;  /* 0x000000052a00720c */ /* 0x000fe40003f86270 */
[----:B------:R-:W-:Y:S02]  /*ebb0*/  ISETP.GE.AND P5, PT, R44, R7, PT ;  /* 0x000000072c00720c */ /* 0x000fe40003fa6270 */
[----:B------:R-:W-:Y:S02]  /*ebc0*/  SEL R5, RZ, 0xffffffff, P0 ;  /* 0xffffffffff057807 */ /* 0x000fe40000000000 */
[----:B------:R-:W-:Y:S02]  /*ebd0*/  SEL R7, RZ, 0xffffffff, P1 ;  /* 0xffffffffff077807 */ /* 0x000fe40000800000 */
[----:B------:R-:W-:Y:S02]  /*ebe0*/  @P3 SEL R5, RZ, 0xffffffff, P4 ;  /* 0xffffffffff053807 */ /* 0x000fe40002000000 */
[----:B------:R-:W-:-:S02]  /*ebf0*/  @P2 SEL R7, RZ, 0xffffffff, P5 ;  /* 0xffffffffff072807 */ /* 0x000fc40002800000 */
[----:B------:R-:W-:Y:S02]  /*ec00*/  LOP3.LUT R5, R5, 0x1, RZ, 0xc0, !PT ;  /* 0x0000000105057812 */ /* 0x000fe400078ec0ff */
[----:B------:R-:W-:Y:S02]  /*ec10*/  LOP3.LUT R7, R7, 0x1, RZ, 0xc0, !PT ;  /* 0x0000000107077812 */ /* 0x000fe400078ec0ff */
[----:B------:R-:W-:Y:S02]  /*ec20*/  ISETP.NE.U32.AND P3, PT, R5, 0x1, PT ;  /* 0x000000010500780c */ /* 0x000fe40003f65070 */
[----:B------:R-:W-:Y:S02]  /*ec30*/  ISETP.NE.U32.AND P2, PT, R7, 0x1, PT ;  /* 0x000000010700780c */ /* 0x000fe40003f45070 */
[----:B------:R-:W-:Y:S02]  /*ec40*/  PRMT R42, R40, 0x7770, RZ ;  /* 0x00007770282a7816 */ /* 0x000fe400000000ff */
[----:B------:R-:W-:-:S02]  /*ec50*/  SEL R26, R26, R25, !P3 ;  /* 0x000000191a1a7207 */ /* 0x000fc40005800000 */
[----:B------:R-:W-:Y:S01]  /*ec60*/  SEL R24, R24, R25, !P2 ;  /* 0x0000001918187207 */ /* 0x000fe20005000000 */
[----:B------:R-:W-:Y:S01]  /*ec70*/  IMAD.IADD R25, R45, 0x1, R28 ;  /* 0x000000012d197824 */ /* 0x000fe200078e021c */
[----:B------:R-:W-:Y:S02]  /*ec80*/  SEL R27, R27, R42, !P3 ;  /* 0x0000002a1b1b7207 */ /* 0x000fe40005800000 */
[----:B------:R-:W-:Y:S01]  /*ec90*/  LOP3.LUT R5, R34, 0xff, RZ, 0xc0, !PT ;  /* 0x000000ff22057812 */ /* 0x000fe200078ec0ff */
[----:B------:R-:W-:Y:S01]  /*eca0*/  IMAD R7, R28, 0x3, R25 ;  /* 0x000000031c077824 */ /* 0x000fe200078e0219 */
[----:B---3--:R-:W-:Y:S02]  /*ecb0*/  LOP3.LUT R42, R6, 0xff, RZ, 0xc0, !PT ;  /* 0x000000ff062a7812 */ /* 0x008fe400078ec0ff */
[----:B------:R-:W-:Y:S02]  /*ecc0*/  PRMT R44, R40, 0x7771, RZ ;  /* 0x00007771282c7816 */ /* 0x000fe400000000ff */
[----:B------:R-:W-:-:S02]  /*ecd0*/  ISETP.NE.AND P0, PT, R5, R42, PT ;  /* 0x0000002a0500720c */ /* 0x000fc40003f05270 */
[----:B------:R-:W-:Y:S02]  /*ece0*/  SEL R31, R31, R44, !P2 ;  /* 0x0000002c1f1f7207 */ /* 0x000fe40005000000 */
[----:B------:R-:W-:Y:S02]  /*ecf0*/  PRMT R44, R34, 0x8880, RZ ;  /* 0x00008880222c7816 */ /* 0x000fe400000000ff */
[C---:B------:R-:W-:Y:S02]  /*ed00*/  PRMT R9, R6.reuse, 0x8880, RZ ;  /* 0x0000888006097816 */ /* 0x040fe400000000ff */
[----:B------:R-:W-:Y:S02]  /*ed10*/  ISETP.GE.U32.AND P1, PT, R7, R36, PT ;  /* 0x000000240700720c */ /* 0x000fe40003f26070 */
[----:B------:R-:W-:Y:S02]  /*ed20*/  PRMT R42, R6, 0x7771, RZ ;  /* 0x00007771062a7816 */ /* 0x000fe400000000ff */
[----:B------:R-:W-:-:S02]  /*ed30*/  LOP3.LUT R5, R38, 0xff, RZ, 0xc0, !PT ;  /* 0x000000ff26057812 */ /* 0x000fc400078ec0ff */
[----:B------:R-:W-:Y:S02]  /*ed40*/  PRMT R7, R38, 0x8880, RZ ;  /* 0x0000888026077816 */ /* 0x000fe400000000ff */
[----:B------:R-:W-:Y:S02]  /*ed50*/  ISETP.GE.AND P5, PT, R44, R9, PT ;  /* 0x000000092c00720c */ /* 0x000fe40003fa6270 */
[----:B------:R-:W-:Y:S01]  /*ed60*/  ISETP.NE.AND P4, PT, R5, R42, PT ;  /* 0x0000002a0500720c */ /* 0x000fe20003f85270 */
[----:B------:R-:W-:Y:S01]  /*ed70*/  IMAD.MOV.U32 R42, RZ, RZ, R7 ;  /* 0x000000ffff2a7224 */ /* 0x000fe200078e0007 */
[----:B------:R-:W-:Y:S02]  /*ed80*/  SEL R7, RZ, 0xffffffff, P6 ;  /* 0xffffffffff077807 */ /* 0x000fe40003000000 */
[----:B------:R-:W-:Y:S02]  /*ed90*/  @P0 SEL R7, RZ, 0xffffffff, P5 ;  /* 0xffffffffff070807 */ /* 0x000fe40002800000 */
[----:B------:R-:W-:-:S02]  /*eda0*/  ISETP.GE.U32.AND P5, PT, R20, R41, PT ;  /* 0x000000291400720c */ /* 0x000fc40003fa6070 */
[----:B------:R-:W-:Y:S02]  /*edb0*/  LOP3.LUT R5, R35, 0xff, RZ, 0xc0, !PT ;  /* 0x000000ff23057812 */ /* 0x000fe400078ec0ff */
[----:B----4-:R-:W-:Y:S02]  /*edc0*/  LOP3.LUT R44, R8, 0xff, RZ, 0xc0, !PT ;  /* 0x000000ff082c7812 */ /* 0x010fe400078ec0ff */
[----:B------:R-:W-:Y:S02]  /*edd0*/  ISETP.GE.AND.EX P5, PT, R32, RZ, PT, P5 ;  /* 0x000000ff2000720c */ /* 0x000fe40003fa6350 */
[----:B------:R-:W-:Y:S02]  /*ede0*/  PRMT R9, R6, 0x9991, RZ ;  /* 0x0000999106097816 */ /* 0x000fe400000000ff */
[----:B------:R-:W-:Y:S02]  /*edf0*/  ISETP.NE.AND P0, PT, R5, R44, PT ;  /* 0x0000002c0500720c */ /* 0x000fe40003f05270 */
[----:B------:R-:W-:-:S02]  /*ee00*/  SEL R44, RZ, 0xffffffff, P5 ;  /* 0xffffffffff2c7807 */ /* 0x000fc40002800000 */
[----:B------:R-:W-:Y:S02]  /*ee10*/  ISETP.GE.AND P6, PT, R42, R9, PT ;  /* 0x000000092a00720c */ /* 0x000fe40003fc6270 */
[----:B------:R-:W-:Y:S02]  /*ee20*/  ISETP.GE.U32.AND P5, PT, R18, R43, PT ;  /* 0x0000002b1200720c */ /* 0x000fe40003fa6070 */
[----:B------:R-:W-:Y:S02]  /*ee30*/  PRMT R42, R35, 0x8880, RZ ;  /* 0x00008880232a7816 */ /* 0x000fe400000000ff */
[----:B------:R-:W-:Y:S02]  /*ee40*/  PRMT R9, R8, 0x8880, RZ ;  /* 0x0000888008097816 */ /* 0x000fe400000000ff */
[----:B------:R-:W-:Y:S02]  /*ee50*/  LOP3.LUT R5, R30, 0xff, RZ, 0xc0, !PT ;  /* 0x000000ff1e057812 */ /* 0x000fe400078ec0ff */
[----:B------:R-:W-:-:S02]  /*ee60*/  PRMT R46, R8, 0x7771, RZ ;  /* 0x00007771082e7816 */ /* 0x000fc400000000ff */
[----:B------:R-:W-:Y:S02]  /*ee70*/  @P4 SEL R44, RZ, 0xffffffff, P6 ;  /* 0xffffffffff2c4807 */ /* 0x000fe40003000000 */
[----:B------:R-:W-:Y:S02]  /*ee80*/  ISETP.GE.AND.EX P5, PT, R33, RZ, PT, P5 ;  /* 0x000000ff2100720c */ /* 0x000fe40003fa6350 */
[----:B------:R-:W-:Y:S02]  /*ee90*/  ISETP.GE.AND P6, PT, R42, R9, PT ;  /* 0x000000092a00720c */ /* 0x000fe40003fc6270 */
[----:B------:R-:W-:Y:S02]  /*eea0*/  ISETP.NE.AND P4, PT, R5, R46, PT ;  /* 0x0000002e0500720c */ /* 0x000fe40003f85270 */
[----:B------:R-:W-:Y:S02]  /*eeb0*/  LOP3.LUT R5, R11, 0xff, RZ, 0xc0, !PT ;  /* 0x000000ff0b057812 */ /* 0x000fe400078ec0ff */
[----:B-----5:R-:W-:-:S02]  /*eec0*/  LOP3.LUT R42, R4, 0xff, RZ, 0xc0, !PT ;  /* 0x000000ff042a7812 */ /* 0x020fc400078ec0ff */
[----:B------:R-:W-:Y:S02]  /*eed0*/  SEL R9, RZ, 0xffffffff, P5 ;  /* 0xffffffffff097807 */ /* 0x000fe40002800000 */
[----:B------:R-:W-:Y:S02]  /*eee0*/  @P0 SEL R9, RZ, 0xffffffff, P6 ;  /* 0xffffffffff090807 */ /* 0x000fe40003000000 */
[----:B------:R-:W-:Y:S02]  /*eef0*/  ISETP.GE.U32.AND P0, PT, R15, R43, PT ;  /* 0x0000002b0f00720c */ /* 0x000fe40003f06070 */
[----:B------:R-:W-:Y:S02]  /*ef00*/  ISETP.NE.AND P5, PT, R5, R42, PT ;  /* 0x0000002a0500720c */ /* 0x000fe40003fa5270 */
[----:B------:R-:W-:Y:S02]  /*ef10*/  ISETP.GE.U32.AND P6, PT, R0, R45, PT ;  /* 0x0000002d0000720c */ /* 0x000fe40003fc6070 */
[----:B------:R-:W-:-:S02]  /*ef20*/  ISETP.GE.AND.EX P0, PT, R29, RZ, PT, P0 ;  /* 0x000000ff1d00720c */ /* 0x000fc40003f06300 */
[----:B------:R-:W-:Y:S02]  /*ef30*/  PRMT R46, R30, 0x8880, RZ ;  /* 0x000088801e2e7816 */ /* 0x000fe400000000ff */
[----:B------:R-:W-:Y:S02]  /*ef40*/  PRMT R5, R8, 0x9991, RZ ;  /* 0x0000999108057816 */ /* 0x000fe400000000ff */
[----:B------:R-:W-:Y:S02]  /*ef50*/  ISETP.GE.AND.EX P6, PT, R3, RZ, PT, P6 ;  /* 0x000000ff0300720c */ /* 0x000fe40003fc6360 */
[----:B------:R-:W-:Y:S02]  /*ef60*/  PRMT R47, R4, 0x8880, RZ ;  /* 0x00008880042f7816 */ /* 0x000fe400000000ff */
[----:B------:R-:W-:Y:S02]  /*ef70*/  SEL R42, RZ, 0xffffffff, P0 ;  /* 0xffffffffff2a7807 */ /* 0x000fe40000000000 */
[----:B------:R-:W-:-:S02]  /*ef80*/  ISETP.GE.AND P0, PT, R46, R5, PT ;  /* 0x000000052e00720c */ /* 0x000fc40003f06270 */
[----:B------:R-:W-:Y:S02]  /*ef90*/  SEL R5, RZ, 0xffffffff, P6 ;  /* 0xffffffffff057807 */ /* 0x000fe40003000000 */
[----:B------:R-:W-:Y:S02]  /*efa0*/  ISETP.GE.AND P6, PT, R48, R47, PT ;  /* 0x0000002f3000720c */ /* 0x000fe40003fc6270 */
[----:B------:R-:W-:Y:S02]  /*efb0*/  PRMT R47, R4, 0x7771, RZ ;  /* 0x00007771042f7816 */ /* 0x000fe400000000ff */
[----:B------:R-:W-:Y:S02]  /*efc0*/  LOP3.LUT R46, R12, 0xff, RZ, 0xc0, !PT ;  /* 0x000000ff0c2e7812 */ /* 0x000fe400078ec0ff */
[----:B------:R-:W-:Y:S02]  /*efd0*/  LOP3.LUT R7, R7, 0x1, RZ, 0xc0, !PT ;  /* 0x0000000107077812 */ /* 0x000fe400078ec0ff */
[----:B------:R-:W-:-:S02]  /*efe0*/  @P5 SEL R5, RZ, 0xffffffff, P6 ;  /* 0xffffffffff055807 */ /* 0x000fc40003000000 */
[----:B------:R-:W-:Y:S02]  /*eff0*/  LOP3.LUT R44, R44, 0x1, RZ, 0xc0, !PT ;  /* 0x000000012c2c7812 */ /* 0x000fe400078ec0ff */
[----:B------:R-:W-:Y:S02]  /*f000*/  ISETP.NE.AND P6, PT, R46, R47, PT ;  /* 0x0000002f2e00720c */ /* 0x000fe40003fc5270 */
[----:B------:R-:W-:Y:S02]  /*f010*/  ISETP.GE.U32.AND P5, PT, R39, R45, PT ;  /* 0x0000002d2700720c */ /* 0x000fe40003fa6070 */
[----:B------:R-:W-:Y:S02]  /*f020*/  @P4 SEL R42, RZ, 0xffffffff, P0 ;  /* 0xffffffffff2a4807 */ /* 0x000fe40000000000 */
[----:B------:R-:W-:Y:S02]  /*f030*/  ISETP.NE.U32.AND P0, PT, R7, 0x1, PT ;  /* 0x000000010700780c */ /* 0x000fe40003f05070 */
[----:B------:R-:W-:-:S02]  /*f040*/  PRMT R7, R6, 0x7770, RZ ;  /* 0x0000777006077816 */ /* 0x000fc400000000ff */
[----:B------:R-:W-:Y:S02]  /*f050*/  ISETP.NE.U32.AND P4, PT, R44, 0x1, PT ;  /* 0x000000012c00780c */ /* 0x000fe40003f85070 */
[----:B------:R-:W-:Y:S02]  /*f060*/  ISETP.GE.AND.EX P5, PT, R10, RZ, PT, P5 ;  /* 0x000000ff0a00720c */ /* 0x000fe40003fa6350 */
[----:B------:R-:W-:Y:S02]  /*f070*/  PRMT R44, R4, 0x9991, RZ ;  /* 0x00009991042c7816 */ /* 0x000fe400000000ff */
[----:B------:R-:W-:Y:S02]  /*f080*/  SEL R34, R34, R7, !P0 ;  /* 0x0000000722227207 */ /* 0x000fe40004000000 */
[----:B------:R-:W-:Y:S02]  /*f090*/  SEL R7, RZ, 0xffffffff, P5 ;  /* 0xffffffffff077807 */ /* 0x000fe40002800000 */
[----:B------:R-:W-:-:S02]  /*f0a0*/  ISETP.GE.AND P5, PT, R49, R44, PT ;  /* 0x0000002c3100720c */ /* 0x000fc40003fa6270 */
[----:B------:R-:W-:Y:S02]  /*f0b0*/  LOP3.LUT R9, R9, 0x1, RZ, 0xc0, !PT ;  /* 0x0000000109097812 */ /* 0x000fe400078ec0ff */
[----:B------:R-:W-:Y:S02]  /*f0c0*/  @P6 SEL R7, RZ, 0xffffffff, P5 ;  /* 0xffffffffff076807 */ /* 0x000fe40002800000 */
[----:B------:R-:W-:Y:S02]  /*f0d0*/  LOP3.LUT R42, R42, 0x1, RZ, 0xc0, !PT ;  /* 0x000000012a2a7812 */ /* 0x000fe400078ec0ff */
[----:B------:R-:W-:Y:S02]  /*f0e0*/  LOP3.LUT R5, R5, 0x1, RZ, 0xc0, !PT ;  /* 0x0000000105057812 */ /* 0x000fe400078ec0ff */
[----:B------:R-:W-:Y:S02]  /*f0f0*/  LOP3.LUT R7, R7, 0x1, RZ, 0xc0, !PT ;  /* 0x0000000107077812 */ /* 0x000fe400078ec0ff */
[----:B------:R-:W-:-:S02]  /*f100*/  ISETP.NE.U32.AND P6, PT, R9, 0x1, PT ;  /* 0x000000010900780c */ /* 0x000fc40003fc5070 */
[----:B------:R-:W-:Y:S02]  /*f110*/  ISETP.NE.U32.AND P5, PT, R42, 0x1, PT ;  /* 0x000000012a00780c */ /* 0x000fe40003fa5070 */
[----:B------:R-:W-:Y:S02]  /*f120*/  PRMT R9, R8, 0x7771, RZ ;  /* 0x0000777108097816 */ /* 0x000fe400000000ff */
[----:B------:R-:W-:Y:S02]  /*f130*/  SEL R14, R14, RZ, !P3 ;  /* 0x000000ff0e0e7207 */ /* 0x000fe40005800000 */
[----:B------:R-:W-:Y:S02]  /*f140*/  ISETP.NE.U32.AND P3, PT, R5, 0x1, PT ;  /* 0x000000010500780c */ /* 0x000fe40003f65070 */
[----:B------:R-:W-:Y:S02]  /*f150*/  SEL R13, R13, RZ, !P2 ;  /* 0x000000ff0d0d7207 */ /* 0x000fe40005000000 */
[----:B------:R-:W-:-:S02]  /*f160*/  ISETP.NE.U32.AND P2, PT, R7, 0x1, PT ;  /* 0x000000010700780c */ /* 0x000fc40003f45070 */
[----:B------:R-:W-:Y:S02]  /*f170*/  PRMT R5, R4, 0x7771, RZ ;  /* 0x0000777104057816 */ /* 0x000fe400000000ff */
[----:B------:R-:W-:Y:S02]  /*f180*/  SEL R9, R30, R9, !P5 ;  /* 0x000000091e097207 */ /* 0x000fe40006800000 */
[----:B------:R-:W-:Y:S02]  /*f190*/  PRMT R30, R4, 0x7770, RZ ;  /* 0x00007770041e7816 */ /* 0x000fe400000000ff */
[----:B------:R-:W-:Y:S02]  /*f1a0*/  PRMT R47, R6, 0x7771, RZ ;  /* 0x00007771062f7816 */ /* 0x000fe400000000ff */
        /* <DEDUP_REMOVED lines=21> */
.L_x_3830:
        /* <DEDUP_REMOVED lines=16> */
.L_x_3829:
[----:B------:R-:W-:Y:S05]  /*f400*/  BSYNC B0 ;  /* 0x0000000000007941 */ /* 0x000fea0003800000 */
.L_x_3828:
[----:B------:R-:W-:Y:S01]  /*f410*/  ISETP.GE.U32.AND P0, PT, R25, R36, PT ;  /* 0x000000241900720c */ /* 0x000fe20003f06070 */
[----:B------:R-:W-:-:S12]  /*f420*/  BSSY B0, `(.L_x_3832) ;  /* 0x0000024000007945 */ /* 0x000fd80003800000 */
[----:B------:R-:W-:Y:S05]  /*f430*/  @P0 BRA `(.L_x_3833) ;  /* 0x0000000000880947 */ /* 0x000fea0003800000 */
        /* <DEDUP_REMOVED lines=18> */
[C---:B------:R-:W-:Y:S01]  /*f560*/  IMAD.IADD R5, R7.reuse, 0x1, R28 ;  /* 0x0000000107057824 */ /* 0x040fe200078e021c */
[----:B------:R-:W-:-:S04]  /*f570*/  LOP3.LUT R7, R7, 0xfffffffe, RZ, 0xc0, !PT ;  /* 0xfffffffe07077812 */ /* 0x000fc800078ec0ff */
[----:B------:R-:W-:Y:S02]  /*f580*/  ISETP.GE.U32.AND P1, PT, R5, R36, PT ;  /* 0x000000240500720c */ /* 0x000fe40003f26070 */
[----:B------:R-:W-:-:S05]  /*f590*/  IADD3 R6, P2, R7, R16, RZ ;  /* 0x0000001007067210 */ /* 0x000fca0007f5e0ff */
[----:B------:R-:W-:-:S05]  /*f5a0*/  IMAD.X R7, RZ, RZ, R19, P2 ;  /* 0x000000ffff077224 */ /* 0x000fca00010e0613 */
[----:B------:R-:W2:Y:S01]  /*f5b0*/  LDG.E.U16 R6, desc[UR60][R6.64] ;  /* 0x0000003c06067981 */ /* 0x000ea2000c1e1500 */
[----:B------:R-:W-:-:S04]  /*f5c0*/  @!P1 LOP3.LUT R5, R5, 0xfffffffe, RZ, 0xc0, !PT ;  /* 0xfffffffe05059812 */ /* 0x000fc800078ec0ff */
[----:B------:R-:W-:-:S05]  /*f5d0*/  @!P1 IADD3 R4, P3, R5, R16, RZ ;  /* 0x0000001005049210 */ /* 0x000fca0007f7e0ff */
[----:B------:R-:W-:-:S05]  /*f5e0*/  @!P1 IMAD.X R5, RZ, RZ, R19, P3 ;  /* 0x000000ffff059224 */ /* 0x000fca00018e0613 */
[----:B------:R-:W3:Y:S01]  /*f5f0*/  @!P1 LDG.E.U16 R4, desc[UR60][R4.64] ;  /* 0x0000003c04049981 */ /* 0x000ee2000c1e1500 */
[C---:B--2---:R-:W-:Y:S02]  /*f600*/  PRMT R44, R6.reuse, 0x7770, RZ ;  /* 0x00007770062c7816 */ /* 0x044fe400000000ff */
[----:B------:R-:W-:Y:S02]  /*f610*/  PRMT R43, R6, 0x7771, RZ ;  /* 0x00007771062b7816 */ /* 0x000fe400000000ff */
[C---:B---3--:R-:W-:Y:S02]  /*f620*/  @!P1 PRMT R16, R4.reuse, 0x7770, RZ ;  /* 0x0000777004109816 */ /* 0x048fe400000000ff */
[----:B------:R-:W-:Y:S02]  /*f630*/  @!P1 PRMT R19, R4, 0x7771, RZ ;  /* 0x0000777104139816 */ /* 0x000fe400000000ff */
[----:B------:R-:W-:Y:S02]  /*f640*/  @!P1 PRMT R40, R16, 0x7610, R40 ;  /* 0x0000761010289816 */ /* 0x000fe40000000028 */
[----:B------:R-:W-:-:S07]  /*f650*/  @!P1 PRMT R9, R19, 0x7610, R9 ;  /* 0x0000761013099816 */ /* 0x000fce0000000009 */
.L_x_3833:
[----:B------:R-:W-:Y:S05]  /*f660*/  BSYNC B0 ;  /* 0x0000000000007941 */ /* 0x000fea0003800000 */
.L_x_3832:
        /* <DEDUP_REMOVED lines=131> */
.L_x_3835:
[----:B------:R-:W-:Y:S05]  /*fea0*/  BSYNC B0 ;  /* 0x0000000000007941 */ /* 0x000fea0003800000 */
.L_x_3834:
[----:B------:R-:W-:Y:S02]  /*feb0*/  LOP3.LUT R6, R27, 0xff, RZ, 0xc0, !PT ;  /* 0x000000ff1b067812 */ /* 0x000fe400078ec0ff */
[----:B------:R-:W-:Y:S02]  /*fec0*/  LOP3.LUT R7, R34, 0xff, RZ, 0xc0, !PT ;  /* 0x000000ff22077812 */ /* 0x000fe400078ec0ff */
[----:B------:R-:W-:Y:S02]  /*fed0*/  LOP3.LUT R8, R31, 0xff, RZ, 0xc0, !PT ;  /* 0x000000ff1f087812 */ /* 0x000fe400078ec0ff */
[----:B------:R-:W-:Y:S02]  /*fee0*/  LOP3.LUT R9, R38, 0xff, RZ, 0xc0, !PT ;  /* 0x000000ff26097812 */ /* 0x000fe400078ec0ff */
[----:B------:R-:W-:Y:S02]  /*fef0*/  ISETP.NE.AND P4, PT, R6, R7, PT ;  /* 0x000000070600720c */ /* 0x000fe40003f85270 */
[----:B------:R-:W-:-:S02]  /*ff00*/  PRMT R4, R34, 0x8880, RZ ;  /* 0x0000888022047816 */ /* 0x000fc400000000ff */
[----:B------:R-:W-:Y:S02]  /*ff10*/  PRMT R5, R27, 0x8880, RZ ;  /* 0x000088801b057816 */ /* 0x000fe400000000ff */
        /* <DEDUP_REMOVED lines=27> */
[----:B------:R-:W-:Y:S02]  /*100d0*/  PRMT R9, R35, 0x8880, RZ ;  /* 0x0000888023097816 */ /* 0x000fe400000000ff */
[----:B------:R-:W-:-:S02]  /*100e0*/  PRMT R6, R34, 0x8880, RZ ;  /* 0x0000888022067816 */ /* 0x000fc400000000ff */
[----:B------:R-:W-:Y:S02]  /*100f0*/  ISETP.NE.AND P2, PT, R5, R16, PT ;  /* 0x000000100500720c */ /* 0x000fe40003f45270 */
[----:B------:R-:W-:Y:S02]  /*10100*/  ISETP.GE.U32.AND P0, PT, R21, R18, PT ;  /* 0x000000121500720c */ /* 0x000fe40003f06070 */
[----:B------:R-:W-:Y:S02]  /*10110*/  SEL R32, R13, R32, !P1 ;  /* 0x000000200d207207 */ /* 0x000fe40004800000 */
        /* <DEDUP_REMOVED lines=20> */
[----:B------:R-:W-:-:S02]  /*10260*/  SEL R7, R32, R29, !P1 ;  /* 0x0000001d20077207 */ /* 0x000fc40004800000 */
        /* <DEDUP_REMOVED lines=11> */
[----:B------:R-:W-:-:S02]  /*10320*/  ISETP.GE.AND.EX P0, PT, R14, R3, PT, P0 ;  /* 0x000000030e00720c */ /* 0x000fc40003f06300 */
[----:B------:R-:W-:Y:S02]  /*10330*/  SEL R5, RZ, 0xffffffff, P1 ;  /* 0xffffffffff057807 */ /* 0x000fe40000800000 */
[----:B------:R-:W-:Y:S02]  /*10340*/  PRMT R15, R12, 0x8880, RZ ;  /* 0x000088800c0f7816 */ /* 0x000fe400000000ff */
[----:B------:R-:W-:Y:S02]  /*10350*/  PRMT R6, R31, 0x8880, RZ ;  /* 0x000088801f067816 */ /* 0x000fe400000000ff */
[----:B------:R-:W-:Y:S02]  /*10360*/  ISETP.GE.AND P1, PT, R4, R9, PT ;  /* 0x000000090400720c */ /* 0x000fe40003f26270 */
[----:B------:R-:W-:Y:S02]  /*10370*/  SEL R4, RZ, 0xffffffff, P0 ;  /* 0xffffffffff047807 */ /* 0x000fe40000000000 */
[----:B------:R-:W-:-:S02]  /*10380*/  ISETP.GE.AND P3, PT, R6, R15, PT ;  /* 0x0000000f0600720c */ /* 0x000fc40003f66270 */
        /* <DEDUP_REMOVED lines=13> */
.L_x_3786:
[----:B------:R-:W-:Y:S05]  /*10460*/  BSYNC B6 ;  /* 0x0000000000067941 */ /* 0x000fea0003800000 */
.L_x_3785:
        /* <DEDUP_REMOVED lines=15> */
[----:B------:R0:W-:Y:S04]  /*10560*/  STS.U8 [R15], R3 ;  /* 0x000000030f007388 */ /* 0x0001e80000000000 */
[----:B------:R0:W-:Y:S02]  /*10570*/  STS.U8 [R15+0x10], R9 ;  /* 0x000010090f007388 */ /* 0x0001e40000000000 */
[----:B------:R-:W-:Y:S05]  /*10580*/  @!P0 BRA `(.L_x_3836) ;  /* 0x0000000000d88947 */ /* 0x000fea0003800000 */
.L_x_3839:
        /* <DEDUP_REMOVED lines=10> */
[----:B------:R-:W-:Y:S02]  /*10630*/  LOP3.LUT R8, R3, 0xff, RZ, 0xc0, !PT ;  /* 0x000000ff03087812 */ /* 0x000fe400078ec0ff */
[----:B------:R-:W-:Y:S01]  /*10640*/  LOP3.LUT R14, R9, 0xff, RZ, 0xc0, !PT ;  /* 0x000000ff090e7812 */ /* 0x000fe200078ec0ff */
[----:B------:R-:W-:Y:S01]  /*10650*/  IMAD R0, R0, 0x20, R13 ;  /* 0x0000002000007824 */ /* 0x000fe200078e020d */
[----:B------:R-:W-:Y:S02]  /*10660*/  PRMT R25, R3, 0x8880, RZ ;  /* 0x0000888003197816 */ /* 0x000fe400000000ff */
[----:B------:R-:W-:Y:S02]  /*10670*/  PRMT R26, R9, 0x8880, RZ ;  /* 0x00008880091a7816 */ /* 0x000fe400000000ff */
[----:B------:R-:W1:Y:S04]  /*10680*/  LDS.S8 R12, [R0] ;  /* 0x00000000000c7984 */ /* 0x000e680000000200 */
[----:B------:R-:W2:Y:S04]  /*10690*/  LDS.S8 R16, [R0+0x10] ;  /* 0x0000100000107984 */ /* 0x000ea80000000200 */
[----:B------:R-:W3:Y:S04]  /*106a0*/  LDS.64 R4, [R0+0x8] ;  /* 0x0000080000047984 */ /* 0x000ee80000000a00 */
[----:B------:R-:W4:Y:S01]  /*106b0*/  LDS.64 R10, [R0+0x18] ;  /* 0x00001800000a7984 */ /* 0x000f220000000a00 */
[----:B-1----:R-:W-:-:S02]  /*106c0*/  LOP3.LUT R19, R12, 0xff, RZ, 0xc0, !PT ;  /* 0x000000ff0c137812 */ /* 0x002fc400078ec0ff */
[----:B--2---:R-:W-:Y:S02]  /*106d0*/  LOP3.LUT R21, R16, 0xff, RZ, 0xc0, !PT ;  /* 0x000000ff10157812 */ /* 0x004fe400078ec0ff */
[----:B------:R-:W-:Y:S01]  /*106e0*/  ISETP.NE.AND P3, PT, R8, R19, PT ;  /* 0x000000130800720c */ /* 0x000fe20003f65270 */
[----:B------:R-:W-:Y:S01]  /*106f0*/  IMAD.MOV.U32 R19, RZ, RZ, R25 ;  /* 0x000000ffff137224 */ /* 0x000fe200078e0019 */
[----:B------:R-:W-:Y:S01]  /*10700*/  ISETP.NE.AND P4, PT, R14, R21, PT ;  /* 0x000000150e00720c */ /* 0x000fe20003f85270 */
[----:B------:R-:W-:Y:S01]  /*10710*/  IMAD.MOV.U32 R21, RZ, RZ, R26 ;  /* 0x000000ffff157224 */ /* 0x000fe200078e001a */
[----:B---3--:R-:W-:Y:S02]  /*10720*/  ISETP.GE.U32.AND P1, PT, R34, R4, PT ;  /* 0x000000042200720c */ /* 0x008fe40003f26070 */
[----:B----4-:R-:W-:Y:S02]  /*10730*/  ISETP.GE.U32.AND P0, PT, R6, R10, PT ;  /* 0x0000000a0600720c */ /* 0x010fe40003f06070 */
        /* <DEDUP_REMOVED lines=12> */
[----:B0-----:R-:W-:-:S02]  /*10800*/  SEL R34, R34, R4, !P0 ;  /* 0x0000000422227207 */ /* 0x001fc40004000000 */
        /* <DEDUP_REMOVED lines=9> */
[----:B------:R1:W-:Y:S04]  /*108a0*/  STS.U8 [R15], R12 ;  /* 0x0000000c0f007388 */ /* 0x0003e80000000000 */
[----:B------:R1:W-:Y:S02]  /*108b0*/  STS.U8 [R15+0x10], R16 ;  /* 0x000010100f007388 */ /* 0x0003e40000000000 */
.L_x_3838:
[----:B------:R-:W-:Y:S05]  /*108c0*/  BSYNC B0 ;  /* 0x0000000000007941 */ /* 0x000fea0003800000 */
.L_x_3837:
[----:B------:R-:W-:Y:S01]  /*108d0*/  IMAD.MOV.U32 R0, RZ, RZ, R18 ;  /* 0x000000ffff007224 */ /* 0x000fe200078e0012 */
[----:B------:R-:W-:Y:S06]  /*108e0*/  @P2 BRA `(.L_x_3839) ;  /* 0xfffffffc00282947 */ /* 0x000fec000383ffff */
.L_x_3836:
        /* <DEDUP_REMOVED lines=9> */
[----:B------:R-:W-:Y:S01]  /*10980*/  IMAD R0, R2, R19, R17 ;  /* 0x0000001302007224 */ /* 0x000fe200078e0211 */
[----:B------:R-:W-:-:S04]  /*10990*/  UIADD3 UR4, UR4, 0x10, URZ ;  /* 0x0000001004047890 */ /* 0x000fc8000fffe03f */
[----:B--2---:R-:W-:-:S06]  /*109a0*/  ULEA UR4, UR5, UR4, 0x18 ;  /* 0x0000000405047291 */ /* 0x004fcc000f8ec03f */
[----:B------:R-:W-:Y:S02]  /*109b0*/  LEA R13, R0, UR4, 0x5 ;  /* 0x00000004000d7c11 */ /* 0x000fe4000f8e28ff */
[----:B------:R-:W-:-:S03]  /*109c0*/  LEA.HI R0, R19, R19, RZ, 0x1 ;  /* 0x0000001313007211 */ /* 0x000fc600078f08ff */
[----:B------:R2:W-:Y:S01]  /*109d0*/  STS.64 [R13+0x8], R34 ;  /* 0x000008220d007388 */ /* 0x0005e20000000a00 */
[----:B------:R-:W-:Y:S01]  /*109e0*/  SHF.R.S32.HI R4, RZ, 0x1, R0 ;  /* 0x00000001ff047819 */ /* 0x000fe20000011400 */
[----:B------:R-:W-:Y:S02]  /*109f0*/  IMAD.MOV.U32 R0, RZ, RZ, 0x20 ;  /* 0x00000020ff007424 */ /* 0x000fe400078e00ff */
[----:B------:R2:W-:Y:S01]  /*10a00*/  STS.64 [R13+0x18], R6 ;  /* 0x000018060d007388 */ /* 0x0005e20000000a00 */
[----:B------:R-:W-:-:S03]  /*10a10*/  ISETP.GE.AND P0, PT, R4, 0x20, PT ;  /* 0x000000200400780c */ /* 0x000fc60003f06270 */
[----:B------:R2:W-:Y:S04]  /*10a20*/  STS.U8 [R13], R3 ;  /* 0x000000030d007388 */ /* 0x0005e80000000000 */
[----:B------:R2:W-:Y:S06]  /*10a30*/  STS.U8 [R13+0x10], R9 ;  /* 0x000010090d007388 */ /* 0x0005ec0000000000 */
[----:B------:R-:W-:Y:S05]  /*10a40*/  @!P0 BRA `(.L_x_3841) ;  /* 0x0000000000d88947 */ /* 0x000fea0003800000 */
[----:B------:R-:W-:-:S07]  /*10a50*/  IMAD.MOV.U32 R0, RZ, RZ, R4 ;  /* 0x000000ffff007224 */ /* 0x000fce00078e0004 */
.L_x_3844:
[----:B------:R-:W-:Y:S01]  /*10a60*/  IMAD.IADD R4, R17, 0x1, R0 ;  /* 0x0000000111047824 */ /* 0x000fe200078e0200 */
[----:B------:R-:W-:Y:S05]  /*10a70*/  WARPSYNC.ALL ;  /* 0x0000000000007948 */ /* 0x000fea0003800000 */
[----:B------:R-:W-:Y:S01]  /*10a80*/  BAR.SYNC.DEFER_BLOCKING 0x0 ;  /* 0x0000000000007b1d */ /* 0x000fe20000010000 */
[----:B------:R-:W-:-:S04]  /*10a90*/  ISETP.GE.U32.AND P0, PT, R4, R19, PT ;  /* 0x000000130400720c */ /* 0x000fc80003f06070 */
[----:B------:R-:W-:Y:S01]  /*10aa0*/  ISETP.GE.U32.OR P0, PT, R17, R0, P0 ;  /* 0x000000001100720c */ /* 0x000fe20000706470 */
[----:B------:R-:W-:-:S12]  /*10ab0*/  BSSY B0, `(.L_x_3842) ;  /* 0x000002b000007945 */ /* 0x000fd80003800000 */
[----:B---3--:R-:W-:Y:S05]  /*10ac0*/  @P0 BRA `(.L_x_3843) ;  /* 0x0000000000a40947 */ /* 0x008fea0003800000 */
[----:B------:R-:W-:Y:S01]  /*10ad0*/  IMAD R8, R0, 0x20, R13 ;  /* 0x0000002000087824 */ /* 0x000fe200078e020d */
[----:B------:R-:W-:Y:S02]  /*10ae0*/  LOP3.LUT R21, R3, 0xff, RZ, 0xc0, !PT ;  /* 0x000000ff03157812 */ /* 0x000fe400078ec0ff */
[----:B------:R-:W-:Y:S02]  /*10af0*/  LOP3.LUT R18, R9, 0xff, RZ, 0xc0, !PT ;  /* 0x000000ff09127812 */ /* 0x000fe400078ec0ff */
[----:B-1----:R-:W1:Y:S01]  /*10b00*/  LDS.S8 R12, [R8] ;  /* 0x00000000080c7984 */ /* 0x002e620000000200 */
[----:B------:R-:W-:Y:S02]  /*10b10*/  PRMT R20, R3, 0x8880, RZ ;  /* 0x0000888003147816 */ /* 0x000fe400000000ff */
[----:B------:R-:W-:Y:S01]  /*10b20*/  PRMT R24, R9, 0x8880, RZ ;  /* 0x0000888009187816 */ /* 0x000fe200000000ff */
[----:B------:R-:W0:Y:S04]  /*10b30*/  LDS.S8 R16, [R8+0x10] ;  /* 0x0000100008107984 */ /* 0x000e280000000200 */
[----:B------:R-:W3:Y:S04]  /*10b40*/  LDS.64 R4, [R8+0x8] ;  /* 0x0000080008047984 */ /* 0x000ee80000000a00 */
[----:B------:R-:W4:Y:S01]  /*10b50*/  LDS.64 R10, [R8+0x18] ;  /* 0x00001800080a7984 */ /* 0x000f220000000a00 */
[----:B-1----:R-:W-:-:S02]  /*10b60*/  LOP3.LUT R14, R12, 0xff, RZ, 0xc0, !PT ;  /* 0x000000ff0c0e7812 */ /* 0x002fc400078ec0ff */
[----:B0-----:R-:W-:Y:S02]  /*10b70*/  LOP3.LUT R15, R16, 0xff, RZ, 0xc0, !PT ;  /* 0x000000ff100f7812 */ /* 0x001fe400078ec0ff */
        /* <DEDUP_REMOVED lines=18> */
[----:B--2---:R-:W-:-:S02]  /*10ca0*/  SEL R34, R34, R4, !P0 ;  /* 0x0000000422227207 */ /* 0x004fc40004000000 */
        /* <DEDUP_REMOVED lines=11> */
.L_x_3843:
[----:B------:R-:W-:Y:S05]  /*10d60*/  BSYNC B0 ;  /* 0x0000000000007941 */ /* 0x000fea0003800000 */
.L_x_3842:
[----:B------:R-:W-:-:S04]  /*10d70*/  SHF.R.S32.HI R0, RZ, 0x1, R0 ;  /* 0x00000001ff007819 */ /* 0x000fc80000011400 */
[----:B------:R-:W-:-:S13]  /*10d80*/  ISETP.GE.AND P0, PT, R0, 0x20, PT ;  /* 0x000000200000780c */ /* 0x000fda0003f06270 */
[----:B------:R-:W-:Y:S05]  /*10d90*/  @P0 BRA `(.L_x_3844) ;  /* 0xfffffffc00300947 */ /* 0x000fea000383ffff */
[----:B------:R-:W-:-:S07]  /*10da0*/  IMAD.MOV.U32 R0, RZ, RZ, 0x20 ;  /* 0x00000020ff007424 */ /* 0x000fce00078e00ff */
.L_x_3841:
[----:B------:R-:W-:Y:S01]  /*10db0*/  ISETP.GE.AND P0, PT, R0, 0x2, PT ;  /* 0x000000020000780c */ /* 0x000fe20003f06270 */
[----:B------:R-:W-:Y:S05]  /*10dc0*/  WARPSYNC.ALL ;  /* 0x0000000000007948 */ /* 0x000fea0003800000 */
[----:B------:R-:W-:Y:S07]  /*10dd0*/  BAR.SYNC.DEFER_BLOCKING 0x0 ;  /* 0x0000000000007b1d */ /* 0x000fee0000010000 */
[----:B------:R-:W-:Y:S05]  /*10de0*/  @!P0 BRA `(.L_x_3840) ;  /* 0x0000000000b08947 */ /* 0x000fea0003800000 */
[----:B------:R-:W-:-:S07]  /*10df0*/  IMAD.MOV.U32 R5, RZ, RZ, 0x1 ;  /* 0x00000001ff057424 */ /* 0x000fce00078e00ff */
.L_x_3845:
[----:B------:R-:W-:Y:S01]  /*10e00*/  LOP3.LUT R8, R9, 0xffff, RZ, 0xc0, !PT ;  /* 0x0000ffff09087812 */ /* 0x000fe200078ec0ff */
[----:B------:R-:W4:Y:S01]  /*10e10*/  SHFL.DOWN PT, R11, R34, R5, 0x1f ;  /* 0x08001f05220b7589 */ /* 0x000f2200000e0000 */
[----:B------:R-:W-:Y:S02]  /*10e20*/  LOP3.LUT R4, R3, 0xffff, RZ, 0xc0, !PT ;  /* 0x0000ffff03047812 */ /* 0x000fe400078ec0ff */
[----:B-1-3--:R-:W-:Y:S01]  /*10e30*/  PRMT R12, R8, 0x8880, RZ ;  /* 0x00008880080c7816 */ /* 0x00afe200000000ff */
[----:B0-----:R-:W0:Y:S01]  /*10e40*/  SHFL.DOWN PT, R15, R6, R5, 0x1f ;  /* 0x08001f05060f7589 */ /* 0x001e2200000e0000 */
[----:B------:R-:W-:Y:S02]  /*10e50*/  PRMT R4, R4, 0x8880, RZ ;  /* 0x0000888004047816 */ /* 0x000fe400000000ff */
[----:B------:R-:W-:Y:S01]  /*10e60*/  LOP3.LUT R16, R9, 0xff, RZ, 0xc0, !PT ;  /* 0x000000ff09107812 */ /* 0x000fe200078ec0ff */
[----:B------:R-:W1:Y:S01]  /*10e70*/  SHFL.DOWN PT, R8, R35, R5, 0x1f ;  /* 0x08001f0523087589 */ /* 0x000e6200000e0000 */
[----:B------:R-:W-:-:S02]  /*10e80*/  LOP3.LUT R10, R3, 0xff, RZ, 0xc0, !PT ;  /* 0x000000ff030a7812 */ /* 0x000fc400078ec0ff */
[----:B------:R-:W-:Y:S01]  /*10e90*/  PRMT R21, R3, 0x8880, RZ ;  /* 0x0000888003157816 */ /* 0x000fe200000000ff */
[----:B------:R-:W3:Y:S04]  /*10ea0*/  SHFL.DOWN PT, R12, R12, R5, 0x1f ;  /* 0x08001f050c0c7589 */ /* 0x000ee800000e0000 */
[----:B------:R-:W2:Y:S04]  /*10eb0*/  SHFL.DOWN PT, R4, R4, R5, 0x1f ;  /* 0x08001f0504047589 */ /* 0x000ea800000e0000 */
[----:B------:R5:W2:Y:S01]  /*10ec0*/  SHFL.DOWN PT, R14, R7, R5, 0x1f ;  /* 0x08001f05070e7589 */ /* 0x000aa200000e0000 */
[----:B----4-:R-:W-:-:S02]  /*10ed0*/  ISETP.GE.U32.AND P0, PT, R34, R11, PT ;  /* 0x0000000b2200720c */ /* 0x010fc40003f06070 */
[----:B0-----:R-:W-:Y:S01]  /*10ee0*/  ISETP.GE.U32.AND P1, PT, R6, R15, PT ;  /* 0x0000000f0600720c */ /* 0x001fe20003f26070 */
[----:B-----5:R-:W-:Y:S01]  /*10ef0*/  IMAD.SHL.U32 R5, R5, 0x2, RZ ;  /* 0x0000000205057824 */ /* 0x020fe200078e00ff */
[----:B-1----:R-:W-:Y:S02]  /*10f00*/  ISETP.GE.AND.EX P0, PT, R35, R8, PT, P0 ;  /* 0x000000082300720c */ /* 0x002fe40003f06300 */
[----:B---3--:R-:W-:Y:S02]  /*10f10*/  LOP3.LUT R19, R12, 0xff, RZ, 0xc0, !PT ;  /* 0x000000ff0c137812 */ /* 0x008fe400078ec0ff */
[----:B--2---:R-:W-:Y:S02]  /*10f20*/  LOP3.LUT R13, R4, 0xff, RZ, 0xc0, !PT ;  /* 0x000000ff040d7812 */ /* 0x004fe400078ec0ff */
[----:B------:R-:W-:Y:S02]  /*10f30*/  ISETP.NE.AND P2, PT, R16, R19, PT ;  /* 0x000000131000720c */ /* 0x000fe40003f45270 */
[----:B------:R-:W-:-:S02]  /*10f40*/  ISETP.NE.AND P4, PT, R10, R13, PT ;  /* 0x0000000d0a00720c */ /* 0x000fc40003f85270 */
[----:B------:R-:W-:Y:S02]  /*10f50*/  PRMT R16, R9, 0x8880, RZ ;  /* 0x0000888009107816 */ /* 0x000fe400000000ff */
[----:B------:R-:W-:Y:S02]  /*10f60*/  PRMT R13, R12, 0x8880, RZ ;  /* 0x000088800c0d7816 */ /* 0x000fe400000000ff */
[----:B------:R-:W-:Y:S02]  /*10f70*/  ISETP.GE.AND.EX P1, PT, R7, R14, PT, P1 ;  /* 0x0000000e0700720c */ /* 0x000fe40003f26310 */
[----:B------:R-:W-:Y:S02]  /*10f80*/  SEL R10, RZ, 0xffffffff, P0 ;  /* 0xffffffffff0a7807 */ /* 0x000fe40000000000 */
[----:B------:R-:W-:Y:S02]  /*10f90*/  PRMT R18, R4, 0x8880, RZ ;  /* 0x0000888004127816 */ /* 0x000fe400000000ff */
[----:B------:R-:W-:-:S02]  /*10fa0*/  ISETP.GE.AND P0, PT, R16, R13, PT ;  /* 0x0000000d1000720c */ /* 0x000fc40003f06270 */
[----:B------:R-:W-:Y:S02]  /*10fb0*/  SEL R13, RZ, 0xffffffff, P1 ;  /* 0xffffffffff0d7807 */ /* 0x000fe40000800000 */
[----:B------:R-:W-:Y:S02]  /*10fc0*/  ISETP.GE.AND P3, PT, R21, R18, PT ;  /* 0x000000121500720c */ /* 0x000fe40003f66270 */
[----:B------:R-:W-:Y:S02]  /*10fd0*/  @P2 SEL R13, RZ, 0xffffffff, P0 ;  /* 0xffffffffff0d2807 */ /* 0x000fe40000000000 */
[----:B------:R-:W-:Y:S02]  /*10fe0*/  ISETP.GE.AND P2, PT, R5, R0, PT ;  /* 0x000000000500720c */ /* 0x000fe40003f46270 */
[----:B------:R-:W-:Y:S02]  /*10ff0*/  @P4 SEL R10, RZ, 0xffffffff, P3 ;  /* 0xffffffffff0a4807 */ /* 0x000fe40001800000 */
        /* <DEDUP_REMOVED lines=11> */
.L_x_3840:
[----:B------:R-:W4:Y:S01]  /*110b0*/  LDC R0, c[0x0][0x3fc] ;  /* 0x0000ff00ff007b82 */ /* 0x000f220000000800 */
[----:B------:R-:W-:Y:S02]  /*110c0*/  CS2R R18, SRZ ;  /* 0x0000000000127805 */ /* 0x000fe4000001ff00 */
[----:B----4-:R-:W-:-:S13]  /*110d0*/  ISETP.NE.AND P0, PT, R0, RZ, PT ;  /* 0x000000ff0000720c */ /* 0x010fda0003f05270 */
        /* <DEDUP_REMOVED lines=275> */
.L_x_3846:
        /* <DEDUP_REMOVED lines=275> */
.L_x_3847:
        /* <DEDUP_REMOVED lines=11> */
.L_x_3853:
[----:B------:R-:W-:Y:S01]  /*133f0*/  LOP3.LUT R0, R10, R5, RZ, 0xfc, !PT ;  /* 0x000000050a007212 */ /* 0x000fe200078efcff */
[----:B------:R-:W-:Y:S01]  /*13400*/  BSSY B1, `(.L_x_3850) ;  /* 0x000001f000017945 */ /* 0x000fe20003800000 */
[----:B------:R-:W-:Y:S02]  /*13410*/  IMAD.MOV.U32 R11, RZ, RZ, R5 ;  /* 0x000000ffff0b7224 */ /* 0x000fe400078e0005 */
[----:B------:R-:W-:Y:S01]  /*13420*/  ISETP.NE.U32.AND P0, PT, R0, RZ, PT ;  /* 0x000000ff0000720c */ /* 0x000fe20003f05070 */
[----:B------:R-:W-:-:S12]  /*13430*/  IMAD.MOV.U32 R0, RZ, RZ, R4 ;  /* 0x000000ffff007224 */ /* 0x000fd800078e0004 */
[----:B------:R-:W-:Y:S05]  /*13440*/  @!P0 BRA `(.L_x_3851) ;  /* 0x00000000001c8947 */ /* 0x000fea0003800000 */
[----:B--23--:R-:W-:Y:S02]  /*13450*/  IMAD.MOV.U32 R13, RZ, RZ, R5 ;  /* 0x000000ffff0d7224 */ /* 0x00cfe400078e0005 */
[----:B------:R-:W-:Y:S01]  /*13460*/  IMAD.MOV.U32 R5, RZ, RZ, R8 ;  /* 0x000000ffff057224 */ /* 0x000fe200078e0008 */
[----:B------:R-:W-:-:S07]  /*13470*/  MOV R8, 0x13490 ;  /* 0x0001349000087802 */ /* 0x000fce0000000f00 */
[----:B01----:R-:W-:Y:S05]  /*13480*/  CALL.REL.NOINC `($__internal_33_$__cuda_sm20_rem_u64) ;  /* 0x0000006000847944 */ /* 0x003fea0003c00000 */
[----:B------:R-:W-:Y:S02]  /*13490*/  IMAD.MOV.U32 R4, RZ, RZ, R10 ;  /* 0x000000ffff047224 */ /* 0x000fe400078e000a */
[----:B------:R-:W-:Y:S01]  /*134a0*/  IMAD.MOV.U32 R5, RZ, RZ, R13 ;  /* 0x000000ffff057224 */ /* 0x000fe200078e000d */
[----:B------:R-:W-:Y:S06]  /*134b0*/  BRA `(.L_x_3852) ;  /* 0x00000000004c7947 */ /* 0x000fec0003800000 */
.L_x_3851:
[----:B------:R-:W4:Y:S01]  /*134c0*/  I2F.U32.RP R5, R4 ;  /* 0x0000000400057306 */ /* 0x000f220000209000 */
[----:B------:R-:W-:-:S07]  /*134d0*/  ISETP.NE.U32.AND P1, PT, R4, RZ, PT ;  /* 0x000000ff0400720c */ /* 0x000fce0003f25070 */
[----:B----4-:R-:W1:Y:S02]  /*134e0*/  MUFU.RCP R5, R5 ;  /* 0x0000000500057308 */ /* 0x010e640000001000 */
[----:B-1-3--:R-:W-:Y:S02]  /*134f0*/  VIADD R12, R5, 0xffffffe ;  /* 0x0ffffffe050c7836 */ /* 0x00afe40000000000 */
[----:B------:R-:W-:-:S04]  /*13500*/  IMAD.MOV.U32 R5, RZ, RZ, RZ ;  /* 0x000000ffff057224 */ /* 0x000fc800078e00ff */
[----:B--2---:R1:W0:Y:S02]  /*13510*/  F2I.FTZ.U32.TRUNC.NTZ R13, R12 ;  /* 0x0000000c000d7305 */ /* 0x004224000021f000 */
[----:B-1----:R-:W-:Y:S02]  /*13520*/  IMAD.MOV.U32 R12, RZ, RZ, RZ ;  /* 0x000000ffff0c7224 */ /* 0x002fe400078e00ff */
[----:B0-----:R-:W-:-:S04]  /*13530*/  IMAD.MOV R15, RZ, RZ, -R13 ;  /* 0x000000ffff0f7224 */ /* 0x001fc800078e0a0d */
        /* <DEDUP_REMOVED lines=11> */
.L_x_3852:
[----:B------:R-:W-:Y:S05]  /*135f0*/  BSYNC B1 ;  /* 0x0000000000017941 */ /* 0x000fea0003800000 */
.L_x_3850:
[----:B------:R-:W-:Y:S01]  /*13600*/  ISETP.NE.U32.AND P0, PT, R4, RZ, PT ;  /* 0x000000ff0400720c */ /* 0x000fe20003f05070 */
[----:B------:R-:W-:Y:S02]  /*13610*/  IMAD.MOV.U32 R8, RZ, RZ, R0 ;  /* 0x000000ffff087224 */ /* 0x000fe400078e0000 */
[----:B------:R-:W-:Y:S01]  /*13620*/  IMAD.MOV.U32 R10, RZ, RZ, R11 ;  /* 0x000000ffff0a7224 */ /* 0x000fe200078e000b */
[----:B------:R-:W-:-:S13]  /*13630*/  ISETP.NE.AND.EX P0, PT, R5, RZ, PT, P0 ;  /* 0x000000ff0500720c */ /* 0x000fda0003f05300 */
[----:B------:R-:W-:Y:S05]  /*13640*/  @P0 BRA `(.L_x_3853) ;  /* 0xfffffffc00680947 */ /* 0x000fea000383ffff */
[----:B------:R-:W-:Y:S05]  /*13650*/  BSYNC B0 ;  /* 0x0000000000007941 */ /* 0x000fea0003800000 */
.L_x_3849:
[----:B------:R-:W-:Y:S01]  /*13660*/  ISETP.NE.U32.AND P2, PT, R11, RZ, PT ;  /* 0x000000ff0b00720c */ /* 0x000fe20003f45070 */
[----:B------:R-:W-:-:S12]  /*13670*/  BSSY B0, `(.L_x_3854) ;  /* 0x000001c000007945 */ /* 0x000fd80003800000 */
[----:B------:R-:W-:Y:S05]  /*13680*/  @!P2 BRA `(.L_x_3855) ;  /* 0x00000000001ca947 */ /* 0x000fea0003800000 */
[----:B------:R-:W-:Y:S01]  /*13690*/  IMAD.MOV.U32 R8, RZ, RZ, 0x10 ;  /* 0x00000010ff087424 */ /* 0x000fe200078e00ff */
[----:B------:R-:W-:Y:S01]  /*136a0*/  MOV R10, 0x136d0 ;  /* 0x000136d0000a7802 */ /* 0x000fe20000000f00 */
[----:B------:R-:W-:-:S07]  /*136b0*/  IMAD.MOV.U32 R12, RZ, RZ, RZ ;  /* 0x000000ffff0c7224 */ /* 0x000fce00078e00ff */
[----:B------:R-:W-:Y:S05]  /*136c0*/  CALL.REL.NOINC `($__internal_32_$__cuda_sm20_div_u64) ;  /* 0x0000005800dc7944 */ /* 0x000fea0003c00000 */
[----:B------:R-:W-:Y:S02]  /*136d0*/  IMAD.MOV.U32 R4, RZ, RZ, R8 ;  /* 0x000000ffff047224 */ /* 0x000fe400078e0008 */
[----:B------:R-:W-:Y:S01]  /*136e0*/  IMAD.MOV.U32 R5, RZ, RZ, R15 ;  /* 0x000000ffff057224 */ /* 0x000fe200078e000f */
[----:B------:R-:W-:Y:S06]  /*136f0*/  BRA `(.L_x_3856) ;  /* 0x00000000004c7947 */ /* 0x000fec0003800000 */
.L_x_3855:
        /* <DEDUP_REMOVED lines=19> */
.L_x_3856:
[----:B------:R-:W-:Y:S05]  /*13830*/  BSYNC B0 ;  /* 0x0000000000007941 */ /* 0x000fea0003800000 */
.L_x_3854:
[----:B------:R-:W-:Y:S04]  /*13840*/  BSSY B0, `(.L_x_3857) ;  /* 0x000001c000007945 */ /* 0x000fe80003800000 */
        /* <DEDUP_REMOVED lines=8> */
.L_x_3858:
        /* <DEDUP_REMOVED lines=19> */
.L_x_3859:
[----:B------:R-:W-:Y:S05]  /*13a00*/  BSYNC B0 ;  /* 0x0000000000007941 */ /* 0x000fea0003800000 */
.L_x_3857:
        /* <DEDUP_REMOVED lines=9> */
[----:B------:R-:W-:Y:S05]  /*13aa0*/  CALL.REL.NOINC `($__internal_32_$__cuda_sm20_div_u64) ;  /* 0x0000005400e47944 */ /* 0x000fea0003c00000 */
[----:B------:R-:W-:Y:S02]  /*13ab0*/  IMAD.MOV.U32 R4, RZ, RZ, R8 ;  /* 0x000000ffff047224 */ /* 0x000fe400078e0008 */
[----:B------:R-:W-:Y:S01]  /*13ac0*/  IMAD.MOV.U32 R5, RZ, RZ, R15 ;  /* 0x000000ffff057224 */ /* 0x000fe200078e000f */
[----:B------:R-:W-:Y:S06]  /*13ad0*/  BRA `(.L_x_3862) ;  /* 0x0000000000507947 */ /* 0x000fec0003800000 */
.L_x_3861:
        /* <DEDUP_REMOVED lines=20> */
.L_x_3862:
[----:B------:R-:W-:Y:S05]  /*13c20*/  BSYNC B0 ;  /* 0x0000000000007941 */ /* 0x000fea0003800000 */
.L_x_3860:
[----:B------:R-:W-:Y:S02]  /*13c30*/  ULDC.64 UR4, c[0x0][0x610] ;  /* 0x0001840000047ab9 */ /* 0x000fe40000000a00 */
[----:B------:R-:W-:-:S04]  /*13c40*/  IADD3 R4, P0, R4, UR4, RZ ;  /* 0x0000000404047c10 */ /* 0x000fc8000ff1e0ff */
[----:B------:R-:W-:-:S05]  /*13c50*/  IADD3.X R5, R5, UR5, RZ, P0, !PT ;  /* 0x0000000505057c10 */ /* 0x000fca00087fe4ff */
[----:B------:R-:W-:-:S07]  /*13c60*/  IMAD.MOV.U32 R0, RZ, RZ, R5 ;  /* 0x000000ffff007224 */ /* 0x000fce00078e0005 */
.L_x_3848:
[----:B------:R-:W-:Y:S02]  /*13c70*/  ULDC UR4, c[0x0][0x248] ;  /* 0x0000920000047ab9 */ /* 0x000fe40000000800 */
[----:B------:R-:W-:-:S13]  /*13c80*/  ISETP.NE.AND P0, PT, RZ, UR4, PT ;  /* 0x00000004ff007c0c */ /* 0x000fda000bf05270 */
[----:B------:R-:W-:Y:S05]  /*13c90*/  @!P0 BRA `(.L_x_3863) ;  /* 0x0000004800148947 */ /* 0x000fea0003800000 */
[----:B------:R-:W4:Y:S01]  /*13ca0*/  LDC R8, c[0x0][0x3fc] ;  /* 0x0000ff00ff087b82 */ /* 0x000f220000000800 */
[----:B------:R-:W5:Y:S01]  /*13cb0*/  S2R R10, SR_CTAID.X ;  /* 0x00000000000a7919 */ /* 0x000f620000002500 */
[----:B------:R-:W-:Y:S01]  /*13cc0*/  ULDC UR4, c[0x0][0x24c] ;  /* 0x0000930000047ab9 */ /* 0x000fe20000000800 */
[----:B-1-3--:R-:W-:Y:S02]  /*13cd0*/  IMAD.MOV.U32 R16, RZ, RZ, RZ ;  /* 0x000000ffff107224 */ /* 0x00afe400078e00ff */
[----:B------:R-:W-:Y:S01]  /*13ce0*/  IMAD R11, R17, UR4, RZ ;  /* 0x00000004110b7c24 */ /* 0x000fe2000f8e02ff */
[----:B------:R-:W-:Y:S01]  /*13cf0*/  ULDC UR4, c[0x0][0x250] ;  /* 0x0000940000047ab9 */ /* 0x000fe20000000800 */
[----:B------:R-:W-:Y:S02]  /*13d00*/  IMAD.MOV.U32 R22, RZ, RZ, RZ ;  /* 0x000000ffff167224 */ /* 0x000fe400078e00ff */
[----:B------:R-:W-:Y:S01]  /*13d10*/  IMAD R11, R2, UR4, R11 ;  /* 0x00000004020b7c24 */ /* 0x000fe2000f8e020b */
[----:B------:R-:W-:Y:S01]  /*13d20*/  ULDC UR4, c[0x0][0x238] ;  /* 0x00008e0000047ab9 */ /* 0x000fe20000000800 */
[----:B----4-:R-:W-:-:S02]  /*13d30*/  ISETP.NE.AND P0, PT, R8, RZ, PT ;  /* 0x000000ff0800720c */ /* 0x010fc40003f05270 */
[----:B-----5:R-:W-:-:S04]  /*13d40*/  IMAD R11, R10, UR4, R11 ;  /* 0x000000040a0b7c24 */ /* 0x020fc8000f8e020b */
[----:B--2---:R-:W-:-:S07]  /*13d50*/  IMAD.SHL.U32 R13, R11, 0x2, RZ ;  /* 0x000000020b0d7824 */ /* 0x004fce00078e00ff */
[----:B------:R-:W-:Y:S05]  /*13d60*/  @!P0 BRA `(.L_x_3864) ;  /* 0x0000001000448947 */ /* 0x000fea0003800000 */
[----:B------:R-:W-:Y:S01]  /*13d70*/  IMAD.MOV.U32 R12, RZ, RZ, RZ ;  /* 0x000000ffff0c7224 */ /* 0x000fe200078e00ff */
[----:B------:R-:W-:Y:S01]  /*13d80*/  ULDC.64 UR6, c[0x0][0x400] ;  /* 0x0001000000067ab9 */ /* 0x000fe20000000a00 */
[----:B------:R-:W-:Y:S01]  /*13d90*/  ULDC UR4, c[0x0][0x408] ;  /* 0x0001020000047ab9 */ /* 0x000fe20000000800 */
[----:B------:R-:W-:Y:S01]  /*13da0*/  ISETP.NE.AND P1, PT, R8, 0x1, PT ;  /* 0x000000010800780c */ /* 0x000fe20003f25270 */
        /* <DEDUP_REMOVED lines=269> */
.L_x_3864:
[----:B------:R-:W-:Y:S05]  /*14e80*/  @!P0 BRA `(.L_x_3865) ;  /* 0x0000001000488947 */ /* 0x000fea0003800000 */
[----:B0-----:R-:W-:Y:S01]  /*14e90*/  VIADD R15, R13, 0x1 ;  /* 0x000000010d0f7836 */ /* 0x001fe20000000000 */
        /* <DEDUP_REMOVED lines=273> */
.L_x_3865:
        /* <DEDUP_REMOVED lines=14> */
.L_x_3867:
[----:B------:R-:W-:Y:S05]  /*16090*/  BSYNC B0 ;  /* 0x0000000000007941 */ /* 0x000fea0003800000 */
.L_x_3866:
        /* <DEDUP_REMOVED lines=15> */
[----:B------:R1:W-:Y:S04]  /*16190*/  STG.E.U8 desc[UR60][R12.64], R3 ;  /* 0x000000030c007986 */ /* 0x0003e8000c10113c */
[----:B------:R1:W-:Y:S02]  /*161a0*/  STG.E.U8 desc[UR60][R12.64+0x10], R9 ;  /* 0x000010090c007986 */ /* 0x0003e4000c10113c */
.L_x_3869:
[----:B------:R-:W-:Y:S05]  /*161b0*/  BSYNC B0 ;  /* 0x0000000000007941 */ /* 0x000fea0003800000 */
.L_x_3868:
        /* <DEDUP_REMOVED lines=35> */
.L_x_3871:
[----:B------:R-:W-:Y:S05]  /*163f0*/  BSYNC B0 ;  /* 0x0000000000007941 */ /* 0x000fea0003800000 */
.L_x_3870:
        /* <DEDUP_REMOVED lines=26> */
[----:B------:R-:W-:Y:S01]  /*165a0*/  IMAD R14, R2, UR6, R17 ;  /* 0x00000006020e7c24 */ /* 0x000fe2000f8e0211 */
[----:B------:R-:W-:Y:S01]  /*165b0*/  PRMT R9, R3, 0x7610, R9 ;  /* 0x0000761003097816 */ /* 0x000fe20000000009 */
[----:B------:R-:W-:Y:S02]  /*165c0*/  IMAD.U32 R8, RZ, RZ, UR10 ;  /* 0x0000000aff087e24 */ /* 0x000fe4000f8e00ff */
[----:B------:R-:W-:Y:S01]  /*165d0*/  IMAD.U32 R11, RZ, RZ, UR11 ;  /* 0x0000000bff0b7e24 */ /* 0x000fe2000f8e00ff */
[----:B------:R-:W-:-:S13]  /*165e0*/  ISETP.GE.U32.AND P0, PT, R14, UR8, PT ;  /* 0x000000080e007c0c */ /* 0x000fda000bf06070 */
[----:B------:R-:W-:Y:S05]  /*165f0*/  @P0 BRA `(.L_x_3874) ;  /* 0x0000000400980947 */ /* 0x000fea0003800000 */
[----:B------:R-:W-:Y:S01]  /*16600*/  ULDC UR7, c[0x0][0x10] ;  /* 0x0000040000077ab9 */ /* 0x000fe20000000800 */
[----:B------:R-:W0:Y:S01]  /*16610*/  LDC R24, c[0x0][0x4] ;  /* 0x00000100ff187b82 */ /* 0x000e220000000800 */
[----:B------:R-:W-:Y:S01]  /*16620*/  BSSY B1, `(.L_x_3875) ;  /* 0x000002d000017945 */ /* 0x000fe20003800000 */
[----:B------:R-:W-:Y:S01]  /*16630*/  IMAD.MOV.U32 R23, RZ, RZ, R14 ;  /* 0x000000ffff177224 */ /* 0x000fe200078e000e */
[----:B------:R-:W-:Y:S01]  /*16640*/  PRMT R9, R3, 0x7610, R9 ;  /* 0x0000761003097816 */ /* 0x000fe20000000009 */
[----:B------:R-:W-:Y:S02]  /*16650*/  IMAD.U32 R8, RZ, RZ, UR10 ;  /* 0x0000000aff087e24 */ /* 0x000fe4000f8e00ff */
[----:B------:R-:W-:Y:S02]  /*16660*/  IMAD.U32 R11, RZ, RZ, UR11 ;  /* 0x0000000bff0b7e24 */ /* 0x000fe4000f8e00ff */
[----:B------:R-:W1:Y:S01]  /*16670*/  LDC.64 R12, c[0x0][0x618] ;  /* 0x00018600ff0c7b82 */ /* 0x000e620000000a00 */
[----:B------:R-:W-:-:S02]  /*16680*/  IMAD R10, R10, UR7, RZ ;  /* 0x000000070a0a7c24 */ /* 0x000fc4000f8e02ff */
[----:B0-----:R-:W-:-:S07]  /*16690*/  IMAD R24, R24, UR6, RZ ;  /* 0x0000000618187c24 */ /* 0x001fce000f8e02ff */
.L_x_3876:
[----:B------:R-:W-:-:S04]  /*166a0*/  IMAD.IADD R21, R10, 0x1, R23 ;  /* 0x000000010a157824 */ /* 0x000fc800078e0217 */
[----:B-1----:R-:W-:-:S05]  /*166b0*/  IMAD.WIDE.U32 R20, R21, 0x20, R12 ;  /* 0x0000002015147825 */ /* 0x002fca00078e000c */
[----:B------:R-:W2:Y:S04]  /*166c0*/  LDG.E.S8 R26, desc[UR60][R20.64] ;  /* 0x0000003c141a7981 */ /* 0x000ea8000c1e1300 */
[----:B------:R-:W3:Y:S04]  /*166d0*/  LDG.E.S8 R30, desc[UR60][R20.64+0x10] ;  /* 0x0000103c141e7981 */ /* 0x000ee8000c1e1300 */
[----:B------:R-:W4:Y:S04]  /*166e0*/  LDG.E.64 R14, desc[UR60][R20.64+0x8] ;  /* 0x0000083c140e7981 */ /* 0x000f28000c1e1b00 */
[----:B------:R-:W5:Y:S01]  /*166f0*/  LDG.E.64 R18, desc[UR60][R20.64+0x18] ;  /* 0x0000183c14127981 */ /* 0x000f62000c1e1b00 */
[C---:B------:R-:W-:Y:S01]  /*16700*/  LOP3.LUT R25, R3.reuse, 0xff, RZ, 0xc0, !PT ;  /* 0x000000ff03197812 */ /* 0x040fe200078ec0ff */
[----:B------:R-:W-:Y:S01]  /*16710*/  IMAD.IADD R23, R24, 0x1, R23 ;  /* 0x0000000118177824 */ /* 0x000fe200078e0217 */
[----:B------:R-:W-:-:S02]  /*16720*/  PRMT R27, R3, 0x8880, RZ ;  /* 0x00008880031b7816 */ /* 0x000fc400000000ff */
[----:B------:R-:W-:Y:S02]  /*16730*/  PRMT R29, R9, 0x8880, RZ ;  /* 0x00008880091d7816 */ /* 0x000fe400000000ff */
[----:B--2---:R-:W-:Y:S02]  /*16740*/  LOP3.LUT R28, R26, 0xff, RZ, 0xc0, !PT ;  /* 0x000000ff1a1c7812 */ /* 0x004fe400078ec0ff */
[----:B------:R-:W-:Y:S02]  /*16750*/  ISETP.GE.AND P6, PT, R27, R26, PT ;  /* 0x0000001a1b00720c */ /* 0x000fe40003fc6270 */
[----:B------:R-:W-:Y:S02]  /*16760*/  ISETP.NE.AND P3, PT, R25, R28, PT ;  /* 0x0000001c1900720c */ /* 0x000fe40003f65270 */
[----:B------:R-:W-:Y:S02]  /*16770*/  LOP3.LUT R25, R9, 0xff, RZ, 0xc0, !PT ;  /* 0x000000ff09197812 */ /* 0x000fe400078ec0ff */
[----:B---3--:R-:W-:-:S02]  /*16780*/  LOP3.LUT R28, R30, 0xff, RZ, 0xc0, !PT ;  /* 0x000000ff1e1c7812 */ /* 0x008fc400078ec0ff */
[----:B----4-:R-:W-:Y:S02]  /*16790*/  ISETP.GE.U32.AND P1, PT, R6, R14, PT ;  /* 0x0000000e0600720c */ /* 0x010fe40003f26070 */
[----:B------:R-:W-:Y:S02]  /*167a0*/  ISETP.NE.AND P4, PT, R25, R28, PT ;  /* 0x0000001c1900720c */ /* 0x000fe40003f85270 */
[----:B-----5:R-:W-:Y:S02]  /*167b0*/  ISETP.GE.U32.AND P0, PT, R8, R18, PT ;  /* 0x000000120800720c */ /* 0x020fe40003f06070 */
[----:B------:R-:W-:Y:S02]  /*167c0*/  ISETP.GE.AND.EX P1, PT, R7, R15, PT, P1 ;  /* 0x0000000f0700720c */ /* 0x000fe40003f26310 */
[----:B------:R-:W-:Y:S02]  /*167d0*/  ISETP.GE.AND P5, PT, R29, R30, PT ;  /* 0x0000001e1d00720c */ /* 0x000fe40003fa6270 */
[----:B------:R-:W-:-:S02]  /*167e0*/  SEL R20, RZ, 0xffffffff, P6 ;  /* 0xffffffffff147807 */ /* 0x000fc40003000000 */
[----:B------:R-:W-:Y:S02]  /*167f0*/  ISETP.GE.AND.EX P0, PT, R11, R19, PT, P0 ;  /* 0x000000130b00720c */ /* 0x000fe40003f06300 */
[----:B------:R-:W-:Y:S02]  /*16800*/  @!P3 SEL R20, RZ, 0xffffffff, P1 ;  /* 0xffffffffff14b807 */ /* 0x000fe40000800000 */
        /* <DEDUP_REMOVED lines=15> */
.L_x_3875:
[----:B------:R-:W-:Y:S05]  /*16900*/  BRA `(.L_x_3874) ;  /* 0x0000000000d47947 */ /* 0x000fea0003800000 */
.L_x_3873:
[----:B------:R-:W-:Y:S01]  /*16910*/  ULDC UR7, c[0x0][0x23c] ;  /* 0x00008f0000077ab9 */ /* 0x000fe20000000800 */
[----:B------:R-:W-:Y:S01]  /*16920*/  PRMT R9, R3, 0x7610, R9 ;  /* 0x0000761003097816 */ /* 0x000fe20000000009 */
[----:B------:R-:W-:Y:S01]  /*16930*/  IMAD.U32 R8, RZ, RZ, UR10 ;  /* 0x0000000aff087e24 */ /* 0x000fe2000f8e00ff */
[----:B------:R-:W-:Y:S01]  /*16940*/  ISETP.GE.U32.AND P0, PT, R2, UR7, PT ;  /* 0x0000000702007c0c */ /* 0x000fe2000bf06070 */
[----:B------:R-:W-:-:S12]  /*16950*/  IMAD.U32 R11, RZ, RZ, UR11 ;  /* 0x0000000bff0b7e24 */ /* 0x000fd8000f8e00ff */
[----:B------:R-:W-:Y:S05]  /*16960*/  @P0 BRA `(.L_x_3874) ;  /* 0x0000000000bc0947 */ /* 0x000fea0003800000 */
[----:B------:R-:W-:Y:S01]  /*16970*/  ULDC UR6, c[0x0][0x10] ;  /* 0x0000040000067ab9 */ /* 0x000fe20000000800 */
[----:B------:R-:W0:Y:S01]  /*16980*/  LDC R27, c[0x0][RZ] ;  /* 0x00000000ff1b7b82 */ /* 0x000e220000000800 */
[----:B------:R-:W-:Y:S01]  /*16990*/  PRMT R9, R3, 0x7610, R9 ;  /* 0x0000761003097816 */ /* 0x000fe20000000009 */
[----:B------:R-:W-:Y:S02]  /*169a0*/  IMAD.U32 R8, RZ, RZ, UR10 ;  /* 0x0000000aff087e24 */ /* 0x000fe4000f8e00ff */
[----:B------:R-:W-:Y:S02]  /*169b0*/  IMAD.U32 R11, RZ, RZ, UR11 ;  /* 0x0000000bff0b7e24 */ /* 0x000fe4000f8e00ff */
[----:B------:R-:W-:Y:S02]  /*169c0*/  IMAD.MOV.U32 R23, RZ, RZ, R2 ;  /* 0x000000ffff177224 */ /* 0x000fe400078e0002 */
[----:B------:R-:W1:Y:S01]  /*169d0*/  LDC.64 R12, c[0x0][0x618] ;  /* 0x00018600ff0c7b82 */ /* 0x000e620000000a00 */
[----:B------:R-:W-:-:S07]  /*169e0*/  IMAD R10, R10, UR6, RZ ;  /* 0x000000060a0a7c24 */ /* 0x000fce000f8e02ff */
[----:B------:R-:W2:Y:S02]  /*169f0*/  LDC R28, c[0x0][0x4] ;  /* 0x00000100ff1c7b82 */ /* 0x000ea40000000800 */
.L_x_3877:
[----:B------:R-:W-:-:S04]  /*16a00*/  IMAD.IADD R14, R10, 0x1, R23 ;  /* 0x000000010a0e7824 */ /* 0x000fc800078e0217 */
[----:B0-----:R-:W-:-:S04]  /*16a10*/  IMAD R21, R14, R27, R17 ;  /* 0x0000001b0e157224 */ /* 0x001fc800078e0211 */
[----:B-1----:R-:W-:-:S05]  /*16a20*/  IMAD.WIDE.U32 R20, R21, 0x20, R12 ;  /* 0x0000002015147825 */ /* 0x002fca00078e000c */
[----:B------:R-:W3:Y:S04]  /*16a30*/  LDG.E.S8 R24, desc[UR60][R20.64] ;  /* 0x0000003c14187981 */ /* 0x000ee8000c1e1300 */
[----:B------:R-:W4:Y:S04]  /*16a40*/  LDG.E.S8 R26, desc[UR60][R20.64+0x10] ;  /* 0x0000103c141a7981 */ /* 0x000f28000c1e1300 */
[----:B------:R-:W5:Y:S04]  /*16a50*/  LDG.E.64 R14, desc[UR60][R20.64+0x8] ;  /* 0x0000083c140e7981 */ /* 0x000f68000c1e1b00 */
[----:B------:R-:W5:Y:S01]  /*16a60*/  LDG.E.64 R18, desc[UR60][R20.64+0x18] ;  /* 0x0000183c14127981 */ /* 0x000f62000c1e1b00 */
[C---:B------:R-:W-:Y:S01]  /*16a70*/  LOP3.LUT R30, R3.reuse, 0xff, RZ, 0xc0, !PT ;  /* 0x000000ff031e7812 */ /* 0x040fe200078ec0ff */
[----:B--2---:R-:W-:Y:S01]  /*16a80*/  IMAD.IADD R23, R28, 0x1, R23 ;  /* 0x000000011c177824 */ /* 0x004fe200078e0217 */
[----:B------:R-:W-:-:S02]  /*16a90*/  PRMT R29, R3, 0x8880, RZ ;  /* 0x00008880031d7816 */ /* 0x000fc400000000ff */
[----:B------:R-:W-:Y:S02]  /*16aa0*/  PRMT R31, R9, 0x8880, RZ ;  /* 0x00008880091f7816 */ /* 0x000fe400000000ff */
[----:B---3--:R-:W-:Y:S02]  /*16ab0*/  LOP3.LUT R25, R24, 0xff, RZ, 0xc0, !PT ;  /* 0x000000ff18197812 */ /* 0x008fe400078ec0ff */
[----:B------:R-:W-:Y:S02]  /*16ac0*/  ISETP.GE.AND P6, PT, R29, R24, PT ;  /* 0x000000181d00720c */ /* 0x000fe40003fc6270 */
[----:B------:R-:W-:Y:S02]  /*16ad0*/  ISETP.NE.AND P3, PT, R30, R25, PT ;  /* 0x000000191e00720c */ /* 0x000fe40003f65270 */
[----:B------:R-:W-:Y:S02]  /*16ae0*/  LOP3.LUT R30, R9, 0xff, RZ, 0xc0, !PT ;  /* 0x000000ff091e7812 */ /* 0x000fe400078ec0ff */
[----:B----4-:R-:W-:-:S02]  /*16af0*/  LOP3.LUT R25, R26, 0xff, RZ, 0xc0, !PT ;  /* 0x000000ff1a197812 */ /* 0x010fc400078ec0ff */
[----:B-----5:R-:W-:Y:S02]  /*16b00*/  ISETP.GE.U32.AND P1, PT, R6, R14, PT ;  /* 0x0000000e0600720c */ /* 0x020fe40003f26070 */
[----:B------:R-:W-:Y:S02]  /*16b10*/  ISETP.NE.AND P4, PT, R30, R25, PT ;  /* 0x000000191e00720c */ /* 0x000fe40003f85270 */
[----:B------:R-:W-:Y:S02]  /*16b20*/  ISETP.GE.AND.EX P1, PT, R7, R15, PT, P1 ;  /* 0x0000000f0700720c */ /* 0x000fe40003f26310 */
[----:B------:R-:W-:Y:S02]  /*16b30*/  ISETP.GE.U32.AND P0, PT, R8, R18, PT ;  /* 0x000000120800720c */ /* 0x000fe40003f06070 */
[----:B------:R-:W-:Y:S02]  /*16b40*/  SEL R20, RZ, 0xffffffff, P6 ;  /* 0xffffffffff147807 */ /* 0x000fe40003000000 */
[----:B------:R-:W-:-:S02]  /*16b50*/  @!P3 SEL R20, RZ, 0xffffffff, P1 ;  /* 0xffffffffff14b807 */ /* 0x000fc40000800000 */
[----:B------:R-:W-:Y:S02]  /*16b60*/  ISETP.GE.AND P5, PT, R31, R26, PT ;  /* 0x0000001a1f00720c */ /* 0x000fe40003fa6270 */
[----:B------:R-:W-:Y:S02]  /*16b70*/  ISETP.GE.AND.EX P0, PT, R11, R19, PT, P0 ;  /* 0x000000130b00720c */ /* 0x000fe40003f06300 */
[----:B------:R-:W-:Y:S02]  /*16b80*/  LOP3.LUT R20, R20, 0x1, RZ, 0xc0, !PT ;  /* 0x0000000114147812 */ /* 0x000fe400078ec0ff */
[----:B------:R-:W-:Y:S02]  /*16b90*/  SEL R21, RZ, 0xffffffff, P5 ;  /* 0xffffffffff157807 */ /* 0x000fe40002800000 */
[----:B------:R-:W-:Y:S02]  /*16ba0*/  @!P4 SEL R21, RZ, 0xffffffff, P0 ;  /* 0xffffffffff15c807 */ /* 0x000fe40000000000 */
[----:B------:R-:W-:-:S02]  /*16bb0*/  ISETP.NE.U32.AND P0, PT, R20, 0x1, PT ;  /* 0x000000011400780c */ /* 0x000fc40003f05070 */
[----:B------:R-:W-:Y:S02]  /*16bc0*/  LOP3.LUT R21, R21, 0x1, RZ, 0xc0, !PT ;  /* 0x0000000115157812 */ /* 0x000fe400078ec0ff */
[----:B------:R-:W-:Y:S02]  /*16bd0*/  SEL R6, R6, R14, !P0 ;  /* 0x0000000e06067207 */ /* 0x000fe40004000000 */
[----:B------:R-:W-:Y:S02]  /*16be0*/  SEL R7, R7, R15, !P0 ;  /* 0x0000000f07077207 */ /* 0x000fe40004000000 */
[----:B------:R-:W-:Y:S02]  /*16bf0*/  SEL R3, R3, R24, !P0 ;  /* 0x0000001803037207 */ /* 0x000fe40004000000 */
[----:B------:R-:W-:Y:S02]  /*16c00*/  ISETP.GE.U32.AND P0, PT, R23, UR7, PT ;  /* 0x0000000717007c0c */ /* 0x000fe4000bf06070 */
[----:B------:R-:W-:-:S04]  /*16c10*/  ISETP.NE.U32.AND P1, PT, R21, 0x1, PT ;  /* 0x000000011500780c */ /* 0x000fc80003f25070 */
[----:B------:R-:W-:Y:S02]  /*16c20*/  SEL R9, R9, R26, !P1 ;  /* 0x0000001a09097207 */ /* 0x000fe40004800000 */
[----:B------:R-:W-:Y:S02]  /*16c30*/  SEL R8, R8, R18, !P1 ;  /* 0x0000001208087207 */ /* 0x000fe40004800000 */
[----:B------:R-:W-:-:S03]  /*16c40*/  SEL R11, R11, R19, !P1 ;  /* 0x000000130b0b7207 */ /* 0x000fc60004800000 */
[----:B------:R-:W-:Y:S05]  /*16c50*/  @!P0 BRA `(.L_x_3877) ;  /* 0xfffffffc00688947 */ /* 0x000fea000383ffff */
.L_x_3874:
[----:B------:R-:W-:Y:S05]  /*16c60*/  BSYNC B0 ;  /* 0x0000000000007941 */ /* 0x000fea0003800000 */
.L_x_3872:
        /* <DEDUP_REMOVED lines=12> */
[----:B------:R0:W-:Y:S04]  /*16d30*/  STS.U8 [R18], R3 ;  /* 0x0000000312007388 */ /* 0x0001e80000000000 */
[----:B------:R0:W-:Y:S01]  /*16d40*/  STS.U8 [R18+0x10], R9 ;  /* 0x0000100912007388 */ /* 0x0001e20000000000 */
[----:B------:R-:W-:Y:S05]  /*16d50*/  @!P0 BRA `(.L_x_3878) ;  /* 0x0000000000dc8947 */ /* 0x000fea0003800000 */
[----:B0-----:R-:W-:-:S07]  /*16d60*/  IMAD.U32 R13, RZ, RZ, UR5 ;  /* 0x00000005ff0d7e24 */ /* 0x001fce000f8e00ff */
.L_x_3881:
        /* <DEDUP_REMOVED lines=10> */
[----:B------:R-:W-:Y:S02]  /*16e10*/  LOP3.LUT R23, R9, 0xff, RZ, 0xc0, !PT ;  /* 0x000000ff09177812 */ /* 0x000fe400078ec0ff */
[----:B------:R-:W-:Y:S02]  /*16e20*/  LEA R19, R12, UR4, 0x5 ;  /* 0x000000040c137c11 */ /* 0x000fe4000f8e28ff */
[----:B------:R-:W-:Y:S02]  /*16e30*/  LOP3.LUT R20, R3, 0xff, RZ, 0xc0, !PT ;  /* 0x000000ff03147812 */ /* 0x000fe400078ec0ff */
[----:B------:R-:W-:Y:S01]  /*16e40*/  PRMT R29, R9, 0x8880, RZ ;  /* 0x00008880091d7816 */ /* 0x000fe200000000ff */
[----:B------:R-:W0:Y:S04]  /*16e50*/  LDS.S8 R26, [R19+0x10] ;  /* 0x00001000131a7984 */ /* 0x000e280000000200 */
[----:B------:R-:W1:Y:S04]  /*16e60*/  LDS.S8 R24, [R19] ;  /* 0x0000000013187984 */ /* 0x000e680000000200 */
[----:B------:R-:W2:Y:S04]  /*16e70*/  LDS.64 R14, [R19+0x18] ;  /* 0x00001800130e7984 */ /* 0x000ea80000000a00 */
[----:B------:R3:W4:Y:S01]  /*16e80*/  LDS.64 R12, [R19+0x8] ;  /* 0x00000800130c7984 */ /* 0x0007220000000a00 */
[----:B0-----:R-:W-:-:S02]  /*16e90*/  LOP3.LUT R28, R26, 0xff, RZ, 0xc0, !PT ;  /* 0x000000ff1a1c7812 */ /* 0x001fc400078ec0ff */
[----:B-1----:R-:W-:Y:S02]  /*16ea0*/  LOP3.LUT R21, R24, 0xff, RZ, 0xc0, !PT ;  /* 0x000000ff18157812 */ /* 0x002fe400078ec0ff */
[----:B------:R-:W-:Y:S02]  /*16eb0*/  ISETP.GE.AND P0, PT, R27, R24, PT ;  /* 0x000000181b00720c */ /* 0x000fe40003f06270 */
[----:B------:R-:W-:Y:S02]  /*16ec0*/  ISETP.NE.AND P5, PT, R23, R28, PT ;  /* 0x0000001c1700720c */ /* 0x000fe40003fa5270 */
[----:B------:R-:W-:Y:S01]  /*16ed0*/  ISETP.NE.AND P4, PT, R20, R21, PT ;  /* 0x000000151400720c */ /* 0x000fe20003f85270 */
[----:B------:R-:W-:Y:S01]  /*16ee0*/  IMAD.MOV.U32 R21, RZ, RZ, R29 ;  /* 0x000000ffff157224 */ /* 0x000fe200078e001d */
[----:B---3--:R-:W-:Y:S02]  /*16ef0*/  SEL R19, RZ, 0xffffffff, P0 ;  /* 0xffffffffff137807 */ /* 0x008fe40000000000 */
[----:B--2---:R-:W-:-:S02]  /*16f00*/  ISETP.GE.U32.AND P0, PT, R8, R14, PT ;  /* 0x0000000e0800720c */ /* 0x004fc40003f06070 */
[----:B------:R-:W-:Y:S02]  /*16f10*/  ISETP.GE.AND P6, PT, R21, R26, PT ;  /* 0x0000001a1500720c */ /* 0x000fe40003fc6270 */
[----:B----4-:R-:W-:Y:S02]  /*16f20*/  ISETP.GE.U32.AND P1, PT, R6, R12, PT ;  /* 0x0000000c0600720c */ /* 0x010fe40003f26070 */
        /* <DEDUP_REMOVED lines=21> */
[----:B------:R0:W-:Y:S04]  /*17080*/  STS.U8 [R18], R15 ;  /* 0x0000000f12007388 */ /* 0x0001e80000000000 */
[----:B------:R0:W-:Y:S02]  /*17090*/  STS.U8 [R18+0x10], R19 ;  /* 0x0000101312007388 */ /* 0x0001e40000000000 */
.L_x_3880:
[----:B------:R-:W-:Y:S05]  /*170a0*/  BSYNC B0 ;  /* 0x0000000000007941 */ /* 0x000fea0003800000 */
.L_x_3879:
[----:B0-----:R-:W-:Y:S01]  /*170b0*/  IMAD.MOV.U32 R13, RZ, RZ, R25 ;  /* 0x000000ffff0d7224 */ /* 0x001fe200078e0019 */
[----:B------:R-:W-:Y:S06]  /*170c0*/  @P3 BRA `(.L_x_3881) ;  /* 0xfffffffc00283947 */ /* 0x000fec000383ffff */
.L_x_3878:
[----:B------:R-:W-:Y:S02]  /*170d0*/  ULDC UR4, c[0x0][0x240] ;  /* 0x0000900000047ab9 */ /* 0x000fe40000000800 */
[----:B------:R-:W-:-:S13]  /*170e0*/  ISETP.NE.AND P0, PT, RZ, UR4, PT ;  /* 0x00000004ff007c0c */ /* 0x000fda000bf05270 */
[----:B------:R-:W-:Y:S05]  /*170f0*/  @!P0 BRA `(.L_x_3882) ;  /* 0x0000000400d08947 */ /* 0x000fea0003800000 */
[----:B------:R-:W-:Y:S01]  /*17100*/  ISETP.GT.AND P0, PT, R10, 0x20, PT ;  /* 0x000000200a00780c */ /* 0x000fe20003f04270 */
[----:B------:R-:W-:-:S12]  /*17110*/  IMAD.MOV.U32 R2, RZ, RZ, R10 ;  /* 0x000000ffff027224 */ /* 0x000fd800078e000a */
[----:B------:R-:W-:Y:S05]  /*17120*/  @!P0 BRA `(.L_x_3883) ;  /* 0x0000000400088947 */ /* 0x000fea0003800000 */
[----:B0-----:R-:W-:Y:S01]  /*17130*/  IMAD.MOV.U32 R12, RZ, RZ, R8 ;  /* 0x000000ffff0c7224 */ /* 0x001fe200078e0008 */
[----:B------:R-:W-:Y:S01]  /*17140*/  LEA.HI R2, R10, R10, RZ, 0x1 ;  /* 0x0000000a0a027211 */ /* 0x000fe200078f08ff */
[----:B------:R-:W-:Y:S01]  /*17150*/  IMAD.MOV.U32 R13, RZ, RZ, R11 ;  /* 0x000000ffff0d7224 */ /* 0x000fe200078e000b */
[----:B------:R1:W-:Y:S02]  /*17160*/  STS.U8 [R18], R3 ;  /* 0x0000000312007388 */ /* 0x0003e40000000000 */
[----:B------:R-:W-:Y:S01]  /*17170*/  SHF.R.S32.HI R14, RZ, 0x1, R2 ;  /* 0x00000001ff0e7819 */ /* 0x000fe20000011402 */
[----:B------:R-:W-:Y:S01]  /*17180*/  IMAD.MOV.U32 R2, RZ, RZ, 0x20 ;  /* 0x00000020ff027424 */ /* 0x000fe200078e00ff */
[----:B------:R1:W-:Y:S02]  /*17190*/  STS.64 [R18+0x8], R6 ;  /* 0x0000080612007388 */ /* 0x0003e40000000a00 */
[----:B------:R-:W-:Y:S02]  /*171a0*/  ISETP.GE.AND P0, PT, R14, 0x20, PT ;  /* 0x000000200e00780c */ /* 0x000fe40003f06270 */
[----:B------:R1:W-:Y:S04]  /*171b0*/  STS.64 [R18+0x18], R12 ;  /* 0x0000180c12007388 */ /* 0x0003e80000000a00 */
[----:B------:R1:W-:Y:S07]  /*171c0*/  STS.U8 [R18+0x10], R9 ;  /* 0x0000100912007388 */ /* 0x0003ee0000000000 */
[----:B------:R-:W-:Y:S05]  /*171d0*/  @!P0 BRA `(.L_x_3883) ;  /* 0x0000000000dc8947 */ /* 0x000fea0003800000 */
[----:B------:R-:W-:-:S07]  /*171e0*/  IMAD.MOV.U32 R2, RZ, RZ, R14 ;  /* 0x000000ffff027224 */ /* 0x000fce00078e000e */
.L_x_3886:
[----:B01----:R-:W-:Y:S01]  /*171f0*/  IMAD.IADD R13, R17, 0x1, R2 ;  /* 0x00000001110d7824 */ /* 0x003fe200078e0202 */
[----:B------:R-:W-:Y:S04]  /*17200*/  BAR.SYNC.DEFER_BLOCKING 0x0 ;  /* 0x0000000000007b1d */ /* 0x000fe80000010000 */
[----:B------:R-:W-:Y:S02]  /*17210*/  ISETP.GE.U32.AND P0, PT, R13, R10, PT ;  /* 0x0000000a0d00720c */ /* 0x000fe40003f06070 */
[----:B------:R-:W-:Y:S02]  /*17220*/  BSSY B0, `(.L_x_3884) ;  /* 0x000002e000007945 */ /* 0x000fe40003800000 */
[----:B------:R-:W-:-:S13]  /*17230*/  ISETP.GE.U32.OR P0, PT, R17, R2, P0 ;  /* 0x000000021100720c */ /* 0x000fda0000706470 */
[----:B------:R-:W-:Y:S05]  /*17240*/  @P0 BRA `(.L_x_3885) ;  /* 0x0000000000ac0947 */ /* 0x000fea0003800000 */
[----:B------:R-:W-:Y:S01]  /*17250*/  IMAD R19, R2, 0x20, R18 ;  /* 0x0000002002137824 */ /* 0x000fe200078e0212 */
[C---:B------:R-:W-:Y:S02]  /*17260*/  LOP3.LUT R28, R9.reuse, 0xff, RZ, 0xc0, !PT ;  /* 0x000000ff091c7812 */ /* 0x040fe400078ec0ff */
[----:B------:R-:W-:Y:S02]  /*17270*/  PRMT R27, R9, 0x8880, RZ ;  /* 0x00008880091b7816 */ /* 0x000fe400000000ff */
[----:B------:R-:W0:Y:S01]  /*17280*/  LDS.S8 R24, [R19+0x10] ;  /* 0x0000100013187984 */ /* 0x000e220000000200 */
[C---:B------:R-:W-:Y:S02]  /*17290*/  LOP3.LUT R26, R3.reuse, 0xff, RZ, 0xc0, !PT ;  /* 0x000000ff031a7812 */ /* 0x040fe400078ec0ff */
[----:B------:R-:W-:Y:S01]  /*172a0*/  PRMT R25, R3, 0x8880, RZ ;  /* 0x0000888003197816 */ /* 0x000fe200000000ff */
[----:B------:R-:W1:Y:S04]  /*172b0*/  LDS.S8 R20, [R19] ;  /* 0x0000000013147984 */ /* 0x000e680000000200 */
[----:B------:R-:W2:Y:S04]  /*172c0*/  LDS.64 R14, [R19+0x18] ;  /* 0x00001800130e7984 */ /* 0x000ea80000000a00 */
[----:B------:R-:W3:Y:S01]  /*172d0*/  LDS.64 R12, [R19+0x8] ;  /* 0x00000800130c7984 */ /* 0x000ee20000000a00 */
[----:B0-----:R-:W-:-:S02]  /*172e0*/  LOP3.LUT R23, R24, 0xff, RZ, 0xc0, !PT ;  /* 0x000000ff18177812 */ /* 0x001fc400078ec0ff */
[----:B-1----:R-:W-:Y:S02]  /*172f0*/  LOP3.LUT R21, R20, 0xff, RZ, 0xc0, !PT ;  /* 0x000000ff14157812 */ /* 0x002fe400078ec0ff */
[----:B------:R-:W-:Y:S01]  /*17300*/  ISETP.NE.AND P4, PT, R28, R23, PT ;  /* 0x000000171c00720c */ /* 0x000fe20003f85270 */
[----:B------:R-:W-:Y:S01]  /*17310*/  IMAD.MOV.U32 R23, RZ, RZ, R27 ;  /* 0x000000ffff177224 */ /* 0x000fe200078e001b */
[----:B------:R-:W-:Y:S01]  /*17320*/  ISETP.NE.AND P3, PT, R26, R21, PT ;  /* 0x000000151a00720c */ /* 0x000fe20003f65270 */
[----:B------:R-:W-:Y:S01]  /*17330*/  IMAD.MOV.U32 R21, RZ, RZ, R25 ;  /* 0x000000ffff157224 */ /* 0x000fe200078e0019 */
[----:B--2---:R-:W-:Y:S02]  /*17340*/  ISETP.GE.U32.AND P0, PT, R8, R14, PT ;  /* 0x0000000e0800720c */ /* 0x004fe40003f06070 */
[----:B------:R-:W-:Y:S02]  /*17350*/  ISETP.GE.AND P5, PT, R23, R24, PT ;  /* 0x000000181700720c */ /* 0x000fe40003fa6270 */
[----:B---3--:R-:W-:-:S02]  /*17360*/  ISETP.GE.U32.AND P1, PT, R6, R12, PT ;  /* 0x0000000c0600720c */ /* 0x008fc40003f26070 */
        /* <DEDUP_REMOVED lines=25> */
.L_x_3885:
[----:B------:R-:W-:Y:S05]  /*17500*/  BSYNC B0 ;  /* 0x0000000000007941 */ /* 0x000fea0003800000 */
.L_x_3884:
[----:B------:R-:W-:-:S04]  /*17510*/  SHF.R.S32.HI R2, RZ, 0x1, R2 ;  /* 0x00000001ff027819 */ /* 0x000fc80000011402 */
[----:B------:R-:W-:-:S13]  /*17520*/  ISETP.GE.AND P0, PT, R2, 0x20, PT ;  /* 0x000000200200780c */ /* 0x000fda0003f06270 */
[----:B------:R-:W-:Y:S05]  /*17530*/  @P0 BRA `(.L_x_3886) ;  /* 0xfffffffc002c0947 */ /* 0x000fea000383ffff */
[----:B------:R-:W-:-:S07]  /*17540*/  IMAD.MOV.U32 R2, RZ, RZ, 0x20 ;  /* 0x00000020ff027424 */ /* 0x000fce00078e00ff */
.L_x_3883:
[----:B------:R-:W-:Y:S01]  /*17550*/  BAR.SYNC.DEFER_BLOCKING 0x0 ;  /* 0x0000000000007b1d */ /* 0x000fe20000010000 */
[----:B------:R-:W-:-:S13]  /*17560*/  ISETP.GE.AND P0, PT, R2, 0x2, PT ;  /* 0x000000020200780c */ /* 0x000fda0003f06270 */
[----:B------:R-:W-:Y:S05]  /*17570*/  @!P0 BRA `(.L_x_3882) ;  /* 0x0000000000b08947 */ /* 0x000fea0003800000 */
[----:B01----:R-:W-:-:S07]  /*17580*/  IMAD.MOV.U32 R13, RZ, RZ, 0x1 ;  /* 0x00000001ff0d7424 */ /* 0x003fce00078e00ff */
.L_x_3887:
[----:B------:R-:W-:Y:S01]  /*17590*/  LOP3.LUT R12, R9, 0xffff, RZ, 0xc0, !PT ;  /* 0x0000ffff090c7812 */ /* 0x000fe200078ec0ff */
[----:B------:R-:W0:Y:S01]  /*175a0*/  SHFL.DOWN PT, R15, R6, R13, 0x1f ;  /* 0x08001f0d060f7589 */ /* 0x000e2200000e0000 */
[----:B------:R-:W-:Y:S02]  /*175b0*/  LOP3.LUT R10, R3, 0xffff, RZ, 0xc0, !PT ;  /* 0x0000ffff030a7812 */ /* 0x000fe400078ec0ff */
[----:B------:R-:W-:Y:S01]  /*175c0*/  PRMT R18, R12, 0x8880, RZ ;  /* 0x000088800c127816 */ /* 0x000fe200000000ff */
[----:B------:R-:W1:Y:S01]  /*175d0*/  SHFL.DOWN PT, R17, R8, R13, 0x1f ;  /* 0x08001f0d08117589 */ /* 0x000e6200000e0000 */
[----:B------:R-:W-:Y:S02]  /*175e0*/  PRMT R10, R10, 0x8880, RZ ;  /* 0x000088800a0a7816 */ /* 0x000fe400000000ff */
[----:B------:R-:W-:Y:S01]  /*175f0*/  LOP3.LUT R26, R9, 0xff, RZ, 0xc0, !PT ;  /* 0x000000ff091a7812 */ /* 0x000fe200078ec0ff */
[----:B------:R-:W2:Y:S01]  /*17600*/  SHFL.DOWN PT, R12, R7, R13, 0x1f ;  /* 0x08001f0d070c7589 */ /* 0x000ea200000e0000 */
[----:B------:R-:W-:-:S02]  /*17610*/  PRMT R24, R3, 0x8880, RZ ;  /* 0x0000888003187816 */ /* 0x000fc400000000ff */
[----:B------:R-:W-:Y:S01]  /*17620*/  LOP3.LUT R23, R3, 0xff, RZ, 0xc0, !PT ;  /* 0x000000ff03177812 */ /* 0x000fe200078ec0ff */
[----:B------:R-:W3:Y:S04]  /*17630*/  SHFL.DOWN PT, R18, R18, R13, 0x1f ;  /* 0x08001f0d12127589 */ /* 0x000ee800000e0000 */
[----:B------:R-:W4:Y:S04]  /*17640*/  SHFL.DOWN PT, R10, R10, R13, 0x1f ;  /* 0x08001f0d0a0a7589 */ /* 0x000f2800000e0000 */
[----:B------:R5:W4:Y:S01]  /*17650*/  SHFL.DOWN PT, R20, R11, R13, 0x1f ;  /* 0x08001f0d0b147589 */ /* 0x000b2200000e0000 */
[----:B0-----:R-:W-:-:S02]  /*17660*/  ISETP.GE.U32.AND P0, PT, R6, R15, PT ;  /* 0x0000000f0600720c */ /* 0x001fc40003f06070 */
[----:B-1----:R-:W-:Y:S01]  /*17670*/  ISETP.GE.U32.AND P1, PT, R8, R17, PT ;  /* 0x000000110800720c */ /* 0x002fe20003f26070 */
[----:B-----5:R-:W-:Y:S01]  /*17680*/  IMAD.SHL.U32 R13, R13, 0x2, RZ ;  /* 0x000000020d0d7824 */ /* 0x020fe200078e00ff */
[----:B--2---:R-:W-:Y:S02]  /*17690*/  ISETP.GE.AND.EX P0, PT, R7, R12, PT, P0 ;  /* 0x0000000c0700720c */ /* 0x004fe40003f06300 */
[----:B---3--:R-:W-:Y:S02]  /*176a0*/  LOP3.LUT R19, R18, 0xff, RZ, 0xc0, !PT ;  /* 0x000000ff12137812 */ /* 0x008fe400078ec0ff */
[C---:B----4-:R-:W-:Y:S02]  /*176b0*/  PRMT R21, R10.reuse, 0x8880, RZ ;  /* 0x000088800a157816 */ /* 0x050fe400000000ff */
[----:B------:R-:W-:Y:S02]  /*176c0*/  LOP3.LUT R14, R10, 0xff, RZ, 0xc0, !PT ;  /* 0x000000ff0a0e7812 */ /* 0x000fe400078ec0ff */
[----:B------:R-:W-:-:S02]  /*176d0*/  ISETP.NE.AND P3, PT, R26, R19, PT ;  /* 0x000000131a00720c */ /* 0x000fc40003f65270 */
[----:B------:R-:W-:Y:S02]  /*176e0*/  ISETP.NE.AND P5, PT, R23, R14, PT ;  /* 0x0000000e1700720c */ /* 0x000fe40003fa5270 */
[----:B------:R-:W-:Y:S02]  /*176f0*/  ISETP.GE.AND P4, PT, R24, R21, PT ;  /* 0x000000151800720c */ /* 0x000fe40003f86270 */
[----:B------:R-:W-:Y:S02]  /*17700*/  PRMT R24, R9, 0x8880, RZ ;  /* 0x0000888009187816 */ /* 0x000fe400000000ff */
[----:B------:R-:W-:Y:S02]  /*17710*/  PRMT R19, R18, 0x8880, RZ ;  /* 0x0000888012137816 */ /* 0x000fe400000000ff */
[----:B------:R-:W-:Y:S02]  /*17720*/  ISETP.GE.AND.EX P1, PT, R11, R20, PT, P1 ;  /* 0x000000140b00720c */ /* 0x000fe40003f26310 */
[----:B------:R-:W-:-:S02]  /*17730*/  SEL R14, RZ, 0xffffffff, P0 ;  /* 0xffffffffff0e7807 */ /* 0x000fc40000000000 */
[----:B------:R-:W-:Y:S02]  /*17740*/  ISETP.GE.AND P0, PT, R24, R19, PT ;  /* 0x000000131800720c */ /* 0x000fe40003f06270 */
[----:B------:R-:W-:Y:S02]  /*17750*/  SEL R19, RZ, 0xffffffff, P1 ;  /* 0xffffffffff137807 */ /* 0x000fe40000800000 */
        /* <DEDUP_REMOVED lines=14> */
.L_x_3882:
[----:B------:R-:W-:Y:S05]  /*17840*/  @!P2 EXIT ;  /* 0x000000000000a94d */ /* 0x000fea0003800000 */
[----:B0-----:R-:W1:Y:S01]  /*17850*/  LDC.64 R14, c[0x0][0x628] ;  /* 0x00018a00ff0e7b82 */ /* 0x001e620000000a00 */
        /* <DEDUP_REMOVED lines=14> */
[----:B------:R-:W2:Y:S04]  /*17940*/  LDG.E.S8 R0, desc[UR60][R4.64] ;  /* 0x0000003c04007981 */ /* 0x000ea8000c1e1300 */
[----:B------:R-:W3:Y:S04]  /*17950*/  LDG.E.S8 R8, desc[UR60][R4.64+0x10] ;  /* 0x0000103c04087981 */ /* 0x000ee8000c1e1300 */
[----:B------:R-:W4:Y:S04]  /*17960*/  LDG.E.64 R10, desc[UR60][R4.64+0x8] ;  /* 0x0000083c040a7981 */ /* 0x000f28000c1e1b00 */
[----:B------:R-:W5:Y:S01]  /*17970*/  LDG.E.64 R6, desc[UR60][R4.64+0x18] ;  /* 0x0000183c04067981 */ /* 0x000f62000c1e1b00 */
[----:B------:R-:W-:-:S02]  /*17980*/  LOP3.LUT R13, R3, 0xff, RZ, 0xc0, !PT ;  /* 0x000000ff030d7812 */ /* 0x000fc400078ec0ff */
[----:B------:R-:W-:Y:S02]  /*17990*/  LOP3.LUT R15, R9, 0xff, RZ, 0xc0, !PT ;  /* 0x000000ff090f7812 */ /* 0x000fe400078ec0ff */
[----:B------:R-:W-:Y:S02]  /*179a0*/  PRMT R14, R3, 0x8880, RZ ;  /* 0x00008880030e7816 */ /* 0x000fe400000000ff */
[----:B------:R-:W-:Y:S02]  /*179b0*/  PRMT R17, R9, 0x8880, RZ ;  /* 0x0000888009117816 */ /* 0x000fe400000000ff */
[----:B--2---:R-:W-:Y:S02]  /*179c0*/  LOP3.LUT R2, R0, 0xff, RZ, 0xc0, !PT ;  /* 0x000000ff00027812 */ /* 0x004fe400078ec0ff */
[----:B---3--:R-:W-:Y:S02]  /*179d0*/  LOP3.LUT R12, R8, 0xff, RZ, 0xc0, !PT ;  /* 0x000000ff080c7812 */ /* 0x008fe400078ec0ff */
[----:B------:R-:W-:Y:S01]  /*179e0*/  ISETP.NE.AND P4, PT, R2, R13, PT ;  /* 0x0000000d0200720c */ /* 0x000fe20003f85270 */
[----:B------:R-:W-:Y:S01]  /*179f0*/  IMAD.MOV.U32 R13, RZ, RZ, R14 ;  /* 0x000000ffff0d7224 */ /* 0x000fe200078e000e */
[----:B------:R-:W-:-:S02]  /*17a00*/  ISETP.NE.AND P3, PT, R12, R15, PT ;  /* 0x0000000f0c00720c */ /* 0x000fc40003f65270 */
[----:B----4-:R-:W-:Y:S02]  /*17a10*/  ISETP.GE.U32.AND P0, PT, R10, R24, PT ;  /* 0x000000180a00720c */ /* 0x010fe40003f06070 */
[----:B-----5:R-:W-:Y:S02]  /*17a20*/  ISETP.GE.U32.AND P1, PT, R6, R18, PT ;  /* 0x000000120600720c */ /* 0x020fe40003f26070 */
        /* <DEDUP_REMOVED lines=17> */
[----:B------:R-:W-:-:S07]  /*17b40*/  SEL R19, R7, R19, !P1 ;  /* 0x0000001307137207 */ /* 0x000fce0004800000 */
.L_x_3889:
        /* <DEDUP_REMOVED lines=21> */
.L_x_3891:
        /* <DEDUP_REMOVED lines=22> */
.L_x_3892:
[----:B------:R-:W-:Y:S02]  /*17e00*/  ULDC.64 UR4, c[0x0][0x600] ;  /* 0x0001800000047ab9 */ /* 0x000fe40000000a00 */
[----:B------:R-:W-:-:S05]  /*17e10*/  IADD3 R16, P0, R16, UR4, RZ ;  /* 0x0000000410107c10 */ /* 0x000fca000ff1e0ff */
[----:B------:R-:W-:-:S05]  /*17e20*/  IMAD.X R17, RZ, RZ, UR5, P0 ;  /* 0x00000005ff117e24 */ /* 0x000fca00080e06ff */
[----:B------:R-:W-:Y:S01]  /*17e30*/  STG.E.64 desc[UR60][R16.64], R18 ;  /* 0x0000001210007986 */ /* 0x000fe2000c101b3c */
[----:B------:R-:W-:Y:S05]  /*17e40*/  EXIT ;  /* 0x000000000000794d */ /* 0x000fea0003800000 */
.L_x_3890:
[----:B------:R-:W-:Y:S04]  /*17e50*/  STG.E.64 desc[UR60][R4.64+0x8], R24 ;  /* 0x0000081804007986 */ /* 0x000fe8000c101b3c */
[----:B------:R-:W-:Y:S04]  /*17e60*/  STG.E.64 desc[UR60][R4.64+0x18], R18 ;  /* 0x0000181204007986 */ /* 0x000fe8000c101b3c */
[----:B------:R-:W-:Y:S04]  /*17e70*/  STG.E.U8 desc[UR60][R4.64], R3 ;  /* 0x0000000304007986 */ /* 0x000fe8000c10113c */
[----:B------:R-:W-:Y:S01]  /*17e80*/  STG.E.U8 desc[UR60][R4.64+0x10], R9 ;  /* 0x0000100904007986 */ /* 0x000fe2000c10113c */
[----:B------:R-:W-:Y:S05]  /*17e90*/  EXIT ;  /* 0x000000000000794d */ /* 0x000fea0003800000 */
.L_x_3888:
        /* <DEDUP_REMOVED lines=17> */
.L_x_3894:
[----:B------:R-:W-:Y:S02]  /*17fb0*/  CS2R R24, SRZ ;  /* 0x0000000000187805 */ /* 0x000fe4000001ff00 */
[----:B------:R-:W-:-:S07]  /*17fc0*/  CS2R R18, SRZ ;  /* 0x0000000000127805 */ /* 0x000fce000001ff00 */
.L_x_3893:
        /* <DEDUP_REMOVED lines=23> */
.L_x_3896:
        /* <DEDUP_REMOVED lines=22> */
.L_x_3897:
[----:B------:R-:W-:Y:S02]  /*182a0*/  ULDC.64 UR4, c[0x0][0x600] ;  /* 0x0001800000047ab9 */ /* 0x000fe40000000a00 */
[----:B------:R-:W-:-:S05]  /*182b0*/  IADD3 R16, P0, R16, UR4, RZ ;  /* 0x0000000410107c10 */ /* 0x000fca000ff1e0ff */
[----:B------:R-:W-:-:S05]  /*182c0*/  IMAD.X R17, RZ, RZ, UR5, P0 ;  /* 0x00000005ff117e24 */ /* 0x000fca00080e06ff */
[----:B------:R-:W-:Y:S01]  /*182d0*/  STG.E.64 desc[UR60][R16.64], R18 ;  /* 0x0000001210007986 */ /* 0x000fe2000c101b3c */
[----:B------:R-:W-:Y:S05]  /*182e0*/  EXIT ;  /* 0x000000000000794d */ /* 0x000fea0003800000 */
.L_x_3895:
        /* <DEDUP_REMOVED lines=16> */
.L_x_3898:
        /* <DEDUP_REMOVED lines=15> */
.L_x_3899:
[----:B------:R-:W-:Y:S05]  /*184e0*/  EXIT ;  /* 0x000000000000794d */ /* 0x000fea0003800000 */
.L_x_3863:
        /* <DEDUP_REMOVED lines=11> */
[----:B------:R-:W2:Y:S01]  /*185a0*/  LDC.64 R10, c[0x0][0x628] ;  /* 0x00018a00ff0a7b82 */ /* 0x000ea20000000a00 */
[----:B------:R-:W-:Y:S01]  /*185b0*/  ISETP.NE.U32.AND P0, PT, R4, RZ, PT ;  /* 0x000000ff0400720c */ /* 0x000fe20003f05070 */
[----:B------:R-:W-:Y:S02]  /*185c0*/  ULDC.U8 UR4, c[0x0][0x630] ;  /* 0x00018c0000047ab9 */ /* 0x000fe40000000000 */
[----:B------:R-:W-:Y:S02]  /*185d0*/  ISETP.NE.AND P3, PT, RZ, UR4, PT ;  /* 0x00000004ff007c0c */ /* 0x000fe4000bf65270 */
[----:B------:R-:W-:Y:S02]  /*185e0*/  ISETP.NE.AND.EX P0, PT, R0, RZ, PT, P0 ;  /* 0x000000ff0000720c */ /* 0x000fe40003f05300 */
[----:B--23--:R-:W-:Y:S02]  /*185f0*/  SEL R13, R10, RZ, P3 ;  /* 0x000000ff0a0d7207 */ /* 0x00cfe40001800000 */
[----:B------:R-:W-:-:S02]  /*18600*/  SEL R0, R11, RZ, P3 ;  /* 0x000000ff0b007207 */ /* 0x000fc40001800000 */
[-C--:B-1----:R-:W-:Y:S02]  /*18610*/  IADD3 R16, P1, R6, R13.reuse, RZ ;  /* 0x0000000d06107210 */ /* 0x082fe40007f3e0ff */
        /* <DEDUP_REMOVED lines=10> */
[----:B0-----:R-:W5:Y:S01]  /*186c0*/  LDG.E.64 R6, desc[UR60][R4.64+0x18] ;  /* 0x0000183c04067981 */ /* 0x001f62000c1e1b00 */
        /* <DEDUP_REMOVED lines=29> */
.L_x_3901:
        /* <DEDUP_REMOVED lines=21> */
.L_x_3903:
[----:B------:R-:W-:Y:S01]  /*189f0*/  ULDC.64 UR4, c[0x0][0x600] ;  /* 0x0001800000047ab9 */ /* 0x000fe20000000a00 */
[----:B------:R-:W-:Y:S02]  /*18a00*/  ISETP.NE.AND P6, PT, R24, 0x1, PT ;  /* 0x000000011800780c */ /* 0x000fe40003fc5270 */
[----:B------:R-:W-:-:S05]  /*18a10*/  IADD3 R2, P0, R19, UR4, RZ ;  /* 0x0000000413027c10 */ /* 0x000fca000ff1e0ff */
[----:B0-----:R-:W-:-:S05]  /*18a20*/  IMAD.X R3, RZ, RZ, UR5, P0 ;  /* 0x00000005ff037e24 */ /* 0x001fca00080e06ff */
        /* <DEDUP_REMOVED lines=18> */
.L_x_3904:
[----:B------:R-:W-:Y:S02]  /*18b50*/  ULDC.64 UR4, c[0x0][0x600] ;  /* 0x0001800000047ab9 */ /* 0x000fe40000000a00 */
[----:B------:R-:W-:-:S05]  /*18b60*/  IADD3 R18, P0, R18, UR4, RZ ;  /* 0x0000000412127c10 */ /* 0x000fca000ff1e0ff */
[----:B------:R-:W-:-:S05]  /*18b70*/  IMAD.X R19, RZ, RZ, UR5, P0 ;  /* 0x00000005ff137e24 */ /* 0x000fca00080e06ff */
[----:B------:R-:W-:Y:S01]  /*18b80*/  STG.E.64 desc[UR60][R18.64], R16 ;  /* 0x0000001012007986 */ /* 0x000fe2000c101b3c */
[----:B------:R-:W-:Y:S05]  /*18b90*/  EXIT ;  /* 0x000000000000794d */ /* 0x000fea0003800000 */
.L_x_3902:
[----:B------:R-:W-:Y:S04]  /*18ba0*/  STG.E.64 desc[UR60][R4.64+0x8], R22 ;  /* 0x0000081604007986 */ /* 0x000fe8000c101b3c */
[----:B------:R-:W-:Y:S04]  /*18bb0*/  STG.E.64 desc[UR60][R4.64+0x18], R16 ;  /* 0x0000181004007986 */ /* 0x000fe8000c101b3c */
[----:B------:R-:W-:Y:S04]  /*18bc0*/  STG.E.U8 desc[UR60][R4.64], R3 ;  /* 0x0000000304007986 */ /* 0x000fe8000c10113c */
[----:B------:R-:W-:Y:S01]  /*18bd0*/  STG.E.U8 desc[UR60][R4.64+0x10], R9 ;  /* 0x0000100904007986 */ /* 0x000fe2000c10113c */
[----:B------:R-:W-:Y:S05]  /*18be0*/  EXIT ;  /* 0x000000000000794d */ /* 0x000fea0003800000 */
.L_x_3900:
        /* <DEDUP_REMOVED lines=17> */
.L_x_3906:
[----:B------:R-:W-:Y:S02]  /*18d00*/  CS2R R16, SRZ ;  /* 0x0000000000107805 */ /* 0x000fe4000001ff00 */
[----:B------:R-:W-:-:S07]  /*18d10*/  CS2R R22, SRZ ;  /* 0x0000000000167805 */ /* 0x000fce000001ff00 */
.L_x_3905:
        /* <DEDUP_REMOVED lines=23> */
.L_x_3908:
        /* <DEDUP_REMOVED lines=22> */
.L_x_3909:
[----:B------:R-:W-:Y:S02]  /*18ff0*/  ULDC.64 UR4, c[0x0][0x600] ;  /* 0x0001800000047ab9 */ /* 0x000fe40000000a00 */
[----:B------:R-:W-:-:S05]  /*19000*/  IADD3 R18, P0, R18, UR4, RZ ;  /* 0x0000000412127c10 */ /* 0x000fca000ff1e0ff */
[----:B------:R-:W-:-:S05]  /*19010*/  IMAD.X R19, RZ, RZ, UR5, P0 ;  /* 0x00000005ff137e24 */ /* 0x000fca00080e06ff */
[----:B------:R-:W-:Y:S01]  /*19020*/  STG.E.64 desc[UR60][R18.64], R16 ;  /* 0x0000001012007986 */ /* 0x000fe2000c101b3c */
[----:B------:R-:W-:Y:S05]  /*19030*/  EXIT ;  /* 0x000000000000794d */ /* 0x000fea0003800000 */
.L_x_3907:
        /* <DEDUP_REMOVED lines=16> */
.L_x_3910:
        /* <DEDUP_REMOVED lines=15> */
.L_x_3911:
[----:B------:R-:W-:Y:S05]  /*19230*/  EXIT ;  /* 0x000000000000794d */ /* 0x000fea0003800000 */
        .weak           $__internal_32_$__cuda_sm20_div_u64
        .type           $__internal_32_$__cuda_sm20_div_u64,@function
        .size           $__internal_32_$__cuda_sm20_div_u64,($__internal_33_$__cuda_sm20_rem_u64 - $__internal_32_$__cuda_sm20_div_u64)
$__internal_32_$__cuda_sm20_div_u64:
        /* <DEDUP_REMOVED lines=69> */
[----:B------:R-:W-:Y:S06]  /*19690*/  RET.REL.NODEC R12 `(_ZN2at6native13reduce_kernelILi256ELi2ENS0_8ReduceOpIaNS0_9ArgMinOpsIaEEjlLi4ELi4EEEEEvT1_) ;  /* 0xfffffe680c587950 */ /* 0x000fec0003c3ffff */
        .weak           $__internal_33_$__cuda_sm20_rem_u64
        .type           $__internal_33_$__cuda_sm20_rem_u64,@function
        .size           $__internal_33_$__cuda_sm20_rem_u64,(.L_x_6990 - $__internal_33_$__cuda_sm20_rem_u64)
$__internal_33_$__cuda_sm20_rem_u64:
        /* <DEDUP_REMOVED lines=64> */
[----:B------:R-:W-:Y:S06]  /*19aa0*/  RET.REL.NODEC R4 `(_ZN2at6native13reduce_kernelILi256ELi2ENS0_8ReduceOpIaNS0_9ArgMinOpsIaEEjlLi4ELi4EEEEEvT1_) ;  /* 0xfffffe6404547950 */ /* 0x000fec0003c3ffff */
.L_x_3912:
        /* <DEDUP_REMOVED lines=13> */
.L_x_6990:


//--------------------- .text._ZN2at6native13reduce_kernelILi128ELi4ENS0_8ReduceOpIaNS0_9ArgMinOpsIaEEjlLi4ELi4EEEEEvT1_ --------------------------
	.section	.text._ZN2at6native13reduce_kernelILi128ELi4ENS0_8ReduceOpIaNS0_9ArgMinOpsIaEEjlLi4ELi4EEEEEvT1_,"ax",@progbits
	.align	128
        .global         _ZN2at6native13reduce_kernelILi128ELi4ENS0_8ReduceOpIaNS0_9ArgMinOpsIaEEjlLi4ELi4EEEEEvT1_
        .type           _ZN2at6native13reduce_kernelILi128ELi4ENS0_8ReduceOpIaNS0_9ArgMinOpsIaEEjlLi4ELi4EEEEEvT1_,@function
        .size           _ZN2at6native13reduce_kernelILi128ELi4ENS0_8ReduceOpIaNS0_9ArgMinOpsIaEEjlLi4ELi4EEEEEvT1_,(.L_x_6992 - _ZN2at6native13reduce_kernelILi128ELi4ENS0_8ReduceOpIaNS0_9ArgMinOpsIaEEjlLi4ELi4EEEEEvT1_)
        .other          _ZN2at6native13reduce_kernelILi128ELi4ENS0_8ReduceOpIaNS0_9ArgMinOpsIaEEjlLi4ELi4EEEEEvT1_,@"STO_CUDA_ENTRY STV_DEFAULT"
_ZN2at6native13reduce_kernelILi128ELi4ENS0_8ReduceOpIaNS0_9ArgMinOpsIaEEjlLi4ELi4EEEEEvT1_:
.text._ZN2at6native13reduce_kernelILi128ELi4ENS0_8ReduceOpIaNS0_9ArgMinOpsIaEEjlLi4ELi4EEEEEvT1_:
        /* <DEDUP_REMOVED lines=288> */
.L_x_3913:
        /* <DEDUP_REMOVED lines=45> */
.L_x_3917:
        /* <DEDUP_REMOVED lines=32> */
.L_x_3923:
[----:B------:R-:W-:Y:S05]  /*16d0*/  BSYNC B2 ;  /* 0x0000000000027941 */ /* 0x000fea0003800000 */
.L_x_3922:
        /* <DEDUP_REMOVED lines=8> */
[----:B------:R-:W-:-:S05]  /*1760*/  IADD3.X R5, R0, UR4, RZ, P2, !PT ;  /* 0x0000000400057c10 */ /* 0x000fca00097fe4ff */
[----:B------:R-:W2:Y:S01]  /*1770*/  LDG.E.S8 R4, desc[UR60][R4.64] ;  /* 0x0000003c04047981 */ /* 0x000ea2000c1e1300 */
[----:B------:R-:W-:Y:S01]  /*1780*/  IMAD.IADD R3, R17, 0x1, -R8 ;  /* 0x0000000111037824 */ /* 0x000fe200078e0a08 */
[----:B------:R-:W-:-:S04]  /*1790*/  LOP3.LUT R9, R7, 0xff, RZ, 0xc0, !PT ;  /* 0x000000ff07097812 */ /* 0x000fc800078ec0ff */
[----:B0-----:R-:W-:-:S04]  /*17a0*/  ISETP.GT.U32.AND P0, PT, R3, R12, PT ;  /* 0x0000000c0300720c */ /* 0x001fc80003f04070 */
[----:B------:R-:W-:Y:S02]  /*17b0*/  ISETP.GT.AND.EX P0, PT, RZ, R13, PT, P0 ;  /* 0x0000000dff00720c */ /* 0x000fe40003f04300 */
[----:B--2---:R-:W-:-:S04]  /*17c0*/  LOP3.LUT R0, R4, 0xff, RZ, 0xc0, !PT ;  /* 0x000000ff04007812 */ /* 0x004fc800078ec0ff */
[----:B------:R-:W-:Y:S02]  /*17d0*/  ISETP.NE.AND P1, PT, R9, R0, PT ;  /* 0x000000000900720c */ /* 0x000fe40003f25270 */
[----:B------:R-:W-:Y:S02]  /*17e0*/  PRMT R9, R7, 0x9910, RZ ;  /* 0x0000991007097816 */ /* 0x000fe400000000ff */
[----:B------:R-:W-:Y:S02]  /*17f0*/  SEL R0, RZ, 0xffffffff, !P0 ;  /* 0xffffffffff007807 */ /* 0x000fe40004000000 */
[----:B------:R-:W-:-:S07]  /*1800*/  ISETP.GE.AND P0, PT, R9, R4, PT ;  /* 0x000000040900720c */ /* 0x000fce0003f06270 */
[----:B------:R-:W-:-:S04]  /*1810*/  @P1 SEL R0, RZ, 0xffffffff, P0 ;  /* 0xffffffffff001807 */ /* 0x000fc80000000000 */
[----:B------:R-:W-:-:S04]  /*1820*/  LOP3.LUT R0, R0, 0x1, RZ, 0xc0, !PT ;  /* 0x0000000100007812 */ /* 0x000fc800078ec0ff */
[----:B------:R-:W-:-:S04]  /*1830*/  ISETP.NE.U32.AND P0, PT, R0, 0x1, PT ;  /* 0x000000010000780c */ /* 0x000fc80003f05070 */
[----:B------:R-:W-:Y:S02]  /*1840*/  SEL R7, R7, R4, !P0 ;  /* 0x0000000407077207 */ /* 0x000fe40004000000 */
[----:B------:R-:W-:Y:S02]  /*1850*/  SEL R6, R3, R12, P0 ;  /* 0x0000000c03067207 */ /* 0x000fe40000000000 */
[----:B------:R-:W-:-:S07]  /*1860*/  SEL R5, R13, RZ, !P0 ;  /* 0x000000ff0d057207 */ /* 0x000fce0004000000 */
.L_x_3921:
[----:B------:R-:W-:Y:S05]  /*1870*/  BSYNC B1 ;  /* 0x0000000000017941 */ /* 0x000fea0003800000 */
.L_x_3920:
        /* <DEDUP_REMOVED lines=8> */
.L_x_3919:
[----:B------:R-:W-:Y:S05]  /*1900*/  BSYNC B0 ;  /* 0x0000000000007941 */ /* 0x000fea0003800000 */
.L_x_3918:
[----:B------:R-:W0:Y:S01]  /*1910*/  LDC.64 R8, c[0x0][0x240] ;  /* 0x00009000ff087b82 */ /* 0x000e220000000a00 */
[----:B------:R-:W-:Y:S01]  /*1920*/  BSSY B0, `(.L_x_3924) ;  /* 0x0000068000007945 */ /* 0x000fe20003800000 */
[----:B------:R-:W-:Y:S01]  /*1930*/  ISETP.NE.AND P2, PT, R2, RZ, PT ;  /* 0x000000ff0200720c */ /* 0x000fe20003f45270 */
[----:B------:R-:W-:Y:S02]  /*1940*/  IMAD.MOV.U32 R11, RZ, RZ, R20 ;  /* 0x000000ffff0b7224 */ /* 0x000fe400078e0014 */
[----:B------:R-:W-:Y:S02]  /*1950*/  IMAD.MOV.U32 R4, RZ, RZ, R10 ;  /* 0x000000ffff047224 */ /* 0x000fe400078e000a */
[--C-:B------:R-:W-:Y:S01]  /*1960*/  IMAD.MOV.U32 R3, RZ, RZ, R20.reuse ;  /* 0x000000ffff037224 */ /* 0x100fe200078e0014 */
[----:B------:R-:W1:Y:S01]  /*1970*/  LDC R35, c[0x0][0x248] ;  /* 0x00009200ff237b82 */ /* 0x000e620000000800 */
[----:B------:R-:W-:Y:S02]  /*1980*/  IMAD.MOV.U32 R12, RZ, RZ, R20 ;  /* 0x000000ffff0c7224 */ /* 0x000fe400078e0014 */
[----:B0-----:R-:W-:Y:S01]  /*1990*/  IMAD R8, R17, R8, RZ ;  /* 0x0000000811087224 */ /* 0x001fe200078e02ff */
[----:B------:R-:W-:-:S03]  /*19a0*/  ISETP.NE.AND P3, PT, R9, RZ, PT ;  /* 0x000000ff0900720c */ /* 0x000fc60003f65270 */
[----:B------:R-:W-:Y:S02]  /*19b0*/  IMAD R8, R2, R9, R8 ;  /* 0x0000000902087224 */ /* 0x000fe400078e0208 */
[----:B------:R-:W-:Y:S02]  /*19c0*/  IMAD.MOV.U32 R9, RZ, RZ, R10 ;  /* 0x000000ffff097224 */ /* 0x000fe400078e000a */
[--C-:B-1----:R-:W-:Y:S01]  /*19d0*/  IMAD R25, R35, UR36, R8.reuse ;  /* 0x0000002423197c24 */ /* 0x102fe2000f8e0208 */
[----:B------:R-:W-:-:S03]  /*19e0*/  PRMT R8, R14, 0x7610, R8 ;  /* 0x000076100e087816 */ /* 0x000fc60000000008 */
        /* <DEDUP_REMOVED lines=8> */
[----:B------:R-:W-:Y:S01]  /*1a70*/  PRMT R14, R0, 0x7610, R14 ;  /* 0x00007610000e7816 */ /* 0x000fe2000000000e */
[--C-:B------:R-:W-:Y:S02]  /*1a80*/  IMAD.MOV.U32 R3, RZ, RZ, R20.reuse ;  /* 0x000000ffff037224 */ /* 0x100fe400078e0014 */
[----:B------:R-:W-:-:S07]  /*1a90*/  IMAD.MOV.U32 R12, RZ, RZ, R20 ;  /* 0x000000ffff0c7224 */ /* 0x000fce00078e0014 */
.L_x_3926:
[----:B------:R-:W-:Y:S01]  /*1aa0*/  IMAD.MOV.U32 R18, RZ, RZ, R16 ;  /* 0x000000ffff127224 */ /* 0x000fe200078e0010 */
[----:B------:R-:W-:Y:S01]  /*1ab0*/  PRMT R29, R7, 0x8880, RZ ;  /* 0x00008880071d7816 */ /* 0x000fe200000000ff */
[----:B------:R-:W-:Y:S02]  /*1ac0*/  ULDC UR4, c[0x0][0x234] ;  /* 0x00008d0000047ab9 */ /* 0x000fe40000000800 */
[----:B------:R-:W-:-:S05]  /*1ad0*/  IMAD.WIDE.U32 R20, R25, 0x4, R18 ;  /* 0x0000000419147825 */ /* 0x000fca00078e0012 */
[----:B------:R0:W2:Y:S01]  /*1ae0*/  LDG.E R32, desc[UR60][R20.64] ;  /* 0x0000003c14207981 */ /* 0x0000a2000c1e1900 */
[----:B------:R-:W-:Y:S01]  /*1af0*/  LOP3.LUT R18, R7, 0xff, RZ, 0xc0, !PT ;  /* 0x000000ff07127812 */ /* 0x000fe200078ec0ff */
[----:B------:R-:W-:Y:S01]  /*1b00*/  VIADD R25, R25, UR4 ;  /* 0x0000000419197c36 */ /* 0x000fe20008000000 */
[----:B------:R-:W-:Y:S01]  /*1b10*/  PRMT R33, R0, 0x8880, RZ ;  /* 0x0000888000217816 */ /* 0x000fe200000000ff */
[----:B0-----:R-:W-:Y:S01]  /*1b20*/  IMAD.IADD R21, R15, 0x1, R24 ;  /* 0x000000010f157824 */ /* 0x001fe200078e0218 */
[----:B------:R-:W-:-:S03]  /*1b30*/  PRMT R15, R14, 0x8880, RZ ;  /* 0x000088800e0f7816 */ /* 0x000fc600000000ff */
[----:B------:R-:W-:Y:S01]  /*1b40*/  VIADD R31, R21, 0x3 ;  /* 0x00000003151f7836 */ /* 0x000fe20000000000 */
[----:B------:R-:W-:-:S04]  /*1b50*/  ISETP.GE.U32.AND P4, PT, R6, R21, PT ;  /* 0x000000150600720c */ /* 0x000fc80003f86070 */
[----:B------:R-:W-:Y:S02]  /*1b60*/  ISETP.GE.AND.EX P4, PT, R5, RZ, PT, P4 ;  /* 0x000000ff0500720c */ /* 0x000fe40003f86340 */
[C---:B--2---:R-:W-:Y:S02]  /*1b70*/  LOP3.LUT R27, R32.reuse, 0xff, RZ, 0xc0, !PT ;  /* 0x000000ff201b7812 */ /* 0x044fe400078ec0ff */
[----:B------:R-:W-:Y:S02]  /*1b80*/  PRMT R28, R32, 0x7771, RZ ;  /* 0x00007771201c7816 */ /* 0x000fe400000000ff */
[----:B------:R-:W-:Y:S02]  /*1b90*/  ISETP.NE.AND P5, PT, R18, R27, PT ;  /* 0x0000001b1200720c */ /* 0x000fe40003fa5270 */
[----:B------:R-:W-:Y:S01]  /*1ba0*/  LOP3.LUT R18, R14, 0xff, RZ, 0xc0, !PT ;  /* 0x000000ff0e127812 */ /* 0x000fe200078ec0ff */
[----:B------:R-:W-:Y:S01]  /*1bb0*/  IMAD.MOV.U32 R27, RZ, RZ, R28 ;  /* 0x000000ffff1b7224 */ /* 0x000fe200078e001c */
[----:B------:R-:W-:-:S02]  /*1bc0*/  PRMT R20, R32, 0x7772, RZ ;  /* 0x0000777220147816 */ /* 0x000fc400000000ff */
[----:B------:R-:W-:Y:S02]  /*1bd0*/  PRMT R26, R32, 0x8880, RZ ;  /* 0x00008880201a7816 */ /* 0x000fe400000000ff */
[----:B------:R-:W-:Y:S01]  /*1be0*/  ISETP.NE.AND P0, PT, R18, R27, PT ;  /* 0x0000001b1200720c */ /* 0x000fe20003f05270 */
[----:B------:R-:W-:Y:S01]  /*1bf0*/  IMAD.MOV.U32 R27, RZ, RZ, R15 ;  /* 0x000000ffff1b7224 */ /* 0x000fe200078e000f */
[----:B------:R-:W-:Y:S02]  /*1c00*/  PRMT R18, R32, 0x9991, RZ ;  /* 0x0000999120127816 */ /* 0x000fe400000000ff */
[----:B------:R-:W-:Y:S02]  /*1c10*/  LOP3.LUT R15, R8, 0xff, RZ, 0xc0, !PT ;  /* 0x000000ff080f7812 */ /* 0x000fe400078ec0ff */
[----:B------:R-:W-:Y:S02]  /*1c20*/  ISETP.GE.AND P1, PT, R27, R18, PT ;  /* 0x000000121b00720c */ /* 0x000fe40003f26270 */
[----:B------:R-:W-:-:S02]  /*1c30*/  SEL R18, RZ, 0xffffffff, P4 ;  /* 0xffffffffff127807 */ /* 0x000fc40002000000 */
[----:B------:R-:W-:Y:S01]  /*1c40*/  ISETP.NE.AND P4, PT, R15, R20, PT ;  /* 0x000000140f00720c */ /* 0x000fe20003f85270 */
[----:B------:R-:W-:Y:S01]  /*1c50*/  VIADD R20, R21, 0x1 ;  /* 0x0000000115147836 */ /* 0x000fe20000000000 */
[----:B------:R-:W-:Y:S01]  /*1c60*/  ISETP.GE.AND P6, PT, R29, R26, PT ;  /* 0x0000001a1d00720c */ /* 0x000fe20003fc6270 */
[----:B------:R-:W-:Y:S01]  /*1c70*/  VIADD R29, R21, 0x2 ;  /* 0x00000002151d7836 */ /* 0x000fe20000000000 */
[----:B------:R-:W-:Y:S02]  /*1c80*/  PRMT R27, R8, 0x8880, RZ ;  /* 0x00008880081b7816 */ /* 0x000fe400000000ff */
[----:B------:R-:W-:Y:S02]  /*1c90*/  @P5 SEL R18, RZ, 0xffffffff, P6 ;  /* 0xffffffffff125807 */ /* 0x000fe40003000000 */
[----:B------:R-:W-:Y:S02]  /*1ca0*/  ISETP.GE.U32.AND P5, PT, R9, R20, PT ;  /* 0x000000140900720c */ /* 0x000fe40003fa6070 */
[----:B------:R-:W-:-:S02]  /*1cb0*/  PRMT R26, R32, 0xaaa2, RZ ;  /* 0x0000aaa2201a7816 */ /* 0x000fc400000000ff */
[----:B------:R-:W-:Y:S02]  /*1cc0*/  ISETP.GE.AND.EX P5, PT, R12, RZ, PT, P5 ;  /* 0x000000ff0c00720c */ /* 0x000fe40003fa6350 */
[----:B------:R-:W-:Y:S02]  /*1cd0*/  PRMT R28, R32, 0x7773, RZ ;  /* 0x00007773201c7816 */ /* 0x000fe400000000ff */
[----:B------:R-:W-:Y:S02]  /*1ce0*/  LOP3.LUT R15, R0, 0xff, RZ, 0xc0, !PT ;  /* 0x000000ff000f7812 */ /* 0x000fe400078ec0ff */
[----:B------:R-:W-:Y:S02]  /*1cf0*/  ISETP.GE.AND P6, PT, R27, R26, PT ;  /* 0x0000001a1b00720c */ /* 0x000fe40003fc6270 */
[----:B------:R-:W-:Y:S02]  /*1d00*/  SEL R26, RZ, 0xffffffff, P5 ;  /* 0xffffffffff1a7807 */ /* 0x000fe40002800000 */
[----:B------:R-:W-:-:S02]  /*1d10*/  @P0 SEL R26, RZ, 0xffffffff, P1 ;  /* 0xffffffffff1a0807 */ /* 0x000fc40000800000 */
[----:B------:R-:W-:Y:S02]  /*1d20*/  ISETP.GE.U32.AND P0, PT, R4, R29, PT ;  /* 0x0000001d0400720c */ /* 0x000fe40003f06070 */
[----:B------:R-:W-:Y:S01]  /*1d30*/  ISETP.NE.AND P5, PT, R15, R28, PT ;  /* 0x0000001c0f00720c */ /* 0x000fe20003fa5270 */
[----:B------:R-:W-:Y:S01]  /*1d40*/  IMAD.SHL.U32 R15, R25, 0x4, RZ ;  /* 0x00000004190f7824 */ /* 0x000fe200078e00ff */
[----:B------:R-:W-:Y:S02]  /*1d50*/  ISETP.GE.U32.AND P1, PT, R10, R31, PT ;  /* 0x0000001f0a00720c */ /* 0x000fe40003f26070 */
[----:B------:R-:W-:Y:S01]  /*1d60*/  ISETP.GE.AND.EX P0, PT, R3, RZ, PT, P0 ;  /* 0x000000ff0300720c */ /* 0x000fe20003f06300 */
[----:B------:R-:W-:Y:S01]  /*1d70*/  VIADD R30, R15, 0x3 ;  /* 0x000000030f1e7836 */ /* 0x000fe20000000000 */
[----:B------:R-:W-:Y:S02]  /*1d80*/  PRMT R28, R32, 0xbbb3, RZ ;  /* 0x0000bbb3201c7816 */ /* 0x000fe400000000ff */
[----:B------:R-:W-:-:S02]  /*1d90*/  ISETP.GE.AND.EX P1, PT, R11, RZ, PT, P1 ;  /* 0x000000ff0b00720c */ /* 0x000fc40003f26310 */
[----:B------:R-:W-:Y:S02]  /*1da0*/  SEL R27, RZ, 0xffffffff, P0 ;  /* 0xffffffffff1b7807 */ /* 0x000fe40000000000 */
[----:B------:R-:W-:Y:S02]  /*1db0*/  ISETP.GE.AND P0, PT, R33, R28, PT ;  /* 0x0000001c2100720c */ /* 0x000fe40003f06270 */
[----:B------:R-:W-:Y:S02]  /*1dc0*/  SEL R28, RZ, 0xffffffff, P1 ;  /* 0xffffffffff1c7807 */ /* 0x000fe40000800000 */
[----:B------:R-:W-:Y:S02]  /*1dd0*/  ISETP.GE.U32.AND P1, PT, R30, R13, PT ;  /* 0x0000000d1e00720c */ /* 0x000fe40003f26070 */
[----:B------:R-:W-:Y:S02]  /*1de0*/  LOP3.LUT R18, R18, 0x1, RZ, 0xc0, !PT ;  /* 0x0000000112127812 */ /* 0x000fe400078ec0ff */
[----:B------:R-:W-:-:S02]  /*1df0*/  @P4 SEL R27, RZ, 0xffffffff, P6 ;  /* 0xffffffffff1b4807 */ /* 0x000fc40003000000 */
[----:B------:R-:W-:Y:S02]  /*1e00*/  @P5 SEL R28, RZ, 0xffffffff, P0 ;  /* 0xffffffffff1c5807 */ /* 0x000fe40000000000 */
[----:B------:R-:W-:Y:S02]  /*1e10*/  ISETP.NE.U32.AND P0, PT, R18, 0x1, PT ;  /* 0x000000011200780c */ /* 0x000fe40003f05070 */
[----:B------:R-:W-:Y:S02]  /*1e20*/  PRMT R18, R32, 0x7770, RZ ;  /* 0x0000777020127816 */ /* 0x000fe400000000ff */
[----:B------:R-:W-:Y:S02]  /*1e30*/  LOP3.LUT R26, R26, 0x1, RZ, 0xc0, !PT ;  /* 0x000000011a1a7812 */ /* 0x000fe400078ec0ff */
[----:B------:R-:W-:Y:S02]  /*1e40*/  LOP3.LUT R27, R27, 0x1, RZ, 0xc0, !PT ;  /* 0x000000011b1b7812 */ /* 0x000fe400078ec0ff */
[----:B------:R-:W-:-:S02]  /*1e50*/  LOP3.LUT R28, R28, 0x1, RZ, 0xc0, !PT ;  /* 0x000000011c1c7812 */ /* 0x000fc400078ec0ff */
[----:B------:R-:W-:Y:S02]  /*1e60*/  SEL R18, R7, R18, !P0 ;  /* 0x0000001207127207 */ /* 0x000fe40004000000 */
[----:B------:R-:W-:Y:S02]  /*1e70*/  ISETP.NE.U32.AND P4, PT, R26, 0x1, PT ;  /* 0x000000011a00780c */ /* 0x000fe40003f85070 */
[----:B------:R-:W-:Y:S02]  /*1e80*/  ISETP.NE.U32.AND P5, PT, R27, 0x1, PT ;  /* 0x000000011b00780c */ /* 0x000fe40003fa5070 */
[----:B------:R-:W-:Y:S02]  /*1e90*/  SEL R6, R6, R21, !P0 ;  /* 0x0000001506067207 */ /* 0x000fe40004000000 */
[----:B------:R-:W-:Y:S02]  /*1ea0*/  PRMT R7, R32, 0x7771, RZ ;  /* 0x0000777120077816 */ /* 0x000fe400000000ff */
[----:B------:R-:W-:-:S02]  /*1eb0*/  ISETP.NE.U32.AND P6, PT, R28, 0x1, PT ;  /* 0x000000011c00780c */ /* 0x000fc40003fc5070 */
[C---:B------:R-:W-:Y:S02]  /*1ec0*/  PRMT R21, R32.reuse, 0x7772, RZ ;  /* 0x0000777220157816 */ /* 0x040fe400000000ff */
[----:B------:R-:W-:Y:S02]  /*1ed0*/  PRMT R27, R32, 0x7773, RZ ;  /* 0x00007773201b7816 */ /* 0x000fe400000000ff */
[----:B------:R-:W-:Y:S02]  /*1ee0*/  SEL R14, R14, R7, !P4 ;  /* 0x000000070e0e7207 */ /* 0x000fe40006000000 */
        /* <DEDUP_REMOVED lines=9> */
[----:B------:R-:W-:Y:S01]  /*1f80*/  PRMT R7, R18, 0x7610, R7 ;  /* 0x0000761012077816 */ /* 0x000fe20000000007 */
[----:B------:R-:W-:Y:S06]  /*1f90*/  @!P1 BRA `(.L_x_3926) ;  /* 0xfffffff800c09947 */ /* 0x000fec000383ffff */
.L_x_3925:
[----:B------:R-:W-:Y:S05]  /*1fa0*/  BSYNC B0 ;  /* 0x0000000000007941 */ /* 0x000fea0003800000 */
.L_x_3924:
        /* <DEDUP_REMOVED lines=8> */
.L_x_3928:
[----:B------:R-:W-:Y:S05]  /*2030*/  BSYNC B0 ;  /* 0x0000000000007941 */ /* 0x000fea0003800000 */
.L_x_3927:
        /* <DEDUP_REMOVED lines=9> */
[----:B------:R-:W-:-:S05]  /*20d0*/  LEA.HI.X.SX32 R19, R15, R19, 0x1, P0 ;  /* 0x000000130f137211 */ /* 0x000fca00000f0eff */
        /* <DEDUP_REMOVED lines=17> */
.L_x_3930:
[----:B------:R-:W-:Y:S05]  /*21f0*/  BSYNC B0 ;  /* 0x0000000000007941 */ /* 0x000fea0003800000 */
.L_x_3929:
[C---:B------:R-:W-:Y:S02]  /*2200*/  LOP3.LUT R16, R7.reuse, 0xff, RZ, 0xc0, !PT ;  /* 0x000000ff07107812 */ /* 0x040fe400078ec0ff */
[----:B------:R-:W-:Y:S02]  /*2210*/  CS2R R44, SRZ ;  /* 0x00000000002c7805 */ /* 0x000fe4000001ff00 */
[C---:B------:R-:W-:Y:S02]  /*2220*/  LOP3.LUT R13, R14.reuse, 0xff, RZ, 0xc0, !PT ;  /* 0x000000ff0e0d7812 */ /* 0x040fe400078ec0ff */
[----:B------:R-:W-:Y:S02]  /*2230*/  PRMT R15, R14, 0x8880, RZ ;  /* 0x000088800e0f7816 */ /* 0x000fe400000000ff */
[----:B------:R-:W-:Y:S02]  /*2240*/  PRMT R18, R7, 0x8880, RZ ;  /* 0x0000888007127816 */ /* 0x000fe400000000ff */
[----:B------:R-:W-:Y:S01]  /*2250*/  ISETP.NE.AND P2, PT, R16, R13, PT ;  /* 0x0000000d1000720c */ /* 0x000fe20003f45270 */
[--C-:B------:R-:W-:Y:S01]  /*2260*/  IMAD.MOV.U32 R13, RZ, RZ, R15.reuse ;  /* 0x000000ffff0d7224 */ /* 0x100fe200078e000f */
[----:B------:R-:W-:Y:S01]  /*2270*/  ISETP.GE.U32.AND P0, PT, R6, R9, PT ;  /* 0x000000090600720c */ /* 0x000fe20003f06070 */
[----:B------:R-:W-:Y:S01]  /*2280*/  IMAD.MOV.U32 R16, RZ, RZ, R18 ;  /* 0x000000ffff107224 */ /* 0x000fe200078e0012 */
[----:B------:R-:W-:-:S02]  /*2290*/  PRMT R15, RZ, 0x7610, R15 ;  /* 0x00007610ff0f7816 */ /* 0x000fc4000000000f */
[----:B------:R-:W-:Y:S02]  /*22a0*/  ISETP.GE.AND.EX P0, PT, R5, R12, PT, P0 ;  /* 0x0000000c0500720c */ /* 0x000fe40003f06300 */
[----:B------:R-:W-:Y:S02]  /*22b0*/  ISETP.GE.AND P1, PT, R16, R13, PT ;  /* 0x0000000d1000720c */ /* 0x000fe40003f26270 */
[----:B------:R-:W-:-:S03]  /*22c0*/  SEL R13, RZ, 0xffffffff, P0 ;  /* 0xffffffffff0d7807 */ /* 0x000fc60000000000 */
[----:B------:R-:W-:-:S04]  /*22d0*/  @P2 SEL R13, RZ, 0xffffffff, P1 ;  /* 0xffffffffff0d2807 */ /* 0x000fc80000800000 */
[----:B------:R-:W-:-:S04]  /*22e0*/  LOP3.LUT R13, R13, 0x1, RZ, 0xc0, !PT ;  /* 0x000000010d0d7812 */ /* 0x000fc800078ec0ff */
[----:B------:R-:W-:-:S04]  /*22f0*/  ISETP.NE.U32.AND P0, PT, R13, 0x1, PT ;  /* 0x000000010d00780c */ /* 0x000fc80003f05070 */
[----:B------:R-:W-:Y:S02]  /*2300*/  SEL R7, R7, R14, !P0 ;  /* 0x0000000e07077207 */ /* 0x000fe40004000000 */
[----:B------:R-:W-:Y:S02]  /*2310*/  LOP3.LUT R14, R8, 0xff, RZ, 0xc0, !PT ;  /* 0x000000ff080e7812 */ /* 0x000fe400078ec0ff */
[----:B------:R-:W-:Y:S02]  /*2320*/  LOP3.LUT R13, R7, 0xff, RZ, 0xc0, !PT ;  /* 0x000000ff070d7812 */ /* 0x000fe400078ec0ff */
[----:B------:R-:W-:Y:S02]  /*2330*/  SEL R9, R6, R9, !P0 ;  /* 0x0000000906097207 */ /* 0x000fe40004000000 */
[----:B------:R-:W-:Y:S02]  /*2340*/  ISETP.NE.AND P1, PT, R13, R14, PT ;  /* 0x0000000e0d00720c */ /* 0x000fe40003f25270 */
[----:B------:R-:W-:-:S02]  /*2350*/  SEL R12, R5, R12, !P0 ;  /* 0x0000000c050c7207 */ /* 0x000fc40004000000 */
        /* <DEDUP_REMOVED lines=8> */
[----:B------:R-:W-:Y:S02]  /*23e0*/  LOP3.LUT R5, R5, 0x1, RZ, 0xc0, !PT ;  /* 0x0000000105057812 */ /* 0x000fe400078ec0ff */
[----:B------:R-:W-:Y:S02]  /*23f0*/  PRMT R13, RZ, 0x7610, R13 ;  /* 0x00007610ff0d7816 */ /* 0x000fe4000000000d */
        /* <DEDUP_REMOVED lines=14> */
[----:B------:R-:W-:Y:S02]  /*24e0*/  ISETP.NE.U32.AND P0, PT, R3, 0x1, PT ;  /* 0x000000010300780c */ /* 0x000fe40003f05070 */
[----:B------:R-:W-:Y:S02]  /*24f0*/  PRMT R3, RZ, 0x7610, R3 ;  /* 0x00007610ff037816 */ /* 0x000fe40000000003 */
[----:B------:R-:W-:Y:S02]  /*2500*/  SEL R0, R7, R0, !P0 ;  /* 0x0000000007007207 */ /* 0x000fe40004000000 */
[----:B------:R-:W-:Y:S02]  /*2510*/  CS2R R6, SRZ ;  /* 0x0000000000067805 */ /* 0x000fe4000001ff00 */
[----:B------:R-:W-:Y:S02]  /*2520*/  SEL R10, R9, R10, !P0 ;  /* 0x0000000a090a7207 */ /* 0x000fe40004000000 */
[----:B------:R-:W-:-:S02]  /*2530*/  SEL R11, R8, R11, !P0 ;  /* 0x0000000b080b7207 */ /* 0x000fc40004000000 */
[----:B------:R-:W-:Y:S02]  /*2540*/  CS2R R8, SRZ ;  /* 0x0000000000087805 */ /* 0x000fe4000001ff00 */
[----:B------:R-:W-:Y:S01]  /*2550*/  PRMT R21, R0, 0x7610, R21 ;  /* 0x0000761000157816 */ /* 0x000fe20000000015 */
[----:B------:R-:W-:Y:S06]  /*2560*/  BRA `(.L_x_3915) ;  /* 0x0000012c00e47947 */ /* 0x000fec0003800000 */
.L_x_3916:
        /* <DEDUP_REMOVED lines=67> */
[----:B------:R-:W-:Y:S01]  /*29a0*/  IMAD.MOV.U32 R21, RZ, RZ, R28 ;  /* 0x000000ffff157224 */ /* 0x000fe200078e001c */
[C---:B------:R-:W-:Y:S01]  /*29b0*/  PRMT R20, R13.reuse, 0x7610, R20 ;  /* 0x000076100d147816 */ /* 0x040fe20000000014 */
[--C-:B------:R-:W-:Y:S01]  /*29c0*/  IMAD.MOV.U32 R25, RZ, RZ, R28.reuse ;  /* 0x000000ffff197224 */ /* 0x100fe200078e001c */
[C---:B------:R-:W-:Y:S01]  /*29d0*/  PRMT R27, R13.reuse, 0x7610, R27 ;  /* 0x000076100d1b7816 */ /* 0x040fe2000000001b */
[----:B------:R-:W1:Y:S01]  /*29e0*/  LDC.64 R48, c[0x0][0x268] ;  /* 0x00009a00ff307b82 */ /* 0x000e620000000a00 */
        /* <DEDUP_REMOVED lines=36> */
[----:B01----:R-:W-:-:S07]  /*2c30*/  IMAD.MOV.U32 R40, RZ, RZ, R24 ;  /* 0x000000ffff287224 */ /* 0x003fce00078e0018 */
.L_x_3940:
        /* <DEDUP_REMOVED lines=286> */
.L_x_3936:
[----:B------:R-:W-:-:S04]  /*3e20*/  LOP3.LUT R51, R63, 0xfffffffc, RZ, 0xc0, !PT ;  /* 0xfffffffc3f337812 */ /* 0x000fc800078ec0ff */
[----:B------:R-:W-:-:S05]  /*3e30*/  IADD3 R50, P0, R51, R16, RZ ;  /* 0x0000001033327210 */ /* 0x000fca0007f1e0ff */
[----:B------:R-:W-:-:S05]  /*3e40*/  IMAD.X R51, RZ, RZ, R19, P0 ;  /* 0x000000ffff337224 */ /* 0x000fca00000e0613 */
[----:B------:R-:W2:Y:S02]  /*3e50*/  LDG.E R50, desc[UR60][R50.64] ;  /* 0x0000003c32327981 */ /* 0x000ea4000c1e1900 */
[C---:B--2---:R-:W-:Y:S02]  /*3e60*/  PRMT R65, R50.reuse, 0x7770, RZ ;  /* 0x0000777032417816 */ /* 0x044fe400000000ff */
[C---:B------:R-:W-:Y:S02]  /*3e70*/  PRMT R68, R50.reuse, 0x7771, RZ ;  /* 0x0000777132447816 */ /* 0x040fe400000000ff */
[C---:B------:R-:W-:Y:S02]  /*3e80*/  PRMT R63, R50.reuse, 0x7772, RZ ;  /* 0x00007772323f7816 */ /* 0x040fe400000000ff */
[----:B------:R-:W-:Y:S01]  /*3e90*/  PRMT R66, R50, 0x7773, RZ ;  /* 0x0000777332427816 */ /* 0x000fe200000000ff */
        /* <DEDUP_REMOVED lines=247> */
.L_x_3937:
[----:B------:R-:W-:-:S04]  /*4e10*/  LOP3.LUT R51, R62, 0xfffffffc, RZ, 0xc0, !PT ;  /* 0xfffffffc3e337812 */ /* 0x000fc800078ec0ff */
[----:B------:R-:W-:-:S05]  /*4e20*/  IADD3 R50, P0, R51, R16, RZ ;  /* 0x0000001033327210 */ /* 0x000fca0007f1e0ff */
[----:B------:R-:W-:-:S05]  /*4e30*/  IMAD.X R51, RZ, RZ, R19, P0 ;  /* 0x000000ffff337224 */ /* 0x000fca00000e0613 */
[----:B------:R-:W2:Y:S01]  /*4e40*/  LDG.E R50, desc[UR60][R50.64] ;  /* 0x0000003c32327981 */ /* 0x000ea2000c1e1900 */
[----:B------:R-:W-:Y:S02]  /*4e50*/  IMAD.MOV.U32 R62, RZ, RZ, RZ ;  /* 0x000000ffff3e7224 */ /* 0x000fe400078e00ff */
[----:B------:R-:W-:Y:S01]  /*4e60*/  IMAD.MOV.U32 R71, RZ, RZ, RZ ;  /* 0x000000ffff477224 */ /* 0x000fe200078e00ff */
[C---:B--2---:R-:W-:Y:S02]  /*4e70*/  PRMT R72, R50.reuse, 0x7770, RZ ;  /* 0x0000777032487816 */ /* 0x044fe400000000ff */
[C---:B------:R-:W-:Y:S02]  /*4e80*/  PRMT R69, R50.reuse, 0x7771, RZ ;  /* 0x0000777132457816 */ /* 0x040fe400000000ff */
[C---:B------:R-:W-:Y:S02]  /*4e90*/  PRMT R70, R50.reuse, 0x7772, RZ ;  /* 0x0000777232467816 */ /* 0x040fe400000000ff */
[----:B------:R-:W-:Y:S01]  /*4ea0*/  PRMT R67, R50, 0x7773, RZ ;  /* 0x0000777332437816 */ /* 0x000fe200000000ff */
        /* <DEDUP_REMOVED lines=235> */
.L_x_3938:
        /* <DEDUP_REMOVED lines=255> */
.L_x_3939:
[----:B------:R-:W-:Y:S01]  /*6d50*/  LOP3.LUT R51, R62, 0xfffffffc, RZ, 0xc0, !PT ;  /* 0xfffffffc3e337812 */ /* 0x000fe200078ec0ff */
[----:B------:R-:W-:-:S03]  /*6d60*/  ULDC UR4, c[0x0][0x234] ;  /* 0x00008d0000047ab9 */ /* 0x000fc60000000800 */
[----:B------:R-:W-:-:S05]  /*6d70*/  IADD3 R50, P0, R51, R16, RZ ;  /* 0x0000001033327210 */ /* 0x000fca0007f1e0ff */
[----:B------:R-:W-:-:S05]  /*6d80*/  IMAD.X R51, RZ, RZ, R19, P0 ;  /* 0x000000ffff337224 */ /* 0x000fca00000e0613 */
[----:B------:R0:W2:Y:S01]  /*6d90*/  LDG.E R50, desc[UR60][R50.64] ;  /* 0x0000003c32327981 */ /* 0x0000a2000c1e1900 */
[C---:B------:R-:W-:Y:S02]  /*6da0*/  PRMT R61, R65.reuse, 0x9910, RZ ;  /* 0x00009910413d7816 */ /* 0x040fe400000000ff */
[C---:B------:R-:W-:Y:S02]  /*6db0*/  LOP3.LUT R60, R8.reuse, 0xff, RZ, 0xc0, !PT ;  /* 0x000000ff083c7812 */ /* 0x040fe400078ec0ff */
[----:B------:R-:W-:Y:S02]  /*6dc0*/  PRMT R62, R65, 0x8880, RZ ;  /* 0x00008880413e7816 */ /* 0x000fe400000000ff */
[----:B------:R-:W-:Y:S02]  /*6dd0*/  PRMT R75, R8, 0x8880, RZ ;  /* 0x00008880084b7816 */ /* 0x000fe400000000ff */
[----:B------:R-:W-:Y:S01]  /*6de0*/  ISETP.NE.AND P6, PT, R60, R61, PT ;  /* 0x0000003d3c00720c */ /* 0x000fe20003fc5270 */
[----:B------:R-:W-:Y:S01]  /*6df0*/  IMAD.MOV.U32 R61, RZ, RZ, R62 ;  /* 0x000000ffff3d7224 */ /* 0x000fe200078e003e */
[----:B------:R-:W-:Y:S01]  /*6e00*/  PRMT R77, R68, 0x9910, RZ ;  /* 0x00009910444d7816 */ /* 0x000fe200000000ff */
[----:B------:R-:W-:Y:S01]  /*6e10*/  IMAD.MOV.U32 R62, RZ, RZ, R75 ;  /* 0x000000ffff3e7224 */ /* 0x000fe200078e004b */
[----:B------:R-:W-:-:S02]  /*6e20*/  PRMT R80, R63, 0x9910, RZ ;  /* 0x000099103f507816 */ /* 0x000fc400000000ff */
[----:B0-----:R-:W-:Y:S01]  /*6e30*/  LOP3.LUT R51, R6, 0xff, RZ, 0xc0, !PT ;  /* 0x000000ff06337812 */ /* 0x001fe200078ec0ff */
[----:B------:R-:W-:Y:S01]  /*6e40*/  IMAD.MOV.U32 R75, RZ, RZ, R77 ;  /* 0x000000ffff4b7224 */ /* 0x000fe200078e004d */
[----:B------:R-:W-:Y:S02]  /*6e50*/  ISETP.GE.AND P4, PT, R62, R61, PT ;  /* 0x0000003d3e00720c */ /* 0x000fe40003f86270 */
[----:B------:R-:W-:Y:S02]  /*6e60*/  LOP3.LUT R60, R9, 0xff, RZ, 0xc0, !PT ;  /* 0x000000ff093c7812 */ /* 0x000fe400078ec0ff */
[----:B------:R-:W-:Y:S02]  /*6e70*/  ISETP.NE.AND P2, PT, R51, R80, PT ;  /* 0x000000503300720c */ /* 0x000fe40003f45270 */
[----:B------:R-:W-:Y:S02]  /*6e80*/  ISETP.GE.U32.AND P3, PT, R42, R11, PT ;  /* 0x0000000b2a00720c */ /* 0x000fe40003f66070 */
[----:B------:R-:W-:-:S02]  /*6e90*/  SEL R80, RZ, 0xffffffff, P4 ;  /* 0xffffffffff507807 */ /* 0x000fc40002000000 */
[----:B------:R-:W-:Y:S02]  /*6ea0*/  PRMT R78, R68, 0x8880, RZ ;  /* 0x00008880444e7816 */ /* 0x000fe400000000ff */
[----:B------:R-:W-:Y:S02]  /*6eb0*/  ISETP.GE.U32.AND P4, PT, R44, R11, PT ;  /* 0x0000000b2c00720c */ /* 0x000fe40003f86070 */
[----:B------:R-:W-:Y:S01]  /*6ec0*/  PRMT R79, R9, 0x8880, RZ ;  /* 0x00008880094f7816 */ /* 0x000fe200000000ff */
[----:B------:R-:W-:Y:S01]  /*6ed0*/  IMAD.MOV.U32 R77, RZ, RZ, R78 ;  /* 0x000000ffff4d7224 */ /* 0x000fe200078e004e */
[----:B------:R-:W-:Y:S02]  /*6ee0*/  ISETP.NE.AND P0, PT, R60, R75, PT ;  /* 0x0000004b3c00720c */ /* 0x000fe40003f05270 */
[----:B------:R-:W-:Y:S01]  /*6ef0*/  ISETP.GE.AND.EX P3, PT, R40, RZ, PT, P3 ;  /* 0x000000ff2800720c */ /* 0x000fe20003f66330 */
[----:B------:R-:W-:Y:S01]  /*6f00*/  IMAD.MOV.U32 R78, RZ, RZ, R79 ;  /* 0x000000ffff4e7224 */ /* 0x000fe200078e004f */
[----:B------:R-:W-:-:S02]  /*6f10*/  PRMT R62, R66, 0x9910, RZ ;  /* 0x00009910423e7816 */ /* 0x000fc400000000ff */
[----:B------:R-:W-:Y:S02]  /*6f20*/  LOP3.LUT R51, R7, 0xff, RZ, 0xc0, !PT ;  /* 0x000000ff07337812 */ /* 0x000fe400078ec0ff */
[----:B------:R-:W-:Y:S02]  /*6f30*/  ISETP.GE.AND.EX P4, PT, R41, RZ, PT, P4 ;  /* 0x000000ff2900720c */ /* 0x000fe40003f86340 */
[----:B------:R-:W-:Y:S02]  /*6f40*/  @!P6 SEL R80, RZ, 0xffffffff, P3 ;  /* 0xffffffffff50e807 */ /* 0x000fe40001800000 */
[----:B------:R-:W-:Y:S02]  /*6f50*/  PRMT R60, R63, 0x8880, RZ ;  /* 0x000088803f3c7816 */ /* 0x000fe400000000ff */
[----:B------:R-:W-:Y:S02]  /*6f60*/  PRMT R61, R6, 0x8880, RZ ;  /* 0x00008880063d7816 */ /* 0x000fe400000000ff */
[----:B------:R-:W-:-:S02]  /*6f70*/  ISETP.NE.AND P3, PT, R51, R62, PT ;  /* 0x0000003e3300720c */ /* 0x000fc40003f65270 */
[----:B------:R-:W-:Y:S02]  /*6f80*/  SEL R51, RZ, 0xffffffff, P4 ;  /* 0xffffffffff337807 */ /* 0x000fe40002000000 */
[----:B------:R-:W-:Y:S02]  /*6f90*/  ISETP.GE.U32.AND P4, PT, R46, R11, PT ;  /* 0x0000000b2e00720c */ /* 0x000fe40003f86070 */
[----:B------:R-:W-:Y:S02]  /*6fa0*/  ISETP.GE.AND P5, PT, R78, R77, PT ;  /* 0x0000004d4e00720c */ /* 0x000fe40003fa6270 */
[----:B------:R-:W-:Y:S02]  /*6fb0*/  ISETP.GE.AND P6, PT, R61, R60, PT ;  /* 0x0000003c3d00720c */ /* 0x000fe40003fc6270 */
[----:B------:R-:W-:Y:S02]  /*6fc0*/  PRMT R61, R66, 0x8880, RZ ;  /* 0x00008880423d7816 */ /* 0x000fe400000000ff */
[----:B------:R-:W-:-:S02]  /*6fd0*/  PRMT R62, R7, 0x8880, RZ ;  /* 0x00008880073e7816 */ /* 0x000fc400000000ff */
[----:B------:R-:W-:Y:S02]  /*6fe0*/  ISETP.GE.AND.EX P4, PT, R43, RZ, PT, P4 ;  /* 0x000000ff2b00720c */ /* 0x000fe40003f86340 */
[----:B------:R-:W-:Y:S02]  /*6ff0*/  PRMT R75, R72, 0x9910, RZ ;  /* 0x00009910484b7816 */ /* 0x000fe400000000ff */
[----:B------:R-:W-:Y:S02]  /*7000*/  LOP3.LUT R60, R5, 0xff, RZ, 0xc0, !PT ;  /* 0x000000ff053c7812 */ /* 0x000fe400078ec0ff */
[----:B------:R-:W-:Y:S02]  /*7010*/  @P0 SEL R51, RZ, 0xffffffff, P5 ;  /* 0xffffffffff330807 */ /* 0x000fe40002800000 */
[----:B------:R-:W-:Y:S02]  /*7020*/  ISETP.GE.AND P5, PT, R62, R61, PT ;  /* 0x0000003d3e00720c */ /* 0x000fe40003fa6270 */
[----:B------:R-:W-:-:S02]  /*7030*/  SEL R61, RZ, 0xffffffff, P4 ;  /* 0xffffffffff3d7807 */ /* 0x000fc40002000000 */
[----:B------:R-:W-:Y:S02]  /*7040*/  ISETP.NE.AND P0, PT, R60, R75, PT ;  /* 0x0000004b3c00720c */ /* 0x000fe40003f05270 */
[----:B------:R-:W-:Y:S02]  /*7050*/  ISETP.GE.U32.AND P4, PT, R52, R11, PT ;  /* 0x0000000b3400720c */ /* 0x000fe40003f86070 */
[----:B------:R-:W-:Y:S02]  /*7060*/  PRMT R62, R72, 0x8880, RZ ;  /* 0x00008880483e7816 */ /* 0x000fe400000000ff */
[----:B------:R-:W-:Y:S02]  /*7070*/  PRMT R75, R5, 0x8880, RZ ;  /* 0x00008880054b7816 */ /* 0x000fe400000000ff */
[----:B------:R-:W-:Y:S02]  /*7080*/  PRMT R77, R69, 0x9910, RZ ;  /* 0x00009910454d7816 */ /* 0x000fe400000000ff */
[----:B------:R-:W-:-:S02]  /*7090*/  LOP3.LUT R60, R4, 0xff, RZ, 0xc0, !PT ;  /* 0x000000ff043c7812 */ /* 0x000fc400078ec0ff */
[----:B------:R-:W-:Y:S02]  /*70a0*/  ISETP.GE.AND.EX P4, PT, R45, RZ, PT, P4 ;  /* 0x000000ff2d00720c */ /* 0x000fe40003f86340 */
[----:B------:R-:W-:Y:S02]  /*70b0*/  @P2 SEL R61, RZ, 0xffffffff, P6 ;  /* 0xffffffffff3d2807 */ /* 0x000fe40003000000 */
[----:B------:R-:W-:Y:S01]  /*70c0*/  ISETP.GE.AND P2, PT, R75, R62, PT ;  /* 0x0000003e4b00720c */ /* 0x000fe20003f46270 */
[----:B------:R-:W-:Y:S01]  /*70d0*/  IMAD.U32 R62, RZ, RZ, UR4 ;  /* 0x00000004ff3e7e24 */ /* 0x000fe2000f8e00ff */
[----:B------:R-:W-:Y:S01]  /*70e0*/  ISETP.NE.AND P6, PT, R60, R77, PT ;  /* 0x0000004d3c00720c */ /* 0x000fe20003fc5270 */
[----:B------:R-:W-:Y:S01]  /*70f0*/  ULDC UR4, c[0x0][0x22c] ;  /* 0x00008b0000047ab9 */ /* 0x000fe20000000800 */
[----:B------:R-:W-:Y:S02]  /*7100*/  PRMT R75, R70, 0x9910, RZ ;  /* 0x00009910464b7816 */ /* 0x000fe400000000ff */
[----:B------:R-:W-:-:S02]  /*7110*/  LOP3.LUT R60, R3, 0xff, RZ, 0xc0, !PT ;  /* 0x000000ff033c7812 */ /* 0x000fc400078ec0ff */
[----:B------:R-:W-:Y:S02]  /*7120*/  SEL R88, RZ, 0xffffffff, P4 ;  /* 0xffffffffff587807 */ /* 0x000fe40002000000 */
[----:B------:R-:W-:Y:S02]  /*7130*/  @P3 SEL R88, RZ, 0xffffffff, P5 ;  /* 0xffffffffff583807 */ /* 0x000fe40002800000 */
[----:B------:R-:W-:Y:S01]  /*7140*/  ISETP.NE.AND P3, PT, R60, R75, PT ;  /* 0x0000004b3c00720c */ /* 0x000fe20003f65270 */
[----:B------:R-:W-:Y:S01]  /*7150*/  IMAD.IADD R60, R11, 0x1, R62 ;  /* 0x000000010b3c7824 */ /* 0x000fe200078e023e */
[----:B------:R-:W-:Y:S02]  /*7160*/  SEL R85, RZ, 0xffffffff, P2 ;  /* 0xffffffffff557807 */ /* 0x000fe40001000000 */
[----:B------:R-:W-:Y:S02]  /*7170*/  PRMT R78, R69, 0x8880, RZ ;  /* 0x00008880454e7816 */ /* 0x000fe400000000ff */
[----:B------:R-:W-:-:S02]  /*7180*/  ISETP.GE.U32.AND P2, PT, R53, R60, PT ;  /* 0x0000003c3500720c */ /* 0x000fc40003f46070 */
[----:B------:R-:W-:Y:S02]  /*7190*/  PRMT R79, R4, 0x8880, RZ ;  /* 0x00008880044f7816 */ /* 0x000fe400000000ff */
[----:B------:R-:W-:Y:S02]  /*71a0*/  ISETP.GE.AND.EX P2, PT, R47, RZ, PT, P2 ;  /* 0x000000ff2f00720c */ /* 0x000fe40003f46320 */
[----:B------:R-:W-:Y:S02]  /*71b0*/  ISETP.GE.AND P4, PT, R79, R78, PT ;  /* 0x0000004e4f00720c */ /* 0x000fe40003f86270 */
[----:B------:R-:W-:Y:S02]  /*71c0*/  @!P0 SEL R85, RZ, 0xffffffff, P2 ;  /* 0xffffffffff558807 */ /* 0x000fe40001000000 */
[----:B------:R-:W-:Y:S02]  /*71d0*/  PRMT R77, R70, 0x8880, RZ ;  /* 0x00008880464d7816 */ /* 0x000fe400000000ff */
[----:B------:R-:W-:-:S02]  /*71e0*/  PRMT R78, R3, 0x8880, RZ ;  /* 0x00008880034e7816 */ /* 0x000fc400000000ff */
[----:B------:R-:W-:Y:S02]  /*71f0*/  ISETP.GE.U32.AND P0, PT, R57, R60, PT ;  /* 0x0000003c3900720c */ /* 0x000fe40003f06070 */
[----:B------:R-:W-:Y:S02]  /*7200*/  ISETP.GE.AND P5, PT, R78, R77, PT ;  /* 0x0000004d4e00720c */ /* 0x000fe40003fa6270 */
[----:B------:R-:W-:Y:S02]  /*7210*/  ISETP.GE.AND.EX P0, PT, R56, RZ, PT, P0 ;  /* 0x000000ff3800720c */ /* 0x000fe40003f06300 */
[----:B------:R-:W-:Y:S02]  /*7220*/  PRMT R78, R67, 0x9910, RZ ;  /* 0x00009910434e7816 */ /* 0x000fe400000000ff */
[----:B------:R-:W-:Y:S02]  /*7230*/  LOP3.LUT R75, R0, 0xff, RZ, 0xc0, !PT ;  /* 0x000000ff004b7812 */ /* 0x000fe400078ec0ff */
[----:B------:R-:W-:-:S02]  /*7240*/  SEL R87, RZ, 0xffffffff, P0 ;  /* 0xffffffffff577807 */ /* 0x000fc40000000000 */
[----:B------:R-:W-:Y:S02]  /*7250*/  PRMT R77, R67, 0x8880, RZ ;  /* 0x00008880434d7816 */ /* 0x000fe400000000ff */
[----:B------:R-:W-:Y:S02]  /*7260*/  PRMT R82, R0, 0x8880, RZ ;  /* 0x0000888000527816 */ /* 0x000fe400000000ff */
[----:B------:R-:W-:Y:S02]  /*7270*/  ISETP.NE.AND P2, PT, R75, R78, PT ;  /* 0x0000004e4b00720c */ /* 0x000fe40003f45270 */
[----:B------:R-:W-:Y:S02]  /*7280*/  ISETP.GE.U32.AND P0, PT, R55, R60, PT ;  /* 0x0000003c3700720c */ /* 0x000fe40003f06070 */
[----:B------:R-:W-:Y:S02]  /*7290*/  SEL R86, RZ, 0xffffffff, P4 ;  /* 0xffffffffff567807 */ /* 0x000fe40002000000 */
[----:B------:R-:W-:-:S02]  /*72a0*/  @P3 SEL R87, RZ, 0xffffffff, P5 ;  /* 0xffffffffff573807 */ /* 0x000fc40002800000 */
[----:B------:R-:W-:Y:S02]  /*72b0*/  ISETP.GE.AND P4, PT, R82, R77, PT ;  /* 0x0000004d5200720c */ /* 0x000fe40003f86270 */
[----:B------:R-:W-:Y:S02]  /*72c0*/  ISETP.GE.AND.EX P0, PT, R54, RZ, PT, P0 ;  /* 0x000000ff3600720c */ /* 0x000fe40003f06300 */
[----:B------:R-:W-:Y:S02]  /*72d0*/  ISETP.GE.U32.AND P5, PT, R59, R60, PT ;  /* 0x0000003c3b00720c */ /* 0x000fe40003fa6070 */
[C---:B------:R-:W-:Y:S02]  /*72e0*/  PRMT R79, R74.reuse, 0x8880, RZ ;  /* 0x000088804a4f7816 */ /* 0x040fe400000000ff */
[----:B------:R-:W-:Y:S02]  /*72f0*/  PRMT R82, R39, 0x8880, RZ ;  /* 0x0000888027527816 */ /* 0x000fe400000000ff */
[----:B------:R-:W-:-:S02]  /*7300*/  PRMT R78, R74, 0x9910, RZ ;  /* 0x000099104a4e7816 */ /* 0x000fc400000000ff */
[----:B------:R-:W-:Y:S02]  /*7310*/  LOP3.LUT R75, R39, 0xff, RZ, 0xc0, !PT ;  /* 0x000000ff274b7812 */ /* 0x000fe400078ec0ff */
[----:B------:R-:W-:Y:S02]  /*7320*/  PRMT R84, R71, 0x9910, RZ ;  /* 0x0000991047547816 */ /* 0x000fe400000000ff */
[----:B------:R-:W-:Y:S02]  /*7330*/  LOP3.LUT R77, R36, 0xff, RZ, 0xc0, !PT ;  /* 0x000000ff244d7812 */ /* 0x000fe400078ec0ff */
[----:B------:R-:W-:Y:S02]  /*7340*/  @!P6 SEL R86, RZ, 0xffffffff, P0 ;  /* 0xffffffffff56e807 */ /* 0x000fe40000000000 */
[----:B------:R-:W-:Y:S02]  /*7350*/  ISETP.GE.AND.EX P5, PT, R58, RZ, PT, P5 ;  /* 0x000000ff3a00720c */ /* 0x000fe40003fa6350 */
[----:B------:R-:W-:-:S02]  /*7360*/  ISETP.GE.AND P0, PT, R82, R79, PT ;  /* 0x0000004f5200720c */ /* 0x000fc40003f06270 */
[----:B------:R-:W-:Y:S02]  /*7370*/  ISETP.NE.AND P6, PT, R75, R78, PT ;  /* 0x0000004e4b00720c */ /* 0x000fe40003fc5270 */
[----:B------:R-:W-:Y:S02]  /*7380*/  ISETP.NE.AND P3, PT, R77, R84, PT ;  /* 0x000000544d00720c */ /* 0x000fe40003f65270 */
[----:B------:R-:W-:Y:S02]  /*7390*/  PRMT R79, R76, 0x8880, RZ ;  /* 0x000088804c4f7816 */ /* 0x000fe400000000ff */
[----:B------:R-:W-:Y:S02]  /*73a0*/  PRMT R90, R33, 0x8880, RZ ;  /* 0x00008880215a7816 */ /* 0x000fe400000000ff */
[----:B------:R-:W-:Y:S02]  /*73b0*/  PRMT R77, R71, 0x8880, RZ ;  /* 0x00008880474d7816 */ /* 0x000fe400000000ff */
[----:B------:R-:W-:-:S02]  /*73c0*/  PRMT R78, R36, 0x8880, RZ ;  /* 0x00008880244e7816 */ /* 0x000fc400000000ff */
[----:B------:R-:W-:Y:S02]  /*73d0*/  SEL R84, RZ, 0xffffffff, P5 ;  /* 0xffffffffff547807 */ /* 0x000fe40002800000 */
[----:B------:R-:W-:Y:S02]  /*73e0*/  @P2 SEL R84, RZ, 0xffffffff, P4 ;  /* 0xffffffffff542807 */ /* 0x000fe40002000000 */
[----:B------:R-:W-:Y:S01]  /*73f0*/  ISETP.GE.AND P4, PT, R90, R79, PT ;  /* 0x0000004f5a00720c */ /* 0x000fe20003f86270 */
[----:B------:R-:W-:Y:S01]  /*7400*/  IMAD.IADD R79, R60, 0x1, R62 ;  /* 0x000000013c4f7824 */ /* 0x000fe200078e023e */
[----:B------:R-:W-:Y:S02]  /*7410*/  ISETP.GE.AND P5, PT, R78, R77, PT ;  /* 0x0000004d4e00720c */ /* 0x000fe40003fa6270 */
[----:B------:R-:W-:Y:S02]  /*7420*/  PRMT R82, R76, 0x9910, RZ ;  /* 0x000099104c527816 */ /* 0x000fe400000000ff */
[----:B------:R-:W-:-:S02]  /*7430*/  SEL R81, RZ, 0xffffffff, P5 ;  /* 0xffffffffff517807 */ /* 0x000fc40002800000 */
[----:B------:R-:W-:Y:S02]  /*7440*/  LOP3.LUT R75, R33, 0xff, RZ, 0xc0, !PT ;  /* 0x000000ff214b7812 */ /* 0x000fe400078ec0ff */
[-C--:B------:R-:W-:Y:S02]  /*7450*/  ISETP.GE.U32.AND P5, PT, R34, R79.reuse, PT ;  /* 0x0000004f2200720c */ /* 0x080fe40003fa6070 */
[----:B------:R-:W-:Y:S02]  /*7460*/  ISETP.NE.AND P2, PT, R75, R82, PT ;  /* 0x000000524b00720c */ /* 0x000fe40003f45270 */
[----:B------:R-:W-:Y:S02]  /*7470*/  SEL R83, RZ, 0xffffffff, P0 ;  /* 0xffffffffff537807 */ /* 0x000fe40000000000 */
[----:B------:R-:W-:Y:S02]  /*7480*/  ISETP.GE.AND.EX P5, PT, R35, RZ, PT, P5 ;  /* 0x000000ff2300720c */ /* 0x000fe40003fa6350 */
[----:B------:R-:W-:-:S02]  /*7490*/  ISETP.GE.U32.AND P0, PT, R37, R79, PT ;  /* 0x0000004f2500720c */ /* 0x000fc40003f06070 */
[----:B------:R-:W-:Y:S02]  /*74a0*/  @!P3 SEL R81, RZ, 0xffffffff, P5 ;  /* 0xffffffffff51b807 */ /* 0x000fe40002800000 */
[----:B------:R-:W-:Y:S02]  /*74b0*/  ISETP.GE.AND.EX P0, PT, R38, RZ, PT, P0 ;  /* 0x000000ff2600720c */ /* 0x000fe40003f06300 */
[----:B------:R-:W-:Y:S02]  /*74c0*/  ISETP.GE.U32.AND P5, PT, R31, R79, PT ;  /* 0x0000004f1f00720c */ /* 0x000fe40003fa6070 */
[C---:B------:R-:W-:Y:S02]  /*74d0*/  PRMT R78, R73.reuse, 0x9910, RZ ;  /* 0x00009910494e7816 */ /* 0x040fe400000000ff */
[----:B------:R-:W-:Y:S02]  /*74e0*/  LOP3.LUT R75, R30, 0xff, RZ, 0xc0, !PT ;  /* 0x000000ff1e4b7812 */ /* 0x000fe400078ec0ff */
[----:B------:R-:W-:-:S02]  /*74f0*/  PRMT R77, R73, 0x8880, RZ ;  /* 0x00008880494d7816 */ /* 0x000fc400000000ff */
[----:B------:R-:W-:Y:S02]  /*7500*/  PRMT R82, R30, 0x8880, RZ ;  /* 0x000088801e527816 */ /* 0x000fe400000000ff */
[----:B------:R-:W-:Y:S02]  /*7510*/  @!P6 SEL R83, RZ, 0xffffffff, P0 ;  /* 0xffffffffff53e807 */ /* 0x000fe40000000000 */
[----:B------:R-:W-:Y:S02]  /*7520*/  LOP3.LUT R51, R51, 0x1, RZ, 0xc0, !PT ;  /* 0x0000000133337812 */ /* 0x000fe400078ec0ff */
[----:B------:R-:W-:Y:S02]  /*7530*/  ISETP.GE.AND.EX P5, PT, R32, RZ, PT, P5 ;  /* 0x000000ff2000720c */ /* 0x000fe40003fa6350 */
[----:B------:R-:W-:Y:S02]  /*7540*/  ISETP.NE.AND P6, PT, R75, R78, PT ;  /* 0x0000004e4b00720c */ /* 0x000fe40003fc5270 */
[----:B------:R-:W-:-:S02]  /*7550*/  ISETP.GE.AND P0, PT, R82, R77, PT ;  /* 0x0000004d5200720c */ /* 0x000fc40003f06270 */
[----:B------:R-:W-:Y:S02]  /*7560*/  SEL R82, RZ, 0xffffffff, P4 ;  /* 0xffffffffff527807 */ /* 0x000fe40002000000 */
[----:B------:R-:W-:Y:S02]  /*7570*/  ISETP.NE.U32.AND P3, PT, R51, 0x1, PT ;  /* 0x000000013300780c */ /* 0x000fe40003f65070 */
[----:B------:R-:W-:Y:S02]  /*7580*/  @!P2 SEL R82, RZ, 0xffffffff, P5 ;  /* 0xffffffffff52a807 */ /* 0x000fe40002800000 */
[----:B------:R-:W-:Y:S02]  /*7590*/  LOP3.LUT R51, R27, 0xff, RZ, 0xc0, !PT ;  /* 0x000000ff1b337812 */ /* 0x000fe400078ec0ff */
[----:B------:R-:W-:Y:S02]  /*75a0*/  ISETP.GE.U32.AND P2, PT, R28, R79, PT ;  /* 0x0000004f1c00720c */ /* 0x000fe40003f46070 */
[----:B------:R-:W-:-:S02]  /*75b0*/  LOP3.LUT R61, R61, 0x1, RZ, 0xc0, !PT ;  /* 0x000000013d3d7812 */ /* 0x000fc400078ec0ff */
[----:B------:R-:W-:Y:S02]  /*75c0*/  ISETP.GE.AND.EX P2, PT, R29, RZ, PT, P2 ;  /* 0x000000ff1d00720c */ /* 0x000fe40003f46320 */
[----:B------:R-:W-:Y:S02]  /*75d0*/  ISETP.NE.U32.AND P4, PT, R61, 0x1, PT ;  /* 0x000000013d00780c */ /* 0x000fe40003f85070 */
[----:B------:R-:W-:Y:S02]  /*75e0*/  PRMT R90, R27, 0x8880, RZ ;  /* 0x000088801b5a7816 */ /* 0x000fe400000000ff */
[----:B------:R-:W-:Y:S02]  /*75f0*/  PRMT R77, R20, 0x8880, RZ ;  /* 0x00008880144d7816 */ /* 0x000fe400000000ff */
[----:B------:R-:W-:Y:S02]  /*7600*/  LOP3.LUT R89, R18, 0xff, RZ, 0xc0, !PT ;  /* 0x000000ff12597812 */ /* 0x000fe400078ec0ff */
[----:B------:R-:W-:-:S02]  /*7610*/  LOP3.LUT R80, R80, 0x1, RZ, 0xc0, !PT ;  /* 0x0000000150507812 */ /* 0x000fc400078ec0ff */
[----:B------:R-:W-:Y:S02]  /*7620*/  LOP3.LUT R88, R88, 0x1, RZ, 0xc0, !PT ;  /* 0x0000000158587812 */ /* 0x000fe400078ec0ff */
[----:B------:R-:W-:Y:S02]  /*7630*/  LOP3.LUT R85, R85, 0x1, RZ, 0xc0, !PT ;  /* 0x0000000155557812 */ /* 0x000fe400078ec0ff */
[----:B------:R-:W-:Y:S02]  /*7640*/  LOP3.LUT R86, R86, 0x1, RZ, 0xc0, !PT ;  /* 0x0000000156567812 */ /* 0x000fe400078ec0ff */
[----:B------:R-:W-:Y:S02]  /*7650*/  LOP3.LUT R87, R87, 0x1, RZ, 0xc0, !PT ;  /* 0x0000000157577812 */ /* 0x000fe400078ec0ff */
[----:B------:R-:W-:Y:S02]  /*7660*/  LOP3.LUT R84, R84, 0x1, RZ, 0xc0, !PT ;  /* 0x0000000154547812 */ /* 0x000fe400078ec0ff */
[----:B------:R-:W-:-:S02]  /*7670*/  LOP3.LUT R83, R83, 0x1, RZ, 0xc0, !PT ;  /* 0x0000000153537812 */ /* 0x000fc400078ec0ff */
[----:B------:R-:W-:Y:S02]  /*7680*/  LOP3.LUT R81, R81, 0x1, RZ, 0xc0, !PT ;  /* 0x0000000151517812 */ /* 0x000fe400078ec0ff */
[----:B------:R-:W-:Y:S02]  /*7690*/  LOP3.LUT R82, R82, 0x1, RZ, 0xc0, !PT ;  /* 0x0000000152527812 */ /* 0x000fe400078ec0ff */
[-C--:B------:R-:W-:Y:S02]  /*76a0*/  SEL R44, R44, R11.reuse, !P3 ;  /* 0x0000000b2c2c7207 */ /* 0x080fe40005800000 */
[----:B------:R-:W-:Y:S02]  /*76b0*/  SEL R46, R46, R11, !P4 ;  /* 0x0000000b2e2e7207 */ /* 0x000fe40006000000 */
[----:B------:R-:W-:Y:S02]  /*76c0*/  SEL R9, R9, R68, !P3 ;  /* 0x0000004409097207 */ /* 0x000fe40005800000 */
[----:B------:R-:W-:-:S02]  /*76d0*/  SEL R41, R41, RZ, !P3 ;  /* 0x000000ff29297207 */ /* 0x000fc40005800000 */
[----:B------:R-:W-:Y:S02]  /*76e0*/  SEL R6, R6, R63, !P4 ;  /* 0x0000003f06067207 */ /* 0x000fe40006000000 */
[----:B------:R-:W-:Y:S02]  /*76f0*/  SEL R43, R43, RZ, !P4 ;  /* 0x000000ff2b2b7207 */ /* 0x000fe40006000000 */
[----:B------:R-:W-:Y:S02]  /*7700*/  ISETP.NE.U32.AND P3, PT, R84, 0x1, PT ;  /* 0x000000015400780c */ /* 0x000fe40003f65070 */
[----:B------:R-:W-:Y:S02]  /*7710*/  ISETP.NE.U32.AND P4, PT, R83, 0x1, PT ;  /* 0x000000015300780c */ /* 0x000fe40003f85070 */
[----:B------:R-:W-:Y:S02]  /*7720*/  SEL R59, R59, R60, !P3 ;  /* 0x0000003c3b3b7207 */ /* 0x000fe40005800000 */
[----:B------:R-:W-:-:S02]  /*7730*/  SEL R37, R37, R79, !P4 ;  /* 0x0000004f25257207 */ /* 0x000fc40006000000 */
[----:B------:R-:W-:Y:S02]  /*7740*/  SEL R39, R39, R74, !P4 ;  /* 0x0000004a27277207 */ /* 0x000fe40006000000 */
[----:B------:R-:W-:Y:S02]  /*7750*/  SEL R38, R38, RZ, !P4 ;  /* 0x000000ff26267207 */ /* 0x000fe40006000000 */
[----:B------:R-:W-:Y:S02]  /*7760*/  SEL R0, R0, R67, !P3 ;  /* 0x0000004300007207 */ /* 0x000fe40005800000 */
[----:B------:R-:W-:Y:S02]  /*7770*/  SEL R58, R58, RZ, !P3 ;  /* 0x000000ff3a3a7207 */ /* 0x000fe40005800000 */
[C---:B--2---:R-:W-:Y:S02]  /*7780*/  LOP3.LUT R78, R50.reuse, 0xff, RZ, 0xc0, !PT ;  /* 0x000000ff324e7812 */ /* 0x044fe400078ec0ff */
[----:B------:R-:W-:-:S02]  /*7790*/  PRMT R61, R50, 0x8880, RZ ;  /* 0x00008880323d7816 */ /* 0x000fc400000000ff */
[----:B------:R-:W-:Y:S01]  /*77a0*/  ISETP.NE.AND P5, PT, R51, R78, PT ;  /* 0x0000004e3300720c */ /* 0x000fe20003fa5270 */
[----:B------:R-:W-:Y:S01]  /*77b0*/  IMAD.IADD R51, R79, 0x1, R62 ;  /* 0x000000014f337824 */ /* 0x000fe200078e023e */
[----:B------:R-:W-:Y:S02]  /*77c0*/  PRMT R75, R50, 0x7771, RZ ;  /* 0x00007771324b7816 */ /* 0x000fe400000000ff */
[----:B------:R-:W-:Y:S02]  /*77d0*/  SEL R78, RZ, 0xffffffff, P2 ;  /* 0xffffffffff4e7807 */ /* 0x000fe40001000000 */
[----:B------:R-:W-:Y:S02]  /*77e0*/  @P6 SEL R78, RZ, 0xffffffff, P0 ;  /* 0xffffffffff4e6807 */ /* 0x000fe40000000000 */
[----:B------:R-:W-:Y:S01]  /*77f0*/  ISETP.GE.AND P2, PT, R90, R61, PT ;  /* 0x0000003d5a00720c */ /* 0x000fe20003f46270 */
[----:B------:R-:W-:Y:S01]  /*7800*/  IMAD.MOV.U32 R90, RZ, RZ, R75 ;  /* 0x000000ffff5a7224 */ /* 0x000fe200078e004b */
[----:B------:R-:W-:-:S02]  /*7810*/  ISETP.GE.U32.AND P0, PT, R21, R51, PT ;  /* 0x000000331500720c */ /* 0x000fc40003f06070 */
[----:B------:R-:W-:Y:S02]  /*7820*/  LOP3.LUT R61, R20, 0xff, RZ, 0xc0, !PT ;  /* 0x000000ff143d7812 */ /* 0x000fe400078ec0ff */
[----:B------:R-:W-:Y:S02]  /*7830*/  ISETP.GE.AND.EX P0, PT, R24, RZ, PT, P0 ;  /* 0x000000ff1800720c */ /* 0x000fe40003f06300 */
[----:B------:R-:W-:Y:S01]  /*7840*/  ISETP.NE.AND P6, PT, R61, R90, PT ;  /* 0x0000005a3d00720c */ /* 0x000fe20003fc5270 */
[----:B------:R-:W-:Y:S01]  /*7850*/  IMAD.MOV.U32 R90, RZ, RZ, R77 ;  /* 0x000000ffff5a7224 */ /* 0x000fe200078e004d */
[----:B------:R-:W-:Y:S02]  /*7860*/  SEL R77, RZ, 0xffffffff, P0 ;  /* 0xffffffffff4d7807 */ /* 0x000fe40000000000 */
[----:B------:R-:W-:Y:S02]  /*7870*/  @P5 SEL R77, RZ, 0xffffffff, P2 ;  /* 0xffffffffff4d5807 */ /* 0x000fe40001000000 */
[----:B------:R-:W-:-:S02]  /*7880*/  ISETP.GE.U32.AND P2, PT, R14, R51, PT ;  /* 0x000000330e00720c */ /* 0x000fc40003f46070 */
[C---:B------:R-:W-:Y:S02]  /*7890*/  PRMT R92, R50.reuse, 0x7772, RZ ;  /* 0x00007772325c7816 */ /* 0x040fe400000000ff */
[----:B------:R-:W-:Y:S02]  /*78a0*/  LOP3.LUT R61, R13, 0xff, RZ, 0xc0, !PT ;  /* 0x000000ff0d3d7812 */ /* 0x000fe400078ec0ff */
[----:B------:R-:W-:Y:S02]  /*78b0*/  ISETP.GE.AND.EX P2, PT, R15, RZ, PT, P2 ;  /* 0x000000ff0f00720c */ /* 0x000fe40003f46320 */
[----:B------:R-:W-:Y:S02]  /*78c0*/  PRMT R75, R50, 0x9991, RZ ;  /* 0x00009991324b7816 */ /* 0x000fe400000000ff */
[----:B------:R-:W-:Y:S02]  /*78d0*/  ISETP.NE.AND P5, PT, R61, R92, PT ;  /* 0x0000005c3d00720c */ /* 0x000fe40003fa5270 */
[----:B------:R-:W-:-:S02]  /*78e0*/  SEL R61, RZ, 0xffffffff, P2 ;  /* 0xffffffffff3d7807 */ /* 0x000fc40001000000 */
[----:B------:R-:W-:Y:S02]  /*78f0*/  ISETP.GE.U32.AND P2, PT, R10, R51, PT ;  /* 0x000000330a00720c */ /* 0x000fe40003f46070 */
[----:B------:R-:W-:Y:S02]  /*7900*/  ISETP.GE.AND P0, PT, R90, R75, PT ;  /* 0x0000004b5a00720c */ /* 0x000fe40003f06270 */
[----:B------:R-:W-:Y:S02]  /*7910*/  PRMT R75, R18, 0x8880, RZ ;  /* 0x00008880124b7816 */ /* 0x000fe400000000ff */
[----:B------:R-:W-:Y:S02]  /*7920*/  PRMT R91, R50, 0x7773, RZ ;  /* 0x00007773325b7816 */ /* 0x000fe400000000ff */
[----:B------:R-:W-:Y:S02]  /*7930*/  ISETP.GE.AND.EX P2, PT, R12, RZ, PT, P2 ;  /* 0x000000ff0c00720c */ /* 0x000fe40003f46320 */
[----:B------:R-:W-:-:S02]  /*7940*/  @P6 SEL R61, RZ, 0xffffffff, P0 ;  /* 0xffffffffff3d6807 */ /* 0x000fc40000000000 */
[----:B------:R-:W-:Y:S01]  /*7950*/  ISETP.NE.AND P0, PT, R89, R91, PT ;  /* 0x0000005b5900720c */ /* 0x000fe20003f05270 */
[----:B------:R-:W-:Y:S01]  /*7960*/  IMAD.MOV.U32 R89, RZ, RZ, R75 ;  /* 0x000000ffff597224 */ /* 0x000fe200078e004b */
[----:B------:R-:W-:Y:S02]  /*7970*/  PRMT R90, R13, 0x8880, RZ ;  /* 0x000088800d5a7816 */ /* 0x000fe400000000ff */
[----:B------:R-:W-:Y:S02]  /*7980*/  PRMT R93, R50, 0xaaa2, RZ ;  /* 0x0000aaa2325d7816 */ /* 0x000fe400000000ff */
[----:B------:R-:W-:Y:S02]  /*7990*/  SEL R75, RZ, 0xffffffff, P2 ;  /* 0xffffffffff4b7807 */ /* 0x000fe40001000000 */
[----:B------:R-:W-:Y:S02]  /*79a0*/  ISETP.GE.U32.AND P2, PT, R25, R51, PT ;  /* 0x000000331900720c */ /* 0x000fe40003f46070 */
[----:B------:R-:W-:-:S02]  /*79b0*/  ISETP.GE.AND P6, PT, R90, R93, PT ;  /* 0x0000005d5a00720c */ /* 0x000fc40003fc6270 */
[----:B------:R-:W-:Y:S02]  /*79c0*/  ISETP.GE.AND.EX P2, PT, R26, RZ, PT, P2 ;  /* 0x000000ff1a00720c */ /* 0x000fe40003f46320 */
[----:B------:R-:W-:Y:S02]  /*79d0*/  PRMT R90, R50, 0xbbb3, RZ ;  /* 0x0000bbb3325a7816 */ /* 0x000fe400000000ff */
[----:B------:R-:W-:Y:S02]  /*79e0*/  @P5 SEL R75, RZ, 0xffffffff, P6 ;  /* 0xffffffffff4b5807 */ /* 0x000fe40003000000 */
[----:B------:R-:W-:Y:S02]  /*79f0*/  ISETP.NE.U32.AND P6, PT, R80, 0x1, PT ;  /* 0x000000015000780c */ /* 0x000fe40003fc5070 */
[----:B------:R-:W-:Y:S02]  /*7a00*/  SEL R80, RZ, 0xffffffff, P2 ;  /* 0xffffffffff507807 */ /* 0x000fe40001000000 */
[----:B------:R-:W-:-:S02]  /*7a10*/  ISETP.GE.AND P2, PT, R89, R90, PT ;  /* 0x0000005a5900720c */ /* 0x000fc40003f46270 */
[----:B------:R-:W-:Y:S02]  /*7a20*/  ISETP.NE.U32.AND P5, PT, R88, 0x1, PT ;  /* 0x000000015800780c */ /* 0x000fe40003fa5070 */
[----:B------:R-:W-:Y:S02]  /*7a30*/  @P0 SEL R80, RZ, 0xffffffff, P2 ;  /* 0xffffffffff500807 */ /* 0x000fe40001000000 */
[----:B------:R-:W-:Y:S02]  /*7a40*/  ISETP.NE.U32.AND P2, PT, R85, 0x1, PT ;  /* 0x000000015500780c */ /* 0x000fe40003f45070 */
[----:B------:R-:W-:Y:S02]  /*7a50*/  ISETP.NE.U32.AND P0, PT, R86, 0x1, PT ;  /* 0x000000015600780c */ /* 0x000fe40003f05070 */
[----:B------:R-:W-:Y:S02]  /*7a60*/  LOP3.LUT R78, R78, 0x1, RZ, 0xc0, !PT ;  /* 0x000000014e4e7812 */ /* 0x000fe400078ec0ff */
[----:B------:R-:W-:-:S02]  /*7a70*/  SEL R52, R52, R11, !P5 ;  /* 0x0000000b34347207 */ /* 0x000fc40006800000 */
[----:B------:R-:W-:Y:S01]  /*7a80*/  SEL R42, R42, R11, !P6 ;  /* 0x0000000b2a2a7207 */ /* 0x000fe20007000000 */
[----:B------:R-:W-:Y:S01]  /*7a90*/  IMAD.IADD R11, R51, 0x1, R62 ;  /* 0x00000001330b7824 */ /* 0x000fe200078e023e */
[----:B------:R-:W-:Y:S02]  /*7aa0*/  SEL R8, R8, R65, !P6 ;  /* 0x0000004108087207 */ /* 0x000fe40007000000 */
[----:B------:R-:W-:Y:S02]  /*7ab0*/  SEL R40, R40, RZ, !P6 ;  /* 0x000000ff28287207 */ /* 0x000fe40007000000 */
[----:B------:R-:W-:Y:S02]  /*7ac0*/  SEL R7, R7, R66, !P5 ;  /* 0x0000004207077207 */ /* 0x000fe40006800000 */
[----:B------:R-:W-:Y:S02]  /*7ad0*/  SEL R45, R45, RZ, !P5 ;  /* 0x000000ff2d2d7207 */ /* 0x000fe40006800000 */
[----:B------:R-:W-:-:S02]  /*7ae0*/  SEL R5, R5, R72, !P2 ;  /* 0x0000004805057207 */ /* 0x000fc40005000000 */
[-C--:B------:R-:W-:Y:S02]  /*7af0*/  SEL R53, R53, R60.reuse, !P2 ;  /* 0x0000003c35357207 */ /* 0x080fe40005000000 */
[----:B------:R-:W-:Y:S02]  /*7b00*/  SEL R47, R47, RZ, !P2 ;  /* 0x000000ff2f2f7207 */ /* 0x000fe40005000000 */
[----:B------:R-:W-:Y:S02]  /*7b10*/  SEL R55, R55, R60, !P0 ;  /* 0x0000003c37377207 */ /* 0x000fe40004000000 */
[----:B------:R-:W-:Y:S02]  /*7b20*/  SEL R4, R4, R69, !P0 ;  /* 0x0000004504047207 */ /* 0x000fe40004000000 */
[----:B------:R-:W-:Y:S02]  /*7b30*/  SEL R54, R54, RZ, !P0 ;  /* 0x000000ff36367207 */ /* 0x000fe40004000000 */
[----:B------:R-:W-:-:S02]  /*7b40*/  ISETP.NE.U32.AND P6, PT, R87, 0x1, PT ;  /* 0x000000015700780c */ /* 0x000fc40003fc5070 */
[----:B------:R-:W-:Y:S02]  /*7b50*/  ISETP.NE.U32.AND P5, PT, R81, 0x1, PT ;  /* 0x000000015100780c */ /* 0x000fe40003fa5070 */
[----:B------:R-:W-:Y:S02]  /*7b60*/  ISETP.NE.U32.AND P2, PT, R82, 0x1, PT ;  /* 0x000000015200780c */ /* 0x000fe40003f45070 */
[----:B------:R-:W-:Y:S02]  /*7b70*/  ISETP.NE.U32.AND P0, PT, R78, 0x1, PT ;  /* 0x000000014e00780c */ /* 0x000fe40003f05070 */
[----:B------:R-:W-:Y:S01]  /*7b80*/  SEL R57, R57, R60, !P6 ;  /* 0x0000003c39397207 */ /* 0x000fe20007000000 */
[----:B------:R-:W-:Y:S01]  /*7b90*/  IMAD.U32 R60, RZ, RZ, UR4 ;  /* 0x00000004ff3c7e24 */ /* 0x000fe2000f8e00ff */
[-C--:B------:R-:W-:Y:S02]  /*7ba0*/  SEL R34, R34, R79.reuse, !P5 ;  /* 0x0000004f22227207 */ /* 0x080fe40006800000 */
[----:B------:R-:W-:-:S02]  /*7bb0*/  SEL R31, R31, R79, !P2 ;  /* 0x0000004f1f1f7207 */ /* 0x000fc40005000000 */
[----:B------:R-:W-:Y:S01]  /*7bc0*/  SEL R28, R28, R79, !P0 ;  /* 0x0000004f1c1c7207 */ /* 0x000fe20004000000 */
[----:B------:R-:W-:Y:S01]  /*7bd0*/  IMAD R79, R62, 0x3, R11 ;  /* 0x000000033e4f7824 */ /* 0x000fe200078e020b */
[----:B------:R-:W-:Y:S02]  /*7be0*/  SEL R3, R3, R70, !P6 ;  /* 0x0000004603037207 */ /* 0x000fe40007000000 */
[----:B------:R-:W-:Y:S02]  /*7bf0*/  SEL R56, R56, RZ, !P6 ;  /* 0x000000ff38387207 */ /* 0x000fe40007000000 */
[----:B------:R-:W-:Y:S02]  /*7c00*/  LOP3.LUT R75, R75, 0x1, RZ, 0xc0, !PT ;  /* 0x000000014b4b7812 */ /* 0x000fe400078ec0ff */
[----:B------:R-:W-:Y:S02]  /*7c10*/  ISETP.GE.U32.AND P6, PT, R79, R60, PT ;  /* 0x0000003c4f00720c */ /* 0x000fe40003fc6070 */
[----:B------:R-:W-:-:S02]  /*7c20*/  SEL R36, R36, R71, !P5 ;  /* 0x0000004724247207 */ /* 0x000fc40006800000 */
[----:B------:R-:W-:Y:S02]  /*7c30*/  SEL R35, R35, RZ, !P5 ;  /* 0x000000ff23237207 */ /* 0x000fe40006800000 */
[----:B------:R-:W-:Y:S02]  /*7c40*/  ISETP.NE.U32.AND P5, PT, R75, 0x1, PT ;  /* 0x000000014b00780c */ /* 0x000fe40003fa5070 */
[----:B------:R-:W-:Y:S02]  /*7c50*/  LOP3.LUT R75, R80, 0x1, RZ, 0xc0, !PT ;  /* 0x00000001504b7812 */ /* 0x000fe400078ec0ff */
[----:B------:R-:W-:Y:S02]  /*7c60*/  PRMT R80, R50, 0x7772, RZ ;  /* 0x0000777232507816 */ /* 0x000fe400000000ff */
[----:B------:R-:W-:Y:S02]  /*7c70*/  LOP3.LUT R61, R61, 0x1, RZ, 0xc0, !PT ;  /* 0x000000013d3d7812 */ /* 0x000fe400078ec0ff */
[----:B------:R-:W-:-:S02]  /*7c80*/  LOP3.LUT R77, R77, 0x1, RZ, 0xc0, !PT ;  /* 0x000000014d4d7812 */ /* 0x000fc400078ec0ff */
[----:B------:R-:W-:Y:S02]  /*7c90*/  SEL R33, R33, R76, !P2 ;  /* 0x0000004c21217207 */ /* 0x000fe40005000000 */
[----:B------:R-:W-:Y:S02]  /*7ca0*/  SEL R32, R32, RZ, !P2 ;  /* 0x000000ff20207207 */ /* 0x000fe40005000000 */
[----:B------:R-:W-:Y:S02]  /*7cb0*/  SEL R80, R13, R80, !P5 ;  /* 0x000000500d507207 */ /* 0x000fe40006800000 */
[----:B------:R-:W-:Y:S02]  /*7cc0*/  ISETP.NE.U32.AND P4, PT, R61, 0x1, PT ;  /* 0x000000013d00780c */ /* 0x000fe40003f85070 */
[----:B------:R-:W-:Y:S02]  /*7cd0*/  ISETP.NE.U32.AND P2, PT, R75, 0x1, PT ;  /* 0x000000014b00780c */ /* 0x000fe40003f45070 */
[----:B------:R-:W-:-:S02]  /*7ce0*/  PRMT R13, R50, 0x7773, RZ ;  /* 0x00007773320d7816 */ /* 0x000fc400000000ff */
[----:B------:R-:W-:Y:S02]  /*7cf0*/  ISETP.NE.U32.AND P3, PT, R77, 0x1, PT ;  /* 0x000000014d00780c */ /* 0x000fe40003f65070 */
[C---:B------:R-:W-:Y:S02]  /*7d00*/  PRMT R78, R50.reuse, 0x7770, RZ ;  /* 0x00007770324e7816 */ /* 0x040fe400000000ff */
[----:B------:R-:W-:Y:S02]  /*7d10*/  PRMT R61, R50, 0x7771, RZ ;  /* 0x00007771323d7816 */ /* 0x000fe400000000ff */
[----:B------:R-:W-:Y:S02]  /*7d20*/  SEL R18, R18, R13, !P2 ;  /* 0x0000000d12127207 */ /* 0x000fe40005000000 */
[----:B------:R-:W-:Y:S02]  /*7d30*/  SEL R27, R27, R78, !P3 ;  /* 0x0000004e1b1b7207 */ /* 0x000fe40005800000 */
[----:B------:R-:W-:-:S02]  /*7d40*/  SEL R20, R20, R61, !P4 ;  /* 0x0000003d14147207 */ /* 0x000fc40006000000 */
[-C--:B------:R-:W-:Y:S02]  /*7d50*/  SEL R21, R21, R51.reuse, !P3 ;  /* 0x0000003315157207 */ /* 0x080fe40005800000 */
[-C--:B------:R-:W-:Y:S02]  /*7d60*/  SEL R14, R14, R51.reuse, !P4 ;  /* 0x000000330e0e7207 */ /* 0x080fe40006000000 */
[-C--:B------:R-:W-:Y:S02]  /*7d70*/  SEL R10, R10, R51.reuse, !P5 ;  /* 0x000000330a0a7207 */ /* 0x080fe40006800000 */
[----:B------:R-:W-:Y:S02]  /*7d80*/  SEL R25, R25, R51, !P2 ;  /* 0x0000003319197207 */ /* 0x000fe40005000000 */
[----:B------:R-:W-:Y:S02]  /*7d90*/  SEL R30, R30, R73, !P0 ;  /* 0x000000491e1e7207 */ /* 0x000fe40004000000 */
[----:B------:R-:W-:-:S02]  /*7da0*/  SEL R29, R29, RZ, !P0 ;  /* 0x000000ff1d1d7207 */ /* 0x000fc40004000000 */
[----:B------:R-:W-:Y:S02]  /*7db0*/  SEL R24, R24, RZ, !P3 ;  /* 0x000000ff18187207 */ /* 0x000fe40005800000 */
[----:B------:R-:W-:Y:S02]  /*7dc0*/  SEL R15, R15, RZ, !P4 ;  /* 0x000000ff0f0f7207 */ /* 0x000fe40006000000 */
[----:B------:R-:W-:Y:S02]  /*7dd0*/  SEL R12, R12, RZ, !P5 ;  /* 0x000000ff0c0c7207 */ /* 0x000fe40006800000 */
[----:B------:R-:W-:Y:S02]  /*7de0*/  SEL R26, R26, RZ, !P2 ;  /* 0x000000ff1a1a7207 */ /* 0x000fe40005000000 */
[----:B------:R-:W-:Y:S01]  /*7df0*/  PRMT R13, R80, 0x7610, R13 ;  /* 0x00007610500d7816 */ /* 0x000fe2000000000d */
[----:B------:R-:W-:Y:S06]  /*7e00*/  @!P6 BRA `(.L_x_3940) ;  /* 0xffffffac008ce947 */ /* 0x000fec000383ffff */
[----:B------:R-:W-:Y:S05]  /*7e10*/  BSYNC B1 ;  /* 0x0000000000017941 */ /* 0x000fea0003800000 */
.L_x_3935:
[----:B------:R-:W-:Y:S02]  /*7e20*/  PRMT R65, R65, 0x8880, RZ ;  /* 0x0000888041417816 */ /* 0x000fe400000000ff */
        /* <DEDUP_REMOVED lines=8> */
[----:B------:R-:W-:Y:S02]  /*7eb0*/  PRMT R51, R74, 0x8880, RZ ;  /* 0x000088804a337816 */ /* 0x000fe400000000ff */
[----:B------:R-:W-:Y:S02]  /*7ec0*/  PRMT R61, R71, 0x8880, RZ ;  /* 0x00008880473d7816 */ /* 0x000fe400000000ff */
[----:B------:R-:W-:-:S02]  /*7ed0*/  PRMT R76, R73, 0x8880, RZ ;  /* 0x00008880494c7816 */ /* 0x000fc400000000ff */
[C---:B------:R-:W-:Y:S02]  /*7ee0*/  PRMT R80, R50.reuse, 0x8880, RZ ;  /* 0x0000888032507816 */ /* 0x040fe400000000ff */
[C---:B------:R-:W-:Y:S02]  /*7ef0*/  PRMT R75, R50.reuse, 0x9991, RZ ;  /* 0x00009991324b7816 */ /* 0x040fe400000000ff */
[C---:B------:R-:W-:Y:S02]  /*7f00*/  PRMT R78, R50.reuse, 0xaaa2, RZ ;  /* 0x0000aaa2324e7816 */ /* 0x040fe400000000ff */
        /* <DEDUP_REMOVED lines=17> */
.L_x_3934:
[----:B------:R-:W-:Y:S05]  /*8020*/  BSYNC B0 ;  /* 0x0000000000007941 */ /* 0x000fea0003800000 */
.L_x_3933:
        /* <DEDUP_REMOVED lines=280> */
.L_x_3943:
[----:B------:R-:W-:-:S04]  /*91b0*/  LOP3.LUT R49, R71, 0xfffffffc, RZ, 0xc0, !PT ;  /* 0xfffffffc47317812 */ /* 0x000fc800078ec0ff */
[----:B------:R-:W-:-:S05]  /*91c0*/  IADD3 R48, P2, R49, R16, RZ ;  /* 0x0000001031307210 */ /* 0x000fca0007f5e0ff */
[----:B------:R-:W-:-:S05]  /*91d0*/  IMAD.X R49, RZ, RZ, R19, P2 ;  /* 0x000000ffff317224 */ /* 0x000fca00010e0613 */
[----:B------:R-:W2:Y:S01]  /*91e0*/  LDG.E R48, desc[UR60][R48.64] ;  /* 0x0000003c30307981 */ /* 0x000ea2000c1e1900 */
[----:B------:R-:W-:-:S05]  /*91f0*/  IMAD.IADD R51, R11, 0x1, R62 ;  /* 0x000000010b337824 */ /* 0x000fca00078e023e */
[----:B------:R-:W-:Y:S02]  /*9200*/  ISETP.GE.U32.AND P2, PT, R51, R60, PT ;  /* 0x0000003c3300720c */ /* 0x000fe40003f46070 */
[C---:B--2---:R-:W-:Y:S02]  /*9210*/  PRMT R73, R48.reuse, 0x7770, RZ ;  /* 0x0000777030497816 */ /* 0x044fe400000000ff */
[C---:B------:R-:W-:Y:S02]  /*9220*/  PRMT R74, R48.reuse, 0x7771, RZ ;  /* 0x00007771304a7816 */ /* 0x040fe400000000ff */
[C---:B------:R-:W-:Y:S02]  /*9230*/  PRMT R71, R48.reuse, 0x7772, RZ ;  /* 0x0000777230477816 */ /* 0x040fe400000000ff */
[----:B------:R-:W-:-:S05]  /*9240*/  PRMT R72, R48, 0x7773, RZ ;  /* 0x0000777330487816 */ /* 0x000fca00000000ff */
        /* <DEDUP_REMOVED lines=275> */
.L_x_3944:
        /* <DEDUP_REMOVED lines=285> */
.L_x_3945:
        /* <DEDUP_REMOVED lines=285> */
.L_x_3946:
[----:B------:R-:W-:-:S04]  /*c720*/  LOP3.LUT R49, R75, 0xfffffffc, RZ, 0xc0, !PT ;  /* 0xfffffffc4b317812 */ /* 0x000fc800078ec0ff */
[----:B------:R-:W-:-:S05]  /*c730*/  IADD3 R48, P1, R49, R16, RZ ;  /* 0x0000001031307210 */ /* 0x000fca0007f3e0ff */
[----:B------:R-:W-:-:S05]  /*c740*/  IMAD.X R49, RZ, RZ, R19, P1 ;  /* 0x000000ffff317224 */ /* 0x000fca00008e0613 */
[----:B------:R-:W2:Y:S02]  /*c750*/  LDG.E R48, desc[UR60][R48.64] ;  /* 0x0000003c30307981 */ /* 0x000ea4000c1e1900 */
[C---:B--2---:R-:W-:Y:S02]  /*c760*/  PRMT R80, R48.reuse, 0x7770, RZ ;  /* 0x0000777030507816 */ /* 0x044fe400000000ff */
[C---:B------:R-:W-:Y:S02]  /*c770*/  PRMT R75, R48.reuse, 0x7771, RZ ;  /* 0x00007771304b7816 */ /* 0x040fe400000000ff */
[C---:B------:R-:W-:Y:S02]  /*c780*/  PRMT R78, R48.reuse, 0x7772, RZ ;  /* 0x00007772304e7816 */ /* 0x040fe400000000ff */
[----:B------:R-:W-:-:S07]  /*c790*/  PRMT R79, R48, 0x7773, RZ ;  /* 0x00007773304f7816 */ /* 0x000fce00000000ff */
.L_x_3942:
[----:B------:R-:W-:Y:S05]  /*c7a0*/  BSYNC B0 ;  /* 0x0000000000007941 */ /* 0x000fea0003800000 */
.L_x_3941:
[----:B------:R-:W-:Y:S04]  /*c7b0*/  BSSY B0, `(.L_x_3947) ;  /* 0x00000fb000007945 */ /* 0x000fe80003800000 */
[----:B------:R-:W-:Y:S05]  /*c7c0*/  @P0 BRA `(.L_x_3948) ;  /* 0x0000000c00e40947 */ /* 0x000fea0003800000 */
[C---:B------:R-:W-:Y:S02]  /*c7d0*/  LOP3.LUT R16, R73.reuse, 0xff, RZ, 0xc0, !PT ;  /* 0x000000ff49107812 */ /* 0x040fe400078ec0ff */
[----:B------:R-:W-:Y:S02]  /*c7e0*/  LOP3.LUT R19, R8, 0xff, RZ, 0xc0, !PT ;  /* 0x000000ff08137812 */ /* 0x000fe400078ec0ff */
[----:B------:R-:W-:Y:S02]  /*c7f0*/  PRMT R61, R73, 0x8880, RZ ;  /* 0x00008880493d7816 */ /* 0x000fe400000000ff */
[----:B------:R-:W-:Y:S02]  /*c800*/  ISETP.NE.AND P2, PT, R19, R16, PT ;  /* 0x000000101300720c */ /* 0x000fe40003f45270 */
[----:B------:R-:W-:Y:S02]  /*c810*/  LOP3.LUT R16, R74, 0xff, RZ, 0xc0, !PT ;  /* 0x000000ff4a107812 */ /* 0x000fe400078ec0ff */
[----:B------:R-:W-:-:S02]  /*c820*/  LOP3.LUT R19, R9, 0xff, RZ, 0xc0, !PT ;  /* 0x000000ff09137812 */ /* 0x000fc400078ec0ff */
[----:B------:R-:W-:Y:S02]  /*c830*/  PRMT R76, R8, 0x8880, RZ ;  /* 0x00008880084c7816 */ /* 0x000fe400000000ff */
[----:B------:R-:W-:Y:S02]  /*c840*/  LOP3.LUT R48, R71, 0xff, RZ, 0xc0, !PT ;  /* 0x000000ff47307812 */ /* 0x000fe400078ec0ff */
[----:B------:R-:W-:Y:S02]  /*c850*/  LOP3.LUT R49, R6, 0xff, RZ, 0xc0, !PT ;  /* 0x000000ff06317812 */ /* 0x000fe400078ec0ff */
[----:B------:R-:W-:Y:S02]  /*c860*/  ISETP.GE.U32.AND P0, PT, R42, R11, PT ;  /* 0x0000000b2a00720c */ /* 0x000fe40003f06070 */
[----:B------:R-:W-:Y:S02]  /*c870*/  ISETP.NE.AND P5, PT, R19, R16, PT ;  /* 0x000000101300720c */ /* 0x000fe40003fa5270 */
[----:B------:R-:W-:-:S02]  /*c880*/  PRMT R16, R74, 0x8880, RZ ;  /* 0x000088804a107816 */ /* 0x000fc400000000ff */
[----:B------:R-:W-:Y:S02]  /*c890*/  PRMT R19, R9, 0x8880, RZ ;  /* 0x0000888009137816 */ /* 0x000fe400000000ff */
[----:B------:R-:W-:Y:S02]  /*c8a0*/  ISETP.GE.AND P6, PT, R76, R61, PT ;  /* 0x0000003d4c00720c */ /* 0x000fe40003fc6270 */
[----:B------:R-:W-:Y:S02]  /*c8b0*/  ISETP.NE.AND P4, PT, R49, R48, PT ;  /* 0x000000303100720c */ /* 0x000fe40003f85270 */
[----:B------:R-:W-:Y:S02]  /*c8c0*/  ISETP.GE.AND.EX P0, PT, R40, RZ, PT, P0 ;  /* 0x000000ff2800720c */ /* 0x000fe40003f06300 */
[----:B------:R-:W-:Y:S02]  /*c8d0*/  ISETP.GE.AND P1, PT, R19, R16, PT ;  /* 0x000000101300720c */ /* 0x000fe40003f26270 */
[----:B------:R-:W-:-:S02]  /*c8e0*/  SEL R16, RZ, 0xffffffff, P6 ;  /* 0xffffffffff107807 */ /* 0x000fc40003000000 */
[----:B------:R-:W-:Y:S02]  /*c8f0*/  PRMT R48, R71, 0x8880, RZ ;  /* 0x0000888047307816 */ /* 0x000fe400000000ff */
[----:B------:R-:W-:Y:S02]  /*c900*/  PRMT R49, R6, 0x8880, RZ ;  /* 0x0000888006317816 */ /* 0x000fe400000000ff */
[----:B------:R-:W-:Y:S02]  /*c910*/  @!P2 SEL R16, RZ, 0xffffffff, P0 ;  /* 0xffffffffff10a807 */ /* 0x000fe40000000000 */
[----:B------:R-:W-:Y:S02]  /*c920*/  ISETP.GE.U32.AND P0, PT, R46, R11, PT ;  /* 0x0000000b2e00720c */ /* 0x000fe40003f06070 */
[----:B------:R-:W-:Y:S02]  /*c930*/  LOP3.LUT R50, R72, 0xff, RZ, 0xc0, !PT ;  /* 0x000000ff48327812 */ /* 0x000fe400078ec0ff */
[----:B------:R-:W-:-:S02]  /*c940*/  LOP3.LUT R51, R7, 0xff, RZ, 0xc0, !PT ;  /* 0x000000ff07337812 */ /* 0x000fc400078ec0ff */
[----:B------:R-:W-:Y:S02]  /*c950*/  ISETP.GE.AND P6, PT, R49, R48, PT ;  /* 0x000000303100720c */ /* 0x000fe40003fc6270 */
[----:B------:R-:W-:Y:S02]  /*c960*/  ISETP.GE.AND.EX P0, PT, R43, RZ, PT, P0 ;  /* 0x000000ff2b00720c */ /* 0x000fe40003f06300 */
[----:B------:R-:W-:Y:S02]  /*c970*/  ISETP.NE.AND P3, PT, R51, R50, PT ;  /* 0x000000323300720c */ /* 0x000fe40003f65270 */
[----:B------:R-:W-:Y:S02]  /*c980*/  LOP3.LUT R16, R16, 0x1, RZ, 0xc0, !PT ;  /* 0x0000000110107812 */ /* 0x000fe400078ec0ff */
[----:B------:R-:W-:Y:S02]  /*c990*/  SEL R48, RZ, 0xffffffff, P6 ;  /* 0xffffffffff307807 */ /* 0x000fe40003000000 */
[----:B------:R-:W-:-:S02]  /*c9a0*/  @!P4 SEL R48, RZ, 0xffffffff, P0 ;  /* 0xffffffffff30c807 */ /* 0x000fc40000000000 */
[----:B------:R-:W-:Y:S02]  /*c9b0*/  PRMT R49, R72, 0x8880, RZ ;  /* 0x0000888048317816 */ /* 0x000fe400000000ff */
[----:B------:R-:W-:Y:S02]  /*c9c0*/  PRMT R50, R7, 0x8880, RZ ;  /* 0x0000888007327816 */ /* 0x000fe400000000ff */
[----:B------:R-:W-:Y:S02]  /*c9d0*/  SEL R19, RZ, 0xffffffff, P1 ;  /* 0xffffffffff137807 */ /* 0x000fe40000800000 */
[----:B------:R-:W-:Y:S01]  /*c9e0*/  ISETP.NE.U32.AND P0, PT, R16, 0x1, PT ;  /* 0x000000011000780c */ /* 0x000fe20003f05070 */
[----:B------:R-:W-:Y:S01]  /*c9f0*/  IMAD.IADD R16, R11, 0x1, R62 ;  /* 0x000000010b107824 */ /* 0x000fe200078e023e */
[-C--:B------:R-:W-:Y:S02]  /*ca00*/  ISETP.GE.U32.AND P2, PT, R44, R11.reuse, PT ;  /* 0x0000000b2c00720c */ /* 0x080fe40003f46070 */
[----:B------:R-:W-:-:S02]  /*ca10*/  ISETP.GE.U32.AND P1, PT, R52, R11, PT ;  /* 0x0000000b3400720c */ /* 0x000fc40003f26070 */
[----:B------:R-:W-:Y:S02]  /*ca20*/  ISETP.GE.AND P6, PT, R50, R49, PT ;  /* 0x000000313200720c */ /* 0x000fe40003fc6270 */
[----:B------:R-:W-:Y:S02]  /*ca30*/  ISETP.GE.AND.EX P2, PT, R41, RZ, PT, P2 ;  /* 0x000000ff2900720c */ /* 0x000fe40003f46320 */
[----:B------:R-:W-:Y:S02]  /*ca40*/  ISETP.GE.AND.EX P1, PT, R45, RZ, PT, P1 ;  /* 0x000000ff2d00720c */ /* 0x000fe40003f26310 */
[----:B------:R-:W-:Y:S02]  /*ca50*/  ISETP.GE.U32.AND P4, PT, R16, R60, PT ;  /* 0x0000003c1000720c */ /* 0x000fe40003f86070 */
[----:B------:R-:W-:Y:S02]  /*ca60*/  SEL R49, RZ, 0xffffffff, P6 ;  /* 0xffffffffff317807 */ /* 0x000fe40003000000 */
        /* <DEDUP_REMOVED lines=13> */
[-C--:B------:R-:W-:Y:S02]  /*cb40*/  SEL R44, R44, R11.reuse, !P1 ;  /* 0x0000000b2c2c7207 */ /* 0x080fe40004800000 */
[-C--:B------:R-:W-:Y:S02]  /*cb50*/  SEL R46, R46, R11.reuse, !P2 ;  /* 0x0000000b2e2e7207 */ /* 0x080fe40005000000 */
[----:B------:R-:W-:Y:S02]  /*cb60*/  SEL R52, R52, R11, !P3 ;  /* 0x0000000b34347207 */ /* 0x000fe40005800000 */
[----:B------:R-:W-:Y:S02]  /*cb70*/  SEL R40, R40, RZ, !P0 ;  /* 0x000000ff28287207 */ /* 0x000fe40004000000 */
[----:B------:R-:W-:Y:S02]  /*cb80*/  SEL R41, R41, RZ, !P1 ;  /* 0x000000ff29297207 */ /* 0x000fe40004800000 */
[----:B------:R-:W-:-:S02]  /*cb90*/  SEL R43, R43, RZ, !P2 ;  /* 0x000000ff2b2b7207 */ /* 0x000fc40005000000 */
[----:B------:R-:W-:Y:S01]  /*cba0*/  SEL R45, R45, RZ, !P3 ;  /* 0x000000ff2d2d7207 */ /* 0x000fe20005800000 */
[----:B------:R-:W-:Y:S06]  /*cbb0*/  @P4 BRA `(.L_x_3948) ;  /* 0x0000000800e84947 */ /* 0x000fec0003800000 */
[C---:B------:R-:W-:Y:S02]  /*cbc0*/  LOP3.LUT R11, R70.reuse, 0xff, RZ, 0xc0, !PT ;  /* 0x000000ff460b7812 */ /* 0x040fe400078ec0ff */
[----:B------:R-:W-:Y:S02]  /*cbd0*/  LOP3.LUT R48, R5, 0xff, RZ, 0xc0, !PT ;  /* 0x000000ff05307812 */ /* 0x000fe400078ec0ff */
[----:B------:R-:W-:Y:S02]  /*cbe0*/  PRMT R51, R70, 0x8880, RZ ;  /* 0x0000888046337816 */ /* 0x000fe400000000ff */
[----:B------:R-:W-:Y:S02]  /*cbf0*/  ISETP.NE.AND P2, PT, R48, R11, PT ;  /* 0x0000000b3000720c */ /* 0x000fe40003f45270 */
[----:B------:R-:W-:Y:S02]  /*cc00*/  LOP3.LUT R11, R69, 0xff, RZ, 0xc0, !PT ;  /* 0x000000ff450b7812 */ /* 0x000fe400078ec0ff */
[----:B------:R-:W-:-:S02]  /*cc10*/  LOP3.LUT R48, R4, 0xff, RZ, 0xc0, !PT ;  /* 0x000000ff04307812 */ /* 0x000fc400078ec0ff */
[----:B------:R-:W-:Y:S02]  /*cc20*/  PRMT R74, R5, 0x8880, RZ ;  /* 0x00008880054a7816 */ /* 0x000fe400000000ff */
[----:B------:R-:W-:Y:S02]  /*cc30*/  ISETP.GE.U32.AND P0, PT, R53, R16, PT ;  /* 0x000000103500720c */ /* 0x000fe40003f06070 */
[----:B------:R-:W-:Y:S02]  /*cc40*/  ISETP.NE.AND P5, PT, R48, R11, PT ;  /* 0x0000000b3000720c */ /* 0x000fe40003fa5270 */
[----:B------:R-:W-:Y:S02]  /*cc50*/  PRMT R11, R69, 0x8880, RZ ;  /* 0x00008880450b7816 */ /* 0x000fe400000000ff */
[----:B------:R-:W-:Y:S02]  /*cc60*/  PRMT R48, R4, 0x8880, RZ ;  /* 0x0000888004307816 */ /* 0x000fe400000000ff */
[----:B------:R-:W-:-:S02]  /*cc70*/  ISETP.GE.AND P6, PT, R74, R51, PT ;  /* 0x000000334a00720c */ /* 0x000fc40003fc6270 */
[----:B------:R-:W-:Y:S02]  /*cc80*/  ISETP.GE.AND.EX P0, PT, R47, RZ, PT, P0 ;  /* 0x000000ff2f00720c */ /* 0x000fe40003f06300 */
[----:B------:R-:W-:Y:S02]  /*cc90*/  LOP3.LUT R19, R68, 0xff, RZ, 0xc0, !PT ;  /* 0x000000ff44137812 */ /* 0x000fe400078ec0ff */
[----:B------:R-:W-:Y:S02]  /*cca0*/  LOP3.LUT R50, R3, 0xff, RZ, 0xc0, !PT ;  /* 0x000000ff03327812 */ /* 0x000fe400078ec0ff */
[----:B------:R-:W-:Y:S02]  /*ccb0*/  ISETP.GE.AND P1, PT, R48, R11, PT ;  /* 0x0000000b3000720c */ /* 0x000fe40003f26270 */
[----:B------:R-:W-:Y:S02]  /*ccc0*/  LOP3.LUT R49, R67, 0xff, RZ, 0xc0, !PT ;  /* 0x000000ff43317812 */ /* 0x000fe400078ec0ff */
[----:B------:R-:W-:-:S02]  /*ccd0*/  LOP3.LUT R72, R0, 0xff, RZ, 0xc0, !PT ;  /* 0x000000ff00487812 */ /* 0x000fc400078ec0ff */
[----:B------:R-:W-:Y:S02]  /*cce0*/  SEL R11, RZ, 0xffffffff, P6 ;  /* 0xffffffffff0b7807 */ /* 0x000fe40003000000 */
[----:B------:R-:W-:Y:S02]  /*ccf0*/  @!P2 SEL R11, RZ, 0xffffffff, P0 ;  /* 0xffffffffff0ba807 */ /* 0x000fe40000000000 */
[----:B------:R-:W-:Y:S02]  /*cd00*/  ISETP.NE.AND P4, PT, R50, R19, PT ;  /* 0x000000133200720c */ /* 0x000fe40003f85270 */
[----:B------:R-:W-:Y:S02]  /*cd10*/  ISETP.GE.U32.AND P2, PT, R55, R16, PT ;  /* 0x000000103700720c */ /* 0x000fe40003f46070 */
[----:B------:R-:W-:Y:S02]  /*cd20*/  PRMT R19, R68, 0x8880, RZ ;  /* 0x0000888044137816 */ /* 0x000fe400000000ff */
[----:B------:R-:W-:-:S02]  /*cd30*/  PRMT R50, R3, 0x8880, RZ ;  /* 0x0000888003327816 */ /* 0x000fc400000000ff */
[----:B------:R-:W-:Y:S02]  /*cd40*/  ISETP.NE.AND P3, PT, R72, R49, PT ;  /* 0x000000314800720c */ /* 0x000fe40003f65270 */
[----:B------:R-:W-:Y:S02]  /*cd50*/  ISETP.GE.AND.EX P2, PT, R54, RZ, PT, P2 ;  /* 0x000000ff3600720c */ /* 0x000fe40003f46320 */
[----:B------:R-:W-:Y:S02]  /*cd60*/  ISETP.GE.AND P6, PT, R50, R19, PT ;  /* 0x000000133200720c */ /* 0x000fe40003fc6270 */
[----:B------:R-:W-:Y:S02]  /*cd70*/  PRMT R49, R67, 0x8880, RZ ;  /* 0x0000888043317816 */ /* 0x000fe400000000ff */
[----:B------:R-:W-:Y:S02]  /*cd80*/  PRMT R50, R0, 0x8880, RZ ;  /* 0x0000888000327816 */ /* 0x000fe400000000ff */
[----:B------:R-:W-:-:S02]  /*cd90*/  SEL R19, RZ, 0xffffffff, P1 ;  /* 0xffffffffff137807 */ /* 0x000fc40000800000 */
[----:B------:R-:W-:Y:S02]  /*cda0*/  ISETP.GE.U32.AND P1, PT, R59, R16, PT ;  /* 0x000000103b00720c */ /* 0x000fe40003f26070 */
[----:B------:R-:W-:Y:S02]  /*cdb0*/  @!P5 SEL R19, RZ, 0xffffffff, P2 ;  /* 0xffffffffff13d807 */ /* 0x000fe40001000000 */
[----:B------:R-:W-:Y:S02]  /*cdc0*/  SEL R48, RZ, 0xffffffff, P6 ;  /* 0xffffffffff307807 */ /* 0x000fe40003000000 */
[----:B------:R-:W-:Y:S02]  /*cdd0*/  ISETP.GE.AND P6, PT, R50, R49, PT ;  /* 0x000000313200720c */ /* 0x000fe40003fc6270 */
[----:B------:R-:W-:Y:S02]  /*cde0*/  ISETP.GE.AND.EX P1, PT, R58, RZ, PT, P1 ;  /* 0x000000ff3a00720c */ /* 0x000fe40003f26310 */
[----:B------:R-:W-:-:S02]  /*cdf0*/  LOP3.LUT R19, R19, 0x1, RZ, 0xc0, !PT ;  /* 0x0000000113137812 */ /* 0x000fc400078ec0ff */
[----:B------:R-:W-:Y:S02]  /*ce00*/  ISETP.GE.U32.AND P0, PT, R57, R16, PT ;  /* 0x000000103900720c */ /* 0x000fe40003f06070 */
[----:B------:R-:W-:Y:S02]  /*ce10*/  SEL R49, RZ, 0xffffffff, P6 ;  /* 0xffffffffff317807 */ /* 0x000fe40003000000 */
[----:B------:R-:W-:Y:S02]  /*ce20*/  @!P3 SEL R49, RZ, 0xffffffff, P1 ;  /* 0xffffffffff31b807 */ /* 0x000fe40000800000 */
[----:B------:R-:W-:Y:S01]  /*ce30*/  ISETP.NE.U32.AND P1, PT, R19, 0x1, PT ;  /* 0x000000011300780c */ /* 0x000fe20003f25070 */
[----:B------:R-:W-:Y:S01]  /*ce40*/  IMAD.IADD R19, R16, 0x1, R62 ;  /* 0x0000000110137824 */ /* 0x000fe200078e023e */
[----:B------:R-:W-:Y:S02]  /*ce50*/  ISETP.GE.AND.EX P0, PT, R56, RZ, PT, P0 ;  /* 0x000000ff3800720c */ /* 0x000fe40003f06300 */
[----:B------:R-:W-:-:S02]  /*ce60*/  LOP3.LUT R11, R11, 0x1, RZ, 0xc0, !PT ;  /* 0x000000010b0b7812 */ /* 0x000fc400078ec0ff */
[----:B------:R-:W-:Y:S02]  /*ce70*/  @!P4 SEL R48, RZ, 0xffffffff, P0 ;  /* 0xffffffffff30c807 */ /* 0x000fe40000000000 */
[----:B------:R-:W-:Y:S02]  /*ce80*/  ISETP.GE.U32.AND P4, PT, R19, R60, PT ;  /* 0x0000003c1300720c */ /* 0x000fe40003f86070 */
        /* <DEDUP_REMOVED lines=19> */
[C---:B------:R-:W-:Y:S02]  /*cfc0*/  LOP3.LUT R16, R39.reuse, 0xff, RZ, 0xc0, !PT ;  /* 0x000000ff27107812 */ /* 0x040fe400078ec0ff */
[----:B------:R-:W-:Y:S02]  /*cfd0*/  PRMT R61, R66, 0x8880, RZ ;  /* 0x00008880423d7816 */ /* 0x000fe400000000ff */
[----:B------:R-:W-:Y:S02]  /*cfe0*/  ISETP.NE.AND P4, PT, R16, R11, PT ;  /* 0x0000000b1000720c */ /* 0x000fe40003f85270 */
[----:B------:R-:W-:Y:S02]  /*cff0*/  PRMT R68, R39, 0x8880, RZ ;  /* 0x0000888027447816 */ /* 0x000fe400000000ff */
[----:B------:R-:W-:-:S02]  /*d000*/  LOP3.LUT R11, R65, 0xff, RZ, 0xc0, !PT ;  /* 0x000000ff410b7812 */ /* 0x000fc400078ec0ff */
[----:B------:R-:W-:Y:S02]  /*d010*/  LOP3.LUT R16, R36, 0xff, RZ, 0xc0, !PT ;  /* 0x000000ff24107812 */ /* 0x000fe400078ec0ff */
[----:B------:R-:W-:Y:S02]  /*d020*/  LOP3.LUT R48, R64, 0xff, RZ, 0xc0, !PT ;  /* 0x000000ff40307812 */ /* 0x000fe400078ec0ff */
[----:B------:R-:W-:Y:S02]  /*d030*/  LOP3.LUT R49, R33, 0xff, RZ, 0xc0, !PT ;  /* 0x000000ff21317812 */ /* 0x000fe400078ec0ff */
[----:B------:R-:W-:Y:S02]  /*d040*/  LOP3.LUT R50, R63, 0xff, RZ, 0xc0, !PT ;  /* 0x000000ff3f327812 */ /* 0x000fe400078ec0ff */
[----:B------:R-:W-:Y:S02]  /*d050*/  LOP3.LUT R51, R30, 0xff, RZ, 0xc0, !PT ;  /* 0x000000ff1e337812 */ /* 0x000fe400078ec0ff */
[----:B------:R-:W-:-:S02]  /*d060*/  ISETP.NE.AND P3, PT, R16, R11, PT ;  /* 0x0000000b1000720c */ /* 0x000fc40003f65270 */
[----:B------:R-:W-:Y:S02]  /*d070*/  ISETP.NE.AND P6, PT, R49, R48, PT ;  /* 0x000000303100720c */ /* 0x000fe40003fc5270 */
[----:B------:R-:W-:Y:S02]  /*d080*/  ISETP.NE.AND P5, PT, R51, R50, PT ;  /* 0x000000323300720c */ /* 0x000fe40003fa5270 */
[----:B------:R-:W-:Y:S02]  /*d090*/  ISETP.GE.AND P1, PT, R68, R61, PT ;  /* 0x0000003d4400720c */ /* 0x000fe40003f26270 */
[----:B------:R-:W-:Y:S02]  /*d0a0*/  ISETP.GE.U32.AND P0, PT, R37, R19, PT ;  /* 0x000000132500720c */ /* 0x000fe40003f06070 */
[----:B------:R-:W-:Y:S02]  /*d0b0*/  PRMT R11, R65, 0x8880, RZ ;  /* 0x00008880410b7816 */ /* 0x000fe400000000ff */
[----:B------:R-:W-:-:S02]  /*d0c0*/  PRMT R48, R36, 0x8880, RZ ;  /* 0x0000888024307816 */ /* 0x000fc400000000ff */
[----:B------:R-:W-:Y:S02]  /*d0d0*/  PRMT R49, R64, 0x8880, RZ ;  /* 0x0000888040317816 */ /* 0x000fe400000000ff */
[----:B------:R-:W-:Y:S02]  /*d0e0*/  PRMT R50, R33, 0x8880, RZ ;  /* 0x0000888021327816 */ /* 0x000fe400000000ff */
[----:B------:R-:W-:Y:S02]  /*d0f0*/  SEL R16, RZ, 0xffffffff, P1 ;  /* 0xffffffffff107807 */ /* 0x000fe40000800000 */
[----:B------:R-:W-:Y:S02]  /*d100*/  ISETP.GE.AND.EX P0, PT, R38, RZ, PT, P0 ;  /* 0x000000ff2600720c */ /* 0x000fe40003f06300 */
[----:B------:R-:W-:Y:S01]  /*d110*/  ISETP.GE.AND P2, PT, R48, R11, PT ;  /* 0x0000000b3000720c */ /* 0x000fe20003f46270 */
[----:B------:R-:W-:Y:S01]  /*d120*/  IMAD.IADD R11, R19, 0x1, R62 ;  /* 0x00000001130b7824 */ /* 0x000fe200078e023e */
[----:B------:R-:W-:-:S02]  /*d130*/  ISETP.GE.AND P1, PT, R50, R49, PT ;  /* 0x000000313200720c */ /* 0x000fc40003f26270 */
[----:B------:R-:W-:Y:S02]  /*d140*/  PRMT R51, R63, 0x8880, RZ ;  /* 0x000088803f337816 */ /* 0x000fe400000000ff */
[----:B------:R-:W-:Y:S02]  /*d150*/  PRMT R68, R30, 0x8880, RZ ;  /* 0x000088801e447816 */ /* 0x000fe400000000ff */
[----:B------:R-:W-:Y:S02]  /*d160*/  @!P4 SEL R16, RZ, 0xffffffff, P0 ;  /* 0xffffffffff10c807 */ /* 0x000fe40000000000 */
[----:B------:R-:W-:Y:S02]  /*d170*/  SEL R48, RZ, 0xffffffff, P2 ;  /* 0xffffffffff307807 */ /* 0x000fe40001000000 */
[----:B------:R-:W-:Y:S02]  /*d180*/  SEL R49, RZ, 0xffffffff, P1 ;  /* 0xffffffffff317807 */ /* 0x000fe40000800000 */
[----:B------:R-:W-:-:S02]  /*d190*/  ISETP.GE.AND P4, PT, R68, R51, PT ;  /* 0x000000334400720c */ /* 0x000fc40003f86270 */
[-C--:B------:R-:W-:Y:S02]  /*d1a0*/  ISETP.GE.U32.AND P0, PT, R34, R19.reuse, PT ;  /* 0x000000132200720c */ /* 0x080fe40003f06070 */
[-C--:B------:R-:W-:Y:S02]  /*d1b0*/  ISETP.GE.U32.AND P2, PT, R31, R19.reuse, PT ;  /* 0x000000131f00720c */ /* 0x080fe40003f46070 */
[----:B------:R-:W-:Y:S02]  /*d1c0*/  ISETP.GE.U32.AND P1, PT, R28, R19, PT ;  /* 0x000000131c00720c */ /* 0x000fe40003f26070 */
[----:B------:R-:W-:Y:S02]  /*d1d0*/  ISETP.GE.AND.EX P0, PT, R35, RZ, PT, P0 ;  /* 0x000000ff2300720c */ /* 0x000fe40003f06300 */
[----:B------:R-:W-:Y:S02]  /*d1e0*/  ISETP.GE.AND.EX P2, PT, R32, RZ, PT, P2 ;  /* 0x000000ff2000720c */ /* 0x000fe40003f46320 */
[----:B------:R-:W-:-:S02]  /*d1f0*/  ISETP.GE.AND.EX P1, PT, R29, RZ, PT, P1 ;  /* 0x000000ff1d00720c */ /* 0x000fc40003f26310 */
[----:B------:R-:W-:Y:S02]  /*d200*/  SEL R50, RZ, 0xffffffff, P4 ;  /* 0xffffffffff327807 */ /* 0x000fe40002000000 */
[----:B------:R-:W-:Y:S02]  /*d210*/  ISETP.GE.U32.AND P4, PT, R11, R60, PT ;  /* 0x0000003c0b00720c */ /* 0x000fe40003f86070 */
[----:B------:R-:W-:Y:S02]  /*d220*/  @!P3 SEL R48, RZ, 0xffffffff, P0 ;  /* 0xffffffffff30b807 */ /* 0x000fe40000000000 */
[----:B------:R-:W-:Y:S02]  /*d230*/  @!P6 SEL R49, RZ, 0xffffffff, P2 ;  /* 0xffffffffff31e807 */ /* 0x000fe40001000000 */
[----:B------:R-:W-:Y:S02]  /*d240*/  @!P5 SEL R50, RZ, 0xffffffff, P1 ;  /* 0xffffffffff32d807 */ /* 0x000fe40000800000 */
[----:B------:R-:W-:-:S02]  /*d250*/  LOP3.LUT R16, R16, 0x1, RZ, 0xc0, !PT ;  /* 0x0000000110107812 */ /* 0x000fc400078ec0ff */
        /* <DEDUP_REMOVED lines=29> */
[----:B------:R-:W-:Y:S02]  /*d430*/  ISETP.NE.AND P5, PT, R19, R16, PT ;  /* 0x000000101300720c */ /* 0x000fe40003fa5270 */
[----:B------:R-:W-:Y:S02]  /*d440*/  LOP3.LUT R50, R79, 0xff, RZ, 0xc0, !PT ;  /* 0x000000ff4f327812 */ /* 0x000fe400078ec0ff */
[----:B------:R-:W-:-:S02]  /*d450*/  LOP3.LUT R51, R18, 0xff, RZ, 0xc0, !PT ;  /* 0x000000ff12337812 */ /* 0x000fc400078ec0ff */
[----:B------:R-:W-:Y:S02]  /*d460*/  PRMT R16, R75, 0x8880, RZ ;  /* 0x000088804b107816 */ /* 0x000fe400000000ff */
[----:B------:R-:W-:Y:S02]  /*d470*/  PRMT R19, R20, 0x8880, RZ ;  /* 0x0000888014137816 */ /* 0x000fe400000000ff */
[----:B------:R-:W-:Y:S02]  /*d480*/  ISETP.GE.U32.AND P0, PT, R21, R11, PT ;  /* 0x0000000b1500720c */ /* 0x000fe40003f06070 */
[----:B------:R-:W-:Y:S02]  /*d490*/  ISETP.NE.AND P4, PT, R49, R48, PT ;  /* 0x000000303100720c */ /* 0x000fe40003f85270 */
[----:B------:R-:W-:Y:S02]  /*d4a0*/  ISETP.GE.AND P6, PT, R61, R60, PT ;  /* 0x0000003c3d00720c */ /* 0x000fe40003fc6270 */
[----:B------:R-:W-:-:S02]  /*d4b0*/  PRMT R48, R78, 0x8880, RZ ;  /* 0x000088804e307816 */ /* 0x000fc400000000ff */
[----:B------:R-:W-:Y:S02]  /*d4c0*/  PRMT R49, R13, 0x8880, RZ ;  /* 0x000088800d317816 */ /* 0x000fe400000000ff */
[----:B------:R-:W-:Y:S02]  /*d4d0*/  ISETP.NE.AND P3, PT, R51, R50, PT ;  /* 0x000000323300720c */ /* 0x000fe40003f65270 */
[----:B------:R-:W-:Y:S02]  /*d4e0*/  ISETP.GE.AND P1, PT, R19, R16, PT ;  /* 0x000000101300720c */ /* 0x000fe40003f26270 */
[----:B------:R-:W-:Y:S02]  /*d4f0*/  ISETP.GE.AND.EX P0, PT, R24, RZ, PT, P0 ;  /* 0x000000ff1800720c */ /* 0x000fe40003f06300 */
[----:B------:R-:W-:Y:S02]  /*d500*/  SEL R16, RZ, 0xffffffff, P6 ;  /* 0xffffffffff107807 */ /* 0x000fe40003000000 */
[----:B------:R-:W-:-:S02]  /*d510*/  ISETP.GE.AND P6, PT, R49, R48, PT ;  /* 0x000000303100720c */ /* 0x000fc40003fc6270 */
[----:B------:R-:W-:Y:S02]  /*d520*/  PRMT R49, R79, 0x8880, RZ ;  /* 0x000088804f317816 */ /* 0x000fe400000000ff */
[----:B------:R-:W-:Y:S02]  /*d530*/  PRMT R50, R18, 0x8880, RZ ;  /* 0x0000888012327816 */ /* 0x000fe400000000ff */
[----:B------:R-:W-:Y:S02]  /*d540*/  @!P2 SEL R16, RZ, 0xffffffff, P0 ;  /* 0xffffffffff10a807 */ /* 0x000fe40000000000 */
[----:B------:R-:W-:Y:S02]  /*d550*/  SEL R19, RZ, 0xffffffff, P1 ;  /* 0xffffffffff137807 */ /* 0x000fe40000800000 */
[-C--:B------:R-:W-:Y:S02]  /*d560*/  ISETP.GE.U32.AND P2, PT, R14, R11.reuse, PT ;  /* 0x0000000b0e00720c */ /* 0x080fe40003f46070 */
[----:B------:R-:W-:-:S02]  /*d570*/  ISETP.GE.U32.AND P0, PT, R10, R11, PT ;  /* 0x0000000b0a00720c */ /* 0x000fc40003f06070 */
[----:B------:R-:W-:Y:S02]  /*d580*/  ISETP.GE.U32.AND P1, PT, R25, R11, PT ;  /* 0x0000000b1900720c */ /* 0x000fe40003f26070 */
[----:B------:R-:W-:Y:S02]  /*d590*/  SEL R48, RZ, 0xffffffff, P6 ;  /* 0xffffffffff307807 */ /* 0x000fe40003000000 */
[----:B------:R-:W-:Y:S02]  /*d5a0*/  ISETP.GE.AND P6, PT, R50, R49, PT ;  /* 0x000000313200720c */ /* 0x000fe40003fc6270 */
[----:B------:R-:W-:Y:S02]  /*d5b0*/  ISETP.GE.AND.EX P2, PT, R15, RZ, PT, P2 ;  /* 0x000000ff0f00720c */ /* 0x000fe40003f46320 */
[----:B------:R-:W-:Y:S02]  /*d5c0*/  ISETP.GE.AND.EX P0, PT, R12, RZ, PT, P0 ;  /* 0x000000ff0c00720c */ /* 0x000fe40003f06300 */
[----:B------:R-:W-:-:S02]  /*d5d0*/  ISETP.GE.AND.EX P1, PT, R26, RZ, PT, P1 ;  /* 0x000000ff1a00720c */ /* 0x000fc40003f26310 */
        /* <DEDUP_REMOVED lines=16> */
[-C--:B------:R-:W-:Y:S02]  /*d6e0*/  SEL R21, R21, R11.reuse, !P0 ;  /* 0x0000000b15157207 */ /* 0x080fe40004000000 */
[----:B------:R-:W-:-:S02]  /*d6f0*/  SEL R14, R14, R11, !P1 ;  /* 0x0000000b0e0e7207 */ /* 0x000fc40004800000 */
[-C--:B------:R-:W-:Y:S02]  /*d700*/  SEL R10, R10, R11.reuse, !P2 ;  /* 0x0000000b0a0a7207 */ /* 0x080fe40005000000 */
[----:B------:R-:W-:Y:S02]  /*d710*/  SEL R25, R25, R11, !P3 ;  /* 0x0000000b19197207 */ /* 0x000fe40005800000 */
[----:B------:R-:W-:Y:S02]  /*d720*/  SEL R24, R24, RZ, !P0 ;  /* 0x000000ff18187207 */ /* 0x000fe40004000000 */
[----:B------:R-:W-:Y:S02]  /*d730*/  SEL R15, R15, RZ, !P1 ;  /* 0x000000ff0f0f7207 */ /* 0x000fe40004800000 */
[----:B------:R-:W-:Y:S02]  /*d740*/  SEL R12, R12, RZ, !P2 ;  /* 0x000000ff0c0c7207 */ /* 0x000fe40005000000 */
[----:B------:R-:W-:-:S07]  /*d750*/  SEL R26, R26, RZ, !P3 ;  /* 0x000000ff1a1a7207 */ /* 0x000fce0005800000 */
.L_x_3948:
[----:B------:R-:W-:Y:S05]  /*d760*/  BSYNC B0 ;  /* 0x0000000000007941 */ /* 0x000fea0003800000 */
.L_x_3947:
[----:B------:R-:W-:Y:S02]  /*d770*/  LOP3.LUT R11, R8, 0xff, RZ, 0xc0, !PT ;  /* 0x000000ff080b7812 */ /* 0x000fe400078ec0ff */
[----:B------:R-:W-:Y:S02]  /*d780*/  LOP3.LUT R16, R5, 0xff, RZ, 0xc0, !PT ;  /* 0x000000ff05107812 */ /* 0x000fe400078ec0ff */
[----:B------:R-:W-:Y:S02]  /*d790*/  LOP3.LUT R19, R9, 0xff, RZ, 0xc0, !PT ;  /* 0x000000ff09137812 */ /* 0x000fe400078ec0ff */
[----:B------:R-:W-:Y:S02]  /*d7a0*/  LOP3.LUT R48, R4, 0xff, RZ, 0xc0, !PT ;  /* 0x000000ff04307812 */ /* 0x000fe400078ec0ff */
[----:B------:R-:W-:Y:S02]  /*d7b0*/  ISETP.NE.AND P1, PT, R11, R16, PT ;  /* 0x000000100b00720c */ /* 0x000fe40003f25270 */
[----:B------:R-:W-:-:S02]  /*d7c0*/  ISETP.GE.U32.AND P0, PT, R42, R53, PT ;  /* 0x000000352a00720c */ /* 0x000fc40003f06070 */
[----:B------:R-:W-:Y:S02]  /*d7d0*/  ISETP.NE.AND P6, PT, R19, R48, PT ;  /* 0x000000301300720c */ /* 0x000fe40003fc5270 */
[----:B------:R-:W-:Y:S02]  /*d7e0*/  PRMT R11, R5, 0x8880, RZ ;  /* 0x00008880050b7816 */ /* 0x000fe400000000ff */
[----:B------:R-:W-:Y:S02]  /*d7f0*/  PRMT R48, R8, 0x8880, RZ ;  /* 0x0000888008307816 */ /* 0x000fe400000000ff */
[----:B------:R-:W-:Y:S02]  /*d800*/  ISETP.GE.AND.EX P0, PT, R40, R47, PT, P0 ;  /* 0x0000002f2800720c */ /* 0x000fe40003f06300 */
[----:B------:R-:W-:Y:S02]  /*d810*/  LOP3.LUT R49, R6, 0xff, RZ, 0xc0, !PT ;  /* 0x000000ff06317812 */ /* 0x000fe400078ec0ff */
[----:B------:R-:W-:-:S02]  /*d820*/  LOP3.LUT R50, R3, 0xff, RZ, 0xc0, !PT ;  /* 0x000000ff03327812 */ /* 0x000fc400078ec0ff */
[----:B------:R-:W-:Y:S02]  /*d830*/  ISETP.GE.AND P2, PT, R48, R11, PT ;  /* 0x0000000b3000720c */ /* 0x000fe40003f46270 */
[----:B------:R-:W-:Y:S02]  /*d840*/  LOP3.LUT R16, R7, 0xff, RZ, 0xc0, !PT ;  /* 0x000000ff07107812 */ /* 0x000fe400078ec0ff */
[----:B------:R-:W-:Y:S02]  /*d850*/  LOP3.LUT R19, R0, 0xff, RZ, 0xc0, !PT ;  /* 0x000000ff00137812 */ /* 0x000fe400078ec0ff */
[----:B------:R-:W-:Y:S02]  /*d860*/  SEL R11, RZ, 0xffffffff, P0 ;  /* 0xffffffffff0b7807 */ /* 0x000fe40000000000 */
[----:B------:R-:W-:Y:S02]  /*d870*/  ISETP.GE.U32.AND P0, PT, R44, R55, PT ;  /* 0x000000372c00720c */ /* 0x000fe40003f06070 */
[----:B------:R-:W-:-:S02]  /*d880*/  ISETP.NE.AND P4, PT, R49, R50, PT ;  /* 0x000000323100720c */ /* 0x000fc40003f85270 */
[----:B------:R-:W-:Y:S02]  /*d890*/  @P1 SEL R11, RZ, 0xffffffff, P2 ;  /* 0xffffffffff0b1807 */ /* 0x000fe40001000000 */
[----:B------:R-:W-:Y:S02]  /*d8a0*/  PRMT R49, R4, 0x8880, RZ ;  /* 0x0000888004317816 */ /* 0x000fe400000000ff */
[----:B------:R-:W-:Y:S02]  /*d8b0*/  PRMT R50, R9, 0x8880, RZ ;  /* 0x0000888009327816 */ /* 0x000fe400000000ff */
[----:B------:R-:W-:Y:S02]  /*d8c0*/  ISETP.NE.AND P3, PT, R16, R19, PT ;  /* 0x000000131000720c */ /* 0x000fe40003f65270 */
[----:B------:R-:W-:Y:S02]  /*d8d0*/  ISETP.GE.U32.AND P2, PT, R46, R57, PT ;  /* 0x000000392e00720c */ /* 0x000fe40003f46070 */
[----:B------:R-:W-:-:S02]  /*d8e0*/  ISETP.GE.AND.EX P0, PT, R41, R54, PT, P0 ;  /* 0x000000362900720c */ /* 0x000fc40003f06300 */
[----:B------:R-:W-:Y:S02]  /*d8f0*/  PRMT R19, R3, 0x8880, RZ ;  /* 0x0000888003137816 */ /* 0x000fe400000000ff */
[----:B------:R-:W-:Y:S02]  /*d900*/  PRMT R48, R6, 0x8880, RZ ;  /* 0x0000888006307816 */ /* 0x000fe400000000ff */
[----:B------:R-:W-:Y:S02]  /*d910*/  ISETP.GE.AND P5, PT, R50, R49, PT ;  /* 0x000000313200720c */ /* 0x000fe40003fa6270 */
[----:B------:R-:W-:Y:S02]  /*d920*/  ISETP.GE.U32.AND P1, PT, R52, R59, PT ;  /* 0x0000003b3400720c */ /* 0x000fe40003f26070 */
[----:B------:R-:W-:Y:S02]  /*d930*/  ISETP.GE.AND.EX P2, PT, R43, R56, PT, P2 ;  /* 0x000000382b00720c */ /* 0x000fe40003f46320 */
[----:B------:R-:W-:-:S02]  /*d940*/  PRMT R49, R0, 0x8880, RZ ;  /* 0x0000888000317816 */ /* 0x000fc400000000ff */
[----:B------:R-:W-:Y:S02]  /*d950*/  PRMT R50, R7, 0x8880, RZ ;  /* 0x0000888007327816 */ /* 0x000fe400000000ff */
[----:B------:R-:W-:Y:S02]  /*d960*/  SEL R16, RZ, 0xffffffff, P0 ;  /* 0xffffffffff107807 */ /* 0x000fe40000000000 */
[----:B------:R-:W-:Y:S02]  /*d970*/  ISETP.GE.AND P0, PT, R48, R19, PT ;  /* 0x000000133000720c */ /* 0x000fe40003f06270 */
[----:B------:R-:W-:Y:S02]  /*d980*/  ISETP.GE.AND.EX P1, PT, R45, R58, PT, P1 ;  /* 0x0000003a2d00720c */ /* 0x000fe40003f26310 */
[----:B------:R-:W-:Y:S02]  /*d990*/  SEL R19, RZ, 0xffffffff, P2 ;  /* 0xffffffffff137807 */ /* 0x000fe40001000000 */
[----:B------:R-:W-:-:S02]  /*d9a0*/  ISETP.GE.AND P2, PT, R50, R49, PT ;  /* 0x000000313200720c */ /* 0x000fc40003f46270 */
[----:B------:R-:W-:Y:S02]  /*d9b0*/  @P6 SEL R16, RZ, 0xffffffff, P5 ;  /* 0xffffffffff106807 */ /* 0x000fe40002800000 */
[----:B------:R-:W-:Y:S02]  /*d9c0*/  SEL R48, RZ, 0xffffffff, P1 ;  /* 0xffffffffff307807 */ /* 0x000fe40000800000 */
[----:B------:R-:W-:Y:S02]  /*d9d0*/  @P4 SEL R19, RZ, 0xffffffff, P0 ;  /* 0xffffffffff134807 */ /* 0x000fe40000000000 */
[----:B------:R-:W-:Y:S02]  /*d9e0*/  @P3 SEL R48, RZ, 0xffffffff, P2 ;  /* 0xffffffffff303807 */ /* 0x000fe40001000000 */
        /* <DEDUP_REMOVED lines=17> */
[----:B------:R-:W-:Y:S02]  /*db00*/  SEL R54, R41, R54, !P1 ;  /* 0x0000003629367207 */ /* 0x000fe40004800000 */
[----:B------:R-:W-:Y:S02]  /*db10*/  ISETP.NE.AND P1, PT, R0, R3, PT ;  /* 0x000000030000720c */ /* 0x000fe40003f25270 */
[----:B------:R-:W-:-:S02]  /*db20*/  ISETP.NE.AND P6, PT, R4, R5, PT ;  /* 0x000000050400720c */ /* 0x000fc40003fc5270 */
[----:B------:R-:W-:Y:S02]  /*db30*/  LOP3.LUT R3, R33, 0xff, RZ, 0xc0, !PT ;  /* 0x000000ff21037812 */ /* 0x000fe400078ec0ff */
[----:B------:R-:W-:Y:S02]  /*db40*/  LOP3.LUT R0, R6, 0xff, RZ, 0xc0, !PT ;  /* 0x000000ff06007812 */ /* 0x000fe400078ec0ff */
[----:B------:R-:W-:Y:S02]  /*db50*/  PRMT R11, R39, 0x8880, RZ ;  /* 0x00008880270b7816 */ /* 0x000fe400000000ff */
[----:B------:R-:W-:Y:S02]  /*db60*/  PRMT R16, R8, 0x8880, RZ ;  /* 0x0000888008107816 */ /* 0x000fe400000000ff */
[----:B------:R-:W-:Y:S02]  /*db70*/  SEL R42, R42, R53, !P0 ;  /* 0x000000352a2a7207 */ /* 0x000fe40004000000 */
[----:B------:R-:W-:-:S02]  /*db80*/  LOP3.LUT R5, R30, 0xff, RZ, 0xc0, !PT ;  /* 0x000000ff1e057812 */ /* 0x000fc400078ec0ff */
[----:B------:R-:W-:Y:S02]  /*db90*/  LOP3.LUT R4, R7, 0xff, RZ, 0xc0, !PT ;  /* 0x000000ff07047812 */ /* 0x000fe400078ec0ff */
[----:B------:R-:W-:Y:S02]  /*dba0*/  SEL R47, R40, R47, !P0 ;  /* 0x0000002f282f7207 */ /* 0x000fe40004000000 */
[----:B------:R-:W-:Y:S02]  /*dbb0*/  SEL R59, R52, R59, !P3 ;  /* 0x0000003b343b7207 */ /* 0x000fe40005800000 */
[----:B------:R-:W-:Y:S02]  /*dbc0*/  SEL R58, R45, R58, !P3 ;  /* 0x0000003a2d3a7207 */ /* 0x000fe40005800000 */
[----:B------:R-:W-:Y:S01]  /*dbd0*/  ISETP.NE.AND P4, PT, R0, R3, PT ;  /* 0x000000030000720c */ /* 0x000fe20003f85270 */
[----:B------:R-:W-:Y:S01]  /*dbe0*/  IMAD.MOV.U32 R0, RZ, RZ, R11 ;  /* 0x000000ffff007224 */ /* 0x000fe200078e000b */
[----:B------:R-:W-:Y:S01]  /*dbf0*/  ISETP.NE.AND P3, PT, R4, R5, PT ;  /* 0x000000050400720c */ /* 0x000fe20003f65270 */
[----:B------:R-:W-:Y:S01]  /*dc00*/  IMAD.MOV.U32 R3, RZ, RZ, R16 ;  /* 0x000000ffff037224 */ /* 0x000fe200078e0010 */
[----:B------:R-:W-:-:S02]  /*dc10*/  ISETP.GE.U32.AND P0, PT, R42, R37, PT ;  /* 0x000000252a00720c */ /* 0x000fc40003f06070 */
[----:B------:R-:W-:Y:S02]  /*dc20*/  PRMT R4, R36, 0x8880, RZ ;  /* 0x0000888024047816 */ /* 0x000fe400000000ff */
[----:B------:R-:W-:Y:S02]  /*dc30*/  PRMT R5, R9, 0x8880, RZ ;  /* 0x0000888009057816 */ /* 0x000fe400000000ff */
[----:B------:R-:W-:Y:S02]  /*dc40*/  SEL R46, R46, R57, !P2 ;  /* 0x000000392e2e7207 */ /* 0x000fe40005000000 */
[----:B------:R-:W-:Y:S02]  /*dc50*/  SEL R43, R43, R56, !P2 ;  /* 0x000000382b2b7207 */ /* 0x000fe40005000000 */
[----:B------:R-:W-:Y:S02]  /*dc60*/  ISETP.GE.AND.EX P0, PT, R47, R38, PT, P0 ;  /* 0x000000262f00720c */ /* 0x000fe40003f06300 */
[----:B------:R-:W-:Y:S01]  /*dc70*/  ISETP.GE.AND P2, PT, R3, R0, PT ;  /* 0x000000000300720c */ /* 0x000fe20003f46270 */
[----:B------:R-:W-:Y:S01]  /*dc80*/  IMAD.MOV.U32 R3, RZ, RZ, R4 ;  /* 0x000000ffff037224 */ /* 0x000fe200078e0004 */
[----:B------:R-:W-:Y:S01]  /*dc90*/  SEL R0, RZ, 0xffffffff, P0 ;  /* 0xffffffffff007807 */ /* 0x000fe20000000000 */
[----:B------:R-:W-:Y:S01]  /*dca0*/  IMAD.MOV.U32 R4, RZ, RZ, R5 ;  /* 0x000000ffff047224 */ /* 0x000fe200078e0005 */
[----:B------:R-:W-:-:S02]  /*dcb0*/  PRMT R5, R33, 0x8880, RZ ;  /* 0x0000888021057816 */ /* 0x000fc400000000ff */
[----:B------:R-:W-:Y:S02]  /*dcc0*/  ISETP.GE.U32.AND P0, PT, R55, R34, PT ;  /* 0x000000223700720c */ /* 0x000fe40003f06070 */
[----:B------:R-:W-:Y:S02]  /*dcd0*/  @P1 SEL R0, RZ, 0xffffffff, P2 ;  /* 0xffffffffff001807 */ /* 0x000fe40001000000 */
[----:B------:R-:W-:Y:S02]  /*dce0*/  ISETP.GE.U32.AND P2, PT, R46, R31, PT ;  /* 0x0000001f2e00720c */ /* 0x000fe40003f46070 */
[----:B------:R-:W-:Y:S01]  /*dcf0*/  ISETP.GE.AND P5, PT, R4, R3, PT ;  /* 0x000000030400720c */ /* 0x000fe20003fa6270 */
[----:B------:R-:W-:Y:S01]  /*dd00*/  IMAD.MOV.U32 R4, RZ, RZ, R5 ;  /* 0x000000ffff047224 */ /* 0x000fe200078e0005 */
[----:B------:R-:W-:Y:S02]  /*dd10*/  ISETP.GE.AND.EX P0, PT, R54, R35, PT, P0 ;  /* 0x000000233600720c */ /* 0x000fe40003f06300 */
[----:B------:R-:W-:-:S02]  /*dd20*/  PRMT R5, R6, 0x8880, RZ ;  /* 0x0000888006057816 */ /* 0x000fc400000000ff */
[----:B------:R-:W-:Y:S02]  /*dd30*/  ISETP.GE.U32.AND P1, PT, R59, R28, PT ;  /* 0x0000001c3b00720c */ /* 0x000fe40003f26070 */
[----:B------:R-:W-:Y:S02]  /*dd40*/  ISETP.GE.AND.EX P2, PT, R43, R32, PT, P2 ;  /* 0x000000202b00720c */ /* 0x000fe40003f46320 */
[----:B------:R-:W-:Y:S02]  /*dd50*/  PRMT R11, R30, 0x8880, RZ ;  /* 0x000088801e0b7816 */ /* 0x000fe400000000ff */
[----:B------:R-:W-:Y:S02]  /*dd60*/  PRMT R16, R7, 0x8880, RZ ;  /* 0x0000888007107816 */ /* 0x000fe400000000ff */
[----:B------:R-:W-:Y:S02]  /*dd70*/  SEL R3, RZ, 0xffffffff, P0 ;  /* 0xffffffffff037807 */ /* 0x000fe40000000000 */
[----:B------:R-:W-:-:S02]  /*dd80*/  ISETP.GE.AND P0, PT, R5, R4, PT ;  /* 0x000000040500720c */ /* 0x000fc40003f06270 */
[----:B------:R-:W-:Y:S02]  /*dd90*/  ISETP.GE.AND.EX P1, PT, R58, R29, PT, P1 ;  /* 0x0000001d3a00720c */ /* 0x000fe40003f26310 */
[----:B------:R-:W-:Y:S02]  /*dda0*/  SEL R4, RZ, 0xffffffff, P2 ;  /* 0xffffffffff047807 */ /* 0x000fe40001000000 */
[----:B------:R-:W-:Y:S02]  /*ddb0*/  ISETP.GE.AND P2, PT, R16, R11, PT ;  /* 0x0000000b1000720c */ /* 0x000fe40003f46270 */
[----:B------:R-:W-:Y:S02]  /*ddc0*/  @P6 SEL R3, RZ, 0xffffffff, P5 ;  /* 0xffffffffff036807 */ /* 0x000fe40002800000 */
[----:B------:R-:W-:Y:S02]  /*ddd0*/  SEL R5, RZ, 0xffffffff, P1 ;  /* 0xffffffffff057807 */ /* 0x000fe40000800000 */
[----:B------:R-:W-:-:S02]  /*dde0*/  @P4 SEL R4, RZ, 0xffffffff, P0 ;  /* 0xffffffffff044807 */ /* 0x000fc40000000000 */
[----:B------:R-:W-:Y:S02]  /*ddf0*/  @P3 SEL R5, RZ, 0xffffffff, P2 ;  /* 0xffffffffff053807 */ /* 0x000fe40001000000 */
        /* <DEDUP_REMOVED lines=12> */
[----:B------:R-:W-:Y:S02]  /*dec0*/  LOP3.LUT R4, R27, 0xff, RZ, 0xc0, !PT ;  /* 0x000000ff1b047812 */ /* 0x000fe400078ec0ff */
[----:B------:R-:W-:Y:S02]  /*ded0*/  LOP3.LUT R3, R0, 0xff, RZ, 0xc0, !PT ;  /* 0x000000ff00037812 */ /* 0x000fe400078ec0ff */
[----:B------:R-:W-:Y:S02]  /*dee0*/  LOP3.LUT R7, R20, 0xff, RZ, 0xc0, !PT ;  /* 0x000000ff14077812 */ /* 0x000fe400078ec0ff */
[----:B------:R-:W-:Y:S02]  /*def0*/  LOP3.LUT R6, R5, 0xff, RZ, 0xc0, !PT ;  /* 0x000000ff05067812 */ /* 0x000fe400078ec0ff */
[----:B------:R-:W-:-:S02]  /*df00*/  ISETP.NE.AND P6, PT, R3, R4, PT ;  /* 0x000000040300720c */ /* 0x000fc40003fc5270 */
[----:B------:R-:W-:Y:S02]  /*df10*/  ISETP.NE.AND P4, PT, R6, R7, PT ;  /* 0x000000070600720c */ /* 0x000fe40003f85270 */
[----:B------:R-:W-:Y:S02]  /*df20*/  LOP3.LUT R4, R13, 0xff, RZ, 0xc0, !PT ;  /* 0x000000ff0d047812 */ /* 0x000fe400078ec0ff */
[----:B------:R-:W-:Y:S02]  /*df30*/  LOP3.LUT R3, R8, 0xff, RZ, 0xc0, !PT ;  /* 0x000000ff08037812 */ /* 0x000fe400078ec0ff */
[----:B------:R-:W-:Y:S02]  /*df40*/  PRMT R11, R27, 0x8880, RZ ;  /* 0x000088801b0b7816 */ /* 0x000fe400000000ff */
[----:B------:R-:W-:Y:S02]  /*df50*/  PRMT R19, R0, 0x8880, RZ ;  /* 0x0000888000137816 */ /* 0x000fe400000000ff */
[----:B------:R-:W-:-:S02]  /*df60*/  LOP3.LUT R7, R18, 0xff, RZ, 0xc0, !PT ;  /* 0x000000ff12077812 */ /* 0x000fc400078ec0ff */
[----:B------:R-:W-:Y:S02]  /*df70*/  LOP3.LUT R6, R9, 0xff, RZ, 0xc0, !PT ;  /* 0x000000ff09067812 */ /* 0x000fe400078ec0ff */
[----:B------:R-:W-:Y:S02]  /*df80*/  SEL R40, R42, R37, !P0 ;  /* 0x000000252a287207 */ /* 0x000fe40004000000 */
[----:B------:R-:W-:Y:S02]  /*df90*/  SEL R28, R59, R28, !P3 ;  /* 0x0000001c3b1c7207 */ /* 0x000fe40005800000 */
[----:B------:R-:W-:Y:S02]  /*dfa0*/  SEL R29, R58, R29, !P3 ;  /* 0x0000001d3a1d7207 */ /* 0x000fe40005800000 */
[----:B------:R-:W-:Y:S02]  /*dfb0*/  SEL R37, R55, R34, !P1 ;  /* 0x0000002237257207 */ /* 0x000fe40004800000 */
[----:B------:R-:W-:-:S02]  /*dfc0*/  SEL R16, R54, R35, !P1 ;  /* 0x0000002336107207 */ /* 0x000fc40004800000 */
[----:B------:R-:W-:Y:S01]  /*dfd0*/  ISETP.NE.AND P3, PT, R3, R4, PT ;  /* 0x000000040300720c */ /* 0x000fe20003f65270 */
[----:B------:R-:W-:Y:S01]  /*dfe0*/  IMAD.MOV.U32 R3, RZ, RZ, R11 ;  /* 0x000000ffff037224 */ /* 0x000fe200078e000b */
[----:B------:R-:W-:Y:S01]  /*dff0*/  ISETP.NE.AND P1, PT, R6, R7, PT ;  /* 0x000000070600720c */ /* 0x000fe20003f25270 */
[----:B------:R-:W-:Y:S01]  /*e000*/  IMAD.MOV.U32 R4, RZ, RZ, R19 ;  /* 0x000000ffff047224 */ /* 0x000fe200078e0013 */
[----:B------:R-:W-:Y:S02]  /*e010*/  PRMT R6, R18, 0x8880, RZ ;  /* 0x0000888012067816 */ /* 0x000fe400000000ff */
[----:B------:R-:W-:Y:S02]  /*e020*/  PRMT R7, R9, 0x8880, RZ ;  /* 0x0000888009077816 */ /* 0x000fe400000000ff */
[----:B------:R-:W-:Y:S02]  /*e030*/  SEL R39, R47, R38, !P0 ;  /* 0x000000262f277207 */ /* 0x000fe40004000000 */
[----:B------:R-:W-:-:S02]  /*e040*/  ISETP.GE.U32.AND P0, PT, R28, R25, PT ;  /* 0x000000191c00720c */ /* 0x000fc40003f06070 */
[----:B------:R-:W-:Y:S01]  /*e050*/  ISETP.GE.AND P5, PT, R4, R3, PT ;  /* 0x000000030400720c */ /* 0x000fe20003fa6270 */
[----:B------:R-:W-:Y:S01]  /*e060*/  IMAD.MOV.U32 R3, RZ, RZ, R6 ;  /* 0x000000ffff037224 */ /* 0x000fe200078e0006 */
[----:B------:R-:W-:Y:S01]  /*e070*/  ISETP.GE.AND.EX P0, PT, R29, R26, PT, P0 ;  /* 0x0000001a1d00720c */ /* 0x000fe20003f06300 */
[----:B------:R-:W-:Y:S01]  /*e080*/  IMAD.MOV.U32 R4, RZ, RZ, R7 ;  /* 0x000000ffff047224 */ /* 0x000fe200078e0007 */
[----:B------:R-:W-:Y:S02]  /*e090*/  SEL R31, R46, R31, !P2 ;  /* 0x0000001f2e1f7207 */ /* 0x000fe40005000000 */
[----:B------:R-:W-:Y:S02]  /*e0a0*/  SEL R33, R43, R32, !P2 ;  /* 0x000000202b217207 */ /* 0x000fe40005000000 */
[----:B------:R-:W-:Y:S02]  /*e0b0*/  ISETP.GE.AND P2, PT, R4, R3, PT ;  /* 0x000000030400720c */ /* 0x000fe40003f46270 */
[----:B------:R-:W-:-:S02]  /*e0c0*/  PRMT R6, R20, 0x8880, RZ ;  /* 0x0000888014067816 */ /* 0x000fc400000000ff */
[----:B------:R-:W-:Y:S02]  /*e0d0*/  PRMT R11, R13, 0x8880, RZ ;  /* 0x000088800d0b7816 */ /* 0x000fe400000000ff */
[----:B------:R-:W-:Y:S01]  /*e0e0*/  SEL R7, RZ, 0xffffffff, P0 ;  /* 0xffffffffff077807 */ /* 0x000fe20000000000 */
[----:B------:R-:W-:Y:S01]  /*e0f0*/  IMAD.MOV.U32 R4, RZ, RZ, R6 ;  /* 0x000000ffff047224 */ /* 0x000fe200078e0006 */
[----:B------:R-:W-:Y:S01]  /*e100*/  ISETP.GE.U32.AND P0, PT, R40, R21, PT ;  /* 0x000000152800720c */ /* 0x000fe20003f06070 */
[----:B------:R-:W-:Y:S01]  /*e110*/  IMAD.MOV.U32 R6, RZ, RZ, R11 ;  /* 0x000000ffff067224 */ /* 0x000fe200078e000b */
[----:B------:R-:W-:Y:S02]  /*e120*/  @P1 SEL R7, RZ, 0xffffffff, P2 ;  /* 0xffffffffff071807 */ /* 0x000fe40001000000 */
[----:B------:R-:W-:Y:S02]  /*e130*/  ISETP.GE.U32.AND P2, PT, R37, R14, PT ;  /* 0x0000000e2500720c */ /* 0x000fe40003f46070 */
[----:B------:R-:W-:-:S02]  /*e140*/  ISETP.GE.AND.EX P0, PT, R39, R24, PT, P0 ;  /* 0x000000182700720c */ /* 0x000fc40003f06300 */
[----:B------:R-:W-:Y:S02]  /*e150*/  PRMT R11, R5, 0x8880, RZ ;  /* 0x00008880050b7816 */ /* 0x000fe400000000ff */
[----:B------:R-:W-:Y:S02]  /*e160*/  ISETP.GE.U32.AND P1, PT, R31, R10, PT ;  /* 0x0000000a1f00720c */ /* 0x000fe40003f26070 */
[----:B------:R-:W-:Y:S02]  /*e170*/  ISETP.GE.AND.EX P2, PT, R16, R15, PT, P2 ;  /* 0x0000000f1000720c */ /* 0x000fe40003f46320 */
[----:B------:R-:W-:Y:S02]  /*e180*/  PRMT R19, R8, 0x8880, RZ ;  /* 0x0000888008137816 */ /* 0x000fe400000000ff */
[----:B------:R-:W-:Y:S02]  /*e190*/  SEL R3, RZ, 0xffffffff, P0 ;  /* 0xffffffffff037807 */ /* 0x000fe40000000000 */
[----:B------:R-:W-:-:S02]  /*e1a0*/  ISETP.GE.AND P0, PT, R11, R4, PT ;  /* 0x000000040b00720c */ /* 0x000fc40003f06270 */
[----:B------:R-:W-:Y:S02]  /*e1b0*/  ISETP.GE.AND.EX P1, PT, R33, R12, PT, P1 ;  /* 0x0000000c2100720c */ /* 0x000fe40003f26310 */
[----:B------:R-:W-:Y:S02]  /*e1c0*/  SEL R4, RZ, 0xffffffff, P2 ;  /* 0xffffffffff047807 */ /* 0x000fe40001000000 */
[----:B------:R-:W-:Y:S02]  /*e1d0*/  ISETP.GE.AND P2, PT, R19, R6, PT ;  /* 0x000000061300720c */ /* 0x000fe40003f46270 */
[----:B------:R-:W-:Y:S02]  /*e1e0*/  @P6 SEL R3, RZ, 0xffffffff, P5 ;  /* 0xffffffffff036807 */ /* 0x000fe40002800000 */
[----:B------:R-:W-:Y:S02]  /*e1f0*/  @P4 SEL R4, RZ, 0xffffffff, P0 ;  /* 0xffffffffff044807 */ /* 0x000fe40000000000 */
[----:B------:R-:W-:-:S02]  /*e200*/  SEL R6, RZ, 0xffffffff, P1 ;  /* 0xffffffffff067807 */ /* 0x000fc40000800000 */
        /* <DEDUP_REMOVED lines=21> */
[----:B------:R-:W-:Y:S02]  /*e360*/  PRMT R15, R5, 0x7610, R15 ;  /* 0x00007610050f7816 */ /* 0x000fe4000000000f */
[----:B------:R-:W-:Y:S01]  /*e370*/  PRMT R21, R0, 0x7610, R21 ;  /* 0x0000761000157816 */ /* 0x000fe20000000015 */
[----:B------:R-:W-:Y:S06]  /*e380*/  BRA `(.L_x_3915) ;  /* 0x00000070005c7947 */ /* 0x000fec0003800000 */
.L_x_3932:
        /* <DEDUP_REMOVED lines=46> */
[----:B------:R-:W-:Y:S01]  /*e670*/  BSSY B1, `(.L_x_3951) ;  /* 0x000014c000017945 */ /* 0x000fe20003800000 */
[--C-:B------:R-:W-:Y:S01]  /*e680*/  IMAD.MOV.U32 R20, RZ, RZ, R28.reuse ;  /* 0x000000ffff147224 */ /* 0x100fe200078e001c */
[C---:B------:R-:W-:Y:S01]  /*e690*/  PRMT R21, R13.reuse, 0x7610, R21 ;  /* 0x000076100d157816 */ /* 0x040fe20000000015 */
[----:B------:R-:W-:Y:S01]  /*e6a0*/  IMAD.MOV.U32 R15, RZ, RZ, R28 ;  /* 0x000000ffff0f7224 */ /* 0x000fe200078e001c */
[C---:B------:R-:W-:Y:S01]  /*e6b0*/  PRMT R14, R13.reuse, 0x7610, R14 ;  /* 0x000076100d0e7816 */ /* 0x040fe2000000000e */
[----:B------:R-:W-:Y:S01]  /*e6c0*/  IMAD.MOV.U32 R33, RZ, RZ, R28 ;  /* 0x000000ffff217224 */ /* 0x000fe200078e001c */
[C---:B------:R-:W-:Y:S01]  /*e6d0*/  PRMT R0, R13.reuse, 0x7610, R0 ;  /* 0x000076100d007816 */ /* 0x040fe20000000000 */
[--C-:B------:R-:W-:Y:S01]  /*e6e0*/  IMAD.MOV.U32 R54, RZ, RZ, R28.reuse ;  /* 0x000000ffff367224 */ /* 0x100fe200078e001c */
        /* <DEDUP_REMOVED lines=36> */
.L_x_3952:
[----:B------:R-:W-:-:S05]  /*e930*/  IMAD R4, R64, R11, RZ ;  /* 0x0000000b40047224 */ /* 0x000fca00078e02ff */
[----:B------:R-:W-:-:S04]  /*e940*/  LOP3.LUT R5, R4, 0xfffffffc, RZ, 0xc0, !PT ;  /* 0xfffffffc04057812 */ /* 0x000fc800078ec0ff */
[----:B------:R-:W-:-:S05]  /*e950*/  IADD3 R4, P0, R5, R16, RZ ;  /* 0x0000001005047210 */ /* 0x000fca0007f1e0ff */
[----:B------:R-:W-:-:S05]  /*e960*/  IMAD.X R5, RZ, RZ, R19, P0 ;  /* 0x000000ffff057224 */ /* 0x000fca00000e0613 */
[----:B------:R0:W2:Y:S01]  /*e970*/  LDG.E R63, desc[UR60][R4.64] ;  /* 0x0000003c043f7981 */ /* 0x0000a2000c1e1900 */
[----:B------:R-:W-:-:S04]  /*e980*/  IMAD.IADD R65, R62, 0x1, R11 ;  /* 0x000000013e417824 */ /* 0x000fc800078e020b */
[----:B------:R-:W-:-:S05]  /*e990*/  IMAD R6, R65, R64, RZ ;  /* 0x0000004041067224 */ /* 0x000fca00078e02ff */
[----:B------:R-:W-:-:S04]  /*e9a0*/  LOP3.LUT R7, R6, 0xfffffffc, RZ, 0xc0, !PT ;  /* 0xfffffffc06077812 */ /* 0x000fc800078ec0ff */
[----:B------:R-:W-:-:S05]  /*e9b0*/  IADD3 R6, P0, R7, R16, RZ ;  /* 0x0000001007067210 */ /* 0x000fca0007f1e0ff */
[----:B------:R-:W-:-:S05]  /*e9c0*/  IMAD.X R7, RZ, RZ, R19, P0 ;  /* 0x000000ffff077224 */ /* 0x000fca00000e0613 */
[----:B------:R1:W3:Y:S01]  /*e9d0*/  LDG.E R6, desc[UR60][R6.64] ;  /* 0x0000003c06067981 */ /* 0x0002e2000c1e1900 */
[----:B------:R-:W-:-:S04]  /*e9e0*/  IMAD.IADD R67, R65, 0x1, R62 ;  /* 0x0000000141437824 */ /* 0x000fc800078e023e */
[----:B------:R-:W-:-:S05]  /*e9f0*/  IMAD R8, R67, R64, RZ ;  /* 0x0000004043087224 */ /* 0x000fca00078e02ff */
[----:B------:R-:W-:-:S04]  /*ea00*/  LOP3.LUT R9, R8, 0xfffffffc, RZ, 0xc0, !PT ;  /* 0xfffffffc08097812 */ /* 0x000fc800078ec0ff */
[----:B------:R-:W-:-:S05]  /*ea10*/  IADD3 R8, P0, R9, R16, RZ ;  /* 0x0000001009087210 */ /* 0x000fca0007f1e0ff */
[----:B------:R-:W-:-:S05]  /*ea20*/  IMAD.X R9, RZ, RZ, R19, P0 ;  /* 0x000000ffff097224 */ /* 0x000fca00000e0613 */
[----:B------:R4:W5:Y:S01]  /*ea30*/  LDG.E R8, desc[UR60][R8.64] ;  /* 0x0000003c08087981 */ /* 0x000962000c1e1900 */
[----:B------:R-:W-:-:S04]  /*ea40*/  IMAD.IADD R69, R67, 0x1, R62 ;  /* 0x0000000143457824 */ /* 0x000fc800078e023e */
[----:B0-----:R-:W-:-:S05]  /*ea50*/  IMAD R4, R69, R64, RZ ;  /* 0x0000004045047224 */ /* 0x001fca00078e02ff */
[----:B------:R-:W-:-:S04]  /*ea60*/  LOP3.LUT R5, R4, 0xfffffffc, RZ, 0xc0, !PT ;  /* 0xfffffffc04057812 */ /* 0x000fc800078ec0ff */
[----:B------:R-:W-:-:S05]  /*ea70*/  IADD3 R4, P0, R5, R16, RZ ;  /* 0x0000001005047210 */ /* 0x000fca0007f1e0ff */
[----:B------:R-:W-:-:S05]  /*ea80*/  IMAD.X R5, RZ, RZ, R19, P0 ;  /* 0x000000ffff057224 */ /* 0x000fca00000e0613 */
[----:B------:R0:W5:Y:S01]  /*ea90*/  LDG.E R4, desc[UR60][R4.64] ;  /* 0x0000003c04047981 */ /* 0x000162000c1e1900 */
[----:B-1----:R-:W-:Y:S02]  /*eaa0*/  LOP3.LUT R7, R66, 0xff, RZ, 0xc0, !PT ;  /* 0x000000ff42077812 */ /* 0x002fe400078ec0ff */
[----:B------:R-:W-:Y:S02]  /*eab0*/  LOP3.LUT R68, R61, 0xff, RZ, 0xc0, !PT ;  /* 0x000000ff3d447812 */ /* 0x000fe400078ec0ff */
[----:B------:R-:W-:Y:S02]  /*eac0*/  ISETP.GE.U32.AND P0, PT, R40, R11, PT ;  /* 0x0000000b2800720c */ /* 0x000fe40003f06070 */
[----:B------:R-:W-:Y:S02]  /*ead0*/  PRMT R72, R66, 0x8880, RZ ;  /* 0x0000888042487816 */ /* 0x000fe400000000ff */
[----:B------:R-:W-:Y:S02]  /*eae0*/  ISETP.GE.AND.EX P0, PT, R32, RZ, PT, P0 ;  /* 0x000000ff2000720c */ /* 0x000fe40003f06300 */
[----:B------:R-:W-:-:S02]  /*eaf0*/  PRMT R78, R55, 0x8880, RZ ;  /* 0x00008880374e7816 */ /* 0x000fc400000000ff */
[----:B------:R-:W-:Y:S02]  /*eb00*/  PRMT R79, R13, 0x8880, RZ ;  /* 0x000088800d4f7816 */ /* 0x000fe400000000ff */
[----:B------:R-:W-:Y:S02]  /*eb10*/  PRMT R83, R21, 0x8880, RZ ;  /* 0x0000888015537816 */ /* 0x000fe400000000ff */
[C---:B--2---:R-:W-:Y:S02]  /*eb20*/  LOP3.LUT R70, R63.reuse, 0xff, RZ, 0xc0, !PT ;  /* 0x000000ff3f467812 */ /* 0x044fe400078ec0ff */
[----:B------:R-:W-:Y:S02]  /*eb30*/  PRMT R71, R63, 0x7771, RZ ;  /* 0x000077713f477816 */ /* 0x000fe400000000ff */
[----:B------:R-:W-:Y:S02]  /*eb40*/  ISETP.NE.AND P2, PT, R7, R70, PT ;  /* 0x000000460700720c */ /* 0x000fe40003f45270 */
[----:B----4-:R-:W-:-:S02]  /*eb50*/  PRMT R9, R63, 0x8880, RZ ;  /* 0x000088803f097816 */ /* 0x010fc400000000ff */
[----:B------:R-:W-:Y:S02]  /*eb60*/  ISETP.NE.AND P6, PT, R68, R71, PT ;  /* 0x000000474400720c */ /* 0x000fe40003fc5270 */
[----:B------:R-:W-:Y:S02]  /*eb70*/  PRMT R68, R61, 0x8880, RZ ;  /* 0x000088803d447816 */ /* 0x000fe400000000ff */
[C---:B0-----:R-:W-:Y:S02]  /*eb80*/  PRMT R5, R63.reuse, 0x9991, RZ ;  /* 0x000099913f057816 */ /* 0x041fe400000000ff */
[----:B------:R-:W-:Y:S02]  /*eb90*/  ISETP.GE.AND P1, PT, R72, R9, PT ;  /* 0x000000094800720c */ /* 0x000fe40003f26270 */
[----:B------:R-:W-:Y:S02]  /*eba0*/  LOP3.LUT R9, R58, 0xff, RZ, 0xc0, !PT ;  /* 0x000000ff3a097812 */ /* 0x000fe400078ec0ff */
[----:B------:R-:W-:-:S02]  /*ebb0*/  PRMT R72, R63, 0x7773, RZ ;  /* 0x000077733f487816 */ /* 0x000fc400000000ff */
[----:B------:R-:W-:Y:S02]  /*ebc0*/  ISETP.GE.AND P5, PT, R68, R5, PT ;  /* 0x000000054400720c */ /* 0x000fe40003fa6270 */
[----:B------:R-:W-:Y:S02]  /*ebd0*/  SEL R5, RZ, 0xffffffff, P0 ;  /* 0xffffffffff057807 */ /* 0x000fe40000000000 */
[----:B------:R-:W-:Y:S02]  /*ebe0*/  ISETP.GE.U32.AND P0, PT, R38, R11, PT ;  /* 0x0000000b2600720c */ /* 0x000fe40003f06070 */
[----:B------:R-:W-:Y:S02]  /*ebf0*/  @P2 SEL R5, RZ, 0xffffffff, P1 ;  /* 0xffffffffff052807 */ /* 0x000fe40000800000 */
[----:B------:R-:W-:Y:S02]  /*ec00*/  LOP3.LUT R7, R59, 0xff, RZ, 0xc0, !PT ;  /* 0x000000ff3b077812 */ /* 0x000fe400078ec0ff */
[----:B------:R-:W-:-:S02]  /*ec10*/  PRMT R70, R63, 0x7772, RZ ;  /* 0x000077723f467816 */ /* 0x000fc400000000ff */
[----:B------:R-:W-:Y:S02]  /*ec20*/  ISETP.NE.AND P3, PT, R9, R72, PT ;  /* 0x000000480900720c */ /* 0x000fe40003f65270 */
[----:B------:R-:W-:Y:S02]  /*ec30*/  ISETP.GE.U32.AND P2, PT, R36, R11, PT ;  /* 0x0000000b2400720c */ /* 0x000fe40003f46070 */
[----:B------:R-:W-:Y:S02]  /*ec40*/  ISETP.GE.AND.EX P0, PT, R31, RZ, PT, P0 ;  /* 0x000000ff1f00720c */ /* 0x000fe40003f06300 */
[----:B------:R-:W-:Y:S02]  /*ec50*/  PRMT R68, R59, 0x8880, RZ ;  /* 0x000088803b447816 */ /* 0x000fe400000000ff */
[----:B------:R-:W-:Y:S02]  /*ec60*/  PRMT R9, R63, 0xaaa2, RZ ;  /* 0x0000aaa23f097816 */ /* 0x000fe400000000ff */
[----:B------:R-:W-:-:S02]  /*ec70*/  ISETP.NE.AND P4, PT, R7, R70, PT ;  /* 0x000000460700720c */ /* 0x000fc40003f85270 */
[----:B------:R-:W-:Y:S02]  /*ec80*/  ISETP.GE.U32.AND P1, PT, R34, R11, PT ;  /* 0x0000000b2200720c */ /* 0x000fe40003f26070 */
[----:B------:R-:W-:Y:S02]  /*ec90*/  ISETP.GE.AND.EX P2, PT, R26, RZ, PT, P2 ;  /* 0x000000ff1a00720c */ /* 0x000fe40003f46320 */
[----:B------:R-:W-:Y:S02]  /*eca0*/  PRMT R71, R58, 0x8880, RZ ;  /* 0x000088803a477816 */ /* 0x000fe400000000ff */
[----:B------:R-:W-:Y:S02]  /*ecb0*/  PRMT R70, R63, 0xbbb3, RZ ;  /* 0x0000bbb33f467816 */ /* 0x000fe400000000ff */
[----:B------:R-:W-:Y:S02]  /*ecc0*/  SEL R7, RZ, 0xffffffff, P0 ;  /* 0xffffffffff077807 */ /* 0x000fe40000000000 */
[----:B------:R-:W-:-:S02]  /*ecd0*/  ISETP.GE.AND P0, PT, R68, R9, PT ;  /* 0x000000094400720c */ /* 0x000fc40003f06270 */
[----:B------:R-:W-:Y:S02]  /*ece0*/  ISETP.GE.AND.EX P1, PT, R25, RZ, PT, P1 ;  /* 0x000000ff1900720c */ /* 0x000fe40003f26310 */
[----:B------:R-:W-:Y:S02]  /*ecf0*/  SEL R9, RZ, 0xffffffff, P2 ;  /* 0xffffffffff097807 */ /* 0x000fe40001000000 */
[----:B------:R-:W-:Y:S02]  /*ed00*/  ISETP.GE.AND P2, PT, R71, R70, PT ;  /* 0x000000464700720c */ /* 0x000fe40003f46270 */
[----:B------:R-:W-:Y:S02]  /*ed10*/  SEL R68, RZ, 0xffffffff, P1 ;  /* 0xffffffffff447807 */ /* 0x000fe40000800000 */
[----:B------:R-:W-:Y:S02]  /*ed20*/  @P6 SEL R7, RZ, 0xffffffff, P5 ;  /* 0xffffffffff076807 */ /* 0x000fe40002800000 */
[----:B------:R-:W-:-:S02]  /*ed30*/  @P3 SEL R68, RZ, 0xffffffff, P2 ;  /* 0xffffffffff443807 */ /* 0x000fc40001000000 */
[----:B------:R-:W-:Y:S02]  /*ed40*/  LOP3.LUT R7, R7, 0x1, RZ, 0xc0, !PT ;  /* 0x0000000107077812 */ /* 0x000fe400078ec0ff */
[----:B------:R-:W-:Y:S02]  /*ed50*/  LOP3.LUT R68, R68, 0x1, RZ, 0xc0, !PT ;  /* 0x0000000144447812 */ /* 0x000fe400078ec0ff */
[----:B------:R-:W-:Y:S02]  /*ed60*/  ISETP.NE.U32.AND P2, PT, R7, 0x1, PT ;  /* 0x000000010700780c */ /* 0x000fe40003f45070 */
[----:B------:R-:W-:Y:S02]  /*ed70*/  ISETP.NE.U32.AND P3, PT, R68, 0x1, PT ;  /* 0x000000014400780c */ /* 0x000fe40003f65070 */
[----:B------:R-:W-:Y:S02]  /*ed80*/  @P4 SEL R9, RZ, 0xffffffff, P0 ;  /* 0xffffffffff094807 */ /* 0x000fe40000000000 */
[----:B------:R-:W-:-:S02]  /*ed90*/  LOP3.LUT R5, R5, 0x1, RZ, 0xc0, !PT ;  /* 0x0000000105057812 */ /* 0x000fc400078ec0ff */
[----:B------:R-:W-:Y:S02]  /*eda0*/  LOP3.LUT R7, R51, 0xff, RZ, 0xc0, !PT ;  /* 0x000000ff33077812 */ /* 0x000fe400078ec0ff */
[----:B---3--:R-:W-:Y:S02]  /*edb0*/  LOP3.LUT R68, R6, 0xff, RZ, 0xc0, !PT ;  /* 0x000000ff06447812 */ /* 0x008fe400078ec0ff */
[----:B------:R-:W-:Y:S02]  /*edc0*/  LOP3.LUT R9, R9, 0x1, RZ, 0xc0, !PT ;  /* 0x0000000109097812 */ /* 0x000fe400078ec0ff */
[----:B------:R-:W-:Y:S02]  /*edd0*/  ISETP.NE.U32.AND P1, PT, R5, 0x1, PT ;  /* 0x000000010500780c */ /* 0x000fe40003f25070 */
[----:B------:R-:W-:Y:S02]  /*ede0*/  ISETP.NE.AND P0, PT, R7, R68, PT ;  /* 0x000000440700720c */ /* 0x000fe40003f05270 */
[----:B------:R-:W-:-:S02]  /*edf0*/  PRMT R5, R63, 0x7770, RZ ;  /* 0x000077703f057816 */ /* 0x000fc400000000ff */
[----:B------:R-:W-:Y:S02]  /*ee00*/  ISETP.GE.U32.AND P5, PT, R30, R65, PT ;  /* 0x000000411e00720c */ /* 0x000fe40003fa6070 */
[----:B------:R-:W-:Y:S02]  /*ee10*/  ISETP.NE.U32.AND P4, PT, R9, 0x1, PT ;  /* 0x000000010900780c */ /* 0x000fe40003f85070 */
[----:B------:R-:W-:Y:S02]  /*ee20*/  PRMT R70, R51, 0x8880, RZ ;  /* 0x0000888033467816 */ /* 0x000fe400000000ff */
[----:B------:R-:W-:Y:S02]  /*ee30*/  PRMT R9, R6, 0x8880, RZ ;  /* 0x0000888006097816 */ /* 0x000fe400000000ff */
[----:B------:R-:W-:Y:S02]  /*ee40*/  SEL R66, R66, R5, !P1 ;  /* 0x0000000542427207 */ /* 0x000fe40004800000 */
[----:B------:R-:W-:-:S02]  /*ee50*/  ISETP.GE.AND.EX P5, PT, R49, RZ, PT, P5 ;  /* 0x000000ff3100720c */ /* 0x000fc40003fa6350 */
[----:B------:R-:W-:Y:S02]  /*ee60*/  LOP3.LUT R5, R52, 0xff, RZ, 0xc0, !PT ;  /* 0x000000ff34057812 */ /* 0x000fe400078ec0ff */
[----:B------:R-:W-:Y:S02]  /*ee70*/  PRMT R68, R6, 0x7771, RZ ;  /* 0x0000777106447816 */ /* 0x000fe400000000ff */
[----:B------:R-:W-:Y:S02]  /*ee80*/  ISETP.GE.AND P6, PT, R70, R9, PT ;  /* 0x000000094600720c */ /* 0x000fe40003fc6270 */
[----:B------:R-:W-:Y:S02]  /*ee90*/  SEL R74, RZ, 0xffffffff, P5 ;  /* 0xffffffffff4a7807 */ /* 0x000fe40002800000 */
[----:B------:R-:W-:Y:S02]  /*eea0*/  ISETP.NE.AND P5, PT, R5, R68, PT ;  /* 0x000000440500720c */ /* 0x000fe40003fa5270 */
[----:B------:R-:W-:-:S02]  /*eeb0*/  @P0 SEL R74, RZ, 0xffffffff, P6 ;  /* 0xffffffffff4a0807 */ /* 0x000fc40003000000 */
[----:B------:R-:W-:Y:S02]  /*eec0*/  ISETP.GE.U32.AND P0, PT, R29, R65, PT ;  /* 0x000000411d00720c */ /* 0x000fe40003f06070 */
[----:B------:R-:W-:Y:S02]  /*eed0*/  PRMT R70, R52, 0x8880, RZ ;  /* 0x0000888034467816 */ /* 0x000fe400000000ff */
[----:B------:R-:W-:Y:S02]  /*eee0*/  PRMT R7, R6, 0x9991, RZ ;  /* 0x0000999106077816 */ /* 0x000fe400000000ff */
[----:B------:R-:W-:Y:S02]  /*eef0*/  ISETP.GE.AND.EX P0, PT, R56, RZ, PT, P0 ;  /* 0x000000ff3800720c */ /* 0x000fe40003f06300 */
[----:B------:R-:W-:Y:S02]  /*ef00*/  ISETP.GE.AND P6, PT, R70, R7, PT ;  /* 0x000000074600720c */ /* 0x000fe40003fc6270 */
[----:B------:R-:W-:-:S02]  /*ef10*/  LOP3.LUT R5, R50, 0xff, RZ, 0xc0, !PT ;  /* 0x000000ff32057812 */ /* 0x000fc400078ec0ff */
[----:B------:R-:W-:Y:S02]  /*ef20*/  PRMT R68, R6, 0x7772, RZ ;  /* 0x0000777206447816 */ /* 0x000fe400000000ff */
[----:B------:R-:W-:Y:S02]  /*ef30*/  SEL R76, RZ, 0xffffffff, P0 ;  /* 0xffffffffff4c7807 */ /* 0x000fe40000000000 */
[----:B------:R-:W-:Y:S02]  /*ef40*/  @P5 SEL R76, RZ, 0xffffffff, P6 ;  /* 0xffffffffff4c5807 */ /* 0x000fe40003000000 */
[----:B------:R-:W-:Y:S02]  /*ef50*/  ISETP.NE.AND P5, PT, R5, R68, PT ;  /* 0x000000440500720c */ /* 0x000fe40003fa5270 */
[----:B------:R-:W-:Y:S02]  /*ef60*/  ISETP.GE.U32.AND P0, PT, R28, R65, PT ;  /* 0x000000411c00720c */ /* 0x000fe40003f06070 */
[----:B------:R-:W-:-:S02]  /*ef70*/  PRMT R70, R50, 0x8880, RZ ;  /* 0x0000888032467816 */ /* 0x000fc400000000ff */
[C---:B------:R-:W-:Y:S02]  /*ef80*/  PRMT R7, R6.reuse, 0xaaa2, RZ ;  /* 0x0000aaa206077816 */ /* 0x040fe400000000ff */
[----:B------:R-:W-:Y:S02]  /*ef90*/  ISETP.GE.AND.EX P0, PT, R37, RZ, PT, P0 ;  /* 0x000000ff2500720c */ /* 0x000fe40003f06300 */
[----:B------:R-:W-:Y:S02]  /*efa0*/  PRMT R68, R6, 0x7773, RZ ;  /* 0x0000777306447816 */ /* 0x000fe400000000ff */
[----:B------:R-:W-:Y:S02]  /*efb0*/  LOP3.LUT R5, R57, 0xff, RZ, 0xc0, !PT ;  /* 0x000000ff39057812 */ /* 0x000fe400078ec0ff */
[----:B------:R-:W-:Y:S02]  /*efc0*/  ISETP.GE.AND P6, PT, R70, R7, PT ;  /* 0x000000074600720c */ /* 0x000fe40003fc6270 */
[----:B------:R-:W-:-:S02]  /*efd0*/  PRMT R7, R6, 0xbbb3, RZ ;  /* 0x0000bbb306077816 */ /* 0x000fc400000000ff */
[----:B------:R-:W-:Y:S02]  /*efe0*/  SEL R75, RZ, 0xffffffff, P0 ;  /* 0xffffffffff4b7807 */ /* 0x000fe40000000000 */
[----:B------:R-:W-:Y:S01]  /*eff0*/  ISETP.NE.AND P0, PT, R5, R68, PT ;  /* 0x000000440500720c */ /* 0x000fe20003f05270 */
[----:B------:R-:W-:Y:S01]  /*f000*/  IMAD.MOV.U32 R5, RZ, RZ, R7 ;  /* 0x000000ffff057224 */ /* 0x000fe200078e0007 */
[----:B------:R-:W-:Y:S02]  /*f010*/  @P5 SEL R75, RZ, 0xffffffff, P6 ;  /* 0xffffffffff4b5807 */ /* 0x000fe40003000000 */
[----:B------:R-:W-:Y:S02]  /*f020*/  PRMT R70, R57, 0x8880, RZ ;  /* 0x0000888039467816 */ /* 0x000fe400000000ff */
[----:B------:R-:W-:Y:S02]  /*f030*/  PRMT R68, R63, 0x7771, RZ ;  /* 0x000077713f447816 */ /* 0x000fe400000000ff */
[----:B------:R-:W-:-:S02]  /*f040*/  ISETP.GE.U32.AND P5, PT, R27, R65, PT ;  /* 0x000000411b00720c */ /* 0x000fc40003fa6070 */
[----:B------:R-:W-:Y:S02]  /*f050*/  SEL R61, R61, R68, !P2 ;  /* 0x000000443d3d7207 */ /* 0x000fe40005000000 */
[----:B------:R-:W-:Y:S02]  /*f060*/  ISETP.GE.AND P6, PT, R70, R5, PT ;  /* 0x000000054600720c */ /* 0x000fe40003fc6270 */
[----:B------:R-:W-:Y:S02]  /*f070*/  ISETP.GE.AND.EX P5, PT, R46, RZ, PT, P5 ;  /* 0x000000ff2e00720c */ /* 0x000fe40003fa6350 */
[----:B------:R-:W-:Y:S02]  /*f080*/  LOP3.LUT R5, R45, 0xff, RZ, 0xc0, !PT ;  /* 0x000000ff2d057812 */ /* 0x000fe400078ec0ff */
[----:B-----5:R-:W-:Y:S02]  /*f090*/  LOP3.LUT R68, R8, 0xff, RZ, 0xc0, !PT ;  /* 0x000000ff08447812 */ /* 0x020fe400078ec0ff */
[----:B------:R-:W-:-:S02]  /*f0a0*/  SEL R77, RZ, 0xffffffff, P5 ;  /* 0xffffffffff4d7807 */ /* 0x000fc40002800000 */
[----:B------:R-:W-:Y:S02]  /*f0b0*/  ISETP.NE.AND P5, PT, R5, R68, PT ;  /* 0x000000440500720c */ /* 0x000fe40003fa5270 */
[----:B------:R-:W-:Y:S02]  /*f0c0*/  @P0 SEL R77, RZ, 0xffffffff, P6 ;  /* 0xffffffffff4d0807 */ /* 0x000fe40003000000 */
[----:B------:R-:W-:Y:S02]  /*f0d0*/  ISETP.GE.U32.AND P6, PT, R47, R67, PT ;  /* 0x000000432f00720c */ /* 0x000fe40003fc6070 */
[----:B------:R-:W-:Y:S02]  /*f0e0*/  PRMT R70, R45, 0x8880, RZ ;  /* 0x000088802d467816 */ /* 0x000fe400000000ff */
[----:B------:R-:W-:Y:S02]  /*f0f0*/  PRMT R7, R8, 0x8880, RZ ;  /* 0x0000888008077816 */ /* 0x000fe400000000ff */
        /* <DEDUP_REMOVED lines=19> */
[----:B------:R-:W-:Y:S02]  /*f230*/  PRMT R7, R8, 0xaaa2, RZ ;  /* 0x0000aaa208077816 */ /* 0x000fe400000000ff */
        /* <DEDUP_REMOVED lines=10> */
[----:B------:R-:W-:Y:S02]  /*f2e0*/  ISETP.GE.U32.AND P5, PT, R54, R67, PT ;  /* 0x000000433600720c */ /* 0x000fe40003fa6070 */
[----:B------:R-:W-:-:S02]  /*f2f0*/  SEL R59, R59, R68, !P4 ;  /* 0x000000443b3b7207 */ /* 0x000fc40006000000 */
[----:B------:R-:W-:Y:S02]  /*f300*/  ISETP.GE.AND P6, PT, R78, R5, PT ;  /* 0x000000054e00720c */ /* 0x000fe40003fc6270 */
[----:B------:R-:W-:Y:S02]  /*f310*/  ISETP.GE.AND.EX P5, PT, R41, RZ, PT, P5 ;  /* 0x000000ff2900720c */ /* 0x000fe40003fa6350 */
[----:B------:R-:W-:Y:S02]  /*f320*/  LOP3.LUT R5, R0, 0xff, RZ, 0xc0, !PT ;  /* 0x000000ff00057812 */ /* 0x000fe400078ec0ff */
[----:B------:R-:W-:Y:S02]  /*f330*/  LOP3.LUT R68, R4, 0xff, RZ, 0xc0, !PT ;  /* 0x000000ff04447812 */ /* 0x000fe400078ec0ff */
[----:B------:R-:W-:Y:S02]  /*f340*/  SEL R73, RZ, 0xffffffff, P5 ;  /* 0xffffffffff497807 */ /* 0x000fe40002800000 */
[----:B------:R-:W-:-:S02]  /*f350*/  ISETP.NE.AND P5, PT, R5, R68, PT ;  /* 0x000000440500720c */ /* 0x000fc40003fa5270 */
[----:B------:R-:W-:Y:S02]  /*f360*/  @P0 SEL R73, RZ, 0xffffffff, P6 ;  /* 0xffffffffff490807 */ /* 0x000fe40003000000 */
[----:B------:R-:W-:Y:S02]  /*f370*/  PRMT R78, R0, 0x8880, RZ ;  /* 0x00008880004e7816 */ /* 0x000fe400000000ff */
[----:B------:R-:W-:Y:S02]  /*f380*/  PRMT R7, R4, 0x8880, RZ ;  /* 0x0000888004077816 */ /* 0x000fe400000000ff */
[----:B------:R-:W-:Y:S02]  /*f390*/  ISETP.GE.U32.AND P6, PT, R15, R69, PT ;  /* 0x000000450f00720c */ /* 0x000fe40003fc6070 */
[----:B------:R-:W-:Y:S02]  /*f3a0*/  ISETP.GE.AND P0, PT, R78, R7, PT ;  /* 0x000000074e00720c */ /* 0x000fe40003f06270 */
[----:B------:R-:W-:-:S02]  /*f3b0*/  ISETP.GE.AND.EX P6, PT, R3, RZ, PT, P6 ;  /* 0x000000ff0300720c */ /* 0x000fc40003fc6360 */
[----:B------:R-:W-:Y:S02]  /*f3c0*/  LOP3.LUT R7, R14, 0xff, RZ, 0xc0, !PT ;  /* 0x000000ff0e077812 */ /* 0x000fe400078ec0ff */
[----:B------:R-:W-:Y:S02]  /*f3d0*/  PRMT R68, R4, 0x7771, RZ ;  /* 0x0000777104447816 */ /* 0x000fe400000000ff */
[----:B------:R-:W-:Y:S02]  /*f3e0*/  SEL R5, RZ, 0xffffffff, P6 ;  /* 0xffffffffff057807 */ /* 0x000fe40003000000 */
[----:B------:R-:W-:Y:S02]  /*f3f0*/  ISETP.NE.AND P6, PT, R7, R68, PT ;  /* 0x000000440700720c */ /* 0x000fe40003fc5270 */
[----:B------:R-:W-:Y:S02]  /*f400*/  @P5 SEL R5, RZ, 0xffffffff, P0 ;  /* 0xffffffffff055807 */ /* 0x000fe40000000000 */
[----:B------:R-:W-:-:S02]  /*f410*/  ISETP.GE.U32.AND P0, PT, R20, R69, PT ;  /* 0x000000451400720c */ /* 0x000fc40003f06070 */
[----:B------:R-:W-:Y:S02]  /*f420*/  PRMT R78, R14, 0x8880, RZ ;  /* 0x000088800e4e7816 */ /* 0x000fe400000000ff */
[----:B------:R-:W-:Y:S02]  /*f430*/  PRMT R9, R4, 0x9991, RZ ;  /* 0x0000999104097816 */ /* 0x000fe400000000ff */
[----:B------:R-:W-:Y:S02]  /*f440*/  ISETP.GE.AND.EX P0, PT, R18, RZ, PT, P0 ;  /* 0x000000ff1200720c */ /* 0x000fe40003f06300 */
[----:B------:R-:W-:Y:S02]  /*f450*/  ISETP.GE.AND P5, PT, R78, R9, PT ;  /* 0x000000094e00720c */ /* 0x000fe40003fa6270 */
[----:B------:R-:W-:Y:S02]  /*f460*/  LOP3.LUT R78, R13, 0xff, RZ, 0xc0, !PT ;  /* 0x000000ff0d4e7812 */ /* 0x000fe400078ec0ff */
[----:B------:R-:W-:-:S02]  /*f470*/  PRMT R9, R4, 0x7772, RZ ;  /* 0x0000777204097816 */ /* 0x000fc400000000ff */
[----:B------:R-:W-:Y:S02]  /*f480*/  SEL R7, RZ, 0xffffffff, P0 ;  /* 0xffffffffff077807 */ /* 0x000fe40000000000 */
[----:B------:R-:W-:Y:S02]  /*f490*/  @P6 SEL R7, RZ, 0xffffffff, P5 ;  /* 0xffffffffff076807 */ /* 0x000fe40002800000 */
[----:B------:R-:W-:Y:S02]  /*f4a0*/  ISETP.NE.AND P5, PT, R78, R9, PT ;  /* 0x000000094e00720c */ /* 0x000fe40003fa5270 */
[C---:B------:R-:W-:Y:S02]  /*f4b0*/  PRMT R68, R4.reuse, 0xaaa2, RZ ;  /* 0x0000aaa204447816 */ /* 0x040fe400000000ff */
[----:B------:R-:W-:Y:S02]  /*f4c0*/  PRMT R78, R4, 0x7773, RZ ;  /* 0x00007773044e7816 */ /* 0x000fe400000000ff */
[----:B------:R-:W-:-:S02]  /*f4d0*/  ISETP.GE.U32.AND P0, PT, R10, R69, PT ;  /* 0x000000450a00720c */ /* 0x000fc40003f06070 */
[----:B------:R-:W-:Y:S01]  /*f4e0*/  ISETP.GE.AND P6, PT, R79, R68, PT ;  /* 0x000000444f00720c */ /* 0x000fe20003fc6270 */
[----:B------:R-:W-:Y:S01]  /*f4f0*/  IMAD.MOV.U32 R79, RZ, RZ, R78 ;  /* 0x000000ffff4f7224 */ /* 0x000fe200078e004e */
[----:B------:R-:W-:Y:S02]  /*f500*/  ISETP.GE.AND.EX P0, PT, R12, RZ, PT, P0 ;  /* 0x000000ff0c00720c */ /* 0x000fe40003f06300 */
[----:B------:R-:W-:Y:S02]  /*f510*/  LOP3.LUT R68, R21, 0xff, RZ, 0xc0, !PT ;  /* 0x000000ff15447812 */ /* 0x000fe400078ec0ff */
[----:B------:R-:W-:Y:S02]  /*f520*/  SEL R9, RZ, 0xffffffff, P0 ;  /* 0xffffffffff097807 */ /* 0x000fe40000000000 */
[----:B------:R-:W-:Y:S02]  /*f530*/  ISETP.NE.AND P0, PT, R68, R79, PT ;  /* 0x0000004f4400720c */ /* 0x000fe40003f05270 */
[----:B------:R-:W-:-:S02]  /*f540*/  @P5 SEL R9, RZ, 0xffffffff, P6 ;  /* 0xffffffffff095807 */ /* 0x000fc40003000000 */
[----:B------:R-:W-:Y:S02]  /*f550*/  ISETP.GE.U32.AND P5, PT, R33, R69, PT ;  /* 0x000000452100720c */ /* 0x000fe40003fa6070 */
[----:B------:R-:W-:Y:S02]  /*f560*/  PRMT R68, R4, 0xbbb3, RZ ;  /* 0x0000bbb304447816 */ /* 0x000fe400000000ff */
[----:B------:R-:W-:Y:S02]  /*f570*/  ISETP.GE.AND.EX P5, PT, R24, RZ, PT, P5 ;  /* 0x000000ff1800720c */ /* 0x000fe40003fa6350 */
[----:B------:R-:W-:Y:S02]  /*f580*/  ISETP.GE.AND P6, PT, R83, R68, PT ;  /* 0x000000445300720c */ /* 0x000fe40003fc6270 */
[----:B------:R-:W-:Y:S02]  /*f590*/  LOP3.LUT R74, R74, 0x1, RZ, 0xc0, !PT ;  /* 0x000000014a4a7812 */ /* 0x000fe400078ec0ff */
[----:B------:R-:W-:-:S02]  /*f5a0*/  SEL R40, R40, R11, !P1 ;  /* 0x0000000b28287207 */ /* 0x000fc40004800000 */
[-C--:B------:R-:W-:Y:S02]  /*f5b0*/  SEL R38, R38, R11.reuse, !P2 ;  /* 0x0000000b26267207 */ /* 0x080fe40005000000 */
[-C--:B------:R-:W-:Y:S02]  /*f5c0*/  SEL R36, R36, R11.reuse, !P4 ;  /* 0x0000000b24247207 */ /* 0x080fe40006000000 */
[----:B------:R-:W-:Y:S01]  /*f5d0*/  SEL R34, R34, R11, !P3 ;  /* 0x0000000b22227207 */ /* 0x000fe20005800000 */
[----:B------:R-:W-:Y:S01]  /*f5e0*/  IMAD.IADD R11, R69, 0x1, R62 ;  /* 0x00000001450b7824 */ /* 0x000fe200078e023e */
[----:B------:R-:W-:Y:S02]  /*f5f0*/  SEL R68, RZ, 0xffffffff, P5 ;  /* 0xffffffffff447807 */ /* 0x000fe40002800000 */
[----:B------:R-:W-:Y:S01]  /*f600*/  @P0 SEL R68, RZ, 0xffffffff, P6 ;  /* 0xffffffffff440807 */ /* 0x000fe20003000000 */
[----:B------:R-:W-:Y:S01]  /*f610*/  IMAD R81, R62, 0x3, R11 ;  /* 0x000000033e517824 */ /* 0x000fe200078e020b */
[----:B------:R-:W-:-:S02]  /*f620*/  ISETP.NE.U32.AND P6, PT, R74, 0x1, PT ;  /* 0x000000014a00780c */ /* 0x000fc40003fc5070 */
[----:B------:R-:W-:Y:S02]  /*f630*/  LOP3.LUT R77, R77, 0x1, RZ, 0xc0, !PT ;  /* 0x000000014d4d7812 */ /* 0x000fe400078ec0ff */
[----:B------:R-:W-:Y:S02]  /*f640*/  PRMT R74, R6, 0x7770, RZ ;  /* 0x00007770064a7816 */ /* 0x000fe400000000ff */
[----:B------:R-:W-:Y:S02]  /*f650*/  LOP3.LUT R75, R75, 0x1, RZ, 0xc0, !PT ;  /* 0x000000014b4b7812 */ /* 0x000fe400078ec0ff */
[----:B------:R-:W-:Y:S02]  /*f660*/  LOP3.LUT R70, R70, 0x1, RZ, 0xc0, !PT ;  /* 0x0000000146467812 */ /* 0x000fe400078ec0ff */
[----:B------:R-:W-:Y:S02]  /*f670*/  LOP3.LUT R76, R76, 0x1, RZ, 0xc0, !PT ;  /* 0x000000014c4c7812 */ /* 0x000fe400078ec0ff */
[----:B------:R-:W-:-:S02]  /*f680*/  LOP3.LUT R72, R72, 0x1, RZ, 0xc0, !PT ;  /* 0x0000000148487812 */ /* 0x000fc400078ec0ff */
[----:B------:R-:W-:Y:S02]  /*f690*/  SEL R31, R31, RZ, !P2 ;  /* 0x000000ff1f1f7207 */ /* 0x000fe40005000000 */
[----:B------:R-:W-:Y:S02]  /*f6a0*/  SEL R32, R32, RZ, !P1 ;  /* 0x000000ff20207207 */ /* 0x000fe40004800000 */
[----:B------:R-:W-:Y:S02]  /*f6b0*/  ISETP.NE.U32.AND P2, PT, R77, 0x1, PT ;  /* 0x000000014d00780c */ /* 0x000fe40003f45070 */
[----:B------:R-:W-:Y:S02]  /*f6c0*/  SEL R51, R51, R74, !P6 ;  /* 0x0000004a33337207 */ /* 0x000fe40007000000 */
[----:B------:R-:W-:Y:S02]  /*f6d0*/  SEL R30, R30, R65, !P6 ;  /* 0x000000411e1e7207 */ /* 0x000fe40007000000 */
[----:B------:R-:W-:-:S02]  /*f6e0*/  SEL R49, R49, RZ, !P6 ;  /* 0x000000ff31317207 */ /* 0x000fc40007000000 */
[----:B------:R-:W-:Y:S02]  /*f6f0*/  ISETP.NE.U32.AND P1, PT, R75, 0x1, PT ;  /* 0x000000014b00780c */ /* 0x000fe40003f25070 */
[----:B------:R-:W-:Y:S02]  /*f700*/  PRMT R77, R6, 0x7772, RZ ;  /* 0x00007772064d7816 */ /* 0x000fe400000000ff */
[----:B------:R-:W-:Y:S02]  /*f710*/  SEL R26, R26, RZ, !P4 ;  /* 0x000000ff1a1a7207 */ /* 0x000fe40006000000 */
[----:B------:R-:W-:Y:S02]  /*f720*/  ISETP.NE.U32.AND P6, PT, R70, 0x1, PT ;  /* 0x000000014600780c */ /* 0x000fe40003fc5070 */
[----:B------:R-:W-:Y:S02]  /*f730*/  PRMT R79, R63, 0x7773, RZ ;  /* 0x000077733f4f7816 */ /* 0x000fe400000000ff */
[----:B------:R-:W-:-:S02]  /*f740*/  ISETP.GE.U32.AND P5, PT, R81, R60, PT ;  /* 0x0000003c5100720c */ /* 0x000fc40003fa6070 */
[----:B------:R-:W-:Y:S02]  /*f750*/  ISETP.NE.U32.AND P0, PT, R76, 0x1, PT ;  /* 0x000000014c00780c */ /* 0x000fe40003f05070 */
[----:B------:R-:W-:Y:S02]  /*f760*/  ISETP.NE.U32.AND P4, PT, R72, 0x1, PT ;  /* 0x000000014800780c */ /* 0x000fe40003f85070 */
[----:B------:R-:W-:Y:S02]  /*f770*/  PRMT R70, R8, 0x7770, RZ ;  /* 0x0000777008467816 */ /* 0x000fe400000000ff */
[----:B------:R-:W-:Y:S02]  /*f780*/  LOP3.LUT R5, R5, 0x1, RZ, 0xc0, !PT ;  /* 0x0000000105057812 */ /* 0x000fe400078ec0ff */
[----:B------:R-:W-:Y:S02]  /*f790*/  PRMT R76, R6, 0x7773, RZ ;  /* 0x00007773064c7816 */ /* 0x000fe400000000ff */
[----:B------:R-:W-:-:S02]  /*f7a0*/  LOP3.LUT R71, R71, 0x1, RZ, 0xc0, !PT ;  /* 0x0000000147477812 */ /* 0x000fc400078ec0ff */
[----:B------:R-:W-:Y:S02]  /*f7b0*/  LOP3.LUT R9, R9, 0x1, RZ, 0xc0, !PT ;  /* 0x0000000109097812 */ /* 0x000fe400078ec0ff */
[----:B------:R-:W-:Y:S02]  /*f7c0*/  LOP3.LUT R7, R7, 0x1, RZ, 0xc0, !PT ;  /* 0x0000000107077812 */ /* 0x000fe400078ec0ff */
[----:B------:R-:W-:Y:S02]  /*f7d0*/  SEL R50, R50, R77, !P1 ;  /* 0x0000004d32327207 */ /* 0x000fe40004800000 */
[----:B------:R-:W-:Y:S02]  /*f7e0*/  SEL R28, R28, R65, !P1 ;  /* 0x000000411c1c7207 */ /* 0x000fe40004800000 */
[----:B------:R-:W-:Y:S02]  /*f7f0*/  SEL R37, R37, RZ, !P1 ;  /* 0x000000ff25257207 */ /* 0x000fe40004800000 */
[----:B------:R-:W-:-:S02]  /*f800*/  SEL R58, R58, R79, !P3 ;  /* 0x0000004f3a3a7207 */ /* 0x000fc40005800000 */
[----:B------:R-:W-:Y:S02]  /*f810*/  SEL R25, R25, RZ, !P3 ;  /* 0x000000ff19197207 */ /* 0x000fe40005800000 */
[----:B------:R-:W-:Y:S02]  /*f820*/  SEL R45, R45, R70, !P4 ;  /* 0x000000462d2d7207 */ /* 0x000fe40006000000 */
[----:B------:R-:W-:Y:S02]  /*f830*/  SEL R47, R47, R67, !P4 ;  /* 0x000000432f2f7207 */ /* 0x000fe40006000000 */
[----:B------:R-:W-:Y:S02]  /*f840*/  ISETP.NE.U32.AND P1, PT, R5, 0x1, PT ;  /* 0x000000010500780c */ /* 0x000fe40003f25070 */
[----:B------:R-:W-:Y:S02]  /*f850*/  SEL R53, R53, RZ, !P4 ;  /* 0x000000ff35357207 */ /* 0x000fe40006000000 */
[----:B------:R-:W-:-:S02]  /*f860*/  SEL R57, R57, R76, !P2 ;  /* 0x0000004c39397207 */ /* 0x000fc40005000000 */
[----:B------:R-:W-:Y:S02]  /*f870*/  SEL R27, R27, R65, !P2 ;  /* 0x000000411b1b7207 */ /* 0x000fe40005000000 */
[----:B------:R-:W-:Y:S02]  /*f880*/  ISETP.NE.U32.AND P3, PT, R71, 0x1, PT ;  /* 0x000000014700780c */ /* 0x000fe40003f65070 */
[----:B------:R-:W-:Y:S02]  /*f890*/  PRMT R72, R8, 0x7771, RZ ;  /* 0x0000777108487816 */ /* 0x000fe400000000ff */
[----:B------:R-:W-:Y:S02]  /*f8a0*/  SEL R46, R46, RZ, !P2 ;  /* 0x000000ff2e2e7207 */ /* 0x000fe40005000000 */
[----:B------:R-:W-:Y:S02]  /*f8b0*/  ISETP.NE.U32.AND P4, PT, R9, 0x1, PT ;  /* 0x000000010900780c */ /* 0x000fe40003f85070 */
[----:B------:R-:W-:-:S02]  /*f8c0*/  PRMT R5, R4, 0x7770, RZ ;  /* 0x0000777004057816 */ /* 0x000fc400000000ff */
[----:B------:R-:W-:Y:S02]  /*f8d0*/  PRMT R75, R6, 0x7771, RZ ;  /* 0x00007771064b7816 */ /* 0x000fe400000000ff */
[----:B------:R-:W-:Y:S02]  /*f8e0*/  ISETP.NE.U32.AND P2, PT, R7, 0x1, PT ;  /* 0x000000010700780c */ /* 0x000fe40003f45070 */
[----:B------:R-:W-:Y:S02]  /*f8f0*/  LOP3.LUT R9, R68, 0x1, RZ, 0xc0, !PT ;  /* 0x0000000144097812 */ /* 0x000fe400078ec0ff */
[----:B------:R-:W-:Y:S02]  /*f900*/  LOP3.LUT R73, R73, 0x1, RZ, 0xc0, !PT ;  /* 0x0000000149497812 */ /* 0x000fe400078ec0ff */
[----:B------:R-:W-:Y:S02]  /*f910*/  PRMT R7, R4, 0x7771, RZ ;  /* 0x0000777104077816 */ /* 0x000fe400000000ff */
[----:B------:R-:W-:-:S02]  /*f920*/  SEL R39, R39, R72, !P3 ;  /* 0x0000004827277207 */ /* 0x000fc40005800000 */
[----:B------:R-:W-:Y:S02]  /*f930*/  SEL R44, R44, R67, !P3 ;  /* 0x000000432c2c7207 */ /* 0x000fe40005800000 */
[----:B------:R-:W-:Y:S02]  /*f940*/  SEL R35, R35, RZ, !P3 ;  /* 0x000000ff23237207 */ /* 0x000fe40005800000 */
[----:B------:R-:W-:Y:S02]  /*f950*/  SEL R5, R0, R5, !P1 ;  /* 0x0000000500057207 */ /* 0x000fe40004800000 */
[----:B------:R-:W-:Y:S02]  /*f960*/  SEL R52, R52, R75, !P0 ;  /* 0x0000004b34347207 */ /* 0x000fe40004000000 */
[----:B------:R-:W-:Y:S02]  /*f970*/  SEL R29, R29, R65, !P0 ;  /* 0x000000411d1d7207 */ /* 0x000fe40004000000 */
[----:B------:R-:W-:-:S02]  /*f980*/  SEL R56, R56, RZ, !P0 ;  /* 0x000000ff38387207 */ /* 0x000fc40004000000 */
[----:B------:R-:W-:Y:S02]  /*f990*/  ISETP.NE.U32.AND P3, PT, R9, 0x1, PT ;  /* 0x000000010900780c */ /* 0x000fe40003f65070 */
[----:B------:R-:W-:Y:S02]  /*f9a0*/  PRMT R0, R4, 0x7773, RZ ;  /* 0x0000777304007816 */ /* 0x000fe400000000ff */
[----:B------:R-:W-:Y:S02]  /*f9b0*/  ISETP.NE.U32.AND P0, PT, R73, 0x1, PT ;  /* 0x000000014900780c */ /* 0x000fe40003f05070 */
[C---:B------:R-:W-:Y:S02]  /*f9c0*/  PRMT R74, R8.reuse, 0x7772, RZ ;  /* 0x00007772084a7816 */ /* 0x040fe400000000ff */
[----:B------:R-:W-:Y:S02]  /*f9d0*/  PRMT R76, R8, 0x7773, RZ ;  /* 0x00007773084c7816 */ /* 0x000fe400000000ff */
[----:B------:R-:W-:-:S02]  /*f9e0*/  PRMT R68, R4, 0x7772, RZ ;  /* 0x0000777204447816 */ /* 0x000fc400000000ff */
[----:B------:R-:W-:Y:S02]  /*f9f0*/  SEL R7, R14, R7, !P2 ;  /* 0x000000070e077207 */ /* 0x000fe40005000000 */
[----:B------:R-:W-:Y:S02]  /*fa00*/  SEL R21, R21, R0, !P3 ;  /* 0x0000000015157207 */ /* 0x000fe40005800000 */
[----:B------:R-:W-:Y:S02]  /*fa10*/  SEL R43, R43, R74, !P6 ;  /* 0x0000004a2b2b7207 */ /* 0x000fe40007000000 */
[----:B------:R-:W-:Y:S02]  /*fa20*/  SEL R55, R55, R76, !P0 ;  /* 0x0000004c37377207 */ /* 0x000fe40004000000 */
[-C--:B------:R-:W-:Y:S02]  /*fa30*/  SEL R42, R42, R67.reuse, !P6 ;  /* 0x000000432a2a7207 */ /* 0x080fe40007000000 */
        /* <DEDUP_REMOVED lines=9> */
[----:B------:R-:W-:Y:S02]  /*fad0*/  SEL R18, R18, RZ, !P2 ;  /* 0x000000ff12127207 */ /* 0x000fe40005000000 */
[----:B------:R-:W-:Y:S02]  /*fae0*/  SEL R12, R12, RZ, !P4 ;  /* 0x000000ff0c0c7207 */ /* 0x000fe40006000000 */
[----:B------:R-:W-:Y:S02]  /*faf0*/  SEL R24, R24, RZ, !P3 ;  /* 0x000000ff18187207 */ /* 0x000fe40005800000 */
[----:B------:R-:W-:-:S02]  /*fb00*/  PRMT R0, R5, 0x7610, R0 ;  /* 0x0000761005007816 */ /* 0x000fc40000000000 */
[----:B------:R-:W-:Y:S01]  /*fb10*/  PRMT R14, R7, 0x7610, R14 ;  /* 0x00007610070e7816 */ /* 0x000fe2000000000e */
[----:B------:R-:W-:Y:S06]  /*fb20*/  @!P5 BRA `(.L_x_3952) ;  /* 0xffffffec0080d947 */ /* 0x000fec000383ffff */
[----:B------:R-:W-:Y:S05]  /*fb30*/  BSYNC B1 ;  /* 0x0000000000017941 */ /* 0x000fea0003800000 */
.L_x_3951:
[C---:B------:R-:W-:Y:S02]  /*fb40*/  PRMT R70, R6.reuse, 0x8880, RZ ;  /* 0x0000888006467816 */ /* 0x040fe400000000ff */
[C---:B------:R-:W-:Y:S02]  /*fb50*/  PRMT R65, R6.reuse, 0x9991, RZ ;  /* 0x0000999106417816 */ /* 0x040fe400000000ff */
[C---:B------:R-:W-:Y:S02]  /*fb60*/  PRMT R71, R6.reuse, 0xaaa2, RZ ;  /* 0x0000aaa206477816 */ /* 0x040fe400000000ff */
[----:B------:R-:W-:Y:S02]  /*fb70*/  PRMT R68, R6, 0xbbb3, RZ ;  /* 0x0000bbb306447816 */ /* 0x000fe400000000ff */
[C---:B------:R-:W-:Y:S02]  /*fb80*/  PRMT R74, R8.reuse, 0x8880, RZ ;  /* 0x00008880084a7816 */ /* 0x040fe400000000ff */
[----:B------:R-:W-:-:S02]  /*fb90*/  PRMT R78, R8, 0x9991, RZ ;  /* 0x00009991084e7816 */ /* 0x000fc400000000ff */
[C---:B------:R-:W-:Y:S02]  /*fba0*/  PRMT R82, R8.reuse, 0xaaa2, RZ ;  /* 0x0000aaa208527816 */ /* 0x040fe400000000ff */
[----:B------:R-:W-:Y:S02]  /*fbb0*/  PRMT R6, R8, 0xbbb3, RZ ;  /* 0x0000bbb308067816 */ /* 0x000fe400000000ff */
[C---:B------:R-:W-:Y:S02]  /*fbc0*/  PRMT R5, R63.reuse, 0x8880, RZ ;  /* 0x000088803f057816 */ /* 0x040fe400000000ff */
[C---:B------:R-:W-:Y:S02]  /*fbd0*/  PRMT R72, R63.reuse, 0x9991, RZ ;  /* 0x000099913f487816 */ /* 0x040fe400000000ff */
[C---:B------:R-:W-:Y:S02]  /*fbe0*/  PRMT R80, R63.reuse, 0xaaa2, RZ ;  /* 0x0000aaa23f507816 */ /* 0x040fe400000000ff */
        /* <DEDUP_REMOVED lines=21> */
.L_x_3950:
[----:B------:R-:W-:Y:S05]  /*fd40*/  BSYNC B0 ;  /* 0x0000000000007941 */ /* 0x000fea0003800000 */
.L_x_3949:
[----:B------:R-:W-:Y:S01]  /*fd50*/  ISETP.GE.U32.AND P0, PT, R11, R60, PT ;  /* 0x0000003c0b00720c */ /* 0x000fe20003f06070 */
[----:B------:R-:W-:-:S12]  /*fd60*/  BSSY B0, `(.L_x_3953) ;  /* 0x0000032000007945 */ /* 0x000fd80003800000 */
[----:B------:R-:W-:Y:S05]  /*fd70*/  @P0 BRA `(.L_x_3954) ;  /* 0x0000000000c00947 */ /* 0x000fea0003800000 */
[----:B------:R-:W-:-:S05]  /*fd80*/  IMAD R4, R11, R64, RZ ;  /* 0x000000400b047224 */ /* 0x000fca00078e02ff */
        /* <DEDUP_REMOVED lines=23> */
[----:B------:R-:W-:-:S05]  /*ff00*/  IMAD.IADD R5, R7, 0x1, R62 ;  /* 0x0000000107057824 */ /* 0x000fca00078e023e */
[----:B------:R-:W-:-:S13]  /*ff10*/  ISETP.GE.U32.AND P1, PT, R5, R60, PT ;  /* 0x0000003c0500720c */ /* 0x000fda0003f26070 */
[-C--:B------:R-:W-:Y:S02]  /*ff20*/  @!P1 IMAD R4, R5, R64.reuse, RZ ;  /* 0x0000004005049224 */ /* 0x080fe400078e02ff */
[----:B------:R-:W-:-:S03]  /*ff30*/  IMAD R64, R7, R64, RZ ;  /* 0x0000004007407224 */ /* 0x000fc600078e02ff */
[----:B------:R-:W-:Y:S02]  /*ff40*/  @!P1 LOP3.LUT R5, R4, 0xfffffffc, RZ, 0xc0, !PT ;  /* 0xfffffffc04059812 */ /* 0x000fe400078ec0ff */
[----:B------:R-:W-:Y:S02]  /*ff50*/  LOP3.LUT R7, R64, 0xfffffffc, RZ, 0xc0, !PT ;  /* 0xfffffffc40077812 */ /* 0x000fe400078ec0ff */
[----:B------:R-:W-:-:S05]  /*ff60*/  @!P1 IADD3 R4, P2, R5, R16, RZ ;  /* 0x0000001005049210 */ /* 0x000fca0007f5e0ff */
[----:B------:R-:W-:Y:S01]  /*ff70*/  @!P1 IMAD.X R5, RZ, RZ, R19, P2 ;  /* 0x000000ffff059224 */ /* 0x000fe200010e0613 */
[----:B------:R-:W-:-:S04]  /*ff80*/  IADD3 R6, P2, R7, R16, RZ ;  /* 0x0000001007067210 */ /* 0x000fc80007f5e0ff */
[----:B------:R-:W2:Y:S01]  /*ff90*/  @!P1 LDG.E R4, desc[UR60][R4.64] ;  /* 0x0000003c04049981 */ /* 0x000ea2000c1e1900 */
[----:B------:R-:W-:-:S05]  /*ffa0*/  IMAD.X R7, RZ, RZ, R19, P2 ;  /* 0x000000ffff077224 */ /* 0x000fca00010e0613 */
[----:B------:R-:W3:Y:S01]  /*ffb0*/  LDG.E R6, desc[UR60][R6.64] ;  /* 0x0000003c06067981 */ /* 0x000ee2000c1e1900 */
[C---:B--2---:R-:W-:Y:S02]  /*ffc0*/  @!P1 PRMT R16, R4.reuse, 0x7770, RZ ;  /* 0x0000777004109816 */ /* 0x044fe400000000ff */
[C---:B------:R-:W-:Y:S02]  /*ffd0*/  @!P1 PRMT R19, R4.reuse, 0x7771, RZ ;  /* 0x0000777104139816 */ /* 0x040fe400000000ff */
[C---:B------:R-:W-:Y:S02]  /*ffe0*/  @!P1 PRMT R64, R4.reuse, 0x7772, RZ ;  /* 0x0000777204409816 */ /* 0x040fe400000000ff */
[----:B------:R-:W-:Y:S02]  /*fff0*/  @!P1 PRMT R73, R4, 0x7773, RZ ;  /* 0x0000777304499816 */ /* 0x000fe400000000ff */
[C---:B---3--:R-:W-:Y:S02]  /*10000*/  PRMT R74, R6.reuse, 0x7770, RZ ;  /* 0x00007770064a7816 */ /* 0x048fe400000000ff */
[----:B------:R-:W-:-:S02]  /*10010*/  PRMT R78, R6, 0x7771, RZ ;  /* 0x00007771064e7816 */ /* 0x000fc400000000ff */
[----:B------:R-:W-:Y:S02]  /*10020*/  PRMT R82, R6, 0x7772, RZ ;  /* 0x0000777206527816 */ /* 0x000fe400000000ff */
[----:B------:R-:W-:Y:S02]  /*10030*/  @!P1 PRMT R67, R16, 0x7610, R67 ;  /* 0x0000761010439816 */ /* 0x000fe40000000043 */
[----:B------:R-:W-:Y:S02]  /*10040*/  @!P1 PRMT R69, R19, 0x7610, R69 ;  /* 0x0000761013459816 */ /* 0x000fe40000000045 */
[----:B------:R-:W-:Y:S02]  /*10050*/  @!P1 PRMT R76, R64, 0x7610, R76 ;  /* 0x00007610404c9816 */ /* 0x000fe4000000004c */
[----:B------:R-:W-:Y:S02]  /*10060*/  @!P1 PRMT R8, R73, 0x7610, R8 ;  /* 0x0000761049089816 */ /* 0x000fe40000000008 */
[----:B------:R-:W-:-:S07]  /*10070*/  PRMT R6, R6, 0x7773, RZ ;  /* 0x0000777306067816 */ /* 0x000fce00000000ff */
.L_x_3954:
[----:B------:R-:W-:Y:S05]  /*10080*/  BSYNC B0 ;  /* 0x0000000000007941 */ /* 0x000fea0003800000 */
.L_x_3953:
        /* <DEDUP_REMOVED lines=139> */
[----:B------:R-:W-:-:S02]  /*10940*/  ISETP.GE.U32.AND P0, PT, R47, R7, PT ;  /* 0x000000072f00720c */ /* 0x000fc40003f06070 */
[----:B------:R-:W-:Y:S02]  /*10950*/  ISETP.NE.AND P3, PT, R5, R4, PT ;  /* 0x000000040500720c */ /* 0x000fe40003f65270 */
[----:B------:R-:W-:Y:S02]  /*10960*/  ISETP.NE.AND P6, PT, R16, R9, PT ;  /* 0x000000091000720c */ /* 0x000fe40003fc5270 */
[----:B------:R-:W-:Y:S02]  /*10970*/  ISETP.NE.AND P5, PT, R64, R11, PT ;  /* 0x0000000b4000720c */ /* 0x000fe40003fa5270 */
[----:B------:R-:W-:Y:S02]  /*10980*/  ISETP.GE.AND P1, PT, R68, R19, PT ;  /* 0x000000134400720c */ /* 0x000fe40003f26270 */
[----:B------:R-:W-:Y:S02]  /*10990*/  PRMT R5, R78, 0x8880, RZ ;  /* 0x000088804e057816 */ /* 0x000fe400000000ff */
[----:B------:R-:W-:-:S02]  /*109a0*/  PRMT R16, R39, 0x8880, RZ ;  /* 0x0000888027107816 */ /* 0x000fc400000000ff */
[----:B------:R-:W-:Y:S02]  /*109b0*/  PRMT R9, R82, 0x8880, RZ ;  /* 0x0000888052097816 */ /* 0x000fe400000000ff */
[----:B------:R-:W-:Y:S02]  /*109c0*/  PRMT R64, R43, 0x8880, RZ ;  /* 0x000088802b407816 */ /* 0x000fe400000000ff */
[----:B------:R-:W-:Y:S02]  /*109d0*/  ISETP.GE.AND.EX P0, PT, R53, RZ, PT, P0 ;  /* 0x000000ff3500720c */ /* 0x000fe40003f06300 */
[----:B------:R-:W-:Y:S02]  /*109e0*/  PRMT R11, R6, 0x8880, RZ ;  /* 0x00008880060b7816 */ /* 0x000fe400000000ff */
[----:B------:R-:W-:Y:S02]  /*109f0*/  PRMT R68, R55, 0x8880, RZ ;  /* 0x0000888037447816 */ /* 0x000fe400000000ff */
[----:B------:R-:W-:-:S02]  /*10a00*/  SEL R4, RZ, 0xffffffff, P1 ;  /* 0xffffffffff047807 */ /* 0x000fc40000800000 */
[----:B------:R-:W-:Y:S01]  /*10a10*/  ISETP.GE.AND P2, PT, R16, R5, PT ;  /* 0x000000051000720c */ /* 0x000fe20003f46270 */
[----:B------:R-:W-:Y:S01]  /*10a20*/  IMAD.IADD R5, R7, 0x1, R62 ;  /* 0x0000000107057824 */ /* 0x000fe200078e023e */
[----:B------:R-:W-:Y:S02]  /*10a30*/  ISETP.GE.AND P1, PT, R64, R9, PT ;  /* 0x000000094000720c */ /* 0x000fe40003f26270 */
[----:B------:R-:W-:Y:S02]  /*10a40*/  @!P4 SEL R4, RZ, 0xffffffff, P0 ;  /* 0xffffffffff04c807 */ /* 0x000fe40000000000 */
[----:B------:R-:W-:Y:S02]  /*10a50*/  ISETP.GE.AND P4, PT, R68, R11, PT ;  /* 0x0000000b4400720c */ /* 0x000fe40003f86270 */
[----:B------:R-:W-:Y:S02]  /*10a60*/  SEL R9, RZ, 0xffffffff, P2 ;  /* 0xffffffffff097807 */ /* 0x000fe40001000000 */
[----:B------:R-:W-:-:S02]  /*10a70*/  SEL R11, RZ, 0xffffffff, P1 ;  /* 0xffffffffff0b7807 */ /* 0x000fc40000800000 */
        /* <DEDUP_REMOVED lines=41> */
[----:B------:R-:W-:Y:S02]  /*10d10*/  LOP3.LUT R9, R8, 0xff, RZ, 0xc0, !PT ;  /* 0x000000ff08097812 */ /* 0x000fe400078ec0ff */
[----:B------:R-:W-:Y:S02]  /*10d20*/  LOP3.LUT R16, R21, 0xff, RZ, 0xc0, !PT ;  /* 0x000000ff15107812 */ /* 0x000fe400078ec0ff */
[----:B------:R-:W-:-:S02]  /*10d30*/  ISETP.NE.AND P5, PT, R7, R4, PT ;  /* 0x000000040700720c */ /* 0x000fc40003fa5270 */
[----:B------:R-:W-:Y:S02]  /*10d40*/  PRMT R4, R69, 0x8880, RZ ;  /* 0x0000888045047816 */ /* 0x000fe400000000ff */
[----:B------:R-:W-:Y:S02]  /*10d50*/  PRMT R7, R14, 0x8880, RZ ;  /* 0x000088800e077816 */ /* 0x000fe400000000ff */
[----:B------:R-:W-:Y:S02]  /*10d60*/  ISETP.GE.U32.AND P0, PT, R15, R5, PT ;  /* 0x000000050f00720c */ /* 0x000fe40003f06070 */
[----:B------:R-:W-:Y:S02]  /*10d70*/  ISETP.NE.AND P4, PT, R19, R6, PT ;  /* 0x000000061300720c */ /* 0x000fe40003f85270 */
[----:B------:R-:W-:Y:S02]  /*10d80*/  ISETP.NE.AND P3, PT, R16, R9, PT ;  /* 0x000000091000720c */ /* 0x000fe40003f65270 */
[----:B------:R-:W-:-:S02]  /*10d90*/  ISETP.GE.AND P6, PT, R60, R11, PT ;  /* 0x0000000b3c00720c */ /* 0x000fc40003fc6270 */
[----:B------:R-:W-:Y:S02]  /*10da0*/  PRMT R6, R76, 0x8880, RZ ;  /* 0x000088804c067816 */ /* 0x000fe400000000ff */
[----:B------:R-:W-:Y:S02]  /*10db0*/  PRMT R9, R13, 0x8880, RZ ;  /* 0x000088800d097816 */ /* 0x000fe400000000ff */
        /* <DEDUP_REMOVED lines=40> */
.L_x_3956:
[----:B------:R-:W-:Y:S05]  /*11040*/  BSYNC B0 ;  /* 0x0000000000007941 */ /* 0x000fea0003800000 */
.L_x_3955:
[----:B------:R-:W-:Y:S02]  /*11050*/  LOP3.LUT R4, R66, 0xff, RZ, 0xc0, !PT ;  /* 0x000000ff42047812 */ /* 0x000fe400078ec0ff */
[----:B------:R-:W-:Y:S02]  /*11060*/  LOP3.LUT R5, R51, 0xff, RZ, 0xc0, !PT ;  /* 0x000000ff33057812 */ /* 0x000fe400078ec0ff */
[----:B------:R-:W-:Y:S02]  /*11070*/  ISETP.GE.U32.AND P0, PT, R40, R30, PT ;  /* 0x0000001e2800720c */ /* 0x000fe40003f06070 */
[----:B------:R-:W-:Y:S02]  /*11080*/  ISETP.NE.AND P1, PT, R4, R5, PT ;  /* 0x000000050400720c */ /* 0x000fe40003f25270 */
[----:B------:R-:W-:Y:S02]  /*11090*/  LOP3.LUT R6, R61, 0xff, RZ, 0xc0, !PT ;  /* 0x000000ff3d067812 */ /* 0x000fe400078ec0ff */
[----:B------:R-:W-:-:S02]  /*110a0*/  LOP3.LUT R7, R52, 0xff, RZ, 0xc0, !PT ;  /* 0x000000ff34077812 */ /* 0x000fc400078ec0ff */
[----:B------:R-:W-:Y:S02]  /*110b0*/  LOP3.LUT R8, R59, 0xff, RZ, 0xc0, !PT ;  /* 0x000000ff3b087812 */ /* 0x000fe400078ec0ff */
[----:B------:R-:W-:Y:S02]  /*110c0*/  LOP3.LUT R9, R50, 0xff, RZ, 0xc0, !PT ;  /* 0x000000ff32097812 */ /* 0x000fe400078ec0ff */
[----:B------:R-:W-:Y:S02]  /*110d0*/  PRMT R4, R51, 0x8880, RZ ;  /* 0x0000888033047816 */ /* 0x000fe400000000ff */
[----:B------:R-:W-:Y:S02]  /*110e0*/  PRMT R5, R66, 0x8880, RZ ;  /* 0x0000888042057816 */ /* 0x000fe400000000ff */
[----:B------:R-:W-:Y:S02]  /*110f0*/  ISETP.GE.AND.EX P0, PT, R32, R49, PT, P0 ;  /* 0x000000312000720c */ /* 0x000fe40003f06300 */
[----:B------:R-:W-:-:S02]  /*11100*/  ISETP.NE.AND P6, PT, R6, R7, PT ;  /* 0x000000070600720c */ /* 0x000fc40003fc5270 */
[----:B------:R-:W-:Y:S02]  /*11110*/  ISETP.NE.AND P4, PT, R8, R9, PT ;  /* 0x000000090800720c */ /* 0x000fe40003f85270 */
[----:B------:R-:W-:Y:S02]  /*11120*/  ISETP.GE.AND P2, PT, R5, R4, PT ;  /* 0x000000040500720c */ /* 0x000fe40003f46270 */
[----:B------:R-:W-:Y:S02]  /*11130*/  LOP3.LUT R8, R58, 0xff, RZ, 0xc0, !PT ;  /* 0x000000ff3a087812 */ /* 0x000fe400078ec0ff */
[----:B------:R-:W-:Y:S02]  /*11140*/  LOP3.LUT R9, R57, 0xff, RZ, 0xc0, !PT ;  /* 0x000000ff39097812 */ /* 0x000fe400078ec0ff */
[----:B------:R-:W-:Y:S02]  /*11150*/  SEL R4, RZ, 0xffffffff, P0 ;  /* 0xffffffffff047807 */ /* 0x000fe40000000000 */
[----:B------:R-:W-:-:S02]  /*11160*/  PRMT R6, R52, 0x8880, RZ ;  /* 0x0000888034067816 */ /* 0x000fc400000000ff */
[----:B------:R-:W-:Y:S02]  /*11170*/  PRMT R7, R61, 0x8880, RZ ;  /* 0x000088803d077816 */ /* 0x000fe400000000ff */
[----:B------:R-:W-:Y:S02]  /*11180*/  ISETP.GE.U32.AND P0, PT, R38, R29, PT ;  /* 0x0000001d2600720c */ /* 0x000fe40003f06070 */
[----:B------:R-:W-:Y:S02]  /*11190*/  @P1 SEL R4, RZ, 0xffffffff, P2 ;  /* 0xffffffffff041807 */ /* 0x000fe40001000000 */
[----:B------:R-:W-:Y:S02]  /*111a0*/  ISETP.NE.AND P3, PT, R8, R9, PT ;  /* 0x000000090800720c */ /* 0x000fe40003f65270 */
[----:B------:R-:W-:Y:S02]  /*111b0*/  ISETP.GE.U32.AND P2, PT, R36, R28, PT ;  /* 0x0000001c2400720c */ /* 0x000fe40003f46070 */
[----:B------:R-:W-:-:S02]  /*111c0*/  ISETP.GE.AND P5, PT, R7, R6, PT ;  /* 0x000000060700720c */ /* 0x000fc40003fa6270 */
[----:B------:R-:W-:Y:S02]  /*111d0*/  ISETP.GE.AND.EX P0, PT, R31, R56, PT, P0 ;  /* 0x000000381f00720c */ /* 0x000fe40003f06300 */
[----:B------:R-:W-:Y:S02]  /*111e0*/  PRMT R6, R50, 0x8880, RZ ;  /* 0x0000888032067816 */ /* 0x000fe400000000ff */
[----:B------:R-:W-:Y:S02]  /*111f0*/  PRMT R7, R59, 0x8880, RZ ;  /* 0x000088803b077816 */ /* 0x000fe400000000ff */
        /* <DEDUP_REMOVED lines=8> */
[----:B------:R-:W-:-:S02]  /*11280*/  @P6 SEL R5, RZ, 0xffffffff, P5 ;  /* 0xffffffffff056807 */ /* 0x000fc40002800000 */
[----:B------:R-:W-:Y:S02]  /*11290*/  ISETP.GE.AND P2, PT, R9, R8, PT ;  /* 0x000000080900720c */ /* 0x000fe40003f46270 */
[----:B------:R-:W-:Y:S02]  /*112a0*/  SEL R7, RZ, 0xffffffff, P1 ;  /* 0xffffffffff077807 */ /* 0x000fe40000800000 */
[----:B------:R-:W-:Y:S02]  /*112b0*/  LOP3.LUT R4, R4, 0x1, RZ, 0xc0, !PT ;  /* 0x0000000104047812 */ /* 0x000fe400078ec0ff */
[----:B------:R-:W-:Y:S02]  /*112c0*/  LOP3.LUT R5, R5, 0x1, RZ, 0xc0, !PT ;  /* 0x0000000105057812 */ /* 0x000fe400078ec0ff */
[----:B------:R-:W-:Y:S02]  /*112d0*/  @P4 SEL R6, RZ, 0xffffffff, P0 ;  /* 0xffffffffff064807 */ /* 0x000fe40000000000 */
[----:B------:R-:W-:-:S02]  /*112e0*/  @P3 SEL R7, RZ, 0xffffffff, P2 ;  /* 0xffffffffff073807 */ /* 0x000fc40001000000 */
[----:B------:R-:W-:Y:S02]  /*112f0*/  ISETP.NE.U32.AND P0, PT, R4, 0x1, PT ;  /* 0x000000010400780c */ /* 0x000fe40003f05070 */
[----:B------:R-:W-:Y:S02]  /*11300*/  ISETP.NE.U32.AND P1, PT, R5, 0x1, PT ;  /* 0x000000010500780c */ /* 0x000fe40003f25070 */
[----:B------:R-:W-:Y:S02]  /*11310*/  LOP3.LUT R6, R6, 0x1, RZ, 0xc0, !PT ;  /* 0x0000000106067812 */ /* 0x000fe400078ec0ff */
[----:B------:R-:W-:Y:S02]  /*11320*/  LOP3.LUT R7, R7, 0x1, RZ, 0xc0, !PT ;  /* 0x0000000107077812 */ /* 0x000fe400078ec0ff */
[----:B------:R-:W-:Y:S02]  /*11330*/  SEL R66, R66, R51, !P0 ;  /* 0x0000003342427207 */ /* 0x000fe40004000000 */
[----:B------:R-:W-:-:S02]  /*11340*/  SEL R52, R61, R52, !P1 ;  /* 0x000000343d347207 */ /* 0x000fc40004800000 */
[----:B------:R-:W-:Y:S02]  /*11350*/  ISETP.NE.U32.AND P2, PT, R6, 0x1, PT ;  /* 0x000000010600780c */ /* 0x000fe40003f45070 */
[----:B------:R-:W-:Y:S02]  /*11360*/  ISETP.NE.U32.AND P3, PT, R7, 0x1, PT ;  /* 0x000000010700780c */ /* 0x000fe40003f65070 */
[----:B------:R-:W-:Y:S02]  /*11370*/  LOP3.LUT R7, R45, 0xff, RZ, 0xc0, !PT ;  /* 0x000000ff2d077812 */ /* 0x000fe400078ec0ff */
[----:B------:R-:W-:Y:S02]  /*11380*/  LOP3.LUT R6, R39, 0xff, RZ, 0xc0, !PT ;  /* 0x000000ff27067812 */ /* 0x000fe400078ec0ff */
[----:B------:R-:W-:Y:S02]  /*11390*/  LOP3.LUT R4, R66, 0xff, RZ, 0xc0, !PT ;  /* 0x000000ff42047812 */ /* 0x000fe400078ec0ff */
[----:B------:R-:W-:-:S02]  /*113a0*/  LOP3.LUT R5, R52, 0xff, RZ, 0xc0, !PT ;  /* 0x000000ff34057812 */ /* 0x000fc400078ec0ff */
[----:B------:R-:W-:Y:S02]  /*113b0*/  SEL R50, R59, R50, !P2 ;  /* 0x000000323b327207 */ /* 0x000fe40005000000 */
[----:B------:R-:W-:Y:S02]  /*113c0*/  SEL R58, R58, R57, !P3 ;  /* 0x000000393a3a7207 */ /* 0x000fe40005800000 */
[----:B------:R-:W-:Y:S02]  /*113d0*/  SEL R19, R38, R29, !P1 ;  /* 0x0000001d26137207 */ /* 0x000fe40004800000 */
[----:B------:R-:W-:Y:S02]  /*113e0*/  SEL R56, R31, R56, !P1 ;  /* 0x000000381f387207 */ /* 0x000fe40004800000 */
[----:B------:R-:W-:Y:S02]  /*113f0*/  SEL R46, R25, R46, !P3 ;  /* 0x0000002e192e7207 */ /* 0x000fe40005800000 */
[----:B------:R-:W-:-:S02]  /*11400*/  ISETP.NE.AND P1, PT, R4, R7, PT ;  /* 0x000000070400720c */ /* 0x000fc40003f25270 */
[----:B------:R-:W-:Y:S02]  /*11410*/  ISETP.NE.AND P6, PT, R5, R6, PT ;  /* 0x000000060500720c */ /* 0x000fe40003fc5270 */
[----:B------:R-:W-:Y:S02]  /*11420*/  SEL R16, R40, R30, !P0 ;  /* 0x0000001e28107207 */ /* 0x000fe40004000000 */
[----:B------:R-:W-:Y:S02]  /*11430*/  LOP3.LUT R7, R43, 0xff, RZ, 0xc0, !PT ;  /* 0x000000ff2b077812 */ /* 0x000fe400078ec0ff */
[----:B------:R-:W-:Y:S02]  /*11440*/  LOP3.LUT R6, R55, 0xff, RZ, 0xc0, !PT ;  /* 0x000000ff37067812 */ /* 0x000fe400078ec0ff */
[----:B------:R-:W-:Y:S02]  /*11450*/  LOP3.LUT R4, R50, 0xff, RZ, 0xc0, !PT ;  /* 0x000000ff32047812 */ /* 0x000fe400078ec0ff */
[----:B------:R-:W-:-:S02]  /*11460*/  LOP3.LUT R5, R58, 0xff, RZ, 0xc0, !PT ;  /* 0x000000ff3a057812 */ /* 0x000fc400078ec0ff */
[----:B------:R-:W-:Y:S02]  /*11470*/  PRMT R8, R45, 0x8880, RZ ;  /* 0x000088802d087816 */ /* 0x000fe400000000ff */
[----:B------:R-:W-:Y:S02]  /*11480*/  PRMT R25, R66, 0x8880, RZ ;  /* 0x0000888042197816 */ /* 0x000fe400000000ff */
        /* <DEDUP_REMOVED lines=8> */
[----:B------:R-:W-:Y:S02]  /*11510*/  ISETP.GE.AND.EX P0, PT, R32, R53, PT, P0 ;  /* 0x000000352000720c */ /* 0x000fe40003f06300 */
[----:B------:R-:W-:Y:S02]  /*11520*/  SEL R9, R36, R28, !P2 ;  /* 0x0000001c24097207 */ /* 0x000fe40005000000 */
[----:B------:R-:W-:Y:S02]  /*11530*/  SEL R11, R26, R37, !P2 ;  /* 0x000000251a0b7207 */ /* 0x000fe40005000000 */
[----:B------:R-:W-:Y:S01]  /*11540*/  ISETP.GE.AND P2, PT, R4, R5, PT ;  /* 0x000000050400720c */ /* 0x000fe20003f46270 */
[----:B------:R-:W-:Y:S01]  /*11550*/  IMAD.MOV.U32 R5, RZ, RZ, R7 ;  /* 0x000000ffff057224 */ /* 0x000fe200078e0007 */
[----:B------:R-:W-:-:S02]  /*11560*/  SEL R4, RZ, 0xffffffff, P0 ;  /* 0xffffffffff047807 */ /* 0x000fc40000000000 */
[----:B------:R-:W-:Y:S02]  /*11570*/  PRMT R6, R39, 0x8880, RZ ;  /* 0x0000888027067816 */ /* 0x000fe400000000ff */
[----:B------:R-:W-:Y:S02]  /*11580*/  ISETP.GE.U32.AND P0, PT, R19, R44, PT ;  /* 0x0000002c1300720c */ /* 0x000fe40003f06070 */
[----:B------:R-:W-:Y:S02]  /*11590*/  @P1 SEL R4, RZ, 0xffffffff, P2 ;  /* 0xffffffffff041807 */ /* 0x000fe40001000000 */
[----:B------:R-:W-:Y:S02]  /*115a0*/  ISETP.GE.U32.AND P2, PT, R9, R42, PT ;  /* 0x0000002a0900720c */ /* 0x000fe40003f46070 */
[----:B------:R-:W-:Y:S02]  /*115b0*/  ISETP.GE.AND P5, PT, R5, R6, PT ;  /* 0x000000060500720c */ /* 0x000fe40003fa6270 */
[----:B------:R-:W-:-:S02]  /*115c0*/  ISETP.GE.AND.EX P0, PT, R56, R35, PT, P0 ;  /* 0x000000233800720c */ /* 0x000fc40003f06300 */
[----:B------:R-:W-:Y:S02]  /*115d0*/  PRMT R25, R43, 0x8880, RZ ;  /* 0x000088802b197816 */ /* 0x000fe400000000ff */
[----:B------:R-:W-:Y:S02]  /*115e0*/  PRMT R6, R50, 0x8880, RZ ;  /* 0x0000888032067816 */ /* 0x000fe400000000ff */
[----:B------:R-:W-:Y:S02]  /*115f0*/  ISETP.GE.U32.AND P1, PT, R27, R54, PT ;  /* 0x000000361b00720c */ /* 0x000fe40003f26070 */
[----:B------:R-:W-:Y:S02]  /*11600*/  ISETP.GE.AND.EX P2, PT, R11, R48, PT, P2 ;  /* 0x000000300b00720c */ /* 0x000fe40003f46320 */
[----:B------:R-:W-:Y:S02]  /*11610*/  PRMT R8, R55, 0x8880, RZ ;  /* 0x0000888037087816 */ /* 0x000fe400000000ff */
[----:B------:R-:W-:-:S02]  /*11620*/  PRMT R7, R58, 0x8880, RZ ;  /* 0x000088803a077816 */ /* 0x000fc400000000ff */
[----:B------:R-:W-:Y:S02]  /*11630*/  SEL R5, RZ, 0xffffffff, P0 ;  /* 0xffffffffff057807 */ /* 0x000fe40000000000 */
[----:B------:R-:W-:Y:S02]  /*11640*/  ISETP.GE.AND P0, PT, R6, R25, PT ;  /* 0x000000190600720c */ /* 0x000fe40003f06270 */
[----:B------:R-:W-:Y:S02]  /*11650*/  ISETP.GE.AND.EX P1, PT, R46, R41, PT, P1 ;  /* 0x000000292e00720c */ /* 0x000fe40003f26310 */
[----:B------:R-:W-:Y:S02]  /*11660*/  SEL R6, RZ, 0xffffffff, P2 ;  /* 0xffffffffff067807 */ /* 0x000fe40001000000 */
[----:B------:R-:W-:Y:S02]  /*11670*/  @P6 SEL R5, RZ, 0xffffffff, P5 ;  /* 0xffffffffff056807 */ /* 0x000fe40002800000 */
[----:B------:R-:W-:-:S02]  /*11680*/  ISETP.GE.AND P2, PT, R7, R8, PT ;  /* 0x000000080700720c */ /* 0x000fc40003f46270 */
[----:B------:R-:W-:Y:S02]  /*11690*/  LOP3.LUT R4, R4, 0x1, RZ, 0xc0, !PT ;  /* 0x0000000104047812 */ /* 0x000fe400078ec0ff */
[----:B------:R-:W-:Y:S02]  /*116a0*/  SEL R7, RZ, 0xffffffff, P1 ;  /* 0xffffffffff077807 */ /* 0x000fe40000800000 */
[----:B------:R-:W-:Y:S02]  /*116b0*/  @P4 SEL R6, RZ, 0xffffffff, P0 ;  /* 0xffffffffff064807 */ /* 0x000fe40000000000 */
[----:B------:R-:W-:Y:S02]  /*116c0*/  LOP3.LUT R5, R5, 0x1, RZ, 0xc0, !PT ;  /* 0x0000000105057812 */ /* 0x000fe400078ec0ff */
[----:B------:R-:W-:Y:S02]  /*116d0*/  @P3 SEL R7, RZ, 0xffffffff, P2 ;  /* 0xffffffffff073807 */ /* 0x000fe40001000000 */
[----:B------:R-:W-:-:S02]  /*116e0*/  ISETP.NE.U32.AND P0, PT, R4, 0x1, PT ;  /* 0x000000010400780c */ /* 0x000fc40003f05070 */
[----:B------:R-:W-:Y:S02]  /*116f0*/  LOP3.LUT R6, R6, 0x1, RZ, 0xc0, !PT ;  /* 0x0000000106067812 */ /* 0x000fe400078ec0ff */
[----:B------:R-:W-:Y:S02]  /*11700*/  ISETP.NE.U32.AND P1, PT, R5, 0x1, PT ;  /* 0x000000010500780c */ /* 0x000fe40003f25070 */
[----:B------:R-:W-:Y:S02]  /*11710*/  LOP3.LUT R7, R7, 0x1, RZ, 0xc0, !PT ;  /* 0x0000000107077812 */ /* 0x000fe400078ec0ff */
[----:B------:R-:W-:Y:S02]  /*11720*/  SEL R5, R66, R45, !P0 ;  /* 0x0000002d42057207 */ /* 0x000fe40004000000 */
[----:B------:R-:W-:Y:S02]  /*11730*/  ISETP.NE.U32.AND P2, PT, R6, 0x1, PT ;  /* 0x000000010600780c */ /* 0x000fe40003f45070 */
[----:B------:R-:W-:-:S02]  /*11740*/  SEL R39, R52, R39, !P1 ;  /* 0x0000002734277207 */ /* 0x000fc40004800000 */
[----:B------:R-:W-:Y:S02]  /*11750*/  ISETP.NE.U32.AND P3, PT, R7, 0x1, PT ;  /* 0x000000010700780c */ /* 0x000fe40003f65070 */
[----:B------:R-:W-:Y:S02]  /*11760*/  LOP3.LUT R7, R0, 0xff, RZ, 0xc0, !PT ;  /* 0x000000ff00077812 */ /* 0x000fe400078ec0ff */
[----:B------:R-:W-:Y:S02]  /*11770*/  LOP3.LUT R4, R5, 0xff, RZ, 0xc0, !PT ;  /* 0x000000ff05047812 */ /* 0x000fe400078ec0ff */
[----:B------:R-:W-:Y:S02]  /*11780*/  SEL R50, R50, R43, !P2 ;  /* 0x0000002b32327207 */ /* 0x000fe40005000000 */
[----:B------:R-:W-:Y:S02]  /*11790*/  LOP3.LUT R25, R14, 0xff, RZ, 0xc0, !PT ;  /* 0x000000ff0e197812 */ /* 0x000fe400078ec0ff */
[----:B------:R-:W-:-:S02]  /*117a0*/  LOP3.LUT R6, R39, 0xff, RZ, 0xc0, !PT ;  /* 0x000000ff27067812 */ /* 0x000fc400078ec0ff */
[----:B------:R-:W-:Y:S02]  /*117b0*/  SEL R58, R58, R55, !P3 ;  /* 0x000000373a3a7207 */ /* 0x000fe40005800000 */
[----:B------:R-:W-:Y:S02]  /*117c0*/  SEL R19, R19, R44, !P1 ;  /* 0x0000002c13137207 */ /* 0x000fe40004800000 */
[----:B------:R-:W-:Y:S02]  /*117d0*/  SEL R44, R27, R54, !P3 ;  /* 0x000000361b2c7207 */ /* 0x000fe40005800000 */
[----:B------:R-:W-:Y:S02]  /*117e0*/  ISETP.NE.AND P6, PT, R4, R7, PT ;  /* 0x000000070400720c */ /* 0x000fe40003fc5270 */
[----:B------:R-:W-:Y:S02]  /*117f0*/  ISETP.NE.AND P4, PT, R6, R25, PT ;  /* 0x000000190600720c */ /* 0x000fe40003f85270 */
[----:B------:R-:W-:-:S02]  /*11800*/  LOP3.LUT R7, R13, 0xff, RZ, 0xc0, !PT ;  /* 0x000000ff0d077812 */ /* 0x000fc400078ec0ff */
[----:B------:R-:W-:Y:S02]  /*11810*/  LOP3.LUT R4, R50, 0xff, RZ, 0xc0, !PT ;  /* 0x000000ff32047812 */ /* 0x000fe400078ec0ff */
[----:B------:R-:W-:Y:S02]  /*11820*/  PRMT R8, R0, 0x8880, RZ ;  /* 0x0000888000087816 */ /* 0x000fe400000000ff */
[----:B------:R-:W-:Y:S02]  /*11830*/  PRMT R27, R5, 0x8880, RZ ;  /* 0x00008880051b7816 */ /* 0x000fe400000000ff */
[----:B------:R-:W-:Y:S02]  /*11840*/  LOP3.LUT R25, R21, 0xff, RZ, 0xc0, !PT ;  /* 0x000000ff15197812 */ /* 0x000fe400078ec0ff */
[----:B------:R-:W-:Y:S02]  /*11850*/  LOP3.LUT R6, R58, 0xff, RZ, 0xc0, !PT ;  /* 0x000000ff3a067812 */ /* 0x000fe400078ec0ff */
[----:B------:R-:W-:-:S02]  /*11860*/  SEL R41, R46, R41, !P3 ;  /* 0x000000292e297207 */ /* 0x000fc40005800000 */
[----:B------:R-:W-:Y:S02]  /*11870*/  SEL R35, R56, R35, !P1 ;  /* 0x0000002338237207 */ /* 0x000fe40004800000 */
[----:B------:R-:W-:Y:S01]  /*11880*/  ISETP.NE.AND P3, PT, R4, R7, PT ;  /* 0x000000070400720c */ /* 0x000fe20003f65270 */
[----:B------:R-:W-:Y:S01]  /*11890*/  IMAD.MOV.U32 R7, RZ, RZ, R8 ;  /* 0x000000ffff077224 */ /* 0x000fe200078e0008 */
[----:B------:R-:W-:Y:S01]  /*118a0*/  ISETP.NE.AND P1, PT, R6, R25, PT ;  /* 0x000000190600720c */ /* 0x000fe20003f25270 */
[----:B------:R-:W-:Y:S01]  /*118b0*/  IMAD.MOV.U32 R4, RZ, RZ, R27 ;  /* 0x000000ffff047224 */ /* 0x000fe200078e001b */
[----:B------:R-:W-:Y:S02]  /*118c0*/  PRMT R6, R21, 0x8880, RZ ;  /* 0x0000888015067816 */ /* 0x000fe400000000ff */
[----:B------:R-:W-:Y:S02]  /*118d0*/  PRMT R8, R58, 0x8880, RZ ;  /* 0x000088803a087816 */ /* 0x000fe400000000ff */
[----:B------:R-:W-:-:S02]  /*118e0*/  SEL R16, R16, R47, !P0 ;  /* 0x0000002f10107207 */ /* 0x000fc40004000000 */
[----:B------:R-:W-:Y:S02]  /*118f0*/  SEL R26, R32, R53, !P0 ;  /* 0x00000035201a7207 */ /* 0x000fe40004000000 */
[----:B------:R-:W-:Y:S02]  /*11900*/  ISETP.GE.U32.AND P0, PT, R44, R33, PT ;  /* 0x000000212c00720c */ /* 0x000fe40003f06070 */
[----:B------:R-:W-:Y:S01]  /*11910*/  ISETP.GE.AND P5, PT, R4, R7, PT ;  /* 0x000000070400720c */ /* 0x000fe20003fa6270 */
[----:B------:R-:W-:Y:S01]  /*11920*/  IMAD.MOV.U32 R7, RZ, RZ, R6 ;  /* 0x000000ffff077224 */ /* 0x000fe200078e0006 */
[----:B------:R-:W-:Y:S01]  /*11930*/  ISETP.GE.AND.EX P0, PT, R41, R24, PT, P0 ;  /* 0x000000182900720c */ /* 0x000fe20003f06300 */
[----:B------:R-:W-:Y:S01]  /*11940*/  IMAD.MOV.U32 R4, RZ, RZ, R8 ;  /* 0x000000ffff047224 */ /* 0x000fe200078e0008 */
[----:B------:R-:W-:Y:S02]  /*11950*/  SEL R9, R9, R42, !P2 ;  /* 0x0000002a09097207 */ /* 0x000fe40005000000 */
[----:B------:R-:W-:-:S02]  /*11960*/  SEL R11, R11, R48, !P2 ;  /* 0x000000300b0b7207 */ /* 0x000fc40005000000 */
[----:B------:R-:W-:Y:S02]  /*11970*/  ISETP.GE.AND P2, PT, R4, R7, PT ;  /* 0x000000070400720c */ /* 0x000fe40003f46270 */
[----:B------:R-:W-:Y:S02]  /*11980*/  SEL R8, RZ, 0xffffffff, P0 ;  /* 0xffffffffff087807 */ /* 0x000fe40000000000 */
[----:B------:R-:W-:Y:S02]  /*11990*/  ISETP.GE.U32.AND P0, PT, R16, R15, PT ;  /* 0x0000000f1000720c */ /* 0x000fe40003f06070 */
[----:B------:R-:W-:Y:S02]  /*119a0*/  @P1 SEL R8, RZ, 0xffffffff, P2 ;  /* 0xffffffffff081807 */ /* 0x000fe40001000000 */
[----:B------:R-:W-:Y:S02]  /*119b0*/  ISETP.GE.U32.AND P2, PT, R19, R20, PT ;  /* 0x000000141300720c */ /* 0x000fe40003f46070 */
        /* <DEDUP_REMOVED lines=11> */
[----:B------:R-:W-:Y:S02]  /*11a70*/  ISETP.GE.AND P2, PT, R7, R28, PT ;  /* 0x0000001c0700720c */ /* 0x000fe40003f46270 */
[----:B------:R-:W-:-:S02]  /*11a80*/  SEL R7, RZ, 0xffffffff, P1 ;  /* 0xffffffffff077807 */ /* 0x000fc40000800000 */
[----:B------:R-:W-:Y:S02]  /*11a90*/  @P6 SEL R4, RZ, 0xffffffff, P5 ;  /* 0xffffffffff046807 */ /* 0x000fe40002800000 */
[----:B------:R-:W-:Y:S02]  /*11aa0*/  @P4 SEL R6, RZ, 0xffffffff, P0 ;  /* 0xffffffffff064807 */ /* 0x000fe40000000000 */
[----:B------:R-:W-:Y:S02]  /*11ab0*/  @P3 SEL R7, RZ, 0xffffffff, P2 ;  /* 0xffffffffff073807 */ /* 0x000fe40001000000 */
        /* <DEDUP_REMOVED lines=24> */
.L_x_3931:
        /* <DEDUP_REMOVED lines=15> */
[----:B0-----:R-:W-:Y:S02]  /*11d30*/  IMAD R3, R34, 0x3, R27 ;  /* 0x0000000322037824 */ /* 0x001fe400078e021b */
[----:B------:R-:W-:Y:S02]  /*11d40*/  IMAD.U32 R58, RZ, RZ, UR4 ;  /* 0x00000004ff3a7e24 */ /* 0x000fe4000f8e00ff */
[----:B------:R-:W-:Y:S01]  /*11d50*/  IMAD.U32 R59, RZ, RZ, UR4 ;  /* 0x00000004ff3b7e24 */ /* 0x000fe2000f8e00ff */
[----:B------:R-:W-:Y:S01]  /*11d60*/  ISETP.GE.U32.AND P0, PT, R3, R60, PT ;  /* 0x0000003c0300720c */ /* 0x000fe20003f06070 */
[----:B------:R-:W-:Y:S01]  /*11d70*/  IMAD.U32 R62, RZ, RZ, UR4 ;  /* 0x00000004ff3e7e24 */ /* 0x000fe2000f8e00ff */
[----:B------:R-:W0:Y:S01]  /*11d80*/  LDC R3, c[0x0][0x224] ;  /* 0x00008900ff037b82 */ /* 0x000e220000000800 */
[----:B------:R-:W-:Y:S02]  /*11d90*/  IMAD.U32 R61, RZ, RZ, UR4 ;  /* 0x00000004ff3d7e24 */ /* 0x000fe4000f8e00ff */
[----:B------:R-:W-:-:S02]  /*11da0*/  IMAD.U32 R63, RZ, RZ, UR4 ;  /* 0x00000004ff3f7e24 */ /* 0x000fc4000f8e00ff */
        /* <DEDUP_REMOVED lines=31> */
[----:B------:R-:W-:Y:S01]  /*11fa0*/  BSSY B1, `(.L_x_3959) ;  /* 0x0000149000017945 */ /* 0x000fe20003800000 */
        /* <DEDUP_REMOVED lines=43> */
.L_x_3960:
[----:B------:R-:W-:-:S04]  /*12260*/  LOP3.LUT R5, R27, 0xfffffffc, RZ, 0xc0, !PT ;  /* 0xfffffffc1b057812 */ /* 0x000fc800078ec0ff */
[----:B------:R-:W-:-:S05]  /*12270*/  IADD3 R4, P0, R5, R16, RZ ;  /* 0x0000001005047210 */ /* 0x000fca0007f1e0ff */
[----:B------:R-:W-:-:S05]  /*12280*/  IMAD.X R5, RZ, RZ, R19, P0 ;  /* 0x000000ffff057224 */ /* 0x000fca00000e0613 */
[----:B------:R0:W2:Y:S01]  /*12290*/  LDG.E R65, desc[UR60][R4.64] ;  /* 0x0000003c04417981 */ /* 0x0000a2000c1e1900 */
[----:B------:R-:W-:-:S05]  /*122a0*/  IMAD.IADD R64, R27, 0x1, R34 ;  /* 0x000000011b407824 */ /* 0x000fca00078e0222 */
[----:B------:R-:W-:-:S04]  /*122b0*/  LOP3.LUT R7, R64, 0xfffffffc, RZ, 0xc0, !PT ;  /* 0xfffffffc40077812 */ /* 0x000fc800078ec0ff */
[----:B------:R-:W-:-:S05]  /*122c0*/  IADD3 R6, P0, R7, R16, RZ ;  /* 0x0000001007067210 */ /* 0x000fca0007f1e0ff */
[----:B------:R-:W-:-:S05]  /*122d0*/  IMAD.X R7, RZ, RZ, R19, P0 ;  /* 0x000000ffff077224 */ /* 0x000fca00000e0613 */
[----:B------:R1:W3:Y:S01]  /*122e0*/  LDG.E R6, desc[UR60][R6.64] ;  /* 0x0000003c06067981 */ /* 0x0002e2000c1e1900 */
[----:B------:R-:W-:-:S05]  /*122f0*/  IMAD.IADD R66, R64, 0x1, R34 ;  /* 0x0000000140427824 */ /* 0x000fca00078e0222 */
[----:B------:R-:W-:-:S04]  /*12300*/  LOP3.LUT R9, R66, 0xfffffffc, RZ, 0xc0, !PT ;  /* 0xfffffffc42097812 */ /* 0x000fc800078ec0ff */
[----:B------:R-:W-:-:S05]  /*12310*/  IADD3 R8, P0, R9, R16, RZ ;  /* 0x0000001009087210 */ /* 0x000fca0007f1e0ff */
[----:B------:R-:W-:-:S05]  /*12320*/  IMAD.X R9, RZ, RZ, R19, P0 ;  /* 0x000000ffff097224 */ /* 0x000fca00000e0613 */
[----:B------:R4:W5:Y:S01]  /*12330*/  LDG.E R8, desc[UR60][R8.64] ;  /* 0x0000003c08087981 */ /* 0x000962000c1e1900 */
[----:B------:R-:W-:-:S05]  /*12340*/  IMAD.IADD R67, R66, 0x1, R34 ;  /* 0x0000000142437824 */ /* 0x000fca00078e0222 */
[----:B0-----:R-:W-:-:S04]  /*12350*/  LOP3.LUT R5, R67, 0xfffffffc, RZ, 0xc0, !PT ;  /* 0xfffffffc43057812 */ /* 0x001fc800078ec0ff */
        /* <DEDUP_REMOVED lines=9> */
[C---:B--2---:R-:W-:Y:S02]  /*123f0*/  LOP3.LUT R70, R65.reuse, 0xff, RZ, 0xc0, !PT ;  /* 0x000000ff41467812 */ /* 0x044fe400078ec0ff */
[----:B------:R-:W-:Y:S02]  /*12400*/  PRMT R69, R65, 0x7771, RZ ;  /* 0x0000777141457816 */ /* 0x000fe400000000ff */
[----:B------:R-:W-:Y:S02]  /*12410*/  ISETP.NE.AND P2, PT, R7, R70, PT ;  /* 0x000000460700720c */ /* 0x000fe40003f45270 */
[----:B----4-:R-:W-:Y:S02]  /*12420*/  PRMT R9, R65, 0x8880, RZ ;  /* 0x0000888041097816 */ /* 0x010fe400000000ff */
[----:B------:R-:W-:Y:S02]  /*12430*/  ISETP.NE.AND P6, PT, R68, R69, PT ;  /* 0x000000454400720c */ /* 0x000fe40003fc5270 */
[----:B------:R-:W-:-:S02]  /*12440*/  PRMT R68, R61, 0x8880, RZ ;  /* 0x000088803d447816 */ /* 0x000fc400000000ff */
[----:B0-----:R-:W-:Y:S02]  /*12450*/  PRMT R5, R65, 0x9991, RZ ;  /* 0x0000999141057816 */ /* 0x001fe400000000ff */
[----:B------:R-:W-:Y:S02]  /*12460*/  ISETP.GE.AND P1, PT, R72, R9, PT ;  /* 0x000000094800720c */ /* 0x000fe40003f26270 */
[----:B------:R-:W-:Y:S02]  /*12470*/  LOP3.LUT R9, R59, 0xff, RZ, 0xc0, !PT ;  /* 0x000000ff3b097812 */ /* 0x000fe400078ec0ff */
[----:B------:R-:W-:Y:S02]  /*12480*/  PRMT R72, R65, 0x7773, RZ ;  /* 0x0000777341487816 */ /* 0x000fe400000000ff */
[----:B------:R-:W-:Y:S02]  /*12490*/  ISETP.GE.AND P5, PT, R68, R5, PT ;  /* 0x000000054400720c */ /* 0x000fe40003fa6270 */
[----:B------:R-:W-:-:S02]  /*124a0*/  SEL R5, RZ, 0xffffffff, P0 ;  /* 0xffffffffff057807 */ /* 0x000fc40000000000 */
[-C--:B------:R-:W-:Y:S02]  /*124b0*/  ISETP.GE.U32.AND P0, PT, R30, R27.reuse, PT ;  /* 0x0000001b1e00720c */ /* 0x080fe40003f06070 */
[----:B------:R-:W-:Y:S02]  /*124c0*/  @P2 SEL R5, RZ, 0xffffffff, P1 ;  /* 0xffffffffff052807 */ /* 0x000fe40000800000 */
[----:B------:R-:W-:Y:S02]  /*124d0*/  LOP3.LUT R7, R62, 0xff, RZ, 0xc0, !PT ;  /* 0x000000ff3e077812 */ /* 0x000fe400078ec0ff */
[----:B------:R-:W-:Y:S02]  /*124e0*/  PRMT R70, R65, 0x7772, RZ ;  /* 0x0000777241467816 */ /* 0x000fe400000000ff */
[----:B------:R-:W-:Y:S02]  /*124f0*/  ISETP.NE.AND P3, PT, R9, R72, PT ;  /* 0x000000480900720c */ /* 0x000fe40003f65270 */
[----:B------:R-:W-:-:S02]  /*12500*/  ISETP.GE.U32.AND P2, PT, R28, R27, PT ;  /* 0x0000001b1c00720c */ /* 0x000fc40003f46070 */
[----:B------:R-:W-:Y:S02]  /*12510*/  ISETP.GE.AND.EX P0, PT, R24, RZ, PT, P0 ;  /* 0x000000ff1800720c */ /* 0x000fe40003f06300 */
[----:B------:R-:W-:Y:S02]  /*12520*/  PRMT R68, R62, 0x8880, RZ ;  /* 0x000088803e447816 */ /* 0x000fe400000000ff */
[----:B------:R-:W-:Y:S02]  /*12530*/  PRMT R9, R65, 0xaaa2, RZ ;  /* 0x0000aaa241097816 */ /* 0x000fe400000000ff */
[----:B------:R-:W-:Y:S02]  /*12540*/  ISETP.NE.AND P4, PT, R7, R70, PT ;  /* 0x000000460700720c */ /* 0x000fe40003f85270 */
[----:B------:R-:W-:Y:S02]  /*12550*/  ISETP.GE.U32.AND P1, PT, R26, R27, PT ;  /* 0x0000001b1a00720c */ /* 0x000fe40003f26070 */
[----:B------:R-:W-:-:S02]  /*12560*/  ISETP.GE.AND.EX P2, PT, R36, RZ, PT, P2 ;  /* 0x000000ff2400720c */ /* 0x000fc40003f46320 */
[----:B------:R-:W-:Y:S02]  /*12570*/  PRMT R70, R59, 0x8880, RZ ;  /* 0x000088803b467816 */ /* 0x000fe400000000ff */
[----:B------:R-:W-:Y:S02]  /*12580*/  PRMT R69, R65, 0xbbb3, RZ ;  /* 0x0000bbb341457816 */ /* 0x000fe400000000ff */
[----:B------:R-:W-:Y:S02]  /*12590*/  SEL R7, RZ, 0xffffffff, P0 ;  /* 0xffffffffff077807 */ /* 0x000fe40000000000 */
[----:B------:R-:W-:Y:S02]  /*125a0*/  ISETP.GE.AND P0, PT, R68, R9, PT ;  /* 0x000000094400720c */ /* 0x000fe40003f06270 */
[----:B------:R-:W-:Y:S02]  /*125b0*/  ISETP.GE.AND.EX P1, PT, R47, RZ, PT, P1 ;  /* 0x000000ff2f00720c */ /* 0x000fe40003f26310 */
[----:B------:R-:W-:-:S02]  /*125c0*/  SEL R9, RZ, 0xffffffff, P2 ;  /* 0xffffffffff097807 */ /* 0x000fc40001000000 */
[----:B------:R-:W-:Y:S02]  /*125d0*/  ISETP.GE.AND P2, PT, R70, R69, PT ;  /* 0x000000454600720c */ /* 0x000fe40003f46270 */
[----:B------:R-:W-:Y:S02]  /*125e0*/  SEL R68, RZ, 0xffffffff, P1 ;  /* 0xffffffffff447807 */ /* 0x000fe40000800000 */
[----:B------:R-:W-:Y:S02]  /*125f0*/  LOP3.LUT R5, R5, 0x1, RZ, 0xc0, !PT ;  /* 0x0000000105057812 */ /* 0x000fe400078ec0ff */
[----:B------:R-:W-:Y:S02]  /*12600*/  @P3 SEL R68, RZ, 0xffffffff, P2 ;  /* 0xffffffffff443807 */ /* 0x000fe40001000000 */
[----:B------:R-:W-:Y:S02]  /*12610*/  ISETP.NE.U32.AND P1, PT, R5, 0x1, PT ;  /* 0x000000010500780c */ /* 0x000fe40003f25070 */
[----:B------:R-:W-:-:S02]  /*12620*/  @P6 SEL R7, RZ, 0xffffffff, P5 ;  /* 0xffffffffff076807 */ /* 0x000fc40002800000 */
[----:B------:R-:W-:Y:S02]  /*12630*/  LOP3.LUT R68, R68, 0x1, RZ, 0xc0, !PT ;  /* 0x0000000144447812 */ /* 0x000fe400078ec0ff */
[----:B------:R-:W-:Y:S02]  /*12640*/  LOP3.LUT R5, R58, 0xff, RZ, 0xc0, !PT ;  /* 0x000000ff3a057812 */ /* 0x000fe400078ec0ff */
[----:B---3--:R-:W-:Y:S02]  /*12650*/  LOP3.LUT R70, R6, 0xff, RZ, 0xc0, !PT ;  /* 0x000000ff06467812 */ /* 0x008fe400078ec0ff */
[----:B------:R-:W-:Y:S02]  /*12660*/  @P4 SEL R9, RZ, 0xffffffff, P0 ;  /* 0xffffffffff094807 */ /* 0x000fe40000000000 */
[----:B------:R-:W-:Y:S02]  /*12670*/  LOP3.LUT R7, R7, 0x1, RZ, 0xc0, !PT ;  /* 0x0000000107077812 */ /* 0x000fe400078ec0ff */
[----:B------:R-:W-:-:S02]  /*12680*/  ISETP.NE.U32.AND P3, PT, R68, 0x1, PT ;  /* 0x000000014400780c */ /* 0x000fc40003f65070 */
[----:B------:R-:W-:Y:S02]  /*12690*/  ISETP.NE.AND P0, PT, R5, R70, PT ;  /* 0x000000460500720c */ /* 0x000fe40003f05270 */
[----:B------:R-:W-:Y:S02]  /*126a0*/  PRMT R68, R65, 0x7770, RZ ;  /* 0x0000777041447816 */ /* 0x000fe400000000ff */
[----:B------:R-:W-:Y:S02]  /*126b0*/  ISETP.GE.U32.AND P5, PT, R43, R64, PT ;  /* 0x000000402b00720c */ /* 0x000fe40003fa6070 */
[----:B------:R-:W-:Y:S02]  /*126c0*/  ISETP.NE.U32.AND P2, PT, R7, 0x1, PT ;  /* 0x000000010700780c */ /* 0x000fe40003f45070 */
[----:B------:R-:W-:Y:S02]  /*126d0*/  PRMT R72, R58, 0x8880, RZ ;  /* 0x000088803a487816 */ /* 0x000fe400000000ff */
[----:B------:R-:W-:-:S02]  /*126e0*/  PRMT R7, R6, 0x8880, RZ ;  /* 0x0000888006077816 */ /* 0x000fc400000000ff */
[----:B------:R-:W-:Y:S02]  /*126f0*/  SEL R63, R63, R68, !P1 ;  /* 0x000000443f3f7207 */ /* 0x000fe40004800000 */
[----:B------:R-:W-:Y:S02]  /*12700*/  ISETP.GE.AND.EX P5, PT, R42, RZ, PT, P5 ;  /* 0x000000ff2a00720c */ /* 0x000fe40003fa6350 */
[----:B------:R-:W-:Y:S02]  /*12710*/  LOP3.LUT R5, R52, 0xff, RZ, 0xc0, !PT ;  /* 0x000000ff34057812 */ /* 0x000fe400078ec0ff */
[----:B------:R-:W-:Y:S02]  /*12720*/  PRMT R68, R6, 0x7771, RZ ;  /* 0x0000777106447816 */ /* 0x000fe400000000ff */
[----:B------:R-:W-:Y:S02]  /*12730*/  ISETP.GE.AND P6, PT, R72, R7, PT ;  /* 0x000000074800720c */ /* 0x000fe40003fc6270 */
[----:B------:R-:W-:-:S02]  /*12740*/  SEL R73, RZ, 0xffffffff, P5 ;  /* 0xffffffffff497807 */ /* 0x000fc40002800000 */
[----:B------:R-:W-:Y:S02]  /*12750*/  ISETP.NE.AND P5, PT, R5, R68, PT ;  /* 0x000000440500720c */ /* 0x000fe40003fa5270 */
[----:B------:R-:W-:Y:S02]  /*12760*/  @P0 SEL R73, RZ, 0xffffffff, P6 ;  /* 0xffffffffff490807 */ /* 0x000fe40003000000 */
[----:B------:R-:W-:Y:S02]  /*12770*/  ISETP.GE.U32.AND P0, PT, R37, R64, PT ;  /* 0x000000402500720c */ /* 0x000fe40003f06070 */
[----:B------:R-:W-:Y:S02]  /*12780*/  PRMT R70, R52, 0x8880, RZ ;  /* 0x0000888034467816 */ /* 0x000fe400000000ff */
[----:B------:R-:W-:Y:S02]  /*12790*/  PRMT R7, R6, 0x9991, RZ ;  /* 0x0000999106077816 */ /* 0x000fe400000000ff */
[----:B------:R-:W-:-:S02]  /*127a0*/  ISETP.GE.AND.EX P0, PT, R57, RZ, PT, P0 ;  /* 0x000000ff3900720c */ /* 0x000fc40003f06300 */
[----:B------:R-:W-:Y:S02]  /*127b0*/  ISETP.GE.AND P6, PT, R70, R7, PT ;  /* 0x000000074600720c */ /* 0x000fe40003fc6270 */
[----:B------:R-:W-:Y:S02]  /*127c0*/  LOP3.LUT R5, R51, 0xff, RZ, 0xc0, !PT ;  /* 0x000000ff33057812 */ /* 0x000fe400078ec0ff */
[----:B------:R-:W-:Y:S02]  /*127d0*/  PRMT R68, R6, 0x7772, RZ ;  /* 0x0000777206447816 */ /* 0x000fe400000000ff */
[----:B------:R-:W-:Y:S02]  /*127e0*/  SEL R75, RZ, 0xffffffff, P0 ;  /* 0xffffffffff4b7807 */ /* 0x000fe40000000000 */
[----:B------:R-:W-:Y:S02]  /*127f0*/  @P5 SEL R75, RZ, 0xffffffff, P6 ;  /* 0xffffffffff4b5807 */ /* 0x000fe40003000000 */
[----:B------:R-:W-:-:S02]  /*12800*/  ISETP.NE.AND P5, PT, R5, R68, PT ;  /* 0x000000440500720c */ /* 0x000fc40003fa5270 */
[----:B------:R-:W-:Y:S02]  /*12810*/  ISETP.GE.U32.AND P0, PT, R35, R64, PT ;  /* 0x000000402300720c */ /* 0x000fe40003f06070 */
[----:B------:R-:W-:Y:S02]  /*12820*/  PRMT R70, R51, 0x8880, RZ ;  /* 0x0000888033467816 */ /* 0x000fe400000000ff */
[C---:B------:R-:W-:Y:S02]  /*12830*/  PRMT R7, R6.reuse, 0xaaa2, RZ ;  /* 0x0000aaa206077816 */ /* 0x040fe400000000ff */
[----:B------:R-:W-:Y:S02]  /*12840*/  ISETP.GE.AND.EX P0, PT, R29, RZ, PT, P0 ;  /* 0x000000ff1d00720c */ /* 0x000fe40003f06300 */
[----:B------:R-:W-:Y:S02]  /*12850*/  PRMT R68, R6, 0x7773, RZ ;  /* 0x0000777306447816 */ /* 0x000fe400000000ff */
[----:B------:R-:W-:-:S02]  /*12860*/  LOP3.LUT R5, R56, 0xff, RZ, 0xc0, !PT ;  /* 0x000000ff38057812 */ /* 0x000fc400078ec0ff */
[----:B------:R-:W-:Y:S02]  /*12870*/  ISETP.GE.AND P6, PT, R70, R7, PT ;  /* 0x000000074600720c */ /* 0x000fe40003fc6270 */
[----:B------:R-:W-:Y:S02]  /*12880*/  PRMT R7, R6, 0xbbb3, RZ ;  /* 0x0000bbb306077816 */ /* 0x000fe400000000ff */
[----:B------:R-:W-:Y:S02]  /*12890*/  SEL R74, RZ, 0xffffffff, P0 ;  /* 0xffffffffff4a7807 */ /* 0x000fe40000000000 */
[----:B------:R-:W-:Y:S01]  /*128a0*/  ISETP.NE.AND P0, PT, R5, R68, PT ;  /* 0x000000440500720c */ /* 0x000fe20003f05270 */
[----:B------:R-:W-:Y:S01]  /*128b0*/  IMAD.MOV.U32 R5, RZ, RZ, R7 ;  /* 0x000000ffff057224 */ /* 0x000fe200078e0007 */
[----:B------:R-:W-:Y:S02]  /*128c0*/  @P5 SEL R74, RZ, 0xffffffff, P6 ;  /* 0xffffffffff4a5807 */ /* 0x000fe40003000000 */
[----:B------:R-:W-:-:S02]  /*128d0*/  PRMT R70, R56, 0x8880, RZ ;  /* 0x0000888038467816 */ /* 0x000fc400000000ff */
[----:B------:R-:W-:Y:S02]  /*128e0*/  PRMT R68, R65, 0x7771, RZ ;  /* 0x0000777141447816 */ /* 0x000fe400000000ff */
[----:B------:R-:W-:Y:S02]  /*128f0*/  ISETP.GE.U32.AND P5, PT, R45, R64, PT ;  /* 0x000000402d00720c */ /* 0x000fe40003fa6070 */
[----:B------:R-:W-:Y:S02]  /*12900*/  SEL R61, R61, R68, !P2 ;  /* 0x000000443d3d7207 */ /* 0x000fe40005000000 */
[----:B------:R-:W-:Y:S02]  /*12910*/  ISETP.GE.AND P6, PT, R70, R5, PT ;  /* 0x000000054600720c */ /* 0x000fe40003fc6270 */
[----:B------:R-:W-:Y:S02]  /*12920*/  ISETP.GE.AND.EX P5, PT, R40, RZ, PT, P5 ;  /* 0x000000ff2800720c */ /* 0x000fe40003fa6350 */
[----:B------:R-:W-:-:S02]  /*12930*/  LOP3.LUT R5, R49, 0xff, RZ, 0xc0, !PT ;  /* 0x000000ff31057812 */ /* 0x000fc400078ec0ff */
[----:B-----5:R-:W-:Y:S02]  /*12940*/  LOP3.LUT R68, R8, 0xff, RZ, 0xc0, !PT ;  /* 0x000000ff08447812 */ /* 0x020fe400078ec0ff */
[----:B------:R-:W-:Y:S02]  /*12950*/  SEL R76, RZ, 0xffffffff, P5 ;  /* 0xffffffffff4c7807 */ /* 0x000fe40002800000 */
[----:B------:R-:W-:Y:S02]  /*12960*/  ISETP.NE.AND P5, PT, R5, R68, PT ;  /* 0x000000440500720c */ /* 0x000fe40003fa5270 */
[----:B------:R-:W-:Y:S02]  /*12970*/  @P0 SEL R76, RZ, 0xffffffff, P6 ;  /* 0xffffffffff4c0807 */ /* 0x000fe40003000000 */
[----:B------:R-:W-:Y:S02]  /*12980*/  ISETP.GE.U32.AND P6, PT, R41, R66, PT ;  /* 0x000000422900720c */ /* 0x000fe40003fc6070 */
[----:B------:R-:W-:-:S02]  /*12990*/  PRMT R70, R49, 0x8880, RZ ;  /* 0x0000888031467816 */ /* 0x000fc400000000ff */
[----:B------:R-:W-:Y:S02]  /*129a0*/  PRMT R7, R8, 0x8880, RZ ;  /* 0x0000888008077816 */ /* 0x000fe400000000ff */
        /* <DEDUP_REMOVED lines=18> */
[----:B------:R-:W-:Y:S02]  /*12ad0*/  LOP3.LUT R9, R9, 0x1, RZ, 0xc0, !PT ;  /* 0x0000000109097812 */ /* 0x000fe400078ec0ff */
[----:B------:R-:W-:Y:S02]  /*12ae0*/  PRMT R72, R48, 0x8880, RZ ;  /* 0x0000888030487816 */ /* 0x000fe400000000ff */
[----:B------:R-:W-:Y:S02]  /*12af0*/  PRMT R7, R8, 0xaaa2, RZ ;  /* 0x0000aaa208077816 */ /* 0x000fe400000000ff */
[----:B------:R-:W-:Y:S02]  /*12b00*/  ISETP.GE.AND.EX P0, PT, R50, RZ, PT, P0 ;  /* 0x000000ff3200720c */ /* 0x000fe40003f06300 */
[----:B------:R-:W-:-:S02]  /*12b10*/  PRMT R68, R8, 0x7773, RZ ;  /* 0x0000777308447816 */ /* 0x000fc400000000ff */
[----:B------:R-:W-:Y:S02]  /*12b20*/  LOP3.LUT R5, R55, 0xff, RZ, 0xc0, !PT ;  /* 0x000000ff37057812 */ /* 0x000fe400078ec0ff */
[----:B------:R-:W-:Y:S02]  /*12b30*/  ISETP.NE.U32.AND P4, PT, R9, 0x1, PT ;  /* 0x000000010900780c */ /* 0x000fe40003f85070 */
[----:B------:R-:W-:Y:S02]  /*12b40*/  PRMT R9, R55, 0x8880, RZ ;  /* 0x0000888037097816 */ /* 0x000fe400000000ff */
[----:B------:R-:W-:Y:S02]  /*12b50*/  ISETP.GE.AND P6, PT, R72, R7, PT ;  /* 0x000000074800720c */ /* 0x000fe40003fc6270 */
[----:B------:R-:W-:Y:S02]  /*12b60*/  SEL R69, RZ, 0xffffffff, P0 ;  /* 0xffffffffff457807 */ /* 0x000fe40000000000 */
[----:B------:R-:W-:Y:S01]  /*12b70*/  ISETP.NE.AND P0, PT, R5, R68, PT ;  /* 0x000000440500720c */ /* 0x000fe20003f05270 */
[----:B------:R-:W-:Y:S01]  /*12b80*/  IMAD.MOV.U32 R68, RZ, RZ, R9 ;  /* 0x000000ffff447224 */ /* 0x000fe200078e0009 */
[----:B------:R-:W-:-:S02]  /*12b90*/  @P5 SEL R69, RZ, 0xffffffff, P6 ;  /* 0xffffffffff455807 */ /* 0x000fc40003000000 */
[----:B------:R-:W-:Y:S02]  /*12ba0*/  PRMT R7, R8, 0xbbb3, RZ ;  /* 0x0000bbb308077816 */ /* 0x000fe400000000ff */
[----:B------:R-:W-:Y:S02]  /*12bb0*/  PRMT R5, R65, 0x7772, RZ ;  /* 0x0000777241057816 */ /* 0x000fe400000000ff */
[----:B------:R-:W-:Y:S02]  /*12bc0*/  ISETP.GE.U32.AND P5, PT, R54, R66, PT ;  /* 0x000000423600720c */ /* 0x000fe40003fa6070 */
[----:B------:R-:W-:Y:S02]  /*12bd0*/  SEL R62, R62, R5, !P4 ;  /* 0x000000053e3e7207 */ /* 0x000fe40006000000 */
[----:B------:R-:W-:Y:S02]  /*12be0*/  ISETP.GE.AND P6, PT, R68, R7, PT ;  /* 0x000000074400720c */ /* 0x000fe40003fc6270 */
[----:B------:R-:W-:-:S02]  /*12bf0*/  ISETP.GE.AND.EX P5, PT, R39, RZ, PT, P5 ;  /* 0x000000ff2700720c */ /* 0x000fc40003fa6350 */
[----:B------:R-:W-:Y:S02]  /*12c00*/  LOP3.LUT R5, R0, 0xff, RZ, 0xc0, !PT ;  /* 0x000000ff00057812 */ /* 0x000fe400078ec0ff */
[----:B------:R-:W-:Y:S02]  /*12c10*/  LOP3.LUT R68, R4, 0xff, RZ, 0xc0, !PT ;  /* 0x000000ff04447812 */ /* 0x000fe400078ec0ff */
[----:B------:R-:W-:Y:S02]  /*12c20*/  SEL R72, RZ, 0xffffffff, P5 ;  /* 0xffffffffff487807 */ /* 0x000fe40002800000 */
[----:B------:R-:W-:Y:S02]  /*12c30*/  ISETP.NE.AND P5, PT, R5, R68, PT ;  /* 0x000000440500720c */ /* 0x000fe40003fa5270 */
[----:B------:R-:W-:Y:S02]  /*12c40*/  @P0 SEL R72, RZ, 0xffffffff, P6 ;  /* 0xffffffffff480807 */ /* 0x000fe40003000000 */
[----:B------:R-:W-:-:S02]  /*12c50*/  ISETP.GE.U32.AND P6, PT, R10, R67, PT ;  /* 0x000000430a00720c */ /* 0x000fc40003fc6070 */
[C---:B------:R-:W-:Y:S02]  /*12c60*/  PRMT R7, R4.reuse, 0x8880, RZ ;  /* 0x0000888004077816 */ /* 0x040fe400000000ff */
        /* <DEDUP_REMOVED lines=16> */
[----:B------:R-:W-:-:S02]  /*12d70*/  PRMT R78, R14, 0x8880, RZ ;  /* 0x000088800e4e7816 */ /* 0x000fc400000000ff */
[C---:B------:R-:W-:Y:S02]  /*12d80*/  PRMT R77, R4.reuse, 0xaaa2, RZ ;  /* 0x0000aaa2044d7816 */ /* 0x040fe400000000ff */
[----:B------:R-:W-:Y:S02]  /*12d90*/  ISETP.NE.AND P5, PT, R9, R68, PT ;  /* 0x000000440900720c */ /* 0x000fe40003fa5270 */
[----:B------:R-:W-:Y:S02]  /*12da0*/  PRMT R79, R4, 0x7773, RZ ;  /* 0x00007773044f7816 */ /* 0x000fe400000000ff */
[----:B------:R-:W-:Y:S02]  /*12db0*/  ISETP.GE.U32.AND P0, PT, R18, R67, PT ;  /* 0x000000431200720c */ /* 0x000fe40003f06070 */
[----:B------:R-:W-:Y:S01]  /*12dc0*/  ISETP.GE.AND P6, PT, R78, R77, PT ;  /* 0x0000004d4e00720c */ /* 0x000fe20003fc6270 */
[----:B------:R-:W-:Y:S01]  /*12dd0*/  IMAD.MOV.U32 R77, RZ, RZ, R79 ;  /* 0x000000ffff4d7224 */ /* 0x000fe200078e004f */
[----:B------:R-:W-:-:S02]  /*12de0*/  ISETP.GE.AND.EX P0, PT, R15, RZ, PT, P0 ;  /* 0x000000ff0f00720c */ /* 0x000fc40003f06300 */
[----:B------:R-:W-:Y:S02]  /*12df0*/  LOP3.LUT R68, R20, 0xff, RZ, 0xc0, !PT ;  /* 0x000000ff14447812 */ /* 0x000fe400078ec0ff */
[----:B------:R-:W-:Y:S02]  /*12e00*/  SEL R9, RZ, 0xffffffff, P0 ;  /* 0xffffffffff097807 */ /* 0x000fe40000000000 */
[----:B------:R-:W-:Y:S02]  /*12e10*/  ISETP.NE.AND P0, PT, R68, R77, PT ;  /* 0x0000004d4400720c */ /* 0x000fe40003f05270 */
[----:B------:R-:W-:Y:S02]  /*12e20*/  @P5 SEL R9, RZ, 0xffffffff, P6 ;  /* 0xffffffffff095807 */ /* 0x000fe40003000000 */
[-C--:B------:R-:W-:Y:S02]  /*12e30*/  SEL R32, R32, R27.reuse, !P1 ;  /* 0x0000001b20207207 */ /* 0x080fe40004800000 */
[----:B------:R-:W-:-:S02]  /*12e40*/  SEL R30, R30, R27, !P2 ;  /* 0x0000001b1e1e7207 */ /* 0x000fc40005000000 */
[-C--:B------:R-:W-:Y:S02]  /*12e50*/  SEL R28, R28, R27.reuse, !P4 ;  /* 0x0000001b1c1c7207 */ /* 0x080fe40006000000 */
[----:B------:R-:W-:Y:S01]  /*12e60*/  SEL R26, R26, R27, !P3 ;  /* 0x0000001b1a1a7207 */ /* 0x000fe20005800000 */
[----:B------:R-:W-:Y:S01]  /*12e70*/  IMAD.IADD R27, R67, 0x1, R34 ;  /* 0x00000001431b7824 */ /* 0x000fe200078e0222 */
[----:B------:R-:W-:Y:S02]  /*12e80*/  ISETP.GE.U32.AND P5, PT, R44, R67, PT ;  /* 0x000000432c00720c */ /* 0x000fe40003fa6070 */
[----:B------:R-:W-:Y:S01]  /*12e90*/  PRMT R79, R20, 0x8880, RZ ;  /* 0x00008880144f7816 */ /* 0x000fe200000000ff */
[----:B------:R-:W-:Y:S01]  /*12ea0*/  IMAD R77, R34, 0x3, R27 ;  /* 0x00000003224d7824 */ /* 0x000fe200078e021b */
[----:B------:R-:W-:Y:S02]  /*12eb0*/  PRMT R78, R4, 0xbbb3, RZ ;  /* 0x0000bbb3044e7816 */ /* 0x000fe400000000ff */
[----:B------:R-:W-:-:S02]  /*12ec0*/  PRMT R68, R65, 0x7773, RZ ;  /* 0x0000777341447816 */ /* 0x000fc400000000ff */
[----:B------:R-:W-:Y:S02]  /*12ed0*/  ISETP.GE.AND.EX P5, PT, R21, RZ, PT, P5 ;  /* 0x000000ff1500720c */ /* 0x000fe40003fa6350 */
[----:B------:R-:W-:Y:S02]  /*12ee0*/  ISETP.GE.AND P6, PT, R79, R78, PT ;  /* 0x0000004e4f00720c */ /* 0x000fe40003fc6270 */
[----:B------:R-:W-:Y:S02]  /*12ef0*/  LOP3.LUT R73, R73, 0x1, RZ, 0xc0, !PT ;  /* 0x0000000149497812 */ /* 0x000fe400078ec0ff */
[----:B------:R-:W-:Y:S02]  /*12f00*/  SEL R59, R59, R68, !P3 ;  /* 0x000000443b3b7207 */ /* 0x000fe40005800000 */
[----:B------:R-:W-:Y:S02]  /*12f10*/  LOP3.LUT R74, R74, 0x1, RZ, 0xc0, !PT ;  /* 0x000000014a4a7812 */ /* 0x000fe400078ec0ff */
[----:B------:R-:W-:-:S02]  /*12f20*/  LOP3.LUT R76, R76, 0x1, RZ, 0xc0, !PT ;  /* 0x000000014c4c7812 */ /* 0x000fc400078ec0ff */
[----:B------:R-:W-:Y:S02]  /*12f30*/  SEL R68, RZ, 0xffffffff, P5 ;  /* 0xffffffffff447807 */ /* 0x000fe40002800000 */
[----:B------:R-:W-:Y:S02]  /*12f40*/  LOP3.LUT R75, R75, 0x1, RZ, 0xc0, !PT ;  /* 0x000000014b4b7812 */ /* 0x000fe400078ec0ff */
[----:B------:R-:W-:Y:S02]  /*12f50*/  @P0 SEL R68, RZ, 0xffffffff, P6 ;  /* 0xffffffffff440807 */ /* 0x000fe40003000000 */
[----:B------:R-:W-:Y:S02]  /*12f60*/  ISETP.GE.U32.AND P5, PT, R77, R60, PT ;  /* 0x0000003c4d00720c */ /* 0x000fe40003fa6070 */
[----:B------:R-:W-:Y:S02]  /*12f70*/  ISETP.NE.U32.AND P6, PT, R73, 0x1, PT ;  /* 0x000000014900780c */ /* 0x000fe40003fc5070 */
[----:B------:R-:W-:-:S02]  /*12f80*/  SEL R25, R25, RZ, !P1 ;  /* 0x000000ff19197207 */ /* 0x000fc40004800000 */
[----:B------:R-:W-:Y:S02]  /*12f90*/  SEL R24, R24, RZ, !P2 ;  /* 0x000000ff18187207 */ /* 0x000fe40005000000 */
[----:B------:R-:W-:Y:S02]  /*12fa0*/  ISETP.NE.U32.AND P1, PT, R74, 0x1, PT ;  /* 0x000000014a00780c */ /* 0x000fe40003f25070 */
[----:B------:R-:W-:Y:S02]  /*12fb0*/  ISETP.NE.U32.AND P2, PT, R76, 0x1, PT ;  /* 0x000000014c00780c */ /* 0x000fe40003f45070 */
[C---:B------:R-:W-:Y:S02]  /*12fc0*/  PRMT R73, R6.reuse, 0x7770, RZ ;  /* 0x0000777006497816 */ /* 0x040fe400000000ff */
[----:B------:R-:W-:Y:S02]  /*12fd0*/  PRMT R77, R6, 0x7773, RZ ;  /* 0x00007773064d7816 */ /* 0x000fe400000000ff */
[----:B------:R-:W-:-:S02]  /*12fe0*/  ISETP.NE.U32.AND P0, PT, R75, 0x1, PT ;  /* 0x000000014b00780c */ /* 0x000fc40003f05070 */
[----:B------:R-:W-:Y:S02]  /*12ff0*/  PRMT R74, R6, 0x7772, RZ ;  /* 0x00007772064a7816 */ /* 0x000fe400000000ff */
[----:B------:R-:W-:Y:S02]  /*13000*/  LOP3.LUT R69, R69, 0x1, RZ, 0xc0, !PT ;  /* 0x0000000145457812 */ /* 0x000fe400078ec0ff */
[----:B------:R-:W-:Y:S02]  /*13010*/  LOP3.LUT R5, R5, 0x1, RZ, 0xc0, !PT ;  /* 0x0000000105057812 */ /* 0x000fe400078ec0ff */
[----:B------:R-:W-:Y:S02]  /*13020*/  LOP3.LUT R70, R70, 0x1, RZ, 0xc0, !PT ;  /* 0x0000000146467812 */ /* 0x000fe400078ec0ff */
[----:B------:R-:W-:Y:S02]  /*13030*/  LOP3.LUT R71, R71, 0x1, RZ, 0xc0, !PT ;  /* 0x0000000147477812 */ /* 0x000fe400078ec0ff */
[----:B------:R-:W-:-:S02]  /*13040*/  LOP3.LUT R7, R7, 0x1, RZ, 0xc0, !PT ;  /* 0x0000000107077812 */ /* 0x000fc400078ec0ff */
[----:B------:R-:W-:Y:S02]  /*13050*/  SEL R58, R58, R73, !P6 ;  /* 0x000000493a3a7207 */ /* 0x000fe40007000000 */
[----:B------:R-:W-:Y:S02]  /*13060*/  SEL R56, R56, R77, !P2 ;  /* 0x0000004d38387207 */ /* 0x000fe40005000000 */
[-C--:B------:R-:W-:Y:S02]  /*13070*/  SEL R43, R43, R64.reuse, !P6 ;  /* 0x000000402b2b7207 */ /* 0x080fe40007000000 */
[----:B------:R-:W-:Y:S02]  /*13080*/  SEL R45, R45, R64, !P2 ;  /* 0x000000402d2d7207 */ /* 0x000fe40005000000 */
[----:B------:R-:W-:Y:S02]  /*13090*/  SEL R42, R42, RZ, !P6 ;  /* 0x000000ff2a2a7207 */ /* 0x000fe40007000000 */
[----:B------:R-:W-:-:S02]  /*130a0*/  SEL R40, R40, RZ, !P2 ;  /* 0x000000ff28287207 */ /* 0x000fc40005000000 */
[----:B------:R-:W-:Y:S02]  /*130b0*/  SEL R51, R51, R74, !P1 ;  /* 0x0000004a33337207 */ /* 0x000fe40004800000 */
[-C--:B------:R-:W-:Y:S02]  /*130c0*/  SEL R37, R37, R64.reuse, !P0 ;  /* 0x0000004025257207 */ /* 0x080fe40004000000 */
[----:B------:R-:W-:Y:S02]  /*130d0*/  SEL R35, R35, R64, !P1 ;  /* 0x0000004023237207 */ /* 0x000fe40004800000 */
[----:B------:R-:W-:Y:S02]  /*130e0*/  SEL R36, R36, RZ, !P4 ;  /* 0x000000ff24247207 */ /* 0x000fe40006000000 */
[----:B------:R-:W-:Y:S02]  /*130f0*/  SEL R47, R47, RZ, !P3 ;  /* 0x000000ff2f2f7207 */ /* 0x000fe40005800000 */
[----:B------:R-:W-:-:S02]  /*13100*/  ISETP.NE.U32.AND P6, PT, R69, 0x1, PT ;  /* 0x000000014500780c */ /* 0x000fc40003fc5070 */
[----:B------:R-:W-:Y:S02]  /*13110*/  SEL R29, R29, RZ, !P1 ;  /* 0x000000ff1d1d7207 */ /* 0x000fe40004800000 */
[----:B------:R-:W-:Y:S02]  /*13120*/  ISETP.NE.U32.AND P2, PT, R5, 0x1, PT ;  /* 0x000000010500780c */ /* 0x000fe40003f45070 */
[----:B------:R-:W-:Y:S02]  /*13130*/  ISETP.NE.U32.AND P4, PT, R70, 0x1, PT ;  /* 0x000000014600780c */ /* 0x000fe40003f85070 */
[----:B------:R-:W-:Y:S02]  /*13140*/  ISETP.NE.U32.AND P3, PT, R71, 0x1, PT ;  /* 0x000000014700780c */ /* 0x000fe40003f65070 */
[C---:B------:R-:W-:Y:S02]  /*13150*/  PRMT R64, R8.reuse, 0x7770, RZ ;  /* 0x0000777008407816 */ /* 0x040fe400000000ff */
[----:B------:R-:W-:-:S02]  /*13160*/  PRMT R69, R8, 0x7771, RZ ;  /* 0x0000777108457816 */ /* 0x000fc400000000ff */
[----:B------:R-:W-:Y:S02]  /*13170*/  ISETP.NE.U32.AND P1, PT, R7, 0x1, PT ;  /* 0x000000010700780c */ /* 0x000fe40003f25070 */
[----:B------:R-:W-:Y:S02]  /*13180*/  PRMT R5, R4, 0x7770, RZ ;  /* 0x0000777004057816 */ /* 0x000fe400000000ff */
[----:B------:R-:W-:Y:S02]  /*13190*/  LOP3.LUT R9, R9, 0x1, RZ, 0xc0, !PT ;  /* 0x0000000109097812 */ /* 0x000fe400078ec0ff */
[----:B------:R-:W-:Y:S02]  /*131a0*/  LOP3.LUT R68, R68, 0x1, RZ, 0xc0, !PT ;  /* 0x0000000144447812 */ /* 0x000fe400078ec0ff */
[----:B------:R-:W-:Y:S02]  /*131b0*/  PRMT R75, R6, 0x7771, RZ ;  /* 0x00007771064b7816 */ /* 0x000fe400000000ff */
[----:B------:R-:W-:-:S02]  /*131c0*/  SEL R49, R49, R64, !P4 ;  /* 0x0000004031317207 */ /* 0x000fc40006000000 */
[----:B------:R-:W-:Y:S02]  /*131d0*/  SEL R69, R38, R69, !P3 ;  /* 0x0000004526457207 */ /* 0x000fe40005800000 */
[-C--:B------:R-:W-:Y:S02]  /*131e0*/  SEL R41, R41, R66.reuse, !P4 ;  /* 0x0000004229297207 */ /* 0x080fe40006000000 */
[----:B------:R-:W-:Y:S02]  /*131f0*/  SEL R33, R33, R66, !P3 ;  /* 0x0000004221217207 */ /* 0x000fe40005800000 */
[----:B------:R-:W-:Y:S02]  /*13200*/  SEL R53, R53, RZ, !P4 ;  /* 0x000000ff35357207 */ /* 0x000fe40006000000 */
[----:B------:R-:W-:Y:S02]  /*13210*/  SEL R46, R46, RZ, !P3 ;  /* 0x000000ff2e2e7207 */ /* 0x000fe40005800000 */
[----:B------:R-:W-:-:S02]  /*13220*/  SEL R0, R0, R5, !P1 ;  /* 0x0000000500007207 */ /* 0x000fc40004800000 */
[----:B------:R-:W-:Y:S02]  /*13230*/  LOP3.LUT R72, R72, 0x1, RZ, 0xc0, !PT ;  /* 0x0000000148487812 */ /* 0x000fe400078ec0ff */
[----:B------:R-:W-:Y:S02]  /*13240*/  ISETP.NE.U32.AND P4, PT, R9, 0x1, PT ;  /* 0x000000010900780c */ /* 0x000fe40003f85070 */
[----:B------:R-:W-:Y:S02]  /*13250*/  PRMT R7, R4, 0x7772, RZ ;  /* 0x0000777204077816 */ /* 0x000fe400000000ff */
[----:B------:R-:W-:Y:S02]  /*13260*/  ISETP.NE.U32.AND P3, PT, R68, 0x1, PT ;  /* 0x000000014400780c */ /* 0x000fe40003f65070 */
[----:B------:R-:W-:Y:S02]  /*13270*/  PRMT R5, R4, 0x7773, RZ ;  /* 0x0000777304057816 */ /* 0x000fe400000000ff */
[----:B------:R-:W-:-:S02]  /*13280*/  SEL R52, R52, R75, !P0 ;  /* 0x0000004b34347207 */ /* 0x000fc40004000000 */
[----:B------:R-:W-:Y:S02]  /*13290*/  SEL R57, R57, RZ, !P0 ;  /* 0x000000ff39397207 */ /* 0x000fe40004000000 */
[----:B------:R-:W-:Y:S02]  /*132a0*/  PRMT R38, R4, 0x7771, RZ ;  /* 0x0000777104267816 */ /* 0x000fe400000000ff */
[----:B------:R-:W-:Y:S02]  /*132b0*/  ISETP.NE.U32.AND P0, PT, R72, 0x1, PT ;  /* 0x000000014800780c */ /* 0x000fe40003f05070 */
[C---:B------:R-:W-:Y:S02]  /*132c0*/  PRMT R71, R8.reuse, 0x7772, RZ ;  /* 0x0000777208477816 */ /* 0x040fe400000000ff */
[----:B------:R-:W-:Y:S02]  /*132d0*/  PRMT R70, R8, 0x7773, RZ ;  /* 0x0000777308467816 */ /* 0x000fe400000000ff */
[----:B------:R-:W-:-:S02]  /*132e0*/  SEL R7, R14, R7, !P4 ;  /* 0x000000070e077207 */ /* 0x000fc40006000000 */
[----:B------:R-:W-:Y:S02]  /*132f0*/  SEL R5, R20, R5, !P3 ;  /* 0x0000000514057207 */ /* 0x000fe40005800000 */
[----:B------:R-:W-:Y:S02]  /*13300*/  SEL R11, R11, R38, !P2 ;  /* 0x000000260b0b7207 */ /* 0x000fe40005000000 */
        /* <DEDUP_REMOVED lines=8> */
[----:B------:R-:W-:Y:S02]  /*13390*/  SEL R50, R50, RZ, !P6 ;  /* 0x000000ff32327207 */ /* 0x000fe40007000000 */
[----:B------:R-:W-:-:S02]  /*133a0*/  SEL R39, R39, RZ, !P0 ;  /* 0x000000ff27277207 */ /* 0x000fc40004000000 */
[----:B------:R-:W-:Y:S02]  /*133b0*/  PRMT R38, R69, 0x7610, R38 ;  /* 0x0000761045267816 */ /* 0x000fe40000000026 */
        /* <DEDUP_REMOVED lines=8> */
.L_x_3959:
        /* <DEDUP_REMOVED lines=32> */
.L_x_3958:
[----:B------:R-:W-:Y:S05]  /*13640*/  BSYNC B0 ;  /* 0x0000000000007941 */ /* 0x000fea0003800000 */
.L_x_3957:
[----:B------:R-:W-:Y:S01]  /*13650*/  ISETP.GE.U32.AND P0, PT, R27, R60, PT ;  /* 0x0000003c1b00720c */ /* 0x000fe20003f06070 */
[----:B------:R-:W-:-:S12]  /*13660*/  BSSY B0, `(.L_x_3961) ;  /* 0x000002f000007945 */ /* 0x000fd80003800000 */
[----:B------:R-:W-:Y:S05]  /*13670*/  @P0 BRA `(.L_x_3962) ;  /* 0x0000000000b40947 */ /* 0x000fea0003800000 */
        /* <DEDUP_REMOVED lines=22> */
[C---:B------:R-:W-:Y:S01]  /*137e0*/  IMAD.IADD R5, R79.reuse, 0x1, R34 ;  /* 0x000000014f057824 */ /* 0x040fe200078e0222 */
[----:B------:R-:W-:-:S04]  /*137f0*/  LOP3.LUT R7, R79, 0xfffffffc, RZ, 0xc0, !PT ;  /* 0xfffffffc4f077812 */ /* 0x000fc800078ec0ff */
[----:B------:R-:W-:-:S13]  /*13800*/  ISETP.GE.U32.AND P1, PT, R5, R60, PT ;  /* 0x0000003c0500720c */ /* 0x000fda0003f26070 */
[----:B------:R-:W-:-:S04]  /*13810*/  @!P1 LOP3.LUT R5, R5, 0xfffffffc, RZ, 0xc0, !PT ;  /* 0xfffffffc05059812 */ /* 0x000fc800078ec0ff */
        /* <DEDUP_REMOVED lines=10> */
[----:B---3--:R-:W-:Y:S02]  /*138c0*/  PRMT R4, R6, 0x7771, RZ ;  /* 0x0000777106047816 */ /* 0x008fe400000000ff */
[----:B------:R-:W-:-:S02]  /*138d0*/  @!P1 PRMT R75, R68, 0x7610, R75 ;  /* 0x00007610444b9816 */ /* 0x000fc4000000004b */
[C---:B------:R-:W-:Y:S02]  /*138e0*/  PRMT R68, R6.reuse, 0x7770, RZ ;  /* 0x0000777006447816 */ /* 0x040fe400000000ff */
[----:B------:R-:W-:Y:S02]  /*138f0*/  PRMT R77, R6, 0x7772, RZ ;  /* 0x00007772064d7816 */ /* 0x000fe400000000ff */
[----:B------:R-:W-:Y:S02]  /*13900*/  @!P1 PRMT R69, R16, 0x7610, R69 ;  /* 0x0000761010459816 */ /* 0x000fe40000000045 */
[----:B------:R-:W-:Y:S02]  /*13910*/  @!P1 PRMT R70, R19, 0x7610, R70 ;  /* 0x0000761013469816 */ /* 0x000fe40000000046 */
[----:B------:R-:W-:Y:S02]  /*13920*/  @!P1 PRMT R9, R74, 0x7610, R9 ;  /* 0x000076104a099816 */ /* 0x000fe40000000009 */
[----:B------:R-:W-:-:S02]  /*13930*/  PRMT R6, R6, 0x7773, RZ ;  /* 0x0000777306067816 */ /* 0x000fc400000000ff */
[----:B------:R-:W-:-:S07]  /*13940*/  PRMT R7, R4, 0x7610, R7 ;  /* 0x0000761004077816 */ /* 0x000fce0000000007 */
.L_x_3962:
[----:B------:R-:W-:Y:S05]  /*13950*/  BSYNC B0 ;  /* 0x0000000000007941 */ /* 0x000fea0003800000 */
.L_x_3961:
        /* <DEDUP_REMOVED lines=251> */
.L_x_3964:
[----:B------:R-:W-:Y:S05]  /*14910*/  BSYNC B0 ;  /* 0x0000000000007941 */ /* 0x000fea0003800000 */
.L_x_3963:
        /* <DEDUP_REMOVED lines=100> */
[----:B------:R-:W-:Y:S02]  /*14f60*/  SEL R7, RZ, 0xffffffff, P1 ;  /* 0xffffffffff077807 */ /* 0x000fe40000800000 */
[----:B------:R-:W-:Y:S02]  /*14f70*/  LOP3.LUT R4, R4, 0x1, RZ, 0xc0, !PT ;  /* 0x0000000104047812 */ /* 0x000fe400078ec0ff */
[----:B------:R-:W-:Y:S02]  /*14f80*/  LOP3.LUT R5, R5, 0x1, RZ, 0xc0, !PT ;  /* 0x0000000105057812 */ /* 0x000fe400078ec0ff */
[----:B------:R-:W-:Y:S02]  /*14f90*/  @P4 SEL R6, RZ, 0xffffffff, P0 ;  /* 0xffffffffff064807 */ /* 0x000fe40000000000 */
[----:B------:R-:W-:Y:S02]  /*14fa0*/  @P3 SEL R7, RZ, 0xffffffff, P2 ;  /* 0xffffffffff073807 */ /* 0x000fe40001000000 */
[----:B------:R-:W-:-:S02]  /*14fb0*/  ISETP.NE.U32.AND P0, PT, R4, 0x1, PT ;  /* 0x000000010400780c */ /* 0x000fc40003f05070 */
[----:B------:R-:W-:Y:S02]  /*14fc0*/  ISETP.NE.U32.AND P1, PT, R5, 0x1, PT ;  /* 0x000000010500780c */ /* 0x000fe40003f25070 */
[----:B------:R-:W-:Y:S02]  /*14fd0*/  LOP3.LUT R6, R6, 0x1, RZ, 0xc0, !PT ;  /* 0x0000000106067812 */ /* 0x000fe400078ec0ff */
[----:B------:R-:W-:Y:S02]  /*14fe0*/  LOP3.LUT R7, R7, 0x1, RZ, 0xc0, !PT ;  /* 0x0000000107077812 */ /* 0x000fe400078ec0ff */
[----:B------:R-:W-:Y:S02]  /*14ff0*/  SEL R49, R58, R49, !P0 ;  /* 0x000000313a317207 */ /* 0x000fe40004000000 */
[----:B------:R-:W-:Y:S02]  /*15000*/  SEL R38, R61, R38, !P1 ;  /* 0x000000263d267207 */ /* 0x000fe40004800000 */
[----:B------:R-:W-:-:S02]  /*15010*/  ISETP.NE.U32.AND P2, PT, R6, 0x1, PT ;  /* 0x000000010600780c */ /* 0x000fc40003f45070 */
[----:B------:R-:W-:Y:S02]  /*15020*/  ISETP.NE.U32.AND P3, PT, R7, 0x1, PT ;  /* 0x000000010700780c */ /* 0x000fe40003f65070 */
[----:B------:R-:W-:Y:S02]  /*15030*/  LOP3.LUT R7, R0, 0xff, RZ, 0xc0, !PT ;  /* 0x000000ff00077812 */ /* 0x000fe400078ec0ff */
[----:B------:R-:W-:Y:S02]  /*15040*/  LOP3.LUT R6, R11, 0xff, RZ, 0xc0, !PT ;  /* 0x000000ff0b067812 */ /* 0x000fe400078ec0ff */
[----:B------:R-:W-:Y:S02]  /*15050*/  LOP3.LUT R4, R49, 0xff, RZ, 0xc0, !PT ;  /* 0x000000ff31047812 */ /* 0x000fe400078ec0ff */
[----:B------:R-:W-:Y:S02]  /*15060*/  LOP3.LUT R5, R38, 0xff, RZ, 0xc0, !PT ;  /* 0x000000ff26057812 */ /* 0x000fe400078ec0ff */
[----:B------:R-:W-:-:S02]  /*15070*/  SEL R51, R51, R48, !P2 ;  /* 0x0000003033337207 */ /* 0x000fc40005000000 */
[----:B------:R-:W-:Y:S02]  /*15080*/  SEL R55, R56, R55, !P3 ;  /* 0x0000003738377207 */ /* 0x000fe40005800000 */
[----:B------:R-:W-:Y:S02]  /*15090*/  ISETP.NE.AND P6, PT, R4, R7, PT ;  /* 0x000000070400720c */ /* 0x000fe40003fc5270 */
[----:B------:R-:W-:Y:S02]  /*150a0*/  ISETP.NE.AND P4, PT, R5, R6, PT ;  /* 0x000000060500720c */ /* 0x000fe40003f85270 */
[----:B------:R-:W-:Y:S02]  /*150b0*/  LOP3.LUT R7, R14, 0xff, RZ, 0xc0, !PT ;  /* 0x000000ff0e077812 */ /* 0x000fe400078ec0ff */
[----:B------:R-:W-:Y:S02]  /*150c0*/  LOP3.LUT R6, R20, 0xff, RZ, 0xc0, !PT ;  /* 0x000000ff14067812 */ /* 0x000fe400078ec0ff */
[----:B------:R-:W-:-:S02]  /*150d0*/  LOP3.LUT R4, R51, 0xff, RZ, 0xc0, !PT ;  /* 0x000000ff33047812 */ /* 0x000fc400078ec0ff */
[----:B------:R-:W-:Y:S02]  /*150e0*/  LOP3.LUT R5, R55, 0xff, RZ, 0xc0, !PT ;  /* 0x000000ff37057812 */ /* 0x000fe400078ec0ff */
[----:B------:R-:W-:Y:S02]  /*150f0*/  PRMT R25, R0, 0x8880, RZ ;  /* 0x0000888000197816 */ /* 0x000fe400000000ff */
[----:B------:R-:W-:Y:S02]  /*15100*/  PRMT R26, R49, 0x8880, RZ ;  /* 0x00008880311a7816 */ /* 0x000fe400000000ff */
[----:B------:R-:W-:Y:S02]  /*15110*/  SEL R16, R16, R33, !P1 ;  /* 0x0000002110107207 */ /* 0x000fe40004800000 */
[----:B------:R-:W-:Y:S02]  /*15120*/  SEL R19, R19, R46, !P1 ;  /* 0x0000002e13137207 */ /* 0x000fe40004800000 */
        /* <DEDUP_REMOVED lines=58> */
[----:B------:R-:W-:-:S02]  /*154d0*/  PRMT R3, R20, 0x7610, R3 ;  /* 0x0000761014037816 */ /* 0x000fc40000000003 */
[----:B------:R-:W-:Y:S02]  /*154e0*/  PRMT R13, R14, 0x7610, R13 ;  /* 0x000076100e0d7816 */ /* 0x000fe4000000000d */
[----:B------:R-:W-:-:S07]  /*154f0*/  PRMT R21, R0, 0x7610, R21 ;  /* 0x0000761000157816 */ /* 0x000fce0000000015 */
.L_x_3915:
[----:B------:R-:W-:Y:S05]  /*15500*/  BSYNC B6 ;  /* 0x0000000000067941 */ /* 0x000fea0003800000 */
.L_x_3914:
        /* <DEDUP_REMOVED lines=17> */
[----:B------:R0:W-:Y:S04]  /*15620*/  STS.U8 [R31], R21 ;  /* 0x000000151f007388 */ /* 0x0001e80000000000 */
[----:B------:R0:W-:Y:S04]  /*15630*/  STS.U8 [R31+0x10], R15 ;  /* 0x0000100f1f007388 */ /* 0x0001e80000000000 */
[----:B------:R0:W-:Y:S04]  /*15640*/  STS.U8 [R31+0x20], R13 ;  /* 0x0000200d1f007388 */ /* 0x0001e80000000000 */
[----:B------:R0:W-:Y:S01]  /*15650*/  STS.U8 [R31+0x30], R3 ;  /* 0x000030031f007388 */ /* 0x0001e20000000000 */
[----:B------:R-:W-:Y:S05]  /*15660*/  @!P0 BRA `(.L_x_3965) ;  /* 0x0000000400688947 */ /* 0x000fea0003800000 */
.L_x_3968:
        /* <DEDUP_REMOVED lines=10> */
[C---:B------:R-:W-:Y:S02]  /*15710*/  PRMT R35, R21.reuse, 0x8880, RZ ;  /* 0x0000888015237816 */ /* 0x040fe400000000ff */
[----:B------:R-:W-:Y:S01]  /*15720*/  LOP3.LUT R12, R21, 0xff, RZ, 0xc0, !PT ;  /* 0x000000ff150c7812 */ /* 0x000fe200078ec0ff */
[----:B------:R-:W-:Y:S01]  /*15730*/  IMAD R0, R0, 0x40, R29 ;  /* 0x0000004000007824 */ /* 0x000fe200078e021d */
[----:B------:R-:W-:Y:S02]  /*15740*/  PRMT R37, R15, 0x8880, RZ ;  /* 0x000088800f257816 */ /* 0x000fe400000000ff */
[C---:B------:R-:W-:Y:S02]  /*15750*/  LOP3.LUT R20, R13.reuse, 0xff, RZ, 0xc0, !PT ;  /* 0x000000ff0d147812 */ /* 0x040fe400078ec0ff */
[----:B------:R-:W1:Y:S01]  /*15760*/  LDS.S8 R14, [R0] ;  /* 0x00000000000e7984 */ /* 0x000e620000000200 */
[----:B------:R-:W-:-:S03]  /*15770*/  PRMT R39, R13, 0x8880, RZ ;  /* 0x000088800d277816 */ /* 0x000fc600000000ff */
[----:B------:R-:W2:Y:S04]  /*15780*/  LDS.S8 R16, [R0+0x10] ;  /* 0x0000100000107984 */ /* 0x000ea80000000200 */
[----:B------:R-:W3:Y:S04]  /*15790*/  LDS.S8 R28, [R0+0x20] ;  /* 0x00002000001c7984 */ /* 0x000ee80000000200 */
[----:B------:R-:W4:Y:S04]  /*157a0*/  LDS.64 R26, [R0+0x8] ;  /* 0x00000800001a7984 */ /* 0x000f280000000a00 */
[----:B------:R-:W5:Y:S04]  /*157b0*/  LDS.64 R24, [R0+0x18] ;  /* 0x0000180000187984 */ /* 0x000f680000000a00 */
[----:B------:R-:W0:Y:S04]  /*157c0*/  LDS.S8 R30, [R0+0x30] ;  /* 0x00003000001e7984 */ /* 0x000e280000000200 */
[----:B------:R-:W0:Y:S04]  /*157d0*/  LDS.64 R18, [R0+0x28] ;  /* 0x0000280000127984 */ /* 0x000e280000000a00 */
[----:B------:R2:W0:Y:S01]  /*157e0*/  LDS.64 R4, [R0+0x38] ;  /* 0x0000380000047984 */ /* 0x0004220000000a00 */
[----:B-1----:R-:W-:-:S02]  /*157f0*/  LOP3.LUT R33, R14, 0xff, RZ, 0xc0, !PT ;  /* 0x000000ff0e217812 */ /* 0x002fc400078ec0ff */
[----:B------:R-:W-:Y:S02]  /*15800*/  ISETP.GE.AND P0, PT, R35, R14, PT ;  /* 0x0000000e2300720c */ /* 0x000fe40003f06270 */
[----:B------:R-:W-:Y:S02]  /*15810*/  ISETP.NE.AND P3, PT, R12, R33, PT ;  /* 0x000000210c00720c */ /* 0x000fe40003f65270 */
[----:B------:R-:W-:Y:S02]  /*15820*/  LOP3.LUT R12, R15, 0xff, RZ, 0xc0, !PT ;  /* 0x000000ff0f0c7812 */ /* 0x000fe400078ec0ff */
[----:B--2---:R-:W-:Y:S02]  /*15830*/  LOP3.LUT R33, R16, 0xff, RZ, 0xc0, !PT ;  /* 0x000000ff10217812 */ /* 0x004fe400078ec0ff */
[----:B------:R-:W-:Y:S02]  /*15840*/  SEL R0, RZ, 0xffffffff, P0 ;  /* 0xffffffffff007807 */ /* 0x000fe40000000000 */
[----:B---3--:R-:W-:-:S02]  /*15850*/  LOP3.LUT R35, R28, 0xff, RZ, 0xc0, !PT ;  /* 0x000000ff1c237812 */ /* 0x008fc400078ec0ff */
[----:B------:R-:W-:Y:S02]  /*15860*/  ISETP.GE.AND P1, PT, R37, R16, PT ;  /* 0x000000102500720c */ /* 0x000fe40003f26270 */
[----:B------:R-:W-:Y:S02]  /*15870*/  ISETP.NE.AND P5, PT, R12, R33, PT ;  /* 0x000000210c00720c */ /* 0x000fe40003fa5270 */
[----:B----4-:R-:W-:Y:S02]  /*15880*/  ISETP.GE.U32.AND P0, PT, R10, R26, PT ;  /* 0x0000001a0a00720c */ /* 0x010fe40003f06070 */
[----:B------:R-:W-:Y:S02]  /*15890*/  ISETP.NE.AND P4, PT, R20, R35, PT ;  /* 0x000000231400720c */ /* 0x000fe40003f85270 */
[----:B------:R-:W-:Y:S02]  /*158a0*/  SEL R12, RZ, 0xffffffff, P1 ;  /* 0xffffffffff0c7807 */ /* 0x000fe40000800000 */
[----:B------:R-:W-:-:S02]  /*158b0*/  ISETP.GE.AND.EX P0, PT, R11, R27, PT, P0 ;  /* 0x0000001b0b00720c */ /* 0x000fc40003f06300 */
[----:B------:R-:W-:Y:S02]  /*158c0*/  LOP3.LUT R20, R3, 0xff, RZ, 0xc0, !PT ;  /* 0x000000ff03147812 */ /* 0x000fe400078ec0ff */
[----:B-----5:R-:W-:Y:S02]  /*158d0*/  ISETP.GE.U32.AND P1, PT, R8, R24, PT ;  /* 0x000000180800720c */ /* 0x020fe40003f26070 */
[----:B0-----:R-:W-:Y:S02]  /*158e0*/  LOP3.LUT R33, R30, 0xff, RZ, 0xc0, !PT ;  /* 0x000000ff1e217812 */ /* 0x001fe400078ec0ff */
[----:B------:R-:W-:Y:S02]  /*158f0*/  @!P3 SEL R0, RZ, 0xffffffff, P0 ;  /* 0xffffffffff00b807 */ /* 0x000fe40000000000 */
[----:B------:R-:W-:Y:S02]  /*15900*/  ISETP.GE.AND.EX P1, PT, R9, R25, PT, P1 ;  /* 0x000000190900720c */ /* 0x000fe40003f26310 */
[----:B------:R-:W-:-:S02]  /*15910*/  ISETP.NE.AND P3, PT, R20, R33, PT ;  /* 0x000000211400720c */ /* 0x000fc40003f65270 */
[----:B------:R-:W-:Y:S02]  /*15920*/  PRMT R35, R3, 0x8880, RZ ;  /* 0x0000888003237816 */ /* 0x000fe400000000ff */
[----:B------:R-:W-:Y:S02]  /*15930*/  @!P5 SEL R12, RZ, 0xffffffff, P1 ;  /* 0xffffffffff0cd807 */ /* 0x000fe40000800000 */
[----:B------:R-:W-:Y:S02]  /*15940*/  ISETP.GE.U32.AND P5, PT, R6, R18, PT ;  /* 0x000000120600720c */ /* 0x000fe40003fa6070 */
[----:B------:R-:W-:Y:S02]  /*15950*/  ISETP.GE.U32.AND P1, PT, R44, R4, PT ;  /* 0x000000042c00720c */ /* 0x000fe40003f26070 */
[----:B------:R-:W-:Y:S02]  /*15960*/  ISETP.GE.AND P6, PT, R39, R28, PT ;  /* 0x0000001c2700720c */ /* 0x000fe40003fc6270 */
[----:B------:R-:W-:-:S02]  /*15970*/  LOP3.LUT R0, R0, 0x1, RZ, 0xc0, !PT ;  /* 0x0000000100007812 */ /* 0x000fc400078ec0ff */
[----:B------:R-:W-:Y:S02]  /*15980*/  ISETP.GE.AND P0, PT, R35, R30, PT ;  /* 0x0000001e2300720c */ /* 0x000fe40003f06270 */
[----:B------:R-:W-:Y:S02]  /*15990*/  ISETP.GE.AND.EX P5, PT, R7, R19, PT, P5 ;  /* 0x000000130700720c */ /* 0x000fe40003fa6350 */
[----:B------:R-:W-:Y:S02]  /*159a0*/  ISETP.GE.AND.EX P1, PT, R45, R5, PT, P1 ;  /* 0x000000052d00720c */ /* 0x000fe40003f26310 */
[----:B------:R-:W-:Y:S02]  /*159b0*/  SEL R20, RZ, 0xffffffff, P6 ;  /* 0xffffffffff147807 */ /* 0x000fe40003000000 */
[----:B------:R-:W-:Y:S02]  /*159c0*/  ISETP.NE.U32.AND P6, PT, R0, 0x1, PT ;  /* 0x000000010000780c */ /* 0x000fe40003fc5070 */
[----:B------:R-:W-:-:S02]  /*159d0*/  SEL R0, RZ, 0xffffffff, P0 ;  /* 0xffffffffff007807 */ /* 0x000fc40000000000 */
[----:B------:R-:W-:Y:S02]  /*159e0*/  LOP3.LUT R12, R12, 0x1, RZ, 0xc0, !PT ;  /* 0x000000010c0c7812 */ /* 0x000fe400078ec0ff */
[----:B------:R-:W-:Y:S02]  /*159f0*/  @!P4 SEL R20, RZ, 0xffffffff, P5 ;  /* 0xffffffffff14c807 */ /* 0x000fe40002800000 */
[----:B------:R-:W-:Y:S02]  /*15a00*/  @!P3 SEL R0, RZ, 0xffffffff, P1 ;  /* 0xffffffffff00b807 */ /* 0x000fe40000800000 */
[----:B------:R-:W-:Y:S02]  /*15a10*/  ISETP.NE.U32.AND P0, PT, R12, 0x1, PT ;  /* 0x000000010c00780c */ /* 0x000fe40003f05070 */
[----:B------:R-:W-:Y:S02]  /*15a20*/  LOP3.LUT R20, R20, 0x1, RZ, 0xc0, !PT ;  /* 0x0000000114147812 */ /* 0x000fe400078ec0ff */
[----:B------:R-:W-:-:S02]  /*15a30*/  LOP3.LUT R0, R0, 0x1, RZ, 0xc0, !PT ;  /* 0x0000000100007812 */ /* 0x000fc400078ec0ff */
[----:B------:R-:W-:Y:S02]  /*15a40*/  SEL R8, R8, R24, !P0 ;  /* 0x0000001808087207 */ /* 0x000fe40004000000 */
[----:B------:R-:W-:Y:S02]  /*15a50*/  SEL R9, R9, R25, !P0 ;  /* 0x0000001909097207 */ /* 0x000fe40004000000 */
[----:B------:R-:W-:Y:S02]  /*15a60*/  SEL R16, R15, R16, !P0 ;  /* 0x000000100f107207 */ /* 0x000fe40004000000 */
[----:B------:R-:W-:Y:S01]  /*15a70*/  ISETP.NE.U32.AND P1, PT, R20, 0x1, PT ;  /* 0x000000011400780c */ /* 0x000fe20003f25070 */
[----:B------:R1:W-:Y:S01]  /*15a80*/  STS.64 [R31+0x18], R8 ;  /* 0x000018081f007388 */ /* 0x0003e20000000a00 */
[----:B------:R-:W-:Y:S02]  /*15a90*/  ISETP.NE.U32.AND P0, PT, R0, 0x1, PT ;  /* 0x000000010000780c */ /* 0x000fe40003f05070 */
[----:B------:R-:W-:Y:S01]  /*15aa0*/  SEL R10, R10, R26, !P6 ;  /* 0x0000001a0a0a7207 */ /* 0x000fe20007000000 */
[----:B------:R1:W-:Y:S01]  /*15ab0*/  STS.U8 [R31+0x10], R16 ;  /* 0x000010101f007388 */ /* 0x0003e20000000000 */
[----:B------:R-:W-:-:S02]  /*15ac0*/  SEL R11, R11, R27, !P6 ;  /* 0x0000001b0b0b7207 */ /* 0x000fc40007000000 */
[----:B------:R-:W-:Y:S02]  /*15ad0*/  SEL R14, R21, R14, !P6 ;  /* 0x0000000e150e7207 */ /* 0x000fe40007000000 */
[----:B------:R-:W-:Y:S01]  /*15ae0*/  SEL R6, R6, R18, !P1 ;  /* 0x0000001206067207 */ /* 0x000fe20004800000 */
[----:B------:R1:W-:Y:S01]  /*15af0*/  STS.64 [R31+0x8], R10 ;  /* 0x0000080a1f007388 */ /* 0x0003e20000000a00 */
[----:B------:R-:W-:Y:S02]  /*15b00*/  SEL R7, R7, R19, !P1 ;  /* 0x0000001307077207 */ /* 0x000fe40004800000 */
[----:B------:R-:W-:Y:S01]  /*15b10*/  SEL R28, R13, R28, !P1 ;  /* 0x0000001c0d1c7207 */ /* 0x000fe20004800000 */
[----:B------:R1:W-:Y:S01]  /*15b20*/  STS.U8 [R31], R14 ;  /* 0x0000000e1f007388 */ /* 0x0003e20000000000 */
[----:B------:R-:W-:Y:S02]  /*15b30*/  SEL R44, R44, R4, !P0 ;  /* 0x000000042c2c7207 */ /* 0x000fe40004000000 */
[----:B------:R-:W-:Y:S01]  /*15b40*/  SEL R45, R45, R5, !P0 ;  /* 0x000000052d2d7207 */ /* 0x000fe20004000000 */
[----:B------:R1:W-:Y:S01]  /*15b50*/  STS.64 [R31+0x28], R6 ;  /* 0x000028061f007388 */ /* 0x0003e20000000a00 */
[----:B------:R-:W-:-:S02]  /*15b60*/  SEL R30, R3, R30, !P0 ;  /* 0x0000001e031e7207 */ /* 0x000fc40004000000 */
[----:B------:R-:W-:Y:S01]  /*15b70*/  PRMT R21, R14, 0x7610, R21 ;  /* 0x000076100e157816 */ /* 0x000fe20000000015 */
[----:B------:R1:W-:Y:S01]  /*15b80*/  STS.64 [R31+0x38], R44 ;  /* 0x0000382c1f007388 */ /* 0x0003e20000000a00 */
[----:B------:R-:W-:Y:S02]  /*15b90*/  PRMT R15, R16, 0x7610, R15 ;  /* 0x00007610100f7816 */ /* 0x000fe4000000000f */
[----:B------:R-:W-:Y:S01]  /*15ba0*/  PRMT R13, R28, 0x7610, R13 ;  /* 0x000076101c0d7816 */ /* 0x000fe2000000000d */
[----:B------:R1:W-:Y:S01]  /*15bb0*/  STS.U8 [R31+0x20], R28 ;  /* 0x0000201c1f007388 */ /* 0x0003e20000000000 */
[----:B------:R-:W-:-:S03]  /*15bc0*/  PRMT R3, R30, 0x7610, R3 ;  /* 0x000076101e037816 */ /* 0x000fc60000000003 */
[----:B------:R1:W-:Y:S04]  /*15bd0*/  STS.U8 [R31+0x30], R30 ;  /* 0x0000301e1f007388 */ /* 0x0003e80000000000 */
.L_x_3967:
[----:B------:R-:W-:Y:S05]  /*15be0*/  BSYNC B0 ;  /* 0x0000000000007941 */ /* 0x000fea0003800000 */
.L_x_3966:
[----:B------:R-:W-:Y:S01]  /*15bf0*/  IMAD.MOV.U32 R0, RZ, RZ, R32 ;  /* 0x000000ffff007224 */ /* 0x000fe200078e0020 */
[----:B------:R-:W-:Y:S06]  /*15c00*/  @P2 BRA `(.L_x_3968) ;  /* 0xfffffff800982947 */ /* 0x000fec000383ffff */
.L_x_3965:
        /* <DEDUP_REMOVED lines=21> */
[----:B------:R0:W-:Y:S04]  /*15d60*/  STS.U8 [R29], R21 ;  /* 0x000000151d007388 */ /* 0x0001e80000000000 */
[----:B------:R0:W-:Y:S04]  /*15d70*/  STS.U8 [R29+0x10], R15 ;  /* 0x0000100f1d007388 */ /* 0x0001e80000000000 */
[----:B------:R0:W-:Y:S04]  /*15d80*/  STS.U8 [R29+0x20], R13 ;  /* 0x0000200d1d007388 */ /* 0x0001e80000000000 */
[----:B------:R0:W-:Y:S01]  /*15d90*/  STS.U8 [R29+0x30], R3 ;  /* 0x000030031d007388 */ /* 0x0001e20000000000 */
[----:B------:R-:W-:Y:S05]  /*15da0*/  @!P0 BRA `(.L_x_3970) ;  /* 0x0000000400708947 */ /* 0x000fea0003800000 */
[----:B------:R-:W-:-:S07]  /*15db0*/  IMAD.MOV.U32 R0, RZ, RZ, R4 ;  /* 0x000000ffff007224 */ /* 0x000fce00078e0004 */
.L_x_3973:
        /* <DEDUP_REMOVED lines=9> */
[----:B------:R-:W-:Y:S02]  /*15e50*/  LOP3.LUT R35, R15, 0xff, RZ, 0xc0, !PT ;  /* 0x000000ff0f237812 */ /* 0x000fe400078ec0ff */
[----:B------:R-:W1:Y:S01]  /*15e60*/  LDS.S8 R14, [R12] ;  /* 0x000000000c0e7984 */ /* 0x000e620000000200 */
[----:B------:R-:W-:Y:S02]  /*15e70*/  PRMT R34, R13, 0x8880, RZ ;  /* 0x000088800d227816 */ /* 0x000fe400000000ff */
[----:B------:R-:W-:Y:S01]  /*15e80*/  PRMT R37, R15, 0x8880, RZ ;  /* 0x000088800f257816 */ /* 0x000fe200000000ff */
[----:B------:R-:W2:Y:S04]  /*15e90*/  LDS.S8 R20, [R12+0x10] ;  /* 0x000010000c147984 */ /* 0x000ea80000000200 */
[----:B------:R-:W3:Y:S04]  /*15ea0*/  LDS.S8 R30, [R12+0x20] ;  /* 0x000020000c1e7984 */ /* 0x000ee80000000200 */
[----:B------:R-:W4:Y:S04]  /*15eb0*/  LDS.64 R26, [R12+0x8] ;  /* 0x000008000c1a7984 */ /* 0x000f280000000a00 */
[----:B------:R-:W5:Y:S04]  /*15ec0*/  LDS.S8 R32, [R12+0x30] ;  /* 0x000030000c207984 */ /* 0x000f680000000200 */
[----:B------:R-:W0:Y:S04]  /*15ed0*/  LDS.64 R24, [R12+0x18] ;  /* 0x000018000c187984 */ /* 0x000e280000000a00 */
[----:B------:R-:W0:Y:S04]  /*15ee0*/  LDS.64 R18, [R12+0x28] ;  /* 0x000028000c127984 */ /* 0x000e280000000a00 */
[----:B------:R3:W0:Y:S01]  /*15ef0*/  LDS.64 R4, [R12+0x38] ;  /* 0x000038000c047984 */ /* 0x0006220000000a00 */
[----:B-1----:R-:W-:-:S02]  /*15f00*/  ISETP.GE.AND P5, PT, R33, R14, PT ;  /* 0x0000000e2100720c */ /* 0x002fc40003fa6270 */
[----:B------:R-:W-:Y:S02]  /*15f10*/  LOP3.LUT R33, R21, 0xff, RZ, 0xc0, !PT ;  /* 0x000000ff15217812 */ /* 0x000fe400078ec0ff */
[----:B------:R-:W-:Y:S02]  /*15f20*/  LOP3.LUT R16, R14, 0xff, RZ, 0xc0, !PT ;  /* 0x000000ff0e107812 */ /* 0x000fe400078ec0ff */
[----:B--2---:R-:W-:Y:S02]  /*15f30*/  LOP3.LUT R28, R20, 0xff, RZ, 0xc0, !PT ;  /* 0x000000ff141c7812 */ /* 0x004fe400078ec0ff */
[----:B------:R-:W-:Y:S02]  /*15f40*/  ISETP.NE.AND P6, PT, R33, R16, PT ;  /* 0x000000102100720c */ /* 0x000fe40003fc5270 */
[----:B------:R-:W-:Y:S01]  /*15f50*/  ISETP.NE.AND P3, PT, R35, R28, PT ;  /* 0x0000001c2300720c */ /* 0x000fe20003f65270 */
[----:B------:R-:W-:Y:S01]  /*15f60*/  IMAD.MOV.U32 R35, RZ, RZ, R34 ;  /* 0x000000ffff237224 */ /* 0x000fe200078e0022 */
[----:B------:R-:W-:-:S02]  /*15f70*/  PRMT R16, R3, 0x8880, RZ ;  /* 0x0000888003107816 */ /* 0x000fc400000000ff */
[----:B------:R-:W-:Y:S02]  /*15f80*/  LOP3.LUT R33, R13, 0xff, RZ, 0xc0, !PT ;  /* 0x000000ff0d217812 */ /* 0x000fe400078ec0ff */
[----:B---3--:R-:W-:Y:S02]  /*15f90*/  LOP3.LUT R12, R30, 0xff, RZ, 0xc0, !PT ;  /* 0x000000ff1e0c7812 */ /* 0x008fe400078ec0ff */
[----:B----4-:R-:W-:Y:S02]  /*15fa0*/  ISETP.GE.U32.AND P1, PT, R10, R26, PT ;  /* 0x0000001a0a00720c */ /* 0x010fe40003f26070 */
[----:B------:R-:W-:Y:S01]  /*15fb0*/  ISETP.GE.AND P2, PT, R35, R30, PT ;  /* 0x0000001e2300720c */ /* 0x000fe20003f46270 */
[----:B------:R-:W-:Y:S01]  /*15fc0*/  IMAD.MOV.U32 R35, RZ, RZ, R16 ;  /* 0x000000ffff237224 */ /* 0x000fe200078e0010 */
[----:B------:R-:W-:Y:S02]  /*15fd0*/  ISETP.NE.AND P4, PT, R33, R12, PT ;  /* 0x0000000c2100720c */ /* 0x000fe40003f85270 */
[----:B------:R-:W-:-:S02]  /*15fe0*/  ISETP.GE.AND.EX P1, PT, R11, R27, PT, P1 ;  /* 0x0000001b0b00720c */ /* 0x000fc40003f26310 */
[----:B------:R-:W-:Y:S02]  /*15ff0*/  LOP3.LUT R33, R3, 0xff, RZ, 0xc0, !PT ;  /* 0x000000ff03217812 */ /* 0x000fe400078ec0ff */
[----:B-----5:R-:W-:Y:S02]  /*16000*/  LOP3.LUT R16, R32, 0xff, RZ, 0xc0, !PT ;  /* 0x000000ff20107812 */ /* 0x020fe400078ec0ff */
[----:B------:R-:W-:Y:S02]  /*16010*/  SEL R12, RZ, 0xffffffff, P5 ;  /* 0xffffffffff0c7807 */ /* 0x000fe40002800000 */
[----:B------:R-:W-:Y:S02]  /*16020*/  @!P6 SEL R12, RZ, 0xffffffff, P1 ;  /* 0xffffffffff0ce807 */ /* 0x000fe40000800000 */
[----:B------:R-:W-:Y:S02]  /*16030*/  ISETP.GE.AND P0, PT, R37, R20, PT ;  /* 0x000000142500720c */ /* 0x000fe40003f06270 */
[----:B0-----:R-:W-:-:S02]  /*16040*/  ISETP.GE.U32.AND P1, PT, R8, R24, PT ;  /* 0x000000180800720c */ /* 0x001fc40003f26070 */
[----:B------:R-:W-:Y:S02]  /*16050*/  ISETP.NE.AND P6, PT, R33, R16, PT ;  /* 0x000000102100720c */ /* 0x000fe40003fc5270 */
[----:B------:R-:W-:Y:S02]  /*16060*/  SEL R16, RZ, 0xffffffff, P0 ;  /* 0xffffffffff107807 */ /* 0x000fe40000000000 */
[----:B------:R-:W-:Y:S02]  /*16070*/  ISETP.GE.AND.EX P1, PT, R9, R25, PT, P1 ;  /* 0x000000190900720c */ /* 0x000fe40003f26310 */
[----:B------:R-:W-:Y:S02]  /*16080*/  SEL R28, RZ, 0xffffffff, P2 ;  /* 0xffffffffff1c7807 */ /* 0x000fe40001000000 */
[----:B------:R-:W-:Y:S02]  /*16090*/  ISETP.GE.U32.AND P0, PT, R6, R18, PT ;  /* 0x000000120600720c */ /* 0x000fe40003f06070 */
[----:B------:R-:W-:-:S02]  /*160a0*/  ISETP.GE.U32.AND P2, PT, R44, R4, PT ;  /* 0x000000042c00720c */ /* 0x000fc40003f46070 */
[----:B------:R-:W-:Y:S02]  /*160b0*/  LOP3.LUT R12, R12, 0x1, RZ, 0xc0, !PT ;  /* 0x000000010c0c7812 */ /* 0x000fe400078ec0ff */
[----:B------:R-:W-:Y:S02]  /*160c0*/  ISETP.GE.AND P5, PT, R35, R32, PT ;  /* 0x000000202300720c */ /* 0x000fe40003fa6270 */
[----:B------:R-:W-:Y:S02]  /*160d0*/  @!P3 SEL R16, RZ, 0xffffffff, P1 ;  /* 0xffffffffff10b807 */ /* 0x000fe40000800000 */
[----:B------:R-:W-:Y:S02]  /*160e0*/  ISETP.GE.AND.EX P0, PT, R7, R19, PT, P0 ;  /* 0x000000130700720c */ /* 0x000fe40003f06300 */
[----:B------:R-:W-:Y:S02]  /*160f0*/  ISETP.GE.AND.EX P2, PT, R45, R5, PT, P2 ;  /* 0x000000052d00720c */ /* 0x000fe40003f46320 */
[----:B------:R-:W-:-:S02]  /*16100*/  ISETP.NE.U32.AND P1, PT, R12, 0x1, PT ;  /* 0x000000010c00780c */ /* 0x000fc40003f25070 */
[----:B------:R-:W-:Y:S02]  /*16110*/  SEL R12, RZ, 0xffffffff, P5 ;  /* 0xffffffffff0c7807 */ /* 0x000fe40002800000 */
[----:B------:R-:W-:Y:S02]  /*16120*/  LOP3.LUT R16, R16, 0x1, RZ, 0xc0, !PT ;  /* 0x0000000110107812 */ /* 0x000fe400078ec0ff */
        /* <DEDUP_REMOVED lines=8> */
[----:B------:R-:W-:Y:S01]  /*161b0*/  SEL R8, R8, R24, !P0 ;  /* 0x0000001808087207 */ /* 0x000fe20004000000 */
[----:B------:R1:W-:Y:S01]  /*161c0*/  STS.64 [R29+0x8], R10 ;  /* 0x0000080a1d007388 */ /* 0x0003e20000000a00 */
[----:B------:R-:W-:-:S02]  /*161d0*/  SEL R9, R9, R25, !P0 ;  /* 0x0000001909097207 */ /* 0x000fc40004000000 */
[----:B------:R-:W-:Y:S01]  /*161e0*/  SEL R20, R15, R20, !P0 ;  /* 0x000000140f147207 */ /* 0x000fe20004000000 */
[----:B------:R1:W-:Y:S01]  /*161f0*/  STS.U8 [R29], R14 ;  /* 0x0000000e1d007388 */ /* 0x0003e20000000000 */
[----:B------:R-:W-:Y:S02]  /*16200*/  ISETP.NE.U32.AND P1, PT, R28, 0x1, PT ;  /* 0x000000011c00780c */ /* 0x000fe40003f25070 */
[----:B------:R-:W-:Y:S01]  /*16210*/  ISETP.NE.U32.AND P0, PT, R12, 0x1, PT ;  /* 0x000000010c00780c */ /* 0x000fe20003f05070 */
[----:B------:R1:W-:Y:S01]  /*16220*/  STS.64 [R29+0x18], R8 ;  /* 0x000018081d007388 */ /* 0x0003e20000000a00 */
[----:B------:R-:W-:Y:S02]  /*16230*/  SEL R6, R6, R18, !P1 ;  /* 0x0000001206067207 */ /* 0x000fe40004800000 */
[----:B------:R-:W-:Y:S01]  /*16240*/  SEL R7, R7, R19, !P1 ;  /* 0x0000001307077207 */ /* 0x000fe20004800000 */
[----:B------:R1:W-:Y:S01]  /*16250*/  STS.U8 [R29+0x10], R20 ;  /* 0x000010141d007388 */ /* 0x0003e20000000000 */
[----:B------:R-:W-:-:S02]  /*16260*/  SEL R30, R13, R30, !P1 ;  /* 0x0000001e0d1e7207 */ /* 0x000fc40004800000 */
[----:B------:R-:W-:Y:S01]  /*16270*/  SEL R44, R44, R4, !P0 ;  /* 0x000000042c2c7207 */ /* 0x000fe20004000000 */
[----:B------:R1:W-:Y:S01]  /*16280*/  STS.64 [R29+0x28], R6 ;  /* 0x000028061d007388 */ /* 0x0003e20000000a00 */
[----:B------:R-:W-:Y:S02]  /*16290*/  SEL R45, R45, R5, !P0 ;  /* 0x000000052d2d7207 */ /* 0x000fe40004000000 */
[----:B------:R-:W-:Y:S01]  /*162a0*/  SEL R32, R3, R32, !P0 ;  /* 0x0000002003207207 */ /* 0x000fe20004000000 */
[----:B------:R1:W-:Y:S01]  /*162b0*/  STS.U8 [R29+0x20], R30 ;  /* 0x0000201e1d007388 */ /* 0x0003e20000000000 */
[----:B------:R-:W-:Y:S02]  /*162c0*/  PRMT R21, R14, 0x7610, R21 ;  /* 0x000076100e157816 */ /* 0x000fe40000000015 */
[----:B------:R-:W-:Y:S01]  /*162d0*/  PRMT R15, R20, 0x7610, R15 ;  /* 0x00007610140f7816 */ /* 0x000fe2000000000f */
[----:B------:R1:W-:Y:S01]  /*162e0*/  STS.64 [R29+0x38], R44 ;  /* 0x0000382c1d007388 */ /* 0x0003e20000000a00 */
[----:B------:R-:W-:-:S02]  /*162f0*/  PRMT R13, R30, 0x7610, R13 ;  /* 0x000076101e0d7816 */ /* 0x000fc4000000000d */
[----:B------:R-:W-:Y:S01]  /*16300*/  PRMT R3, R32, 0x7610, R3 ;  /* 0x0000761020037816 */ /* 0x000fe20000000003 */
[----:B------:R1:W-:Y:S06]  /*16310*/  STS.U8 [R29+0x30], R32 ;  /* 0x000030201d007388 */ /* 0x0003ec0000000000 */
.L_x_3972:
[----:B------:R-:W-:Y:S05]  /*16320*/  BSYNC B0 ;  /* 0x0000000000007941 */ /* 0x000fea0003800000 */
.L_x_3971:
[----:B------:R-:W-:-:S04]  /*16330*/  SHF.R.S32.HI R0, RZ, 0x1, R0 ;  /* 0x00000001ff007819 */ /* 0x000fc80000011400 */
[----:B------:R-:W-:-:S13]  /*16340*/  ISETP.GE.AND P0, PT, R0, 0x20, PT ;  /* 0x000000200000780c */ /* 0x000fda0003f06270 */
[----:B------:R-:W-:Y:S05]  /*16350*/  @P0 BRA `(.L_x_3973) ;  /* 0xfffffff800980947 */ /* 0x000fea000383ffff */
[----:B------:R-:W-:-:S07]  /*16360*/  IMAD.MOV.U32 R0, RZ, RZ, 0x20 ;  /* 0x00000020ff007424 */ /* 0x000fce00078e00ff */
.L_x_3970:
[----:B------:R-:W-:Y:S01]  /*16370*/  ISETP.GE.AND P0, PT, R0, 0x2, PT ;  /* 0x000000020000780c */ /* 0x000fe20003f06270 */
[----:B------:R-:W-:Y:S05]  /*16380*/  WARPSYNC.ALL ;  /* 0x0000000000007948 */ /* 0x000fea0003800000 */
[----:B------:R-:W-:Y:S07]  /*16390*/  BAR.SYNC.DEFER_BLOCKING 0x0 ;  /* 0x0000000000007b1d */ /* 0x000fee0000010000 */
[----:B------:R-:W-:Y:S05]  /*163a0*/  @!P0 BRA `(.L_x_3969) ;  /* 0x0000000400508947 */ /* 0x000fea0003800000 */
[----:B------:R-:W-:-:S07]  /*163b0*/  IMAD.MOV.U32 R5, RZ, RZ, 0x1 ;  /* 0x00000001ff057424 */ /* 0x000fce00078e00ff */
.L_x_3974:
[----:B------:R-:W-:Y:S01]  /*163c0*/  LOP3.LUT R4, R21, 0xffff, RZ, 0xc0, !PT ;  /* 0x0000ffff15047812 */ /* 0x000fe200078ec0ff */
[----:B------:R-:W2:Y:S01]  /*163d0*/  SHFL.DOWN PT, R19, R10, R5, 0x1f ;  /* 0x08001f050a137589 */ /* 0x000ea200000e0000 */
[----:B------:R-:W-:Y:S02]  /*163e0*/  LOP3.LUT R12, R15, 0xffff, RZ, 0xc0, !PT ;  /* 0x0000ffff0f0c7812 */ /* 0x000fe400078ec0ff */
[----:B------:R-:W-:Y:S01]  /*163f0*/  PRMT R4, R4, 0x8880, RZ ;  /* 0x0000888004047816 */ /* 0x000fe200000000ff */
[----:B-1----:R-:W-:Y:S01]  /*16400*/  SHFL.DOWN PT, R32, R45, R5, 0x1f ;  /* 0x08001f052d207589 */ /* 0x002fe200000e0000 */
[----:B------:R-:W-:Y:S02]  /*16410*/  PRMT R16, R12, 0x8880, RZ ;  /* 0x000088800c107816 */ /* 0x000fe400000000ff */
[----:B------:R-:W-:Y:S02]  /*16420*/  LOP3.LUT R14, R13, 0xffff, RZ, 0xc0, !PT ;  /* 0x0000ffff0d0e7812 */ /* 0x000fe400078ec0ff */
[----:B------:R-:W1:Y:S01]  /*16430*/  SHFL.DOWN PT, R4, R4, R5, 0x1f ;  /* 0x08001f0504047589 */ /* 0x000e6200000e0000 */
[----:B------:R-:W-:-:S02]  /*16440*/  LOP3.LUT R12, R3, 0xffff, RZ, 0xc0, !PT ;  /* 0x0000ffff030c7812 */ /* 0x000fc400078ec0ff */
[----:B------:R-:W-:Y:S01]  /*16450*/  PRMT R20, R14, 0x8880, RZ ;  /* 0x000088800e147816 */ /* 0x000fe200000000ff */
[----:B------:R-:W3:Y:S01]  /*16460*/  SHFL.DOWN PT, R16, R16, R5, 0x1f ;  /* 0x08001f0510107589 */ /* 0x000ee200000e0000 */
[----:B------:R-:W-:Y:S02]  /*16470*/  PRMT R28, R12, 0x8880, RZ ;  /* 0x000088800c1c7816 */ /* 0x000fe400000000ff */
[----:B------:R-:W-:Y:S01]  /*16480*/  LOP3.LUT R14, R21, 0xff, RZ, 0xc0, !PT ;  /* 0x000000ff150e7812 */ /* 0x000fe200078ec0ff */
[----:B------:R4:W0:Y:S01]  /*16490*/  SHFL.DOWN PT, R24, R20, R5, 0x1f ;  /* 0x08001f0514187589 */ /* 0x00082200000e0000 */
[----:B------:R-:W-:Y:S02]  /*164a0*/  LOP3.LUT R18, R15, 0xff, RZ, 0xc0, !PT ;  /* 0x000000ff0f127812 */ /* 0x000fe400078ec0ff */
[----:B------:R-:W-:Y:S01]  /*164b0*/  LOP3.LUT R26, R13, 0xff, RZ, 0xc0, !PT ;  /* 0x000000ff0d1a7812 */ /* 0x000fe200078ec0ff */
[----:B------:R-:W5:Y:S01]  /*164c0*/  SHFL.DOWN PT, R30, R28, R5, 0x1f ;  /* 0x08001f051c1e7589 */ /* 0x000f6200000e0000 */
[----:B------:R-:W-:-:S02]  /*164d0*/  PRMT R33, R21, 0x8880, RZ ;  /* 0x0000888015217816 */ /* 0x000fc400000000ff */
[----:B--2---:R-:W-:Y:S01]  /*164e0*/  ISETP.GE.U32.AND P0, PT, R10, R19, PT ;  /* 0x000000130a00720c */ /* 0x004fe20003f06070 */
[----:B------:R-:W2:Y:S01]  /*164f0*/  SHFL.DOWN PT, R12, R11, R5, 0x1f ;  /* 0x08001f050b0c7589 */ /* 0x000ea200000e0000 */
[----:B------:R-:W-:Y:S02]  /*16500*/  PRMT R35, R15, 0x8880, RZ ;  /* 0x000088800f237816 */ /* 0x000fe400000000ff */
[----:B------:R-:W-:Y:S02]  /*16510*/  PRMT R34, R3, 0x8880, RZ ;  /* 0x0000888003227816 */ /* 0x000fe400000000ff */
[C---:B-1----:R-:W-:Y:S02]  /*16520*/  LOP3.LUT R25, R4.reuse, 0xff, RZ, 0xc0, !PT ;  /* 0x000000ff04197812 */ /* 0x042fe400078ec0ff */
[----:B----4-:R-:W-:Y:S02]  /*16530*/  PRMT R20, R4, 0x8880, RZ ;  /* 0x0000888004147816 */ /* 0x010fe400000000ff */
[----:B---3--:R-:W-:-:S02]  /*16540*/  LOP3.LUT R27, R16, 0xff, RZ, 0xc0, !PT ;  /* 0x000000ff101b7812 */ /* 0x008fc400078ec0ff */
[----:B------:R-:W-:Y:S02]  /*16550*/  ISETP.NE.AND P1, PT, R14, R25, PT ;  /* 0x000000190e00720c */ /* 0x000fe40003f25270 */
[----:B------:R-:W1:Y:S01]  /*16560*/  SHFL.DOWN PT, R25, R8, R5, 0x1f ;  /* 0x08001f0508197589 */ /* 0x000e6200000e0000 */
[----:B0-----:R-:W-:Y:S02]  /*16570*/  LOP3.LUT R29, R24, 0xff, RZ, 0xc0, !PT ;  /* 0x000000ff181d7812 */ /* 0x001fe400078ec0ff */
[----:B------:R-:W-:Y:S02]  /*16580*/  ISETP.NE.AND P6, PT, R18, R27, PT ;  /* 0x0000001b1200720c */ /* 0x000fe40003fc5270 */
[----:B------:R-:W0:Y:S01]  /*16590*/  SHFL.DOWN PT, R27, R6, R5, 0x1f ;  /* 0x08001f05061b7589 */ /* 0x000e2200000e0000 */
[----:B------:R-:W-:Y:S02]  /*165a0*/  ISETP.NE.AND P4, PT, R26, R29, PT ;  /* 0x0000001d1a00720c */ /* 0x000fe40003f85270 */
[----:B------:R-:W-:Y:S01]  /*165b0*/  LOP3.LUT R14, R3, 0xff, RZ, 0xc0, !PT ;  /* 0x000000ff030e7812 */ /* 0x000fe200078ec0ff */
[----:B------:R-:W3:Y:S01]  /*165c0*/  SHFL.DOWN PT, R18, R9, R5, 0x1f ;  /* 0x08001f0509127589 */ /* 0x000ee200000e0000 */
[----:B-----5:R-:W-:-:S02]  /*165d0*/  LOP3.LUT R31, R30, 0xff, RZ, 0xc0, !PT ;  /* 0x000000ff1e1f7812 */ /* 0x020fc400078ec0ff */
[----:B--2---:R-:W-:Y:S01]  /*165e0*/  ISETP.GE.AND.EX P0, PT, R11, R12, PT, P0 ;  /* 0x0000000c0b00720c */ /* 0x004fe20003f06300 */
[----:B------:R-:W2:Y:S01]  /*165f0*/  SHFL.DOWN PT, R26, R7, R5, 0x1f ;  /* 0x08001f05071a7589 */ /* 0x000ea200000e0000 */
[----:B------:R-:W-:Y:S02]  /*16600*/  ISETP.NE.AND P3, PT, R14, R31, PT ;  /* 0x0000001f0e00720c */ /* 0x000fe40003f65270 */
[----:B------:R-:W-:Y:S01]  /*16610*/  ISETP.GE.AND P2, PT, R33, R20, PT ;  /* 0x000000142100720c */ /* 0x000fe20003f46270 */
[----:B------:R4:W5:Y:S01]  /*16620*/  SHFL.DOWN PT, R29, R44, R5, 0x1f ;  /* 0x08001f052c1d7589 */ /* 0x00096200000e0000 */
[----:B------:R-:W-:Y:S02]  /*16630*/  SEL R14, RZ, 0xffffffff, P0 ;  /* 0xffffffffff0e7807 */ /* 0x000fe40000000000 */
[----:B------:R-:W-:Y:S02]  /*16640*/  PRMT R28, R16, 0x8880, RZ ;  /* 0x00008880101c7816 */ /* 0x000fe400000000ff */
[----:B------:R-:W-:-:S02]  /*16650*/  @P1 SEL R14, RZ, 0xffffffff, P2 ;  /* 0xffffffffff0e1807 */ /* 0x000fc40001000000 */
[----:B-1----:R-:W-:Y:S02]  /*16660*/  ISETP.GE.U32.AND P0, PT, R8, R25, PT ;  /* 0x000000190800720c */ /* 0x002fe40003f06070 */
[----:B------:R-:W-:Y:S01]  /*16670*/  ISETP.GE.AND P5, PT, R35, R28, PT ;  /* 0x0000001c2300720c */ /* 0x000fe20003fa6270 */
[----:B----4-:R-:W-:Y:S01]  /*16680*/  IMAD.SHL.U32 R5, R5, 0x2, RZ ;  /* 0x0000000205057824 */ /* 0x010fe200078e00ff */
[----:B------:R-:W-:Y:S02]  /*16690*/  PRMT R31, R13, 0x8880, RZ ;  /* 0x000088800d1f7816 */ /* 0x000fe400000000ff */
[----:B0-----:R-:W-:Y:S02]  /*166a0*/  ISETP.GE.U32.AND P2, PT, R6, R27, PT ;  /* 0x0000001b0600720c */ /* 0x001fe40003f46070 */
[----:B------:R-:W-:Y:S02]  /*166b0*/  PRMT R28, R24, 0x8880, RZ ;  /* 0x00008880181c7816 */ /* 0x000fe400000000ff */
[----:B---3--:R-:W-:-:S02]  /*166c0*/  ISETP.GE.AND.EX P0, PT, R9, R18, PT, P0 ;  /* 0x000000120900720c */ /* 0x008fc40003f06300 */
[----:B------:R-:W-:Y:S02]  /*166d0*/  LOP3.LUT R14, R14, 0x1, RZ, 0xc0, !PT ;  /* 0x000000010e0e7812 */ /* 0x000fe400078ec0ff */
[----:B--2---:R-:W-:Y:S02]  /*166e0*/  ISETP.GE.AND.EX P2, PT, R7, R26, PT, P2 ;  /* 0x0000001a0700720c */ /* 0x004fe40003f46320 */
[----:B------:R-:W-:Y:S02]  /*166f0*/  SEL R20, RZ, 0xffffffff, P0 ;  /* 0xffffffffff147807 */ /* 0x000fe40000000000 */
[----:B------:R-:W-:Y:S02]  /*16700*/  ISETP.GE.AND P0, PT, R31, R28, PT ;  /* 0x0000001c1f00720c */ /* 0x000fe40003f06270 */
[----:B------:R-:W-:Y:S02]  /*16710*/  SEL R28, RZ, 0xffffffff, P2 ;  /* 0xffffffffff1c7807 */ /* 0x000fe40001000000 */
[----:B-----5:R-:W-:-:S02]  /*16720*/  ISETP.GE.U32.AND P1, PT, R44, R29, PT ;  /* 0x0000001d2c00720c */ /* 0x020fc40003f26070 */
[----:B------:R-:W-:Y:S02]  /*16730*/  @P4 SEL R28, RZ, 0xffffffff, P0 ;  /* 0xffffffffff1c4807 */ /* 0x000fe40000000000 */
[----:B------:R-:W-:Y:S02]  /*16740*/  PRMT R33, R30, 0x8880, RZ ;  /* 0x000088801e217816 */ /* 0x000fe400000000ff */
[----:B------:R-:W-:Y:S02]  /*16750*/  ISETP.NE.U32.AND P0, PT, R14, 0x1, PT ;  /* 0x000000010e00780c */ /* 0x000fe40003f05070 */
[----:B------:R-:W-:Y:S02]  /*16760*/  ISETP.GE.AND.EX P1, PT, R45, R32, PT, P1 ;  /* 0x000000202d00720c */ /* 0x000fe40003f26310 */
        /* <DEDUP_REMOVED lines=24> */
.L_x_3969:
[----:B------:R-:W2:Y:S01]  /*168f0*/  LDC R0, c[0x0][0x3fc] ;  /* 0x0000ff00ff007b82 */ /* 0x000ea20000000800 */
[----:B------:R-:W-:Y:S02]  /*16900*/  IMAD.MOV.U32 R19, RZ, RZ, RZ ;  /* 0x000000ffff137224 */ /* 0x000fe400078e00ff */
[----:B------:R-:W-:Y:S01]  /*16910*/  IMAD.MOV.U32 R24, RZ, RZ, RZ ;  /* 0x000000ffff187224 */ /* 0x000fe200078e00ff */
        /* <DEDUP_REMOVED lines=276> */
.L_x_3975:
        /* <DEDUP_REMOVED lines=275> */
.L_x_3976:
[----:B-1----:R-:W-:Y:S02]  /*18b90*/  IMAD.MOV.U32 R16, RZ, RZ, RZ ;  /* 0x000000ffff107224 */ /* 0x002fe400078e00ff */
        /* <DEDUP_REMOVED lines=276> */
.L_x_3977:
        /* <DEDUP_REMOVED lines=275> */
.L_x_3978:
        /* <DEDUP_REMOVED lines=11> */
.L_x_3984:
        /* <DEDUP_REMOVED lines=9> */
[----:B------:R-:W-:Y:S05]  /*1af50*/  CALL.REL.NOINC `($__internal_35_$__cuda_sm20_rem_u64) ;  /* 0x000000a400b87944 */ /* 0x000fea0003c00000 */
[----:B------:R-:W-:Y:S02]  /*1af60*/  IMAD.MOV.U32 R26, RZ, RZ, R4 ;  /* 0x000000ffff1a7224 */ /* 0x000fe400078e0004 */
[----:B------:R-:W-:Y:S01]  /*1af70*/  IMAD.MOV.U32 R27, RZ, RZ, R25 ;  /* 0x000000ffff1b7224 */ /* 0x000fe200078e0019 */
[----:B------:R-:W-:Y:S06]  /*1af80*/  BRA `(.L_x_3983) ;  /* 0x00000000004c7947 */ /* 0x000fec0003800000 */
.L_x_3982:
[----:B------:R-:W1:Y:S01]  /*1af90*/  I2F.U32.RP R4, R26 ;  /* 0x0000001a00047306 */ /* 0x000e620000209000 */
[----:B------:R-:W-:Y:S01]  /*1afa0*/  ISETP.NE.U32.AND P1, PT, R26, RZ, PT ;  /* 0x000000ff1a00720c */ /* 0x000fe20003f25070 */
[----:B------:R-:W-:-:S06]  /*1afb0*/  IMAD.MOV.U32 R27, RZ, RZ, RZ ;  /* 0x000000ffff1b7224 */ /* 0x000fcc00078e00ff */
[----:B-1----:R-:W1:Y:S02]  /*1afc0*/  MUFU.RCP R4, R4 ;  /* 0x0000000400047308 */ /* 0x002e640000001000 */
[----:B-1----:R-:W-:-:S06]  /*1afd0*/  VIADD R28, R4, 0xffffffe ;  /* 0x0ffffffe041c7836 */ /* 0x002fcc0000000000 */
[----:B0-----:R0:W1:Y:S02]  /*1afe0*/  F2I.FTZ.U32.TRUNC.NTZ R29, R28 ;  /* 0x0000001c001d7305 */ /* 0x001064000021f000 */
        /* <DEDUP_REMOVED lines=13> */
.L_x_3983:
[----:B------:R-:W-:Y:S05]  /*1b0c0*/  BSYNC B1 ;  /* 0x0000000000017941 */ /* 0x000fea0003800000 */
.L_x_3981:
[----:B------:R-:W-:Y:S01]  /*1b0d0*/  ISETP.NE.U32.AND P0, PT, R26, RZ, PT ;  /* 0x000000ff1a00720c */ /* 0x000fe20003f05070 */
[----:B------:R-:W-:Y:S02]  /*1b0e0*/  IMAD.MOV.U32 R12, RZ, RZ, R0 ;  /* 0x000000ffff0c7224 */ /* 0x000fe400078e0000 */
[----:B------:R-:W-:Y:S01]  /*1b0f0*/  IMAD.MOV.U32 R14, RZ, RZ, R5 ;  /* 0x000000ffff0e7224 */ /* 0x000fe200078e0005 */
[----:B------:R-:W-:-:S13]  /*1b100*/  ISETP.NE.AND.EX P0, PT, R27, RZ, PT, P0 ;  /* 0x000000ff1b00720c */ /* 0x000fda0003f05300 */
[----:B------:R-:W-:Y:S05]  /*1b110*/  @P0 BRA `(.L_x_3984) ;  /* 0xfffffffc00680947 */ /* 0x000fea000383ffff */
[----:B------:R-:W-:Y:S05]  /*1b120*/  BSYNC B0 ;  /* 0x0000000000007941 */ /* 0x000fea0003800000 */
.L_x_3980:
[----:B------:R-:W-:Y:S01]  /*1b130*/  ISETP.NE.U32.AND P2, PT, R5, RZ, PT ;  /* 0x000000ff0500720c */ /* 0x000fe20003f45070 */
[----:B------:R-:W-:-:S12]  /*1b140*/  BSSY B0, `(.L_x_3985) ;  /* 0x000001c000007945 */ /* 0x000fd80003800000 */
[----:B------:R-:W-:Y:S05]  /*1b150*/  @!P2 BRA `(.L_x_3986) ;  /* 0x00000000001ca947 */ /* 0x000fea0003800000 */
[----:B------:R-:W-:Y:S01]  /*1b160*/  IMAD.MOV.U32 R14, RZ, RZ, 0x10 ;  /* 0x00000010ff0e7424 */ /* 0x000fe200078e00ff */
[----:B------:R-:W-:Y:S01]  /*1b170*/  MOV R4, 0x1b1a0 ;  /* 0x0001b1a000047802 */ /* 0x000fe20000000f00 */
[----:B------:R-:W-:-:S07]  /*1b180*/  IMAD.MOV.U32 R20, RZ, RZ, RZ ;  /* 0x000000ffff147224 */ /* 0x000fce00078e00ff */
[----:B------:R-:W-:Y:S05]  /*1b190*/  CALL.REL.NOINC `($__internal_34_$__cuda_sm20_div_u64) ;  /* 0x000000a000107944 */ /* 0x000fea0003c00000 */
[----:B------:R-:W-:Y:S02]  /*1b1a0*/  IMAD.MOV.U32 R26, RZ, RZ, R12 ;  /* 0x000000ffff1a7224 */ /* 0x000fe400078e000c */
[----:B------:R-:W-:Y:S01]  /*1b1b0*/  IMAD.MOV.U32 R27, RZ, RZ, R25 ;  /* 0x000000ffff1b7224 */ /* 0x000fe200078e0019 */
[----:B------:R-:W-:Y:S06]  /*1b1c0*/  BRA `(.L_x_3987) ;  /* 0x00000000004c7947 */ /* 0x000fec0003800000 */
.L_x_3986:
        /* <DEDUP_REMOVED lines=19> */
.L_x_3987:
[----:B------:R-:W-:Y:S05]  /*1b300*/  BSYNC B0 ;  /* 0x0000000000007941 */ /* 0x000fea0003800000 */
.L_x_3985:
[----:B------:R-:W-:Y:S04]  /*1b310*/  BSSY B0, `(.L_x_3988) ;  /* 0x000001c000007945 */ /* 0x000fe80003800000 */
        /* <DEDUP_REMOVED lines=8> */
.L_x_3989:
        /* <DEDUP_REMOVED lines=19> */
.L_x_3990:
[----:B------:R-:W-:Y:S05]  /*1b4d0*/  BSYNC B0 ;  /* 0x0000000000007941 */ /* 0x000fea0003800000 */
.L_x_3988:
        /* <DEDUP_REMOVED lines=9> */
[----:B------:R-:W-:Y:S05]  /*1b570*/  CALL.REL.NOINC `($__internal_34_$__cuda_sm20_div_u64) ;  /* 0x0000009c00187944 */ /* 0x000fea0003c00000 */
[----:B------:R-:W-:Y:S02]  /*1b580*/  IMAD.MOV.U32 R4, RZ, RZ, R12 ;  /* 0x000000ffff047224 */ /* 0x000fe400078e000c */
[----:B------:R-:W-:Y:S01]  /*1b590*/  IMAD.MOV.U32 R5, RZ, RZ, R25 ;  /* 0x000000ffff057224 */ /* 0x000fe200078e0019 */
[----:B------:R-:W-:Y:S06]  /*1b5a0*/  BRA `(.L_x_3993) ;  /* 0x0000000000507947 */ /* 0x000fec0003800000 */
.L_x_3992:
        /* <DEDUP_REMOVED lines=20> */
.L_x_3993:
[----:B------:R-:W-:Y:S05]  /*1b6f0*/  BSYNC B0 ;  /* 0x0000000000007941 */ /* 0x000fea0003800000 */
.L_x_3991:
[----:B------:R-:W-:Y:S02]  /*1b700*/  ULDC.64 UR4, c[0x0][0x610] ;  /* 0x0001840000047ab9 */ /* 0x000fe40000000a00 */
[----:B------:R-:W-:-:S04]  /*1b710*/  IADD3 R4, P0, R4, UR4, RZ ;  /* 0x0000000404047c10 */ /* 0x000fc8000ff1e0ff */
[----:B------:R-:W-:-:S05]  /*1b720*/  IADD3.X R5, R5, UR5, RZ, P0, !PT ;  /* 0x0000000505057c10 */ /* 0x000fca00087fe4ff */
[----:B------:R-:W-:-:S07]  /*1b730*/  IMAD.MOV.U32 R0, RZ, RZ, R5 ;  /* 0x000000ffff007224 */ /* 0x000fce00078e0005 */
.L_x_3979:
        /* <DEDUP_REMOVED lines=289> */
.L_x_3995:
        /* <DEDUP_REMOVED lines=275> */
.L_x_3996:
        /* <DEDUP_REMOVED lines=277> */
.L_x_3997:
        /* <DEDUP_REMOVED lines=275> */
.L_x_3998:
        /* <DEDUP_REMOVED lines=14> */
.L_x_4000:
[----:B------:R-:W-:Y:S05]  /*1fde0*/  BSYNC B0 ;  /* 0x0000000000007941 */ /* 0x000fea0003800000 */
.L_x_3999:
        /* <DEDUP_REMOVED lines=17> */
[----:B------:R1:W-:Y:S04]  /*1ff00*/  STG.E.U8 desc[UR60][R24.64], R21 ;  /* 0x0000001518007986 */ /* 0x0003e8000c10113c */
[----:B------:R1:W-:Y:S04]  /*1ff10*/  STG.E.U8 desc[UR60][R24.64+0x10], R15 ;  /* 0x0000100f18007986 */ /* 0x0003e8000c10113c */
[----:B------:R1:W-:Y:S04]  /*1ff20*/  STG.E.U8 desc[UR60][R24.64+0x20], R13 ;  /* 0x0000200d18007986 */ /* 0x0003e8000c10113c */
[----:B------:R1:W-:Y:S02]  /*1ff30*/  STG.E.U8 desc[UR60][R24.64+0x30], R3 ;  /* 0x0000300318007986 */ /* 0x0003e4000c10113c */
.L_x_4002:
[----:B------:R-:W-:Y:S05]  /*1ff40*/  BSYNC B0 ;  /* 0x0000000000007941 */ /* 0x000fea0003800000 */
.L_x_4001:
        /* <DEDUP_REMOVED lines=35> */
.L_x_4004:
[----:B------:R-:W-:Y:S05]  /*20180*/  BSYNC B0 ;  /* 0x0000000000007941 */ /* 0x000fea0003800000 */
.L_x_4003:
        /* <DEDUP_REMOVED lines=27> */
[C---:B------:R-:W-:Y:S01]  /*20340*/  PRMT R21, R23.reuse, 0x7610, R21 ;  /* 0x0000761017157816 */ /* 0x040fe20000000015 */
[----:B------:R-:W-:Y:S01]  /*20350*/  IMAD.U32 R8, RZ, RZ, UR10 ;  /* 0x0000000aff087e24 */ /* 0x000fe2000f8e00ff */
[C---:B------:R-:W-:Y:S01]  /*20360*/  PRMT R15, R23.reuse, 0x7610, R15 ;  /* 0x00007610170f7816 */ /* 0x040fe2000000000f */
[----:B------:R-:W-:Y:S01]  /*20370*/  IMAD.U32 R9, RZ, RZ, UR11 ;  /* 0x0000000bff097e24 */ /* 0x000fe2000f8e00ff */
[----:B------:R-:W-:Y:S01]  /*20380*/  ISETP.GE.U32.AND P0, PT, R20, UR8, PT ;  /* 0x0000000814007c0c */ /* 0x000fe2000bf06070 */
[----:B------:R-:W-:Y:S01]  /*20390*/  IMAD.U32 R10, RZ, RZ, UR10 ;  /* 0x0000000aff0a7e24 */ /* 0x000fe2000f8e00ff */
[----:B------:R-:W-:Y:S01]  /*203a0*/  PRMT R3, R23, 0x7610, R3 ;  /* 0x0000761017037816 */ /* 0x000fe20000000003 */
[----:B------:R-:W-:-:S02]  /*203b0*/  IMAD.U32 R11, RZ, RZ, UR11 ;  /* 0x0000000bff0b7e24 */ /* 0x000fc4000f8e00ff */
[----:B------:R-:W-:Y:S02]  /*203c0*/  IMAD.U32 R12, RZ, RZ, UR10 ;  /* 0x0000000aff0c7e24 */ /* 0x000fe4000f8e00ff */
[----:B------:R-:W-:-:S06]  /*203d0*/  IMAD.U32 R13, RZ, RZ, UR11 ;  /* 0x0000000bff0d7e24 */ /* 0x000fcc000f8e00ff */
[----:B------:R-:W-:Y:S05]  /*203e0*/  @P0 BRA `(.L_x_4007) ;  /* 0x0000000800dc0947 */ /* 0x000fea0003800000 */
[----:B------:R-:W-:Y:S01]  /*203f0*/  ULDC UR7, c[0x0][0x10] ;  /* 0x0000040000077ab9 */ /* 0x000fe20000000800 */
[----:B------:R-:W0:Y:S01]  /*20400*/  LDC R39, c[0x0][0x4] ;  /* 0x00000100ff277b82 */ /* 0x000e220000000800 */
[----:B------:R-:W-:Y:S01]  /*20410*/  BSSY B1, `(.L_x_4008) ;  /* 0x0000052000017945 */ /* 0x000fe20003800000 */
[C---:B------:R-:W-:Y:S01]  /*20420*/  PRMT R21, R23.reuse, 0x7610, R21 ;  /* 0x0000761017157816 */ /* 0x040fe20000000015 */
[----:B------:R-:W-:Y:S01]  /*20430*/  IMAD.U32 R8, RZ, RZ, UR10 ;  /* 0x0000000aff087e24 */ /* 0x000fe2000f8e00ff */
[C---:B------:R-:W-:Y:S01]  /*20440*/  PRMT R15, R23.reuse, 0x7610, R15 ;  /* 0x00007610170f7816 */ /* 0x040fe2000000000f */
[----:B------:R-:W-:Y:S01]  /*20450*/  IMAD.U32 R9, RZ, RZ, UR11 ;  /* 0x0000000bff097e24 */ /* 0x000fe2000f8e00ff */
[----:B------:R-:W-:Y:S01]  /*20460*/  PRMT R3, R23, 0x7610, R3 ;  /* 0x0000761017037816 */ /* 0x000fe20000000003 */
[----:B------:R-:W-:Y:S01]  /*20470*/  IMAD.U32 R10, RZ, RZ, UR10 ;  /* 0x0000000aff0a7e24 */ /* 0x000fe2000f8e00ff */
[----:B------:R-:W1:Y:S01]  /*20480*/  LDC.64 R24, c[0x0][0x618] ;  /* 0x00018600ff187b82 */ /* 0x000e620000000a00 */
[----:B------:R-:W-:-:S02]  /*20490*/  IMAD.U32 R11, RZ, RZ, UR11 ;  /* 0x0000000bff0b7e24 */ /* 0x000fc4000f8e00ff */
[----:B------:R-:W-:Y:S02]  /*204a0*/  IMAD.U32 R12, RZ, RZ, UR10 ;  /* 0x0000000aff0c7e24 */ /* 0x000fe4000f8e00ff */
[----:B------:R-:W-:Y:S02]  /*204b0*/  IMAD.U32 R13, RZ, RZ, UR11 ;  /* 0x0000000bff0d7e24 */ /* 0x000fe4000f8e00ff */
[----:B------:R-:W-:Y:S02]  /*204c0*/  IMAD R37, R14, UR7, RZ ;  /* 0x000000070e257c24 */ /* 0x000fe4000f8e02ff */
[----:B0-----:R-:W-:-:S07]  /*204d0*/  IMAD R39, R39, UR6, RZ ;  /* 0x0000000627277c24 */ /* 0x001fce000f8e02ff */
.L_x_4009:
[----:B------:R-:W-:-:S04]  /*204e0*/  IMAD.IADD R35, R37, 0x1, R20 ;  /* 0x0000000125237824 */ /* 0x000fc800078e0214 */
[----:B-1----:R-:W-:-:S05]  /*204f0*/  IMAD.WIDE.U32 R34, R35, 0x40, R24 ;  /* 0x0000004023227825 */ /* 0x002fca00078e0018 */
[----:B------:R-:W2:Y:S04]  /*20500*/  LDG.E.S8 R36, desc[UR60][R34.64] ;  /* 0x0000003c22247981 */ /* 0x000ea8000c1e1300 */
[----:B------:R-:W3:Y:S04]  /*20510*/  LDG.E.S8 R38, desc[UR60][R34.64+0x10] ;  /* 0x0000103c22267981 */ /* 0x000ee8000c1e1300 */
[----:B------:R-:W4:Y:S04]  /*20520*/  LDG.E.S8 R42, desc[UR60][R34.64+0x20] ;  /* 0x0000203c222a7981 */ /* 0x000f28000c1e1300 */
[----:B------:R-:W5:Y:S04]  /*20530*/  LDG.E.64 R30, desc[UR60][R34.64+0x18] ;  /* 0x0000183c221e7981 */ /* 0x000f68000c1e1b00 */
[----:B------:R-:W5:Y:S04]  /*20540*/  LDG.E.64 R32, desc[UR60][R34.64+0x8] ;  /* 0x0000083c22207981 */ /* 0x000f68000c1e1b00 */
[----:B------:R-:W5:Y:S04]  /*20550*/  LDG.E.S8 R44, desc[UR60][R34.64+0x30] ;  /* 0x0000303c222c7981 */ /* 0x000f68000c1e1300 */
[----:B------:R-:W5:Y:S04]  /*20560*/  LDG.E.64 R26, desc[UR60][R34.64+0x28] ;  /* 0x0000283c221a7981 */ /* 0x000f68000c1e1b00 */
[----:B------:R3:W5:Y:S01]  /*20570*/  LDG.E.64 R28, desc[UR60][R34.64+0x38] ;  /* 0x0000383c221c7981 */ /* 0x000762000c1e1b00 */
[----:B------:R-:W-:-:S02]  /*20580*/  PRMT R43, R23, 0x8880, RZ ;  /* 0x00008880172b7816 */ /* 0x000fc400000000ff */
[----:B------:R-:W-:Y:S02]  /*20590*/  LOP3.LUT R14, R23, 0xff, RZ, 0xc0, !PT ;  /* 0x000000ff170e7812 */ /* 0x000fe400078ec0ff */
[C---:B------:R-:W-:Y:S02]  /*205a0*/  LOP3.LUT R40, R15.reuse, 0xff, RZ, 0xc0, !PT ;  /* 0x000000ff0f287812 */ /* 0x040fe400078ec0ff */
[----:B------:R-:W-:Y:S01]  /*205b0*/  PRMT R45, R15, 0x8880, RZ ;  /* 0x000088800f2d7816 */ /* 0x000fe200000000ff */
[----:B------:R-:W-:Y:S01]  /*205c0*/  IMAD.IADD R20, R39, 0x1, R20 ;  /* 0x0000000127147824 */ /* 0x000fe200078e0214 */
[----:B--2---:R-:W-:Y:S02]  /*205d0*/  LOP3.LUT R41, R36, 0xff, RZ, 0xc0, !PT ;  /* 0x000000ff24297812 */ /* 0x004fe400078ec0ff */
[----:B------:R-:W-:Y:S02]  /*205e0*/  ISETP.GE.AND P1, PT, R43, R36, PT ;  /* 0x000000242b00720c */ /* 0x000fe40003f26270 */
[----:B------:R-:W-:-:S02]  /*205f0*/  ISETP.NE.AND P6, PT, R14, R41, PT ;  /* 0x000000290e00720c */ /* 0x000fc40003fc5270 */
[C---:B------:R-:W-:Y:S02]  /*20600*/  PRMT R43, R21.reuse, 0x8880, RZ ;  /* 0x00008880152b7816 */ /* 0x040fe400000000ff */
[----:B------:R-:W-:Y:S02]  /*20610*/  LOP3.LUT R14, R21, 0xff, RZ, 0xc0, !PT ;  /* 0x000000ff150e7812 */ /* 0x000fe400078ec0ff */
[----:B---3--:R-:W-:Y:S02]  /*20620*/  LOP3.LUT R35, R38, 0xff, RZ, 0xc0, !PT ;  /* 0x000000ff26237812 */ /* 0x008fe400078ec0ff */
[----:B------:R-:W-:Y:S02]  /*20630*/  ISETP.GE.AND P0, PT, R43, R38, PT ;  /* 0x000000262b00720c */ /* 0x000fe40003f06270 */
[----:B------:R-:W-:Y:S02]  /*20640*/  ISETP.NE.AND P5, PT, R14, R35, PT ;  /* 0x000000230e00720c */ /* 0x000fe40003fa5270 */
[----:B------:R-:W-:-:S02]  /*20650*/  SEL R34, RZ, 0xffffffff, P0 ;  /* 0xffffffffff227807 */ /* 0x000fc40000000000 */
[----:B----4-:R-:W-:Y:S02]  /*20660*/  LOP3.LUT R41, R42, 0xff, RZ, 0xc0, !PT ;  /* 0x000000ff2a297812 */ /* 0x010fe400078ec0ff */
[----:B-----5:R-:W-:Y:S02]  /*20670*/  ISETP.GE.U32.AND P0, PT, R8, R30, PT ;  /* 0x0000001e0800720c */ /* 0x020fe40003f06070 */
[----:B------:R-:W-:Y:S02]  /*20680*/  SEL R14, RZ, 0xffffffff, P1 ;  /* 0xffffffffff0e7807 */ /* 0x000fe40000800000 */
[----:B------:R-:W-:Y:S02]  /*20690*/  ISETP.GE.U32.AND P1, PT, R6, R32, PT ;  /* 0x000000200600720c */ /* 0x000fe40003f26070 */
[----:B------:R-:W-:Y:S02]  /*206a0*/  ISETP.NE.AND P4, PT, R40, R41, PT ;  /* 0x000000292800720c */ /* 0x000fe40003f85270 */
[----:B------:R-:W-:-:S02]  /*206b0*/  ISETP.GE.AND.EX P0, PT, R9, R31, PT, P0 ;  /* 0x0000001f0900720c */ /* 0x000fc40003f06300 */
[----:B------:R-:W-:Y:S02]  /*206c0*/  ISETP.GE.AND.EX P1, PT, R7, R33, PT, P1 ;  /* 0x000000210700720c */ /* 0x000fe40003f26310 */
[----:B------:R-:W-:Y:S02]  /*206d0*/  LOP3.LUT R35, R3, 0xff, RZ, 0xc0, !PT ;  /* 0x000000ff03237812 */ /* 0x000fe400078ec0ff */
[----:B------:R-:W-:Y:S02]  /*206e0*/  LOP3.LUT R40, R44, 0xff, RZ, 0xc0, !PT ;  /* 0x000000ff2c287812 */ /* 0x000fe400078ec0ff */
[----:B------:R-:W-:Y:S02]  /*206f0*/  @!P5 SEL R34, RZ, 0xffffffff, P0 ;  /* 0xffffffffff22d807 */ /* 0x000fe40000000000 */
[----:B------:R-:W-:Y:S02]  /*20700*/  ISETP.GE.U32.AND P5, PT, R10, R26, PT ;  /* 0x0000001a0a00720c */ /* 0x000fe40003fa6070 */
[----:B------:R-:W-:-:S02]  /*20710*/  @!P6 SEL R14, RZ, 0xffffffff, P1 ;  /* 0xffffffffff0ee807 */ /* 0x000fc40000800000 */
[----:B------:R-:W-:Y:S02]  /*20720*/  ISETP.NE.AND P1, PT, R35, R40, PT ;  /* 0x000000282300720c */ /* 0x000fe40003f25270 */
[----:B------:R-:W-:Y:S02]  /*20730*/  ISETP.GE.AND P3, PT, R45, R42, PT ;  /* 0x0000002a2d00720c */ /* 0x000fe40003f66270 */
[----:B------:R-:W-:Y:S02]  /*20740*/  ISETP.GE.AND.EX P5, PT, R11, R27, PT, P5 ;  /* 0x0000001b0b00720c */ /* 0x000fe40003fa6350 */
[----:B------:R-:W-:Y:S02]  /*20750*/  PRMT R41, R3, 0x8880, RZ ;  /* 0x0000888003297816 */ /* 0x000fe400000000ff */
[----:B------:R-:W-:Y:S02]  /*20760*/  ISETP.GE.U32.AND P0, PT, R12, R28, PT ;  /* 0x0000001c0c00720c */ /* 0x000fe40003f06070 */
[----:B------:R-:W-:-:S02]  /*20770*/  SEL R35, RZ, 0xffffffff, P3 ;  /* 0xffffffffff237807 */ /* 0x000fc40001800000 */
[----:B------:R-:W-:Y:S02]  /*20780*/  @!P4 SEL R35, RZ, 0xffffffff, P5 ;  /* 0xffffffffff23c807 */ /* 0x000fe40002800000 */
[----:B------:R-:W-:Y:S02]  /*20790*/  LOP3.LUT R14, R14, 0x1, RZ, 0xc0, !PT ;  /* 0x000000010e0e7812 */ /* 0x000fe400078ec0ff */
[----:B------:R-:W-:Y:S02]  /*207a0*/  ISETP.GE.AND P6, PT, R41, R44, PT ;  /* 0x0000002c2900720c */ /* 0x000fe40003fc6270 */
[----:B------:R-:W-:Y:S02]  /*207b0*/  ISETP.GE.AND.EX P0, PT, R13, R29, PT, P0 ;  /* 0x0000001d0d00720c */ /* 0x000fe40003f06300 */
[----:B------:R-:W-:Y:S02]  /*207c0*/  LOP3.LUT R35, R35, 0x1, RZ, 0xc0, !PT ;  /* 0x0000000123237812 */ /* 0x000fe400078ec0ff */
[----:B------:R-:W-:-:S02]  /*207d0*/  ISETP.NE.U32.AND P3, PT, R14, 0x1, PT ;  /* 0x000000010e00780c */ /* 0x000fc40003f65070 */
[----:B------:R-:W-:Y:S02]  /*207e0*/  SEL R14, RZ, 0xffffffff, P6 ;  /* 0xffffffffff0e7807 */ /* 0x000fe40003000000 */
        /* <DEDUP_REMOVED lines=8> */
[----:B------:R-:W-:-:S04]  /*20870*/  ISETP.NE.U32.AND P0, PT, R34, 0x1, PT ;  /* 0x000000012200780c */ /* 0x000fc80003f05070 */
        /* <DEDUP_REMOVED lines=12> */
.L_x_4008:
[----:B------:R-:W-:Y:S05]  /*20940*/  BRA `(.L_x_4007) ;  /* 0x0000000400847947 */ /* 0x000fea0003800000 */
.L_x_4006:
[----:B------:R-:W-:Y:S01]  /*20950*/  ULDC UR7, c[0x0][0x23c] ;  /* 0x00008f0000077ab9 */ /* 0x000fe20000000800 */
[C---:B------:R-:W-:Y:S01]  /*20960*/  PRMT R21, R23.reuse, 0x7610, R21 ;  /* 0x0000761017157816 */ /* 0x040fe20000000015 */
[----:B------:R-:W-:Y:S01]  /*20970*/  IMAD.U32 R8, RZ, RZ, UR10 ;  /* 0x0000000aff087e24 */ /* 0x000fe2000f8e00ff */
[----:B------:R-:W-:Y:S01]  /*20980*/  ISETP.GE.U32.AND P0, PT, R2, UR7, PT ;  /* 0x0000000702007c0c */ /* 0x000fe2000bf06070 */
[----:B------:R-:W-:Y:S01]  /*20990*/  IMAD.U32 R9, RZ, RZ, UR11 ;  /* 0x0000000bff097e24 */ /* 0x000fe2000f8e00ff */
[C---:B------:R-:W-:Y:S01]  /*209a0*/  PRMT R15, R23.reuse, 0x7610, R15 ;  /* 0x00007610170f7816 */ /* 0x040fe2000000000f */
[----:B------:R-:W-:Y:S01]  /*209b0*/  IMAD.U32 R10, RZ, RZ, UR10 ;  /* 0x0000000aff0a7e24 */ /* 0x000fe2000f8e00ff */
[----:B------:R-:W-:Y:S01]  /*209c0*/  PRMT R3, R23, 0x7610, R3 ;  /* 0x0000761017037816 */ /* 0x000fe20000000003 */
[----:B------:R-:W-:Y:S02]  /*209d0*/  IMAD.U32 R11, RZ, RZ, UR11 ;  /* 0x0000000bff0b7e24 */ /* 0x000fe4000f8e00ff */
[----:B------:R-:W-:-:S02]  /*209e0*/  IMAD.U32 R12, RZ, RZ, UR10 ;  /* 0x0000000aff0c7e24 */ /* 0x000fc4000f8e00ff */
[----:B------:R-:W-:-:S04]  /*209f0*/  IMAD.U32 R13, RZ, RZ, UR11 ;  /* 0x0000000bff0d7e24 */ /* 0x000fc8000f8e00ff */
[----:B------:R-:W-:Y:S05]  /*20a00*/  @P0 BRA `(.L_x_4007) ;  /* 0x0000000400540947 */ /* 0x000fea0003800000 */
[----:B------:R-:W-:Y:S01]  /*20a10*/  ULDC UR6, c[0x0][0x10] ;  /* 0x0000040000067ab9 */ /* 0x000fe20000000800 */
[----:B------:R-:W0:Y:S01]  /*20a20*/  LDC R39, c[0x0][RZ] ;  /* 0x00000000ff277b82 */ /* 0x000e220000000800 */
[C---:B------:R-:W-:Y:S01]  /*20a30*/  PRMT R21, R23.reuse, 0x7610, R21 ;  /* 0x0000761017157816 */ /* 0x040fe20000000015 */
[----:B------:R-:W-:Y:S01]  /*20a40*/  IMAD.U32 R8, RZ, RZ, UR10 ;  /* 0x0000000aff087e24 */ /* 0x000fe2000f8e00ff */
[C---:B------:R-:W-:Y:S01]  /*20a50*/  PRMT R15, R23.reuse, 0x7610, R15 ;  /* 0x00007610170f7816 */ /* 0x040fe2000000000f */
[----:B------:R-:W-:Y:S01]  /*20a60*/  IMAD.U32 R9, RZ, RZ, UR11 ;  /* 0x0000000bff097e24 */ /* 0x000fe2000f8e00ff */
[----:B------:R-:W-:Y:S01]  /*20a70*/  PRMT R3, R23, 0x7610, R3 ;  /* 0x0000761017037816 */ /* 0x000fe20000000003 */
[----:B------:R-:W-:Y:S02]  /*20a80*/  IMAD.U32 R10, RZ, RZ, UR10 ;  /* 0x0000000aff0a7e24 */ /* 0x000fe4000f8e00ff */
[----:B------:R-:W1:Y:S01]  /*20a90*/  LDC.64 R24, c[0x0][0x618] ;  /* 0x00018600ff187b82 */ /* 0x000e620000000a00 */
[----:B------:R-:W-:-:S02]  /*20aa0*/  IMAD.U32 R11, RZ, RZ, UR11 ;  /* 0x0000000bff0b7e24 */ /* 0x000fc4000f8e00ff */
[----:B------:R-:W-:Y:S02]  /*20ab0*/  IMAD.U32 R12, RZ, RZ, UR10 ;  /* 0x0000000aff0c7e24 */ /* 0x000fe4000f8e00ff */
[----:B------:R-:W-:Y:S02]  /*20ac0*/  IMAD.U32 R13, RZ, RZ, UR11 ;  /* 0x0000000bff0d7e24 */ /* 0x000fe4000f8e00ff */
[----:B------:R-:W-:Y:S01]  /*20ad0*/  IMAD.MOV.U32 R37, RZ, RZ, R2 ;  /* 0x000000ffff257224 */ /* 0x000fe200078e0002 */
[----:B------:R-:W2:Y:S01]  /*20ae0*/  LDC R44, c[0x0][0x4] ;  /* 0x00000100ff2c7b82 */ /* 0x000ea20000000800 */
[----:B------:R-:W-:-:S07]  /*20af0*/  IMAD R14, R14, UR6, RZ ;  /* 0x000000060e0e7c24 */ /* 0x000fce000f8e02ff */
.L_x_4010:
[----:B------:R-:W-:-:S04]  /*20b00*/  IMAD.IADD R20, R14, 0x1, R37 ;  /* 0x000000010e147824 */ /* 0x000fc800078e0225 */
[----:B0-----:R-:W-:-:S04]  /*20b10*/  IMAD R35, R20, R39, R17 ;  /* 0x0000002714237224 */ /* 0x001fc800078e0211 */
[----:B-1----:R-:W-:-:S05]  /*20b20*/  IMAD.WIDE.U32 R34, R35, 0x40, R24 ;  /* 0x0000004023227825 */ /* 0x002fca00078e0018 */
[----:B------:R-:W3:Y:S04]  /*20b30*/  LDG.E.S8 R20, desc[UR60][R34.64] ;  /* 0x0000003c22147981 */ /* 0x000ee8000c1e1300 */
[----:B------:R-:W4:Y:S04]  /*20b40*/  LDG.E.S8 R38, desc[UR60][R34.64+0x10] ;  /* 0x0000103c22267981 */ /* 0x000f28000c1e1300 */
[----:B------:R-:W5:Y:S04]  /*20b50*/  LDG.E.S8 R40, desc[UR60][R34.64+0x20] ;  /* 0x0000203c22287981 */ /* 0x000f68000c1e1300 */
[----:B------:R-:W5:Y:S04]  /*20b60*/  LDG.E.64 R32, desc[UR60][R34.64+0x8] ;  /* 0x0000083c22207981 */ /* 0x000f68000c1e1b00 */
[----:B------:R-:W5:Y:S04]  /*20b70*/  LDG.E.64 R30, desc[UR60][R34.64+0x18] ;  /* 0x0000183c221e7981 */ /* 0x000f68000c1e1b00 */
[----:B------:R-:W5:Y:S04]  /*20b80*/  LDG.E.S8 R42, desc[UR60][R34.64+0x30] ;  /* 0x0000303c222a7981 */ /* 0x000f68000c1e1300 */
[----:B------:R-:W5:Y:S04]  /*20b90*/  LDG.E.64 R28, desc[UR60][R34.64+0x38] ;  /* 0x0000383c221c7981 */ /* 0x000f68000c1e1b00 */
[----:B------:R4:W5:Y:S01]  /*20ba0*/  LDG.E.64 R26, desc[UR60][R34.64+0x28] ;  /* 0x0000283c221a7981 */ /* 0x000962000c1e1b00 */
[----:B------:R-:W-:-:S02]  /*20bb0*/  LOP3.LUT R41, R23, 0xff, RZ, 0xc0, !PT ;  /* 0x000000ff17297812 */ /* 0x000fc400078ec0ff */
[----:B------:R-:W-:Y:S02]  /*20bc0*/  PRMT R43, R23, 0x8880, RZ ;  /* 0x00008880172b7816 */ /* 0x000fe400000000ff */
[----:B------:R-:W-:Y:S01]  /*20bd0*/  PRMT R45, R15, 0x8880, RZ ;  /* 0x000088800f2d7816 */ /* 0x000fe200000000ff */
[----:B--2---:R-:W-:Y:S01]  /*20be0*/  IMAD.IADD R37, R44, 0x1, R37 ;  /* 0x000000012c257824 */ /* 0x004fe200078e0225 */
[----:B---3--:R-:W-:Y:S02]  /*20bf0*/  LOP3.LUT R36, R20, 0xff, RZ, 0xc0, !PT ;  /* 0x000000ff14247812 */ /* 0x008fe400078ec0ff */
[----:B------:R-:W-:Y:S02]  /*20c00*/  ISETP.GE.AND P0, PT, R43, R20, PT ;  /* 0x000000142b00720c */ /* 0x000fe40003f06270 */
[----:B------:R-:W-:Y:S02]  /*20c10*/  ISETP.NE.AND P3, PT, R41, R36, PT ;  /* 0x000000242900720c */ /* 0x000fe40003f65270 */
[----:B------:R-:W-:-:S02]  /*20c20*/  LOP3.LUT R41, R21, 0xff, RZ, 0xc0, !PT ;  /* 0x000000ff15297812 */ /* 0x000fc400078ec0ff */
[----:B----4-:R-:W-:Y:S02]  /*20c30*/  LOP3.LUT R34, R38, 0xff, RZ, 0xc0, !PT ;  /* 0x000000ff26227812 */ /* 0x010fe400078ec0ff */
[----:B------:R-:W-:Y:S02]  /*20c40*/  PRMT R43, R21, 0x8880, RZ ;  /* 0x00008880152b7816 */ /* 0x000fe400000000ff */
[----:B------:R-:W-:Y:S02]  /*20c50*/  ISETP.NE.AND P5, PT, R41, R34, PT ;  /* 0x000000222900720c */ /* 0x000fe40003fa5270 */
[----:B------:R-:W-:Y:S02]  /*20c60*/  LOP3.LUT R36, R15, 0xff, RZ, 0xc0, !PT ;  /* 0x000000ff0f247812 */ /* 0x000fe400078ec0ff */
[----:B-----5:R-:W-:Y:S02]  /*20c70*/  LOP3.LUT R35, R40, 0xff, RZ, 0xc0, !PT ;  /* 0x000000ff28237812 */ /* 0x020fe400078ec0ff */
[----:B------:R-:W-:-:S02]  /*20c80*/  SEL R34, RZ, 0xffffffff, P0 ;  /* 0xffffffffff227807 */ /* 0x000fc40000000000 */
[----:B------:R-:W-:Y:S02]  /*20c90*/  ISETP.GE.AND P1, PT, R43, R38, PT ;  /* 0x000000262b00720c */ /* 0x000fe40003f26270 */
[----:B------:R-:W-:Y:S02]  /*20ca0*/  ISETP.GE.U32.AND P0, PT, R6, R32, PT ;  /* 0x000000200600720c */ /* 0x000fe40003f06070 */
[----:B------:R-:W-:Y:S02]  /*20cb0*/  ISETP.NE.AND P4, PT, R36, R35, PT ;  /* 0x000000232400720c */ /* 0x000fe40003f85270 */
[----:B------:R-:W-:Y:S02]  /*20cc0*/  SEL R35, RZ, 0xffffffff, P1 ;  /* 0xffffffffff237807 */ /* 0x000fe40000800000 */
[----:B------:R-:W-:Y:S02]  /*20cd0*/  ISETP.GE.AND.EX P0, PT, R7, R33, PT, P0 ;  /* 0x000000210700720c */ /* 0x000fe40003f06300 */
[----:B------:R-:W-:-:S02]  /*20ce0*/  LOP3.LUT R41, R3, 0xff, RZ, 0xc0, !PT ;  /* 0x000000ff03297812 */ /* 0x000fc400078ec0ff */
[----:B------:R-:W-:Y:S02]  /*20cf0*/  ISETP.GE.U32.AND P1, PT, R8, R30, PT ;  /* 0x0000001e0800720c */ /* 0x000fe40003f26070 */
[----:B------:R-:W-:Y:S02]  /*20d00*/  LOP3.LUT R36, R42, 0xff, RZ, 0xc0, !PT ;  /* 0x000000ff2a247812 */ /* 0x000fe400078ec0ff */
[----:B------:R-:W-:Y:S02]  /*20d10*/  @!P3 SEL R34, RZ, 0xffffffff, P0 ;  /* 0xffffffffff22b807 */ /* 0x000fe40000000000 */
[----:B------:R-:W-:Y:S02]  /*20d20*/  ISETP.GE.AND.EX P1, PT, R9, R31, PT, P1 ;  /* 0x0000001f0900720c */ /* 0x000fe40003f26310 */
[----:B------:R-:W-:Y:S02]  /*20d30*/  ISETP.NE.AND P3, PT, R41, R36, PT ;  /* 0x000000242900720c */ /* 0x000fe40003f65270 */
[----:B------:R-:W-:-:S02]  /*20d40*/  PRMT R43, R3, 0x8880, RZ ;  /* 0x00008880032b7816 */ /* 0x000fc400000000ff */
[----:B------:R-:W-:Y:S02]  /*20d50*/  @!P5 SEL R35, RZ, 0xffffffff, P1 ;  /* 0xffffffffff23d807 */ /* 0x000fe40000800000 */
[----:B------:R-:W-:Y:S02]  /*20d60*/  ISETP.GE.U32.AND P1, PT, R12, R28, PT ;  /* 0x0000001c0c00720c */ /* 0x000fe40003f26070 */
[----:B------:R-:W-:Y:S02]  /*20d70*/  ISETP.GE.AND P6, PT, R45, R40, PT ;  /* 0x000000282d00720c */ /* 0x000fe40003fc6270 */
[----:B------:R-:W-:Y:S02]  /*20d80*/  LOP3.LUT R34, R34, 0x1, RZ, 0xc0, !PT ;  /* 0x0000000122227812 */ /* 0x000fe400078ec0ff */
[----:B------:R-:W-:Y:S02]  /*20d90*/  ISETP.GE.AND P0, PT, R43, R42, PT ;  /* 0x0000002a2b00720c */ /* 0x000fe40003f06270 */
[----:B------:R-:W-:-:S02]  /*20da0*/  ISETP.GE.AND.EX P1, PT, R13, R29, PT, P1 ;  /* 0x0000001d0d00720c */ /* 0x000fc40003f26310 */
[----:B------:R-:W-:Y:S02]  /*20db0*/  SEL R36, RZ, 0xffffffff, P6 ;  /* 0xffffffffff247807 */ /* 0x000fe40003000000 */
[----:B------:R-:W-:Y:S02]  /*20dc0*/  ISETP.NE.U32.AND P6, PT, R34, 0x1, PT ;  /* 0x000000012200780c */ /* 0x000fe40003fc5070 */
[----:B------:R-:W-:Y:S02]  /*20dd0*/  SEL R34, RZ, 0xffffffff, P0 ;  /* 0xffffffffff227807 */ /* 0x000fe40000000000 */
[----:B------:R-:W-:Y:S02]  /*20de0*/  LOP3.LUT R35, R35, 0x1, RZ, 0xc0, !PT ;  /* 0x0000000123237812 */ /* 0x000fe400078ec0ff */
[----:B------:R-:W-:Y:S02]  /*20df0*/  @!P3 SEL R34, RZ, 0xffffffff, P1 ;  /* 0xffffffffff22b807 */ /* 0x000fe40000800000 */
[----:B------:R-:W-:-:S02]  /*20e00*/  ISETP.NE.U32.AND P0, PT, R35, 0x1, PT ;  /* 0x000000012300780c */ /* 0x000fc40003f05070 */
[----:B------:R-:W-:Y:S02]  /*20e10*/  LOP3.LUT R34, R34, 0x1, RZ, 0xc0, !PT ;  /* 0x0000000122227812 */ /* 0x000fe400078ec0ff */
[----:B------:R-:W-:Y:S02]  /*20e20*/  SEL R8, R8, R30, !P0 ;  /* 0x0000001e08087207 */ /* 0x000fe40004000000 */
[----:B------:R-:W-:Y:S02]  /*20e30*/  SEL R9, R9, R31, !P0 ;  /* 0x0000001f09097207 */ /* 0x000fe40004000000 */
[----:B------:R-:W-:Y:S02]  /*20e40*/  SEL R21, R21, R38, !P0 ;  /* 0x0000002615157207 */ /* 0x000fe40004000000 */
[----:B------:R-:W-:Y:S02]  /*20e50*/  ISETP.GE.U32.AND P5, PT, R10, R26, PT ;  /* 0x0000001a0a00720c */ /* 0x000fe40003fa6070 */
[----:B------:R-:W-:-:S02]  /*20e60*/  ISETP.NE.U32.AND P0, PT, R34, 0x1, PT ;  /* 0x000000012200780c */ /* 0x000fc40003f05070 */
[----:B------:R-:W-:Y:S02]  /*20e70*/  ISETP.GE.AND.EX P5, PT, R11, R27, PT, P5 ;  /* 0x0000001b0b00720c */ /* 0x000fe40003fa6350 */
[----:B------:R-:W-:Y:S02]  /*20e80*/  SEL R12, R12, R28, !P0 ;  /* 0x0000001c0c0c7207 */ /* 0x000fe40004000000 */
        /* <DEDUP_REMOVED lines=13> */
.L_x_4007:
[----:B------:R-:W-:Y:S05]  /*20f60*/  BSYNC B0 ;  /* 0x0000000000007941 */ /* 0x000fea0003800000 */
.L_x_4005:
        /* <DEDUP_REMOVED lines=17> */
[----:B------:R-:W-:-:S07]  /*21080*/  IMAD.U32 R25, RZ, RZ, UR5 ;  /* 0x00000005ff197e24 */ /* 0x000fce000f8e00ff */
.L_x_4014:
        /* <DEDUP_REMOVED lines=10> */
[C---:B------:R-:W-:Y:S02]  /*21130*/  PRMT R41, R21.reuse, 0x8880, RZ ;  /* 0x0000888015297816 */ /* 0x040fe400000000ff */
[----:B------:R-:W-:Y:S02]  /*21140*/  LEA R32, R24, UR4, 0x6 ;  /* 0x0000000418207c11 */ /* 0x000fe4000f8e30ff */
[----:B------:R-:W-:Y:S02]  /*21150*/  LOP3.LUT R35, R21, 0xff, RZ, 0xc0, !PT ;  /* 0x000000ff15237812 */ /* 0x000fe400078ec0ff */
[----:B------:R-:W-:Y:S01]  /*21160*/  LOP3.LUT R37, R15, 0xff, RZ, 0xc0, !PT ;  /* 0x000000ff0f257812 */ /* 0x000fe200078ec0ff */
[----:B------:R-:W1:Y:S04]  /*21170*/  LDS.S8 R34, [R32] ;  /* 0x0000000020227984 */ /* 0x000e680000000200 */
[----:B------:R-:W2:Y:S04]  /*21180*/  LDS.S8 R38, [R32+0x10] ;  /* 0x0000100020267984 */ /* 0x000ea80000000200 */
[----:B------:R-:W3:Y:S04]  /*21190*/  LDS.S8 R42, [R32+0x20] ;  /* 0x00002000202a7984 */ /* 0x000ee80000000200 */
[----:B------:R-:W4:Y:S04]  /*211a0*/  LDS.64 R30, [R32+0x8] ;  /* 0x00000800201e7984 */ /* 0x000f280000000a00 */
[----:B------:R-:W5:Y:S04]  /*211b0*/  LDS.64 R28, [R32+0x18] ;  /* 0x00001800201c7984 */ /* 0x000f680000000a00 */
[----:B------:R-:W0:Y:S04]  /*211c0*/  LDS.S8 R46, [R32+0x30] ;  /* 0x00003000202e7984 */ /* 0x000e280000000200 */
[----:B------:R-:W0:Y:S04]  /*211d0*/  LDS.64 R24, [R32+0x28] ;  /* 0x0000280020187984 */ /* 0x000e280000000a00 */
[----:B------:R2:W0:Y:S01]  /*211e0*/  LDS.64 R26, [R32+0x38] ;  /* 0x00003800201a7984 */ /* 0x0004220000000a00 */
[----:B-1----:R-:W-:-:S02]  /*211f0*/  ISETP.GE.AND P4, PT, R33, R34, PT ;  /* 0x000000222100720c */ /* 0x002fc40003f86270 */
[----:B------:R-:W-:Y:S02]  /*21200*/  LOP3.LUT R33, R23, 0xff, RZ, 0xc0, !PT ;  /* 0x000000ff17217812 */ /* 0x000fe400078ec0ff */
[----:B------:R-:W-:Y:S02]  /*21210*/  LOP3.LUT R36, R34, 0xff, RZ, 0xc0, !PT ;  /* 0x000000ff22247812 */ /* 0x000fe400078ec0ff */
[----:B--2---:R-:W-:Y:S02]  /*21220*/  LOP3.LUT R40, R38, 0xff, RZ, 0xc0, !PT ;  /* 0x000000ff26287812 */ /* 0x004fe400078ec0ff */
[----:B------:R-:W-:Y:S02]  /*21230*/  ISETP.NE.AND P5, PT, R33, R36, PT ;  /* 0x000000242100720c */ /* 0x000fe40003fa5270 */
[----:B------:R-:W-:Y:S02]  /*21240*/  ISETP.GE.AND P0, PT, R41, R38, PT ;  /* 0x000000262900720c */ /* 0x000fe40003f06270 */
[----:B------:R-:W-:-:S02]  /*21250*/  ISETP.NE.AND P6, PT, R35, R40, PT ;  /* 0x000000282300720c */ /* 0x000fc40003fc5270 */
[----:B------:R-:W-:Y:S02]  /*21260*/  SEL R32, RZ, 0xffffffff, P4 ;  /* 0xffffffffff207807 */ /* 0x000fe40002000000 */
[----:B------:R-:W-:Y:S02]  /*21270*/  SEL R33, RZ, 0xffffffff, P0 ;  /* 0xffffffffff217807 */ /* 0x000fe40000000000 */
[----:B---3--:R-:W-:Y:S02]  /*21280*/  LOP3.LUT R44, R42, 0xff, RZ, 0xc0, !PT ;  /* 0x000000ff2a2c7812 */ /* 0x008fe400078ec0ff */
[----:B----4-:R-:W-:Y:S02]  /*21290*/  ISETP.GE.U32.AND P4, PT, R6, R30, PT ;  /* 0x0000001e0600720c */ /* 0x010fe40003f86070 */
[----:B-----5:R-:W-:Y:S02]  /*212a0*/  ISETP.GE.U32.AND P0, PT, R8, R28, PT ;  /* 0x0000001c0800720c */ /* 0x020fe40003f06070 */
[----:B------:R-:W-:-:S02]  /*212b0*/  ISETP.NE.AND P3, PT, R37, R44, PT ;  /* 0x0000002c2500720c */ /* 0x000fc40003f65270 */
[----:B------:R-:W-:Y:S02]  /*212c0*/  ISETP.GE.AND.EX P4, PT, R7, R31, PT, P4 ;  /* 0x0000001f0700720c */ /* 0x000fe40003f86340 */
[----:B------:R-:W-:Y:S02]  /*212d0*/  ISETP.GE.AND.EX P0, PT, R9, R29, PT, P0 ;  /* 0x0000001d0900720c */ /* 0x000fe40003f06300 */
[----:B------:R-:W-:Y:S02]  /*212e0*/  PRMT R37, R15, 0x8880, RZ ;  /* 0x000088800f257816 */ /* 0x000fe400000000ff */
[----:B------:R-:W-:Y:S02]  /*212f0*/  LOP3.LUT R35, R3, 0xff, RZ, 0xc0, !PT ;  /* 0x000000ff03237812 */ /* 0x000fe400078ec0ff */
[----:B0-----:R-:W-:Y:S02]  /*21300*/  LOP3.LUT R36, R46, 0xff, RZ, 0xc0, !PT ;  /* 0x000000ff2e247812 */ /* 0x001fe400078ec0ff */
[----:B------:R-:W-:-:S02]  /*21310*/  @!P5 SEL R32, RZ, 0xffffffff, P4 ;  /* 0xffffffffff20d807 */ /* 0x000fc40002000000 */
[----:B------:R-:W-:Y:S02]  /*21320*/  @!P6 SEL R33, RZ, 0xffffffff, P0 ;  /* 0xffffffffff21e807 */ /* 0x000fe40000000000 */
[----:B------:R-:W-:Y:S02]  /*21330*/  ISETP.GE.AND P4, PT, R37, R42, PT ;  /* 0x0000002a2500720c */ /* 0x000fe40003f86270 */
[----:B------:R-:W-:Y:S02]  /*21340*/  ISETP.NE.AND P6, PT, R35, R36, PT ;  /* 0x000000242300720c */ /* 0x000fe40003fc5270 */
[----:B------:R-:W-:Y:S02]  /*21350*/  PRMT R41, R3, 0x8880, RZ ;  /* 0x0000888003297816 */ /* 0x000fe400000000ff */
[----:B------:R-:W-:Y:S02]  /*21360*/  SEL R35, RZ, 0xffffffff, P4 ;  /* 0xffffffffff237807 */ /* 0x000fe40002000000 */
[----:B------:R-:W-:-:S02]  /*21370*/  ISETP.GE.U32.AND P0, PT, R10, R24, PT ;  /* 0x000000180a00720c */ /* 0x000fc40003f06070 */
[----:B------:R-:W-:Y:S02]  /*21380*/  ISETP.GE.U32.AND P4, PT, R12, R26, PT ;  /* 0x0000001a0c00720c */ /* 0x000fe40003f86070 */
[----:B------:R-:W-:Y:S02]  /*21390*/  ISETP.GE.AND P5, PT, R41, R46, PT ;  /* 0x0000002e2900720c */ /* 0x000fe40003fa6270 */
[----:B------:R-:W-:Y:S02]  /*213a0*/  ISETP.GE.AND.EX P0, PT, R11, R25, PT, P0 ;  /* 0x000000190b00720c */ /* 0x000fe40003f06300 */
[----:B------:R-:W-:Y:S02]  /*213b0*/  ISETP.GE.AND.EX P4, PT, R13, R27, PT, P4 ;  /* 0x0000001b0d00720c */ /* 0x000fe40003f86340 */
[----:B------:R-:W-:Y:S02]  /*213c0*/  LOP3.LUT R33, R33, 0x1, RZ, 0xc0, !PT ;  /* 0x0000000121217812 */ /* 0x000fe400078ec0ff */
[----:B------:R-:W-:-:S02]  /*213d0*/  SEL R36, RZ, 0xffffffff, P5 ;  /* 0xffffffffff247807 */ /* 0x000fc40002800000 */
[----:B------:R-:W-:Y:S02]  /*213e0*/  @!P3 SEL R35, RZ, 0xffffffff, P0 ;  /* 0xffffffffff23b807 */ /* 0x000fe40000000000 */
[----:B------:R-:W-:Y:S02]  /*213f0*/  @!P6 SEL R36, RZ, 0xffffffff, P4 ;  /* 0xffffffffff24e807 */ /* 0x000fe40002000000 */
[----:B------:R-:W-:Y:S02]  /*21400*/  ISETP.NE.U32.AND P0, PT, R33, 0x1, PT ;  /* 0x000000012100780c */ /* 0x000fe40003f05070 */
[----:B------:R-:W-:Y:S02]  /*21410*/  LOP3.LUT R32, R32, 0x1, RZ, 0xc0, !PT ;  /* 0x0000000120207812 */ /* 0x000fe400078ec0ff */
        /* <DEDUP_REMOVED lines=8> */
[----:B------:R-:W-:Y:S01]  /*214a0*/  ISETP.NE.U32.AND P0, PT, R36, 0x1, PT ;  /* 0x000000012400780c */ /* 0x000fe20003f05070 */
[----:B------:R1:W-:Y:S01]  /*214b0*/  STS.U8 [R20+0x10], R29 ;  /* 0x0000101d14007388 */ /* 0x0003e20000000000 */
[----:B------:R-:W-:-:S02]  /*214c0*/  SEL R7, R7, R31, !P5 ;  /* 0x0000001f07077207 */ /* 0x000fc40006800000 */
[----:B------:R-:W-:Y:S02]  /*214d0*/  SEL R11, R11, R25, !P3 ;  /* 0x000000190b0b7207 */ /* 0x000fe40005800000 */
[----:B------:R-:W-:Y:S02]  /*214e0*/  SEL R13, R13, R27, !P0 ;  /* 0x0000001b0d0d7207 */ /* 0x000fe40004000000 */
[----:B------:R-:W-:Y:S02]  /*214f0*/  SEL R6, R6, R30, !P5 ;  /* 0x0000001e06067207 */ /* 0x000fe40006800000 */
[----:B------:R-:W-:Y:S02]  /*21500*/  SEL R31, R23, R34, !P5 ;  /* 0x00000022171f7207 */ /* 0x000fe40006800000 */
[----:B------:R-:W-:Y:S01]  /*21510*/  SEL R10, R10, R24, !P3 ;  /* 0x000000180a0a7207 */ /* 0x000fe20005800000 */
[----:B------:R1:W-:Y:S01]  /*21520*/  STS.64 [R20+0x8], R6 ;  /* 0x0000080614007388 */ /* 0x0003e20000000a00 */
[----:B------:R-:W-:-:S02]  /*21530*/  SEL R25, R15, R42, !P3 ;  /* 0x0000002a0f197207 */ /* 0x000fc40005800000 */
[----:B------:R-:W-:Y:S01]  /*21540*/  SEL R12, R12, R26, !P0 ;  /* 0x0000001a0c0c7207 */ /* 0x000fe20004000000 */
[----:B------:R1:W-:Y:S01]  /*21550*/  STS.64 [R20+0x28], R10 ;  /* 0x0000280a14007388 */ /* 0x0003e20000000a00 */
[----:B------:R-:W-:Y:S02]  /*21560*/  SEL R27, R3, R46, !P0 ;  /* 0x0000002e031b7207 */ /* 0x000fe40004000000 */
[----:B------:R-:W-:Y:S01]  /*21570*/  PRMT R23, R31, 0x7610, R23 ;  /* 0x000076101f177816 */ /* 0x000fe20000000017 */
[----:B------:R1:W-:Y:S01]  /*21580*/  STS.64 [R20+0x38], R12 ;  /* 0x0000380c14007388 */ /* 0x0003e20000000a00 */
[----:B------:R-:W-:Y:S02]  /*21590*/  PRMT R21, R29, 0x7610, R21 ;  /* 0x000076101d157816 */ /* 0x000fe40000000015 */
[----:B------:R-:W-:Y:S01]  /*215a0*/  PRMT R15, R25, 0x7610, R15 ;  /* 0x00007610190f7816 */ /* 0x000fe2000000000f */
[----:B------:R1:W-:Y:S01]  /*215b0*/  STS.U8 [R20], R31 ;  /* 0x0000001f14007388 */ /* 0x0003e20000000000 */
[----:B------:R-:W-:-:S03]  /*215c0*/  PRMT R3, R27, 0x7610, R3 ;  /* 0x000076101b037816 */ /* 0x000fc60000000003 */
[----:B------:R1:W-:Y:S04]  /*215d0*/  STS.U8 [R20+0x20], R25 ;  /* 0x0000201914007388 */ /* 0x0003e80000000000 */
[----:B------:R1:W-:Y:S02]  /*215e0*/  STS.U8 [R20+0x30], R27 ;  /* 0x0000301b14007388 */ /* 0x0003e40000000000 */
.L_x_4013:
[----:B------:R-:W-:Y:S05]  /*215f0*/  BSYNC B0 ;  /* 0x0000000000007941 */ /* 0x000fea0003800000 */
.L_x_4012:
[----:B-1----:R-:W-:Y:S01]  /*21600*/  IMAD.MOV.U32 R25, RZ, RZ, R39 ;  /* 0x000000ffff197224 */ /* 0x002fe200078e0027 */
[----:B------:R-:W-:Y:S06]  /*21610*/  @P1 BRA `(.L_x_4014) ;  /* 0xfffffff8009c1947 */ /* 0x000fec000383ffff */
.L_x_4011:
        /* <DEDUP_REMOVED lines=20> */
.L_x_4019:
[----:B--2---:R-:W-:Y:S01]  /*21760*/  IMAD.IADD R25, R17, 0x1, R2 ;  /* 0x0000000111197824 */ /* 0x004fe200078e0202 */
[----:B------:R-:W-:Y:S04]  /*21770*/  BAR.SYNC.DEFER_BLOCKING 0x0 ;  /* 0x0000000000007b1d */ /* 0x000fe80000010000 */
[----:B------:R-:W-:Y:S02]  /*21780*/  ISETP.GE.U32.AND P0, PT, R25, R14, PT ;  /* 0x0000000e1900720c */ /* 0x000fe40003f06070 */
[----:B------:R-:W-:Y:S02]  /*21790*/  BSSY B0, `(.L_x_4017) ;  /* 0x0000050000007945 */ /* 0x000fe40003800000 */
[----:B------:R-:W-:-:S13]  /*217a0*/  ISETP.GE.U32.OR P0, PT, R17, R2, P0 ;  /* 0x000000021100720c */ /* 0x000fda0000706470 */
[----:B------:R-:W-:Y:S05]  /*217b0*/  @P0 BRA `(.L_x_4018) ;  /* 0x0000000400340947 */ /* 0x000fea0003800000 */
[----:B------:R-:W-:Y:S01]  /*217c0*/  IMAD R32, R2, 0x40, R20 ;  /* 0x0000004002207824 */ /* 0x000fe200078e0214 */
[C---:B------:R-:W-:Y:S02]  /*217d0*/  PRMT R35, R23.reuse, 0x8880, RZ ;  /* 0x0000888017237816 */ /* 0x040fe400000000ff */
[----:B------:R-:W-:Y:S02]  /*217e0*/  LOP3.LUT R42, R23, 0xff, RZ, 0xc0, !PT ;  /* 0x000000ff172a7812 */ /* 0x000fe400078ec0ff */
[----:B------:R-:W2:Y:S01]  /*217f0*/  LDS.S8 R34, [R32] ;  /* 0x0000000020227984 */ /* 0x000ea20000000200 */
[----:B------:R-:W-:Y:S02]  /*21800*/  PRMT R37, R21, 0x8880, RZ ;  /* 0x0000888015257816 */ /* 0x000fe400000000ff */
[----:B------:R-:W-:Y:S01]  /*21810*/  PRMT R39, R15, 0x8880, RZ ;  /* 0x000088800f277816 */ /* 0x000fe200000000ff */
[----:B------:R-:W3:Y:S04]  /*21820*/  LDS.S8 R36, [R32+0x10] ;  /* 0x0000100020247984 */ /* 0x000ee80000000200 */
[----:B------:R-:W4:Y:S04]  /*21830*/  LDS.S8 R38, [R32+0x20] ;  /* 0x0000200020267984 */ /* 0x000f280000000200 */
[----:B------:R-:W5:Y:S04]  /*21840*/  LDS.64 R30, [R32+0x8] ;  /* 0x00000800201e7984 */ /* 0x000f680000000a00 */
[----:B------:R-:W0:Y:S04]  /*21850*/  LDS.64 R28, [R32+0x18] ;  /* 0x00001800201c7984 */ /* 0x000e280000000a00 */
[----:B------:R-:W1:Y:S04]  /*21860*/  LDS.S8 R40, [R32+0x30] ;  /* 0x0000300020287984 */ /* 0x000e680000000200 */
[----:B------:R-:W1:Y:S04]  /*21870*/  LDS.64 R24, [R32+0x28] ;  /* 0x0000280020187984 */ /* 0x000e680000000a00 */
[----:B------:R3:W1:Y:S01]  /*21880*/  LDS.64 R26, [R32+0x38] ;  /* 0x00003800201a7984 */ /* 0x0006620000000a00 */
[----:B--2---:R-:W-:-:S02]  /*21890*/  LOP3.LUT R33, R34, 0xff, RZ, 0xc0, !PT ;  /* 0x000000ff22217812 */ /* 0x004fc400078ec0ff */
[----:B------:R-:W-:Y:S02]  /*218a0*/  ISETP.GE.AND P0, PT, R35, R34, PT ;  /* 0x000000222300720c */ /* 0x000fe40003f06270 */
[----:B------:R-:W-:Y:S02]  /*218b0*/  LOP3.LUT R35, R21, 0xff, RZ, 0xc0, !PT ;  /* 0x000000ff15237812 */ /* 0x000fe400078ec0ff */
[----:B---3--:R-:W-:Y:S02]  /*218c0*/  LOP3.LUT R32, R36, 0xff, RZ, 0xc0, !PT ;  /* 0x000000ff24207812 */ /* 0x008fe400078ec0ff */
[----:B------:R-:W-:Y:S02]  /*218d0*/  ISETP.NE.AND P3, PT, R42, R33, PT ;  /* 0x000000212a00720c */ /* 0x000fe40003f65270 */
[----:B------:R-:W-:Y:S02]  /*218e0*/  ISETP.NE.AND P5, PT, R35, R32, PT ;  /* 0x000000202300720c */ /* 0x000fe40003fa5270 */
[----:B------:R-:W-:-:S02]  /*218f0*/  LOP3.LUT R42, R15, 0xff, RZ, 0xc0, !PT ;  /* 0x000000ff0f2a7812 */ /* 0x000fc400078ec0ff */
[----:B----4-:R-:W-:Y:S02]  /*21900*/  LOP3.LUT R33, R38, 0xff, RZ, 0xc0, !PT ;  /* 0x000000ff26217812 */ /* 0x010fe400078ec0ff */
[----:B------:R-:W-:Y:S02]  /*21910*/  SEL R32, RZ, 0xffffffff, P0 ;  /* 0xffffffffff207807 */ /* 0x000fe40000000000 */
[----:B------:R-:W-:Y:S02]  /*21920*/  ISETP.GE.AND P1, PT, R37, R36, PT ;  /* 0x000000242500720c */ /* 0x000fe40003f26270 */
[----:B-----5:R-:W-:Y:S02]  /*21930*/  ISETP.GE.U32.AND P0, PT, R6, R30, PT ;  /* 0x0000001e0600720c */ /* 0x020fe40003f06070 */
[----:B------:R-:W-:Y:S02]  /*21940*/  ISETP.NE.AND P4, PT, R42, R33, PT ;  /* 0x000000212a00720c */ /* 0x000fe40003f85270 */
[----:B------:R-:W-:-:S02]  /*21950*/  SEL R33, RZ, 0xffffffff, P1 ;  /* 0xffffffffff217807 */ /* 0x000fc40000800000 */
[----:B------:R-:W-:Y:S02]  /*21960*/  ISETP.GE.AND.EX P0, PT, R7, R31, PT, P0 ;  /* 0x0000001f0700720c */ /* 0x000fe40003f06300 */
[----:B------:R-:W-:Y:S02]  /*21970*/  LOP3.LUT R42, R3, 0xff, RZ, 0xc0, !PT ;  /* 0x000000ff032a7812 */ /* 0x000fe400078ec0ff */
[----:B0-----:R-:W-:Y:S02]  /*21980*/  ISETP.GE.U32.AND P1, PT, R8, R28, PT ;  /* 0x0000001c0800720c */ /* 0x001fe40003f26070 */
[----:B-1----:R-:W-:Y:S02]  /*21990*/  LOP3.LUT R35, R40, 0xff, RZ, 0xc0, !PT ;  /* 0x000000ff28237812 */ /* 0x002fe400078ec0ff */
[----:B------:R-:W-:Y:S02]  /*219a0*/  @!P3 SEL R32, RZ, 0xffffffff, P0 ;  /* 0xffffffffff20b807 */ /* 0x000fe40000000000 */
[----:B------:R-:W-:-:S02]  /*219b0*/  ISETP.GE.AND.EX P1, PT, R9, R29, PT, P1 ;  /* 0x0000001d0900720c */ /* 0x000fc40003f26310 */
[----:B------:R-:W-:Y:S02]  /*219c0*/  ISETP.NE.AND P3, PT, R42, R35, PT ;  /* 0x000000232a00720c */ /* 0x000fe40003f65270 */
[----:B------:R-:W-:Y:S02]  /*219d0*/  PRMT R37, R3, 0x8880, RZ ;  /* 0x0000888003257816 */ /* 0x000fe400000000ff */
[----:B------:R-:W-:Y:S02]  /*219e0*/  @!P5 SEL R33, RZ, 0xffffffff, P1 ;  /* 0xffffffffff21d807 */ /* 0x000fe40000800000 */
[----:B------:R-:W-:Y:S02]  /*219f0*/  ISETP.GE.U32.AND P5, PT, R10, R24, PT ;  /* 0x000000180a00720c */ /* 0x000fe40003fa6070 */
[----:B------:R-:W-:Y:S02]  /*21a00*/  ISETP.GE.U32.AND P1, PT, R12, R26, PT ;  /* 0x0000001a0c00720c */ /* 0x000fe40003f26070 */
[----:B------:R-:W-:-:S02]  /*21a10*/  ISETP.GE.AND P6, PT, R39, R38, PT ;  /* 0x000000262700720c */ /* 0x000fc40003fc6270 */
[----:B------:R-:W-:Y:S02]  /*21a20*/  LOP3.LUT R32, R32, 0x1, RZ, 0xc0, !PT ;  /* 0x0000000120207812 */ /* 0x000fe400078ec0ff */
[----:B------:R-:W-:Y:S02]  /*21a30*/  ISETP.GE.AND P0, PT, R37, R40, PT ;  /* 0x000000282500720c */ /* 0x000fe40003f06270 */
[----:B------:R-:W-:Y:S02]  /*21a40*/  ISETP.GE.AND.EX P5, PT, R11, R25, PT, P5 ;  /* 0x000000190b00720c */ /* 0x000fe40003fa6350 */
[----:B------:R-:W-:Y:S02]  /*21a50*/  ISETP.GE.AND.EX P1, PT, R13, R27, PT, P1 ;  /* 0x0000001b0d00720c */ /* 0x000fe40003f26310 */
[----:B------:R-:W-:Y:S02]  /*21a60*/  SEL R35, RZ, 0xffffffff, P6 ;  /* 0xffffffffff237807 */ /* 0x000fe40003000000 */
[----:B------:R-:W-:-:S02]  /*21a70*/  ISETP.NE.U32.AND P6, PT, R32, 0x1, PT ;  /* 0x000000012000780c */ /* 0x000fc40003fc5070 */
        /* <DEDUP_REMOVED lines=10> */
[----:B------:R-:W-:Y:S01]  /*21b20*/  ISETP.NE.U32.AND P1, PT, R35, 0x1, PT ;  /* 0x000000012300780c */ /* 0x000fe20003f25070 */
[----:B------:R2:W-:Y:S01]  /*21b30*/  STS.64 [R20+0x18], R8 ;  /* 0x0000180814007388 */ /* 0x0005e20000000a00 */
[----:B------:R-:W-:-:S02]  /*21b40*/  ISETP.NE.U32.AND P0, PT, R32, 0x1, PT ;  /* 0x000000012000780c */ /* 0x000fc40003f05070 */
[----:B------:R-:W-:Y:S01]  /*21b50*/  SEL R7, R7, R31, !P6 ;  /* 0x0000001f07077207 */ /* 0x000fe20007000000 */
[----:B------:R2:W-:Y:S01]  /*21b60*/  STS.U8 [R20+0x10], R29 ;  /* 0x0000101d14007388 */ /* 0x0005e20000000000 */
        /* <DEDUP_REMOVED lines=18> */
.L_x_4018:
[----:B------:R-:W-:Y:S05]  /*21c90*/  BSYNC B0 ;  /* 0x0000000000007941 */ /* 0x000fea0003800000 */
.L_x_4017:
[----:B------:R-:W-:-:S04]  /*21ca0*/  SHF.R.S32.HI R2, RZ, 0x1, R2 ;  /* 0x00000001ff027819 */ /* 0x000fc80000011402 */
[----:B------:R-:W-:-:S13]  /*21cb0*/  ISETP.GE.AND P0, PT, R2, 0x20, PT ;  /* 0x000000200200780c */ /* 0x000fda0003f06270 */
[----:B------:R-:W-:Y:S05]  /*21cc0*/  @P0 BRA `(.L_x_4019) ;  /* 0xfffffff800a40947 */ /* 0x000fea000383ffff */
[----:B------:R-:W-:-:S07]  /*21cd0*/  IMAD.MOV.U32 R2, RZ, RZ, 0x20 ;  /* 0x00000020ff027424 */ /* 0x000fce00078e00ff */
.L_x_4016:
[----:B------:R-:W-:Y:S01]  /*21ce0*/  BAR.SYNC.DEFER_BLOCKING 0x0 ;  /* 0x0000000000007b1d */ /* 0x000fe20000010000 */
[----:B------:R-:W-:-:S13]  /*21cf0*/  ISETP.GE.AND P0, PT, R2, 0x2, PT ;  /* 0x000000020200780c */ /* 0x000fda0003f06270 */
[----:B------:R-:W-:Y:S05]  /*21d00*/  @!P0 BRA `(.L_x_4015) ;  /* 0x0000000400548947 */ /* 0x000fea0003800000 */
[----:B------:R-:W-:-:S07]  /*21d10*/  IMAD.MOV.U32 R17, RZ, RZ, 0x1 ;  /* 0x00000001ff117424 */ /* 0x000fce00078e00ff */
.L_x_4020:
[----:B012---:R-:W-:Y:S01]  /*21d20*/  LOP3.LUT R20, R21, 0xffff, RZ, 0xc0, !PT ;  /* 0x0000ffff15147812 */ /* 0x007fe200078ec0ff */
[----:B------:R-:W0:Y:S01]  /*21d30*/  SHFL.DOWN PT, R25, R6, R17, 0x1f ;  /* 0x08001f1106197589 */ /* 0x000e2200000e0000 */
[----:B------:R-:W-:Y:S02]  /*21d40*/  LOP3.LUT R14, R23, 0xffff, RZ, 0xc0, !PT ;  /* 0x0000ffff170e7812 */ /* 0x000fe400078ec0ff */
[----:B------:R-:W-:Y:S01]  /*21d50*/  PRMT R26, R20, 0x8880, RZ ;  /* 0x00008880141a7816 */ /* 0x000fe200000000ff */
[----:B------:R-:W-:Y:S01]  /*21d60*/  SHFL.DOWN PT, R35, R12, R17, 0x1f ;  /* 0x08001f110c237589 */ /* 0x000fe200000e0000 */
[----:B------:R-:W-:Y:S02]  /*21d70*/  PRMT R14, R14, 0x8880, RZ ;  /* 0x000088800e0e7816 */ /* 0x000fe400000000ff */
[----:B------:R-:W-:Y:S02]  /*21d80*/  LOP3.LUT R20, R15, 0xffff, RZ, 0xc0, !PT ;  /* 0x0000ffff0f147812 */ /* 0x000fe400078ec0ff */
[----:B------:R-:W1:Y:S01]  /*21d90*/  SHFL.DOWN PT, R26, R26, R17, 0x1f ;  /* 0x08001f111a1a7589 */ /* 0x000e6200000e0000 */
[----:B------:R-:W-:-:S02]  /*21da0*/  LOP3.LUT R24, R3, 0xffff, RZ, 0xc0, !PT ;  /* 0x0000ffff03187812 */ /* 0x000fc400078ec0ff */
[----:B------:R-:W-:Y:S01]  /*21db0*/  PRMT R28, R20, 0x8880, RZ ;  /* 0x00008880141c7816 */ /* 0x000fe200000000ff */
[----:B------:R-:W2:Y:S01]  /*21dc0*/  SHFL.DOWN PT, R14, R14, R17, 0x1f ;  /* 0x08001f110e0e7589 */ /* 0x000ea200000e0000 */
[----:B------:R-:W-:Y:S02]  /*21dd0*/  PRMT R32, R24, 0x8880, RZ ;  /* 0x0000888018207816 */ /* 0x000fe400000000ff */
[----:B------:R-:W-:Y:S01]  /*21de0*/  LOP3.LUT R36, R21, 0xff, RZ, 0xc0, !PT ;  /* 0x000000ff15247812 */ /* 0x000fe200078ec0ff */
[----:B------:R-:W3:Y:S01]  /*21df0*/  SHFL.DOWN PT, R30, R28, R17, 0x1f ;  /* 0x08001f111c1e7589 */ /* 0x000ee200000e0000 */
[----:B------:R-:W-:Y:S02]  /*21e00*/  LOP3.LUT R29, R23, 0xff, RZ, 0xc0, !PT ;  /* 0x000000ff171d7812 */ /* 0x000fe400078ec0ff */
[----:B------:R-:W-:Y:S01]  /*21e10*/  LOP3.LUT R31, R15, 0xff, RZ, 0xc0, !PT ;  /* 0x000000ff0f1f7812 */ /* 0x000fe200078ec0ff */
[----:B------:R4:W5:Y:S01]  /*21e20*/  SHFL.DOWN PT, R34, R32, R17, 0x1f ;  /* 0x08001f1120227589 */ /* 0x00096200000e0000 */
[----:B------:R-:W-:-:S02]  /*21e30*/  PRMT R38, R21, 0x8880, RZ ;  /* 0x0000888015267816 */ /* 0x000fc400000000ff */
[----:B0-----:R-:W-:Y:S01]  /*21e40*/  ISETP.GE.U32.AND P0, PT, R6, R25, PT ;  /* 0x000000190600720c */ /* 0x001fe20003f06070 */
[----:B------:R-:W0:Y:S01]  /*21e50*/  SHFL.DOWN PT, R20, R7, R17, 0x1f ;  /* 0x08001f1107147589 */ /* 0x000e2200000e0000 */
[----:B------:R-:W-:Y:S02]  /*21e60*/  PRMT R40, R15, 0x8880, RZ ;  /* 0x000088800f287816 */ /* 0x000fe400000000ff */
[C---:B------:R-:W-:Y:S01]  /*21e70*/  PRMT R39, R3.reuse, 0x8880, RZ ;  /* 0x0000888003277816 */ /* 0x040fe200000000ff */
[----:B------:R-:W-:Y:S01]  /*21e80*/  SHFL.DOWN PT, R28, R9, R17, 0x1f ;  /* 0x08001f11091c7589 */ /* 0x000fe200000e0000 */
[----:B----4-:R-:W-:Y:S02]  /*21e90*/  LOP3.LUT R32, R3, 0xff, RZ, 0xc0, !PT ;  /* 0x000000ff03207812 */ /* 0x010fe400078ec0ff */
[C---:B-1----:R-:W-:Y:S02]  /*21ea0*/  LOP3.LUT R27, R26.reuse, 0xff, RZ, 0xc0, !PT ;  /* 0x000000ff1a1b7812 */ /* 0x042fe400078ec0ff */
[----:B------:R-:W-:-:S02]  /*21eb0*/  PRMT R33, R26, 0x8880, RZ ;  /* 0x000088801a217816 */ /* 0x000fc400000000ff */
[----:B--2---:R-:W-:Y:S02]  /*21ec0*/  LOP3.LUT R24, R14, 0xff, RZ, 0xc0, !PT ;  /* 0x000000ff0e187812 */ /* 0x004fe400078ec0ff */
[----:B------:R-:W-:Y:S02]  /*21ed0*/  ISETP.NE.AND P3, PT, R36, R27, PT ;  /* 0x0000001b2400720c */ /* 0x000fe40003f65270 */
[----:B------:R-:W1:Y:S01]  /*21ee0*/  SHFL.DOWN PT, R27, R8, R17, 0x1f ;  /* 0x08001f11081b7589 */ /* 0x000e6200000e0000 */
[----:B------:R-:W-:Y:S02]  /*21ef0*/  ISETP.NE.AND P1, PT, R29, R24, PT ;  /* 0x000000181d00720c */ /* 0x000fe40003f25270 */
[----:B---3--:R-:W-:Y:S01]  /*21f00*/  LOP3.LUT R24, R30, 0xff, RZ, 0xc0, !PT ;  /* 0x000000ff1e187812 */ /* 0x008fe200078ec0ff */
[----:B------:R-:W-:Y:S01]  /*21f10*/  SHFL.DOWN PT, R36, R13, R17, 0x1f ;  /* 0x08001f110d247589 */ /* 0x000fe200000e0000 */
[----:B-----5:R-:W-:Y:S02]  /*21f20*/  LOP3.LUT R29, R34, 0xff, RZ, 0xc0, !PT ;  /* 0x000000ff221d7812 */ /* 0x020fe400078ec0ff */
[----:B------:R-:W-:-:S02]  /*21f30*/  ISETP.NE.AND P5, PT, R31, R24, PT ;  /* 0x000000181f00720c */ /* 0x000fc40003fa5270 */
[----:B------:R-:W2:Y:S01]  /*21f40*/  SHFL.DOWN PT, R31, R10, R17, 0x1f ;  /* 0x08001f110a1f7589 */ /* 0x000ea200000e0000 */
[----:B------:R-:W-:Y:S02]  /*21f50*/  ISETP.NE.AND P4, PT, R32, R29, PT ;  /* 0x0000001d2000720c */ /* 0x000fe40003f85270 */
[----:B------:R-:W-:Y:S01]  /*21f60*/  PRMT R29, R23, 0x8880, RZ ;  /* 0x00008880171d7816 */ /* 0x000fe200000000ff */
[----:B------:R3:W4:Y:S01]  /*21f70*/  SHFL.DOWN PT, R32, R11, R17, 0x1f ;  /* 0x08001f110b207589 */ /* 0x00072200000e0000 */
[----:B------:R-:W-:Y:S02]  /*21f80*/  PRMT R24, R14, 0x8880, RZ ;  /* 0x000088800e187816 */ /* 0x000fe400000000ff */
[----:B0-----:R-:W-:Y:S02]  /*21f90*/  ISETP.GE.AND.EX P0, PT, R7, R20, PT, P0 ;  /* 0x000000140700720c */ /* 0x001fe40003f06300 */
[----:B------:R-:W-:Y:S01]  /*21fa0*/  ISETP.GE.AND P6, PT, R29, R24, PT ;  /* 0x000000181d00720c */ /* 0x000fe20003fc6270 */
[----:B------:R-:W-:Y:S01]  /*21fb0*/  IMAD.MOV.U32 R29, RZ, RZ, R33 ;  /* 0x000000ffff1d7224 */ /* 0x000fe200078e0021 */
[----:B------:R-:W-:-:S02]  /*21fc0*/  SEL R24, RZ, 0xffffffff, P0 ;  /* 0xffffffffff187807 */ /* 0x000fc40000000000 */
[----:B------:R-:W-:Y:S01]  /*21fd0*/  @P1 SEL R24, RZ, 0xffffffff, P6 ;  /* 0xffffffffff181807 */ /* 0x000fe20003000000 */
[----:B---3--:R-:W-:Y:S01]  /*21fe0*/  IMAD.SHL.U32 R17, R17, 0x2, RZ ;  /* 0x0000000211117824 */ /* 0x008fe200078e00ff */
[----:B-1----:R-:W-:Y:S02]  /*21ff0*/  ISETP.GE.U32.AND P0, PT, R8, R27, PT ;  /* 0x0000001b0800720c */ /* 0x002fe40003f06070 */
[----:B------:R-:W-:Y:S02]  /*22000*/  ISETP.GE.AND P6, PT, R38, R29, PT ;  /* 0x0000001d2600720c */ /* 0x000fe40003fc6270 */
[----:B------:R-:W-:Y:S02]  /*22010*/  ISETP.GE.AND.EX P0, PT, R9, R28, PT, P0 ;  /* 0x0000001c0900720c */ /* 0x000fe40003f06300 */
[----:B------:R-:W-:Y:S02]  /*22020*/  PRMT R37, R30, 0x8880, RZ ;  /* 0x000088801e257816 */ /* 0x000fe400000000ff */
[----:B------:R-:W-:-:S02]  /*22030*/  SEL R29, RZ, 0xffffffff, P0 ;  /* 0xffffffffff1d7807 */ /* 0x000fc40000000000 */
[----:B--2---:R-:W-:Y:S02]  /*22040*/  ISETP.GE.U32.AND P1, PT, R10, R31, PT ;  /* 0x0000001f0a00720c */ /* 0x004fe40003f26070 */
[----:B------:R-:W-:Y:S02]  /*22050*/  ISETP.GE.U32.AND P0, PT, R12, R35, PT ;  /* 0x000000230c00720c */ /* 0x000fe40003f06070 */
[----:B----4-:R-:W-:Y:S02]  /*22060*/  ISETP.GE.AND.EX P1, PT, R11, R32, PT, P1 ;  /* 0x000000200b00720c */ /* 0x010fe40003f26310 */
[----:B------:R-:W-:Y:S02]  /*22070*/  ISETP.GE.AND.EX P0, PT, R13, R36, PT, P0 ;  /* 0x000000240d00720c */ /* 0x000fe40003f06300 */
[----:B------:R-:W-:Y:S02]  /*22080*/  PRMT R38, R34, 0x8880, RZ ;  /* 0x0000888022267816 */ /* 0x000fe400000000ff */
[----:B------:R-:W-:-:S02]  /*22090*/  SEL R33, RZ, 0xffffffff, P1 ;  /* 0xffffffffff217807 */ /* 0x000fc40000800000 */
[----:B------:R-:W-:Y:S02]  /*220a0*/  ISETP.GE.AND P1, PT, R40, R37, PT ;  /* 0x000000252800720c */ /* 0x000fe40003f26270 */
[----:B------:R-:W-:Y:S02]  /*220b0*/  SEL R37, RZ, 0xffffffff, P0 ;  /* 0xffffffffff257807 */ /* 0x000fe40000000000 */
[----:B------:R-:W-:Y:S02]  /*220c0*/  ISETP.GE.AND P0, PT, R39, R38, PT ;  /* 0x000000262700720c */ /* 0x000fe40003f06270 */
[----:B------:R-:W-:Y:S02]  /*220d0*/  LOP3.LUT R24, R24, 0x1, RZ, 0xc0, !PT ;  /* 0x0000000118187812 */ /* 0x000fe400078ec0ff */
[----:B------:R-:W-:Y:S02]  /*220e0*/  @P4 SEL R37, RZ, 0xffffffff, P0 ;  /* 0xffffffffff254807 */ /* 0x000fe40000000000 */
[----:B------:R-:W-:-:S02]  /*220f0*/  ISETP.NE.U32.AND P0, PT, R24, 0x1, PT ;  /* 0x000000011800780c */ /* 0x000fc40003f05070 */
[----:B------:R-:W-:Y:S02]  /*22100*/  @P3 SEL R29, RZ, 0xffffffff, P6 ;  /* 0xffffffffff1d3807 */ /* 0x000fe40003000000 */
[----:B------:R-:W-:Y:S02]  /*22110*/  SEL R6, R6, R25, !P0 ;  /* 0x0000001906067207 */ /* 0x000fe40004000000 */
[----:B------:R-:W-:Y:S02]  /*22120*/  SEL R7, R7, R20, !P0 ;  /* 0x0000001407077207 */ /* 0x000fe40004000000 */
[----:B------:R-:W-:Y:S02]  /*22130*/  SEL R23, R23, R14, !P0 ;  /* 0x0000000e17177207 */ /* 0x000fe40004000000 */
[----:B------:R-:W-:Y:S02]  /*22140*/  ISETP.GE.AND P0, PT, R17, R2, PT ;  /* 0x000000021100720c */ /* 0x000fe40003f06270 */
        /* <DEDUP_REMOVED lines=17> */
.L_x_4015:
        /* <DEDUP_REMOVED lines=15> */
.L_x_4021:
[----:B------:R-:W-:Y:S05]  /*22350*/  @!P0 BRA `(.L_x_4022) ;  /* 0x0000000800c08947 */ /* 0x000fea0003800000 */
[----:B------:R-:W-:Y:S02]  /*22360*/  ULDC.U8 UR4, c[0x0][0x631] ;  /* 0x00018c4000047ab9 */ /* 0x000fe40000000000 */
[----:B------:R-:W-:Y:S01]  /*22370*/  ISETP.NE.AND P2, PT, RZ, UR4, PT ;  /* 0x00000004ff007c0c */ /* 0x000fe2000bf45270 */
[----:B------:R-:W-:-:S12]  /*22380*/  @!P1 BRA `(.L_x_4023) ;  /* 0x0000000400009947 */ /* 0x000fd80003800000 */
[----:B------:R-:W3:Y:S04]  /*22390*/  LDG.E.S8 R0, desc[UR60][R4.64] ;  /* 0x0000003c04007981 */ /* 0x000ee8000c1e1300 */
[----:B------:R-:W4:Y:S04]  /*223a0*/  LDG.E.S8 R14, desc[UR60][R4.64+0x10] ;  /* 0x0000103c040e7981 */ /* 0x000f28000c1e1300 */
[----:B012---:R-:W2:Y:S04]  /*223b0*/  LDG.E.S8 R20, desc[UR60][R4.64+0x20] ;  /* 0x0000203c04147981 */ /* 0x007ea8000c1e1300 */
[----:B------:R-:W5:Y:S04]  /*223c0*/  LDG.E.64 R30, desc[UR60][R4.64+0x8] ;  /* 0x0000083c041e7981 */ /* 0x000f68000c1e1b00 */
[----:B------:R-:W5:Y:S04]  /*223d0*/  LDG.E.64 R28, desc[UR60][R4.64+0x18] ;  /* 0x0000183c041c7981 */ /* 0x000f68000c1e1b00 */
[----:B------:R-:W5:Y:S04]  /*223e0*/  LDG.E.S8 R34, desc[UR60][R4.64+0x30] ;  /* 0x0000303c04227981 */ /* 0x000f68000c1e1300 */
[----:B------:R-:W5:Y:S04]  /*223f0*/  LDG.E.64 R26, desc[UR60][R4.64+0x28] ;  /* 0x0000283c041a7981 */ /* 0x000f68000c1e1b00 */
[----:B------:R-:W5:Y:S01]  /*22400*/  LDG.E.64 R24, desc[UR60][R4.64+0x38] ;  /* 0x0000383c04187981 */ /* 0x000f62000c1e1b00 */
[----:B------:R-:W-:-:S02]  /*22410*/  PRMT R33, R23, 0x8880, RZ ;  /* 0x0000888017217816 */ /* 0x000fc400000000ff */
[----:B------:R-:W-:Y:S02]  /*22420*/  LOP3.LUT R17, R23, 0xff, RZ, 0xc0, !PT ;  /* 0x000000ff17117812 */ /* 0x000fe400078ec0ff */
[----:B------:R-:W-:Y:S02]  /*22430*/  PRMT R35, R21, 0x8880, RZ ;  /* 0x0000888015237816 */ /* 0x000fe400000000ff */
[C---:B------:R-:W-:Y:S02]  /*22440*/  LOP3.LUT R32, R15.reuse, 0xff, RZ, 0xc0, !PT ;  /* 0x000000ff0f207812 */ /* 0x040fe400078ec0ff */
[----:B------:R-:W-:Y:S02]  /*22450*/  PRMT R37, R15, 0x8880, RZ ;  /* 0x000088800f257816 */ /* 0x000fe400000000ff */
[C---:B---3--:R-:W-:Y:S02]  /*22460*/  LOP3.LUT R2, R0.reuse, 0xff, RZ, 0xc0, !PT ;  /* 0x000000ff00027812 */ /* 0x048fe400078ec0ff */
[----:B------:R-:W-:-:S02]  /*22470*/  ISETP.GE.AND P1, PT, R0, R33, PT ;  /* 0x000000210000720c */ /* 0x000fc40003f26270 */
[----:B------:R-:W-:Y:S02]  /*22480*/  ISETP.NE.AND P6, PT, R2, R17, PT ;  /* 0x000000110200720c */ /* 0x000fe40003fc5270 */
[----:B------:R-:W-:Y:S02]  /*22490*/  LOP3.LUT R33, R21, 0xff, RZ, 0xc0, !PT ;  /* 0x000000ff15217812 */ /* 0x000fe400078ec0ff */
[----:B----4-:R-:W-:Y:S02]  /*224a0*/  LOP3.LUT R2, R14, 0xff, RZ, 0xc0, !PT ;  /* 0x000000ff0e027812 */ /* 0x010fe400078ec0ff */
[----:B--2---:R-:W-:Y:S02]  /*224b0*/  LOP3.LUT R17, R20, 0xff, RZ, 0xc0, !PT ;  /* 0x000000ff14117812 */ /* 0x004fe400078ec0ff */
[----:B------:R-:W-:Y:S02]  /*224c0*/  ISETP.NE.AND P3, PT, R2, R33, PT ;  /* 0x000000210200720c */ /* 0x000fe40003f65270 */
[----:B------:R-:W-:-:S02]  /*224d0*/  SEL R2, RZ, 0xffffffff, P1 ;  /* 0xffffffffff027807 */ /* 0x000fc40000800000 */
[----:B------:R-:W-:Y:S02]  /*224e0*/  ISETP.GE.AND P0, PT, R14, R35, PT ;  /* 0x000000230e00720c */ /* 0x000fe40003f06270 */
[----:B-----5:R-:W-:Y:S02]  /*224f0*/  ISETP.GE.U32.AND P1, PT, R30, R6, PT ;  /* 0x000000061e00720c */ /* 0x020fe40003f26070 */
        /* <DEDUP_REMOVED lines=41> */
.L_x_4023:
        /* <DEDUP_REMOVED lines=29> */
.L_x_4025:
        /* <DEDUP_REMOVED lines=22> */
.L_x_4026:
        /* <DEDUP_REMOVED lines=22> */
.L_x_4027:
        /* <DEDUP_REMOVED lines=22> */
.L_x_4028:
[----:B------:R-:W-:Y:S02]  /*22d80*/  ULDC.64 UR4, c[0x0][0x600] ;  /* 0x0001800000047ab9 */ /* 0x000fe40000000a00 */
[----:B------:R-:W-:-:S05]  /*22d90*/  IADD3 R16, P0, R16, UR4, RZ ;  /* 0x0000000410107c10 */ /* 0x000fca000ff1e0ff */
[----:B------:R-:W-:-:S05]  /*22da0*/  IMAD.X R17, RZ, RZ, UR5, P0 ;  /* 0x00000005ff117e24 */ /* 0x000fca00080e06ff */
[----:B------:R-:W-:Y:S01]  /*22db0*/  STG.E.64 desc[UR60][R16.64], R30 ;  /* 0x0000001e10007986 */ /* 0x000fe2000c101b3c */
[----:B------:R-:W-:Y:S05]  /*22dc0*/  EXIT ;  /* 0x000000000000794d */ /* 0x000fea0003800000 */
.L_x_4024:
[----:B------:R-:W-:Y:S04]  /*22dd0*/  STG.E.64 desc[UR60][R4.64+0x8], R24 ;  /* 0x0000081804007986 */ /* 0x000fe8000c101b3c */
[----:B------:R-:W-:Y:S04]  /*22de0*/  STG.E.64 desc[UR60][R4.64+0x18], R26 ;  /* 0x0000181a04007986 */ /* 0x000fe8000c101b3c */
[----:B------:R-:W-:Y:S04]  /*22df0*/  STG.E.64 desc[UR60][R4.64+0x28], R28 ;  /* 0x0000281c04007986 */ /* 0x000fe8000c101b3c */
[----:B------:R-:W-:Y:S04]  /*22e00*/  STG.E.64 desc[UR60][R4.64+0x38], R30 ;  /* 0x0000381e04007986 */ /* 0x000fe8000c101b3c */
[----:B------:R-:W-:Y:S04]  /*22e10*/  STG.E.U8 desc[UR60][R4.64], R23 ;  /* 0x0000001704007986 */ /* 0x000fe8000c10113c */
[----:B------:R-:W-:Y:S04]  /*22e20*/  STG.E.U8 desc[UR60][R4.64+0x10], R21 ;  /* 0x0000101504007986 */ /* 0x000fe8000c10113c */
[----:B------:R-:W-:Y:S04]  /*22e30*/  STG.E.U8 desc[UR60][R4.64+0x20], R15 ;  /* 0x0000200f04007986 */ /* 0x000fe8000c10113c */
[----:B------:R-:W-:Y:S01]  /*22e40*/  STG.E.U8 desc[UR60][R4.64+0x30], R3 ;  /* 0x0000300304007986 */ /* 0x000fe2000c10113c */
[----:B------:R-:W-:Y:S05]  /*22e50*/  EXIT ;  /* 0x000000000000794d */ /* 0x000fea0003800000 */
.L_x_4022:
        /* <DEDUP_REMOVED lines=17> */
.L_x_4030:
[----:B------:R-:W-:Y:S02]  /*22f70*/  CS2R R6, SRZ ;  /* 0x0000000000067805 */ /* 0x000fe4000001ff00 */
[----:B------:R-:W-:Y:S02]  /*22f80*/  CS2R R8, SRZ ;  /* 0x0000000000087805 */ /* 0x000fe4000001ff00 */
[----:B------:R-:W-:Y:S02]  /*22f90*/  CS2R R10, SRZ ;  /* 0x00000000000a7805 */ /* 0x000fe4000001ff00 */
[----:B------:R-:W-:-:S07]  /*22fa0*/  CS2R R12, SRZ ;  /* 0x00000000000c7805 */ /* 0x000fce000001ff00 */
.L_x_4029:
        /* <DEDUP_REMOVED lines=31> */
.L_x_4032:
        /* <DEDUP_REMOVED lines=22> */
.L_x_4033:
        /* <DEDUP_REMOVED lines=22> */
.L_x_4034:
        /* <DEDUP_REMOVED lines=22> */
.L_x_4035:
[----:B------:R-:W-:Y:S02]  /*235c0*/  ULDC.64 UR4, c[0x0][0x600] ;  /* 0x0001800000047ab9 */ /* 0x000fe40000000a00 */
[----:B------:R-:W-:-:S05]  /*235d0*/  IADD3 R16, P0, R16, UR4, RZ ;  /* 0x0000000410107c10 */ /* 0x000fca000ff1e0ff */
[----:B------:R-:W-:-:S05]  /*235e0*/  IMAD.X R17, RZ, RZ, UR5, P0 ;  /* 0x00000005ff117e24 */ /* 0x000fca00080e06ff */
[----:B------:R-:W-:Y:S01]  /*235f0*/  STG.E.64 desc[UR60][R16.64], R30 ;  /* 0x0000001e10007986 */ /* 0x000fe2000c101b3c */
[----:B------:R-:W-:Y:S05]  /*23600*/  EXIT ;  /* 0x000000000000794d */ /* 0x000fea0003800000 */
.L_x_4031:
        /* <DEDUP_REMOVED lines=16> */
.L_x_4036:
        /* <DEDUP_REMOVED lines=15> */
.L_x_4037:
        /* <DEDUP_REMOVED lines=15> */
.L_x_4038:
        /* <DEDUP_REMOVED lines=15> */
.L_x_4039:
[----:B------:R-:W-:Y:S05]  /*239e0*/  EXIT ;  /* 0x000000000000794d */ /* 0x000fea0003800000 */
.L_x_3994:
        /* <DEDUP_REMOVED lines=25> */
.L_x_4040:
[----:B------:R-:W-:Y:S05]  /*23b80*/  @!P0 BRA `(.L_x_4041) ;  /* 0x0000000800b88947 */ /* 0x000fea0003800000 */
[----:B------:R-:W-:Y:S02]  /*23b90*/  ULDC.U8 UR4, c[0x0][0x631] ;  /* 0x00018c4000047ab9 */ /* 0x000fe40000000000 */
[----:B------:R-:W-:Y:S01]  /*23ba0*/  ISETP.NE.AND P2, PT, RZ, UR4, PT ;  /* 0x00000004ff007c0c */ /* 0x000fe2000bf45270 */
[----:B------:R-:W-:-:S12]  /*23bb0*/  @!P1 BRA `(.L_x_4042) ;  /* 0x0000000400009947 */ /* 0x000fd80003800000 */
[----:B------:R-:W2:Y:S04]  /*23bc0*/  LDG.E.S8 R0, desc[UR60][R4.64] ;  /* 0x0000003c04007981 */ /* 0x000ea8000c1e1300 */
[----:B------:R-:W3:Y:S04]  /*23bd0*/  LDG.E.S8 R12, desc[UR60][R4.64+0x10] ;  /* 0x0000103c040c7981 */ /* 0x000ee8000c1e1300 */
[----:B------:R-:W4:Y:S04]  /*23be0*/  LDG.E.S8 R20, desc[UR60][R4.64+0x20] ;  /* 0x0000203c04147981 */ /* 0x000f28000c1e1300 */
[----:B0-----:R-:W5:Y:S04]  /*23bf0*/  LDG.E.64 R30, desc[UR60][R4.64+0x8] ;  /* 0x0000083c041e7981 */ /* 0x001f68000c1e1b00 */
[----:B------:R-:W5:Y:S04]  /*23c00*/  LDG.E.64 R28, desc[UR60][R4.64+0x18] ;  /* 0x0000183c041c7981 */ /* 0x000f68000c1e1b00 */
[----:B------:R-:W5:Y:S04]  /*23c10*/  LDG.E.S8 R32, desc[UR60][R4.64+0x30] ;  /* 0x0000303c04207981 */ /* 0x000f68000c1e1300 */
[----:B------:R-:W5:Y:S04]  /*23c20*/  LDG.E.64 R26, desc[UR60][R4.64+0x28] ;  /* 0x0000283c041a7981 */ /* 0x000f68000c1e1b00 */
[----:B------:R-:W5:Y:S01]  /*23c30*/  LDG.E.64 R22, desc[UR60][R4.64+0x38] ;  /* 0x0000383c04167981 */ /* 0x000f62000c1e1b00 */
[----:B------:R-:W-:-:S02]  /*23c40*/  LOP3.LUT R17, R21, 0xff, RZ, 0xc0, !PT ;  /* 0x000000ff15117812 */ /* 0x000fc400078ec0ff */
[----:B------:R-:W-:Y:S02]  /*23c50*/  PRMT R25, R21, 0x8880, RZ ;  /* 0x0000888015197816 */ /* 0x000fe400000000ff */
[----:B------:R-:W-:Y:S02]  /*23c60*/  LOP3.LUT R33, R13, 0xff, RZ, 0xc0, !PT ;  /* 0x000000ff0d217812 */ /* 0x000fe400078ec0ff */
[----:B------:R-:W-:Y:S02]  /*23c70*/  LOP3.LUT R34, R3, 0xff, RZ, 0xc0, !PT ;  /* 0x000000ff03227812 */ /* 0x000fe400078ec0ff */
[----:B------:R-:W-:Y:S02]  /*23c80*/  PRMT R35, R13, 0x8880, RZ ;  /* 0x000088800d237816 */ /* 0x000fe400000000ff */
[C---:B--2---:R-:W-:Y:S02]  /*23c90*/  LOP3.LUT R2, R0.reuse, 0xff, RZ, 0xc0, !PT ;  /* 0x000000ff00027812 */ /* 0x044fe400078ec0ff */
[----:B------:R-:W-:-:S02]  /*23ca0*/  ISETP.GE.AND P1, PT, R0, R25, PT ;  /* 0x000000190000720c */ /* 0x000fc40003f26270 */
[----:B------:R-:W-:Y:S02]  /*23cb0*/  ISETP.NE.AND P6, PT, R2, R17, PT ;  /* 0x000000110200720c */ /* 0x000fe40003fc5270 */
[C---:B------:R-:W-:Y:S02]  /*23cc0*/  LOP3.LUT R17, R15.reuse, 0xff, RZ, 0xc0, !PT ;  /* 0x000000ff0f117812 */ /* 0x040fe400078ec0ff */
[----:B---3--:R-:W-:Y:S02]  /*23cd0*/  LOP3.LUT R2, R12, 0xff, RZ, 0xc0, !PT ;  /* 0x000000ff0c027812 */ /* 0x008fe400078ec0ff */
[----:B------:R-:W-:Y:S02]  /*23ce0*/  PRMT R25, R15, 0x8880, RZ ;  /* 0x000088800f197816 */ /* 0x000fe400000000ff */
[----:B------:R-:W-:Y:S02]  /*23cf0*/  ISETP.NE.AND P3, PT, R2, R17, PT ;  /* 0x000000110200720c */ /* 0x000fe40003f65270 */
[----:B----4-:R-:W-:-:S02]  /*23d00*/  LOP3.LUT R14, R20, 0xff, RZ, 0xc0, !PT ;  /* 0x000000ff140e7812 */ /* 0x010fc400078ec0ff */
[----:B------:R-:W-:Y:S02]  /*23d10*/  SEL R2, RZ, 0xffffffff, P1 ;  /* 0xffffffffff027807 */ /* 0x000fe40000800000 */
[----:B------:R-:W-:Y:S02]  /*23d20*/  ISETP.GE.AND P0, PT, R12, R25, PT ;  /* 0x000000190c00720c */ /* 0x000fe40003f06270 */
[----:B-----5:R-:W-:Y:S02]  /*23d30*/  ISETP.GE.U32.AND P1, PT, R30, R10, PT ;  /* 0x0000000a1e00720c */ /* 0x020fe40003f26070 */
[----:B------:R-:W-:Y:S02]  /*23d40*/  ISETP.NE.AND P4, PT, R14, R33, PT ;  /* 0x000000210e00720c */ /* 0x000fe40003f85270 */
[----:B------:R-:W-:Y:S02]  /*23d50*/  SEL R14, RZ, 0xffffffff, P0 ;  /* 0xffffffffff0e7807 */ /* 0x000fe40000000000 */
[----:B------:R-:W-:-:S02]  /*23d60*/  ISETP.GE.AND.EX P1, PT, R31, R11, PT, P1 ;  /* 0x0000000b1f00720c */ /* 0x000fc40003f26310 */
        /* <DEDUP_REMOVED lines=37> */
.L_x_4042:
[----:B------:R-:W-:Y:S02]  /*23fc0*/  IMAD.MOV.U32 R22, RZ, RZ, R6 ;  /* 0x000000ffff167224 */ /* 0x000fe400078e0006 */
[----:B------:R-:W-:Y:S02]  /*23fd0*/  IMAD.MOV.U32 R23, RZ, RZ, R7 ;  /* 0x000000ffff177224 */ /* 0x000fe400078e0007 */
[----:B------:R-:W-:Y:S02]  /*23fe0*/  IMAD.MOV.U32 R26, RZ, RZ, R8 ;  /* 0x000000ffff1a7224 */ /* 0x000fe400078e0008 */
[----:B------:R-:W-:Y:S02]  /*23ff0*/  IMAD.MOV.U32 R27, RZ, RZ, R9 ;  /* 0x000000ffff1b7224 */ /* 0x000fe400078e0009 */
        /* <DEDUP_REMOVED lines=23> */
.L_x_4044:
        /* <DEDUP_REMOVED lines=22> */
.L_x_4045:
        /* <DEDUP_REMOVED lines=22> */
.L_x_4046:
        /* <DEDUP_REMOVED lines=22> */
.L_x_4047:
[----:B------:R-:W-:Y:S02]  /*24590*/  ULDC.64 UR4, c[0x0][0x600] ;  /* 0x0001800000047ab9 */ /* 0x000fe40000000a00 */
[----:B------:R-:W-:-:S05]  /*245a0*/  IADD3 R16, P0, R16, UR4, RZ ;  /* 0x0000000410107c10 */ /* 0x000fca000ff1e0ff */
[----:B------:R-:W-:-:S05]  /*245b0*/  IMAD.X R17, RZ, RZ, UR5, P0 ;  /* 0x00000005ff117e24 */ /* 0x000fca00080e06ff */
[----:B------:R-:W-:Y:S01]  /*245c0*/  STG.E.64 desc[UR60][R16.64], R44 ;  /* 0x0000002c10007986 */ /* 0x000fe2000c101b3c */
[----:B------:R-:W-:Y:S05]  /*245d0*/  EXIT ;  /* 0x000000000000794d */ /* 0x000fea0003800000 */
.L_x_4043:
        /* <DEDUP_REMOVED lines=9> */
.L_x_4041:
        /* <DEDUP_REMOVED lines=17> */
.L_x_4049:
[----:B------:R-:W-:Y:S02]  /*24780*/  CS2R R44, SRZ ;  /* 0x00000000002c7805 */ /* 0x000fe4000001ff00 */
[----:B------:R-:W-:Y:S02]  /*24790*/  CS2R R6, SRZ ;  /* 0x0000000000067805 */ /* 0x000fe4000001ff00 */
[----:B------:R-:W-:Y:S02]  /*247a0*/  CS2R R8, SRZ ;  /* 0x0000000000087805 */ /* 0x000fe4000001ff00 */
[----:B------:R-:W-:-:S07]  /*247b0*/  CS2R R10, SRZ ;  /* 0x00000000000a7805 */ /* 0x000fce000001ff00 */
.L_x_4048:
[----:B------:R-:W-:Y:S01]  /*247c0*/  ULDC.U8 UR4, c[0x0][0x631] ;  /* 0x00018c4000047ab9 */ /* 0x000fe20000000000 */
[----:B------:R-:W-:Y:S01]  /*247d0*/  IMAD.MOV.U32 R22, RZ, RZ, R6 ;  /* 0x000000ffff167224 */ /* 0x000fe200078e0006 */
[----:B------:R-:W-:Y:S01]  /*247e0*/  ISETP.NE.AND P0, PT, RZ, UR4, PT ;  /* 0x00000004ff007c0c */ /* 0x000fe2000bf05270 */
[----:B------:R-:W-:Y:S02]  /*247f0*/  IMAD.MOV.U32 R23, RZ, RZ, R7 ;  /* 0x000000ffff177224 */ /* 0x000fe400078e0007 */
[----:B------:R-:W-:Y:S02]  /*24800*/  IMAD.MOV.U32 R26, RZ, RZ, R8 ;  /* 0x000000ffff1a7224 */ /* 0x000fe400078e0008 */
[----:B------:R-:W-:Y:S02]  /*24810*/  IMAD.MOV.U32 R27, RZ, RZ, R9 ;  /* 0x000000ffff1b7224 */ /* 0x000fe400078e0009 */
[----:B------:R-:W-:Y:S02]  /*24820*/  IMAD.MOV.U32 R28, RZ, RZ, R10 ;  /* 0x000000ffff1c7224 */ /* 0x000fe400078e000a */
[----:B0-----:R-:W-:-:S04]  /*24830*/  IMAD.MOV.U32 R29, RZ, RZ, R11 ;  /* 0x000000ffff1d7224 */ /* 0x001fc800078e000b */
        /* <DEDUP_REMOVED lines=21> */
.L_x_4051:
        /* <DEDUP_REMOVED lines=22> */
.L_x_4052:
        /* <DEDUP_REMOVED lines=22> */
.L_x_4053:
        /* <DEDUP_REMOVED lines=22> */
.L_x_4054:
[----:B------:R-:W-:Y:S02]  /*24db0*/  ULDC.64 UR4, c[0x0][0x600] ;  /* 0x0001800000047ab9 */ /* 0x000fe40000000a00 */
[----:B------:R-:W-:-:S05]  /*24dc0*/  IADD3 R16, P0, R16, UR4, RZ ;  /* 0x0000000410107c10 */ /* 0x000fca000ff1e0ff */
[----:B------:R-:W-:-:S05]  /*24dd0*/  IMAD.X R17, RZ, RZ, UR5, P0 ;  /* 0x00000005ff117e24 */ /* 0x000fca00080e06ff */
[----:B------:R-:W-:Y:S01]  /*24de0*/  STG.E.64 desc[UR60][R16.64], R44 ;  /* 0x0000002c10007986 */ /* 0x000fe2000c101b3c */
[----:B------:R-:W-:Y:S05]  /*24df0*/  EXIT ;  /* 0x000000000000794d */ /* 0x000fea0003800000 */
.L_x_4050:
        /* <DEDUP_REMOVED lines=16> */
.L_x_4055:
        /* <DEDUP_REMOVED lines=15> */
.L_x_4056:
        /* <DEDUP_REMOVED lines=15> */
.L_x_4057:
        /* <DEDUP_REMOVED lines=15> */
.L_x_4058:
[----:B------:R-:W-:Y:S05]  /*251d0*/  EXIT ;  /* 0x000000000000794d */ /* 0x000fea0003800000 */
        .weak           $__internal_34_$__cuda_sm20_div_u64
        .type           $__internal_34_$__cuda_sm20_div_u64,@function
        .size           $__internal_34_$__cuda_sm20_div_u64,($__internal_35_$__cuda_sm20_rem_u64 - $__internal_34_$__cuda_sm20_div_u64)
$__internal_34_$__cuda_sm20_div_u64:
        /* <DEDUP_REMOVED lines=56> */
[----:B------:R-:W-:Y:S01]  /*25560*/  SEL R20, R20, R28, P0 ;  /* 0x0000001c14147207 */ /* 0x000fe20000000000 */
[----:B------:R-:W-:Y:S01]  /*25570*/  IMAD.MOV.U32 R28, RZ, RZ, R4 ;  /* 0x000000ffff1c7224 */ /* 0x000fe200078e0004 */
[----:B------:R-:W-:Y:S02]  /*25580*/  SEL R14, R14, R31, P0 ;  /* 0x0000001f0e0e7207 */ /* 0x000fe40000000000 */
        /* <DEDUP_REMOVED lines=10> */
[----:B------:R-:W-:Y:S06]  /*25630*/  RET.REL.NODEC R28 `(_ZN2at6native13reduce_kernelILi128ELi4ENS0_8ReduceOpIaNS0_9ArgMinOpsIaEEjlLi4ELi4EEEEEvT1_) ;  /* 0xfffffda81c707950 */ /* 0x000fec0003c3ffff */
        .weak           $__internal_35_$__cuda_sm20_rem_u64
        .type           $__internal_35_$__cuda_sm20_rem_u64,@function
        .size           $__internal_35_$__cuda_sm20_rem_u64,(.L_x_6992 - $__internal_35_$__cuda_sm20_rem_u64)
$__internal_35_$__cuda_sm20_rem_u64:
        /* <DEDUP_REMOVED lines=63> */
[----:B------:R-:W-:Y:S06]  /*25a30*/  RET.REL.NODEC R26 `(_ZN2at6native13reduce_kernelILi128ELi4ENS0_8ReduceOpIaNS0_9ArgMinOpsIaEEjlLi4ELi4EEEEEvT1_) ;  /* 0xfffffda41a707950 */ /* 0x000fec0003c3ffff */
.L_x_4059:
        /* <DEDUP_REMOVED lines=12> */
.L_x_6992:


//--------------------- .text._ZN2at6native13reduce_kernelILi512ELi1ENS0_8ReduceOpIhNS0_9ArgMinOpsIhEEjlLi4ELi4EEEEEvT1_ --------------------------
	.section	.text._ZN2at6native13reduce_kernelILi512ELi1ENS0_8ReduceOpIhNS0_9ArgMinOpsIhEEjlLi4ELi4EEEEEvT1_,"ax",@progbits
	.align	128
        .global         _ZN2at6native13reduce_kernelILi512ELi1ENS0_8ReduceOpIhNS0_9ArgMinOpsIhEEjlLi4ELi4EEEEEvT1_
        .type           _ZN2at6native13reduce_kernelILi512ELi1ENS0_8ReduceOpIhNS0_9ArgMinOpsIhEEjlLi4ELi4EEEEEvT1_,@function
        .size           _ZN2at6native13reduce_kernelILi512ELi1ENS0_8ReduceOpIhNS0_9ArgMinOpsIhEEjlLi4ELi4EEEEEvT1_,(.L_x_6994 - _ZN2at6native13reduce_kernelILi512ELi1ENS0_8ReduceOpIhNS0_9ArgMinOpsIhEEjlLi4ELi4EEEEEvT1_)
        .other          _ZN2at6native13reduce_kernelILi512ELi1ENS0_8ReduceOpIhNS0_9ArgMinOpsIhEEjlLi4ELi4EEEEEvT1_,@"STO_CUDA_ENTRY STV_DEFAULT"
_ZN2at6native13reduce_kernelILi512ELi1ENS0_8ReduceOpIhNS0_9ArgMinOpsIhEEjlLi4ELi4EEEEEvT1_:
.text._ZN2at6native13reduce_kernelILi512ELi1ENS0_8ReduceOpIhNS0_9ArgMinOpsIhEEjlLi4ELi4EEEEEvT1_:
        /* <DEDUP_REMOVED lines=293> */
.L_x_4060:
[----:B------:R-:W-:Y:S01]  /*1250*/  ULDC UR4, c[0x0][0x22c] ;  /* 0x00008b0000047ab9 */ /* 0x000fe20000000800 */
[----:B------:R-:W-:Y:S01]  /*1260*/  ULDC.64 UR36, c[0x0][0x208] ;  /* 0x0000820000247ab9 */ /* 0x000fe20000000a00 */
[----:B------:R-:W-:Y:S01]  /*1270*/  IMAD.U32 R13, RZ, RZ, UR4 ;  /* 0x00000004ff0d7e24 */ /* 0x000fe2000f8e00ff */
[----:B------:R-:W-:Y:S01]  /*1280*/  ULDC UR4, c[0x0][0x230] ;  /* 0x00008c0000047ab9 */ /* 0x000fe20000000800 */
[----:B------:R-:W-:Y:S01]  /*1290*/  BSSY B0, `(.L_x_4061) ;  /* 0x0000bf9000007945 */ /* 0x000fe20003800000 */
[----:B------:R-:W-:Y:S01]  /*12a0*/  HFMA2.MMA R5, -RZ, RZ, 0, 0 ;  /* 0x00000000ff057435 */ /* 0x000fe200000001ff */
[----:B------:R-:W-:Y:S02]  /*12b0*/  PRMT R0, RZ, 0x7610, R0 ;  /* 0x00007610ff007816 */ /* 0x000fe40000000000 */
[----:B------:R-:W-:-:S04]  /*12c0*/  ISETP.GE.U32.AND P0, PT, R2, R13, PT ;  /* 0x0000000d0200720c */ /* 0x000fc80003f06070 */
[----:B------:R-:W-:Y:S01]  /*12d0*/  ISETP.GE.U32.OR P0, PT, R9, UR4, P0 ;  /* 0x0000000409007c0c */ /* 0x000fe20008706470 */
[----:B------:R-:W-:-:S12]  /*12e0*/  IMAD.MOV.U32 R9, RZ, RZ, RZ ;  /* 0x000000ffff097224 */ /* 0x000fd800078e00ff */
        /* <DEDUP_REMOVED lines=15> */
[----:B-1----:R-:W-:Y:S02]  /*13e0*/  PRMT R6, R3, 0x7610, R6 ;  /* 0x0000761003067816 */ /* 0x002fe40000000006 */
[----:B--2---:R-:W-:Y:S01]  /*13f0*/  MOV R5, R18 ;  /* 0x0000001200057202 */ /* 0x004fe20000000f00 */
[----:B---3--:R-:W-:-:S08]  /*1400*/  IMAD.MOV.U32 R0, RZ, RZ, R17 ;  /* 0x000000ffff007224 */ /* 0x008fd000078e0011 */
[----:B------:R-:W-:Y:S05]  /*1410*/  @!P0 BRA `(.L_x_4065) ;  /* 0x0000000000b88947 */ /* 0x000fea0003800000 */
[C---:B------:R-:W-:Y:S01]  /*1420*/  ISETP.GE.U32.AND P0, PT, R7.reuse, R10, PT ;  /* 0x0000000a0700720c */ /* 0x040fe20003f06070 */
[----:B------:R-:W-:Y:S01]  /*1430*/  IMAD.MOV R21, RZ, RZ, -R10 ;  /* 0x000000ffff157224 */ /* 0x000fe200078e0a0a */
[----:B------:R-:W-:Y:S02]  /*1440*/  BSSY B2, `(.L_x_4066) ;  /* 0x0000027000027945 */ /* 0x000fe40003800000 */
        /* <DEDUP_REMOVED lines=13> */
.L_x_4069:
[----:B------:R-:W-:Y:S05]  /*1520*/  BSYNC B3 ;  /* 0x0000000000037941 */ /* 0x000fea0003800000 */
.L_x_4068:
        /* <DEDUP_REMOVED lines=9> */
[----:B------:R-:W2:Y:S01]  /*15c0*/  LDG.E.U8 R15, desc[UR36][R14.64] ;  /* 0x000000240e0f7981 */ /* 0x000ea2000c1e1100 */
[----:B------:R-:W-:Y:S01]  /*15d0*/  IMAD.IADD R5, R7, 0x1, -R10 ;  /* 0x0000000107057824 */ /* 0x000fe200078e0a0a */
[C---:B------:R-:W-:Y:S02]  /*15e0*/  PRMT R0, R6.reuse, 0x9910, RZ ;  /* 0x0000991006007816 */ /* 0x040fe400000000ff */
[----:B------:R-:W-:Y:S02]  /*15f0*/  LOP3.LUT R20, R6, 0xffff, RZ, 0xc0, !PT ;  /* 0x0000ffff06147812 */ /* 0x000fe400078ec0ff */
[----:B0-----:R-:W-:-:S04]  /*1600*/  ISETP.GT.U32.AND P0, PT, R5, R8, PT ;  /* 0x000000080500720c */ /* 0x001fc80003f04070 */
[----:B------:R-:W-:Y:S02]  /*1610*/  ISETP.GT.AND.EX P0, PT, RZ, R9, PT, P0 ;  /* 0x00000009ff00720c */ /* 0x000fe40003f04300 */
[-C--:B--2---:R-:W-:Y:S02]  /*1620*/  ISETP.NE.AND P1, PT, R0, R15.reuse, PT ;  /* 0x0000000f0000720c */ /* 0x084fe40003f25270 */
[----:B------:R-:W-:Y:S02]  /*1630*/  SEL R0, RZ, 0xffffffff, !P0 ;  /* 0xffffffffff007807 */ /* 0x000fe40004000000 */
[----:B------:R-:W-:-:S09]  /*1640*/  ISETP.GE.U32.AND P0, PT, R20, R15, PT ;  /* 0x0000000f1400720c */ /* 0x000fd20003f06070 */
[----:B------:R-:W-:-:S04]  /*1650*/  @P1 SEL R0, RZ, 0xffffffff, P0 ;  /* 0xffffffffff001807 */ /* 0x000fc80000000000 */
[----:B------:R-:W-:-:S04]  /*1660*/  LOP3.LUT R0, R0, 0x1, RZ, 0xc0, !PT ;  /* 0x0000000100007812 */ /* 0x000fc800078ec0ff */
[----:B------:R-:W-:-:S04]  /*1670*/  ISETP.NE.U32.AND P0, PT, R0, 0x1, PT ;  /* 0x000000010000780c */ /* 0x000fc80003f05070 */
[----:B------:R-:W-:Y:S02]  /*1680*/  SEL R6, R6, R15, !P0 ;  /* 0x0000000f06067207 */ /* 0x000fe40004000000 */
[----:B------:R-:W-:Y:S02]  /*1690*/  SEL R5, R5, R8, P0 ;  /* 0x0000000805057207 */ /* 0x000fe40000000000 */
[----:B------:R-:W-:-:S07]  /*16a0*/  SEL R0, R9, RZ, !P0 ;  /* 0x000000ff09007207 */ /* 0x000fce0004000000 */
.L_x_4067:
[----:B------:R-:W-:Y:S05]  /*16b0*/  BSYNC B2 ;  /* 0x0000000000027941 */ /* 0x000fea0003800000 */
.L_x_4066:
[----:B------:R-:W-:Y:S02]  /*16c0*/  IADD3 R12, P0, P1, R12, 0x4, R21 ;  /* 0x000000040c0c7810 */ /* 0x000fe4000791e015 */
[C---:B------:R-:W-:Y:S02]  /*16d0*/  IADD3 R9, R10.reuse, -0x4, R13 ;  /* 0xfffffffc0a097810 */ /* 0x040fe40007ffe00d */
[----:B------:R-:W-:Y:S02]  /*16e0*/  IADD3 R8, -R10, 0x4, RZ ;  /* 0x000000040a087810 */ /* 0x000fe40007ffe1ff */
[----:B------:R-:W-:-:S07]  /*16f0*/  IADD3.X R11, R11, RZ, R16, P0, P1 ;  /* 0x000000ff0b0b7210 */ /* 0x000fce00007e2410 */
.L_x_4065:
[----:B------:R-:W-:Y:S05]  /*1700*/  BSYNC B1 ;  /* 0x0000000000017941 */ /* 0x000fea0003800000 */
.L_x_4064:
[----:B------:R-:W-:Y:S01]  /*1710*/  IMAD.SHL.U32 R23, R2, 0x4, RZ ;  /* 0x0000000402177824 */ /* 0x000fe200078e00ff */
[----:B------:R-:W-:Y:S01]  /*1720*/  IADD3 R12, P3, R12, R19, RZ ;  /* 0x000000130c0c7210 */ /* 0x000fe20007f7e0ff */
[----:B------:R-:W-:Y:S01]  /*1730*/  ULDC UR4, c[0x0][0x5fc] ;  /* 0x00017f0000047ab9 */ /* 0x000fe20000000800 */
[----:B------:R-:W-:Y:S01]  /*1740*/  BSSY B1, `(.L_x_4070) ;  /* 0x0000058000017945 */ /* 0x000fe20003800000 */
[----:B------:R-:W-:Y:S01]  /*1750*/  PRMT R16, R3, 0x7610, R16 ;  /* 0x0000761003107816 */ /* 0x000fe20000000010 */
[--C-:B------:R-:W-:Y:S01]  /*1760*/  IMAD.MOV.U32 R21, RZ, RZ, R18.reuse ;  /* 0x000000ffff157224 */ /* 0x100fe200078e0012 */
[----:B------:R-:W-:Y:S01]  /*1770*/  IADD3 R10, R23, 0x3, RZ ;  /* 0x00000003170a7810 */ /* 0x000fe20007ffe0ff */
[----:B------:R-:W-:Y:S01]  /*1780*/  IMAD.MOV.U32 R19, RZ, RZ, R18 ;  /* 0x000000ffff137224 */ /* 0x000fe200078e0012 */
[----:B------:R-:W-:Y:S01]  /*1790*/  IADD3.X R13, R11, UR4, RZ, P3, !PT ;  /* 0x000000040b0d7c10 */ /* 0x000fe20009ffe4ff */
[--C-:B------:R-:W-:Y:S01]  /*17a0*/  IMAD.MOV.U32 R20, RZ, RZ, R17.reuse ;  /* 0x000000ffff147224 */ /* 0x100fe200078e0011 */
[----:B------:R-:W-:Y:S01]  /*17b0*/  ISETP.GE.U32.AND P0, PT, R10, R9, PT ;  /* 0x000000090a00720c */ /* 0x000fe20003f06070 */
[----:B------:R-:W-:Y:S01]  /*17c0*/  IMAD.MOV.U32 R10, RZ, RZ, R17 ;  /* 0x000000ffff0a7224 */ /* 0x000fe200078e0011 */
[----:B------:R-:W-:-:S02]  /*17d0*/  PRMT R14, R3, 0x7610, R14 ;  /* 0x00007610030e7816 */ /* 0x000fc4000000000e */
[----:B------:R-:W-:Y:S02]  /*17e0*/  PRMT R15, R3, 0x7610, R15 ;  /* 0x00007610030f7816 */ /* 0x000fe4000000000f */
[----:B------:R-:W-:Y:S02]  /*17f0*/  ISETP.NE.AND P1, PT, RZ, UR27, PT ;  /* 0x0000001bff007c0c */ /* 0x000fe4000bf25270 */
[----:B------:R-:W-:-:S05]  /*1800*/  ISETP.NE.AND P2, PT, R22, RZ, PT ;  /* 0x000000ff1600720c */ /* 0x000fca0003f45270 */
[----:B------:R-:W-:Y:S08]  /*1810*/  @P0 BRA `(.L_x_4071) ;  /* 0x0000000400280947 */ /* 0x000ff00003800000 */
[----:B------:R-:W-:Y:S01]  /*1820*/  IMAD.MOV.U32 R11, RZ, RZ, R2 ;  /* 0x000000ffff0b7224 */ /* 0x000fe200078e0002 */
[----:B------:R-:W-:Y:S01]  /*1830*/  MOV R19, R18 ;  /* 0x0000001200137202 */ /* 0x000fe20000000f00 */
[----:B------:R-:W-:Y:S01]  /*1840*/  IMAD.MOV.U32 R20, RZ, RZ, R17 ;  /* 0x000000ffff147224 */ /* 0x000fe200078e0011 */
[C---:B------:R-:W-:Y:S02]  /*1850*/  PRMT R14, R16.reuse, 0x7610, R14 ;  /* 0x00007610100e7816 */ /* 0x040fe4000000000e */
[----:B------:R-:W-:-:S07]  /*1860*/  PRMT R15, R16, 0x7610, R15 ;  /* 0x00007610100f7816 */ /* 0x000fce000000000f */
.L_x_4072:
[----:B------:R-:W-:Y:S01]  /*1870*/  IMAD.WIDE.U32 R2, R11, 0x4, R12 ;  /* 0x000000040b027825 */ /* 0x000fe200078e000c */
[----:B------:R-:W-:Y:S01]  /*1880*/  LOP3.LUT R24, R6, 0xff, RZ, 0xc0, !PT ;  /* 0x000000ff06187812 */ /* 0x000fe200078ec0ff */
[----:B------:R-:W-:-:S04]  /*1890*/  ULDC UR4, c[0x0][0x234] ;  /* 0x00008d0000047ab9 */ /* 0x000fc80000000800 */
[----:B------:R0:W2:Y:S01]  /*18a0*/  LDG.E R2, desc[UR36][R2.64] ;  /* 0x0000002402027981 */ /* 0x0000a2000c1e1900 */
[----:B------:R-:W-:Y:S01]  /*18b0*/  IMAD.IADD R22, R23, 0x1, R8 ;  /* 0x0000000117167824 */ /* 0x000fe200078e0208 */
[----:B------:R-:W-:Y:S01]  /*18c0*/  LOP3.LUT R27, R15, 0xff, RZ, 0xc0, !PT ;  /* 0x000000ff0f1b7812 */ /* 0x000fe200078ec0ff */
[----:B------:R-:W-:Y:S01]  /*18d0*/  VIADD R11, R11, UR4 ;  /* 0x000000040b0b7c36 */ /* 0x000fe20008000000 */
[----:B------:R-:W-:Y:S02]  /*18e0*/  LOP3.LUT R26, R14, 0xff, RZ, 0xc0, !PT ;  /* 0x000000ff0e1a7812 */ /* 0x000fe400078ec0ff */
[----:B------:R-:W-:-:S04]  /*18f0*/  ISETP.GE.U32.AND P0, PT, R5, R22, PT ;  /* 0x000000160500720c */ /* 0x000fc80003f06070 */
[----:B------:R-:W-:Y:S01]  /*1900*/  ISETP.GE.AND.EX P0, PT, R0, RZ, PT, P0 ;  /* 0x000000ff0000720c */ /* 0x000fe20003f06300 */
[----:B0-----:R-:W-:Y:S01]  /*1910*/  VIADD R3, R22, 0x1 ;  /* 0x0000000116037836 */ /* 0x001fe20000000000 */
[C---:B--2---:R-:W-:Y:S02]  /*1920*/  LOP3.LUT R25, R2.reuse, 0xff, RZ, 0xc0, !PT ;  /* 0x000000ff02197812 */ /* 0x044fe400078ec0ff */
[----:B------:R-:W-:Y:S02]  /*1930*/  PRMT R23, R2, 0x7771, RZ ;  /* 0x0000777102177816 */ /* 0x000fe400000000ff */
[----:B------:R-:W-:Y:S02]  /*1940*/  ISETP.NE.AND P6, PT, R24, R25, PT ;  /* 0x000000191800720c */ /* 0x000fe40003fc5270 */
[----:B------:R-:W-:-:S04]  /*1950*/  PRMT R25, R2, 0x7770, RZ ;  /* 0x0000777002197816 */ /* 0x000fc800000000ff */
[----:B------:R-:W-:Y:S01]  /*1960*/  ISETP.GE.U32.AND P3, PT, R24, R25, PT ;  /* 0x000000191800720c */ /* 0x000fe20003f66070 */
[----:B------:R-:W-:Y:S01]  /*1970*/  IMAD.MOV.U32 R24, RZ, RZ, R23 ;  /* 0x000000ffff187224 */ /* 0x000fe200078e0017 */
[----:B------:R-:W-:Y:S02]  /*1980*/  SEL R23, RZ, 0xffffffff, P0 ;  /* 0xffffffffff177807 */ /* 0x000fe40000000000 */
[----:B------:R-:W-:Y:S02]  /*1990*/  ISETP.GE.U32.AND P0, PT, R18, R3, PT ;  /* 0x000000031200720c */ /* 0x000fe40003f06070 */
[----:B------:R-:W-:Y:S02]  /*19a0*/  ISETP.NE.AND P4, PT, R27, R24, PT ;  /* 0x000000181b00720c */ /* 0x000fe40003f85270 */
[----:B------:R-:W-:Y:S02]  /*19b0*/  @P6 SEL R23, RZ, 0xffffffff, P3 ;  /* 0xffffffffff176807 */ /* 0x000fe40001800000 */
[----:B------:R-:W-:-:S02]  /*19c0*/  PRMT R24, R2, 0x7771, RZ ;  /* 0x0000777102187816 */ /* 0x000fc400000000ff */
[----:B------:R-:W-:Y:S02]  /*19d0*/  LOP3.LUT R23, R23, 0x1, RZ, 0xc0, !PT ;  /* 0x0000000117177812 */ /* 0x000fe400078ec0ff */
[----:B------:R-:W-:Y:S02]  /*19e0*/  ISETP.GE.U32.AND P5, PT, R27, R24, PT ;  /* 0x000000181b00720c */ /* 0x000fe40003fa6070 */
[----:B------:R-:W-:Y:S02]  /*19f0*/  ISETP.GE.AND.EX P0, PT, R17, RZ, PT, P0 ;  /* 0x000000ff1100720c */ /* 0x000fe40003f06300 */
[----:B------:R-:W-:Y:S02]  /*1a00*/  ISETP.NE.U32.AND P3, PT, R23, 0x1, PT ;  /* 0x000000011700780c */ /* 0x000fe40003f65070 */
[----:B------:R-:W-:Y:S02]  /*1a10*/  SEL R23, RZ, 0xffffffff, P5 ;  /* 0xffffffffff177807 */ /* 0x000fe40002800000 */
[----:B------:R-:W-:-:S02]  /*1a20*/  @!P4 SEL R23, RZ, 0xffffffff, P0 ;  /* 0xffffffffff17c807 */ /* 0x000fc40000000000 */
[----:B------:R-:W-:Y:S02]  /*1a30*/  SEL R6, R6, R25, !P3 ;  /* 0x0000001906067207 */ /* 0x000fe40005800000 */
[----:B------:R-:W-:Y:S02]  /*1a40*/  LOP3.LUT R23, R23, 0x1, RZ, 0xc0, !PT ;  /* 0x0000000117177812 */ /* 0x000fe400078ec0ff */
[C---:B------:R-:W-:Y:S02]  /*1a50*/  PRMT R25, R2.reuse, 0x7772, RZ ;  /* 0x0000777202197816 */ /* 0x040fe400000000ff */
[----:B------:R-:W-:Y:S02]  /*1a60*/  ISETP.NE.U32.AND P4, PT, R23, 0x1, PT ;  /* 0x000000011700780c */ /* 0x000fe40003f85070 */
[----:B------:R-:W-:Y:S02]  /*1a70*/  PRMT R23, R2, 0x7772, RZ ;  /* 0x0000777202177816 */ /* 0x000fe400000000ff */
[----:B------:R-:W-:-:S02]  /*1a80*/  ISETP.GE.U32.AND P5, PT, R26, R25, PT ;  /* 0x000000191a00720c */ /* 0x000fc40003fa6070 */
[----:B------:R-:W-:Y:S01]  /*1a90*/  ISETP.NE.AND P6, PT, R26, R23, PT ;  /* 0x000000171a00720c */ /* 0x000fe20003fc5270 */
[----:B------:R-:W-:Y:S01]  /*1aa0*/  VIADD R26, R22, 0x2 ;  /* 0x00000002161a7836 */ /* 0x000fe20000000000 */
[----:B------:R-:W-:Y:S02]  /*1ab0*/  SEL R18, R18, R3, !P4 ;  /* 0x0000000312127207 */ /* 0x000fe40006000000 */
[----:B------:R-:W-:Y:S02]  /*1ac0*/  SEL R3, RZ, 0xffffffff, P5 ;  /* 0xffffffffff037807 */ /* 0x000fe40002800000 */
[----:B------:R-:W-:Y:S02]  /*1ad0*/  ISETP.GE.U32.AND P0, PT, R19, R26, PT ;  /* 0x0000001a1300720c */ /* 0x000fe40003f06070 */
[----:B------:R-:W-:Y:S02]  /*1ae0*/  PRMT R23, R2, 0x7773, RZ ;  /* 0x0000777302177816 */ /* 0x000fe400000000ff */
[----:B------:R-:W-:-:S02]  /*1af0*/  ISETP.GE.AND.EX P0, PT, R20, RZ, PT, P0 ;  /* 0x000000ff1400720c */ /* 0x000fc40003f06300 */
[----:B------:R-:W-:Y:S02]  /*1b00*/  SEL R5, R5, R22, !P3 ;  /* 0x0000001605057207 */ /* 0x000fe40005800000 */
[----:B------:R-:W-:Y:S02]  /*1b10*/  @!P6 SEL R3, RZ, 0xffffffff, P0 ;  /* 0xffffffffff03e807 */ /* 0x000fe40000000000 */
[----:B------:R-:W-:Y:S02]  /*1b20*/  IADD3 R22, R22, 0x3, RZ ;  /* 0x0000000316167810 */ /* 0x000fe40007ffe0ff */
[----:B------:R-:W-:Y:S02]  /*1b30*/  LOP3.LUT R3, R3, 0x1, RZ, 0xc0, !PT ;  /* 0x0000000103037812 */ /* 0x000fe400078ec0ff */
[----:B------:R-:W-:Y:S02]  /*1b40*/  SEL R0, R0, RZ, !P3 ;  /* 0x000000ff00007207 */ /* 0x000fe40005800000 */
[----:B------:R-:W-:-:S02]  /*1b50*/  ISETP.NE.U32.AND P5, PT, R3, 0x1, PT ;  /* 0x000000010300780c */ /* 0x000fc40003fa5070 */
[----:B------:R-:W-:Y:S02]  /*1b60*/  PRMT R3, R2, 0x7773, RZ ;  /* 0x0000777302037816 */ /* 0x000fe400000000ff */
[----:B------:R-:W-:Y:S02]  /*1b70*/  LOP3.LUT R2, R16, 0xff, RZ, 0xc0, !PT ;  /* 0x000000ff10027812 */ /* 0x000fe400078ec0ff */
[----:B------:R-:W-:Y:S02]  /*1b80*/  SEL R15, R15, R24, !P4 ;  /* 0x000000180f0f7207 */ /* 0x000fe40006000000 */
[C---:B------:R-:W-:Y:S01]  /*1b90*/  ISETP.NE.AND P6, PT, R2.reuse, R23, PT ;  /* 0x000000170200720c */ /* 0x040fe20003fc5270 */
[----:B------:R-:W-:Y:S01]  /*1ba0*/  IMAD.SHL.U32 R23, R11, 0x4, RZ ;  /* 0x000000040b177824 */ /* 0x000fe200078e00ff */
[----:B------:R-:W-:Y:S02]  /*1bb0*/  ISETP.GE.U32.AND P0, PT, R2, R3, PT ;  /* 0x000000030200720c */ /* 0x000fe40003f06070 */
[----:B------:R-:W-:-:S02]  /*1bc0*/  SEL R19, R19, R26, !P5 ;  /* 0x0000001a13137207 */ /* 0x000fc40006800000 */
[----:B------:R-:W-:Y:S02]  /*1bd0*/  SEL R2, RZ, 0xffffffff, P0 ;  /* 0xffffffffff027807 */ /* 0x000fe40000000000 */
[----:B------:R-:W-:Y:S02]  /*1be0*/  ISETP.GE.U32.AND P0, PT, R21, R22, PT ;  /* 0x000000161500720c */ /* 0x000fe40003f06070 */
[----:B------:R-:W-:Y:S02]  /*1bf0*/  SEL R14, R14, R25, !P5 ;  /* 0x000000190e0e7207 */ /* 0x000fe40006800000 */
[----:B------:R-:W-:Y:S02]  /*1c00*/  ISETP.GE.AND.EX P0, PT, R10, RZ, PT, P0 ;  /* 0x000000ff0a00720c */ /* 0x000fe40003f06300 */
[----:B------:R-:W-:Y:S02]  /*1c10*/  SEL R17, R17, RZ, !P4 ;  /* 0x000000ff11117207 */ /* 0x000fe40006000000 */
[----:B------:R-:W-:-:S02]  /*1c20*/  @!P6 SEL R2, RZ, 0xffffffff, P0 ;  /* 0xffffffffff02e807 */ /* 0x000fc40000000000 */
[----:B------:R-:W-:Y:S02]  /*1c30*/  SEL R20, R20, RZ, !P5 ;  /* 0x000000ff14147207 */ /* 0x000fe40006800000 */
[----:B------:R-:W-:-:S04]  /*1c40*/  LOP3.LUT R2, R2, 0x1, RZ, 0xc0, !PT ;  /* 0x0000000102027812 */ /* 0x000fc800078ec0ff */
[----:B------:R-:W-:Y:S01]  /*1c50*/  ISETP.NE.U32.AND P0, PT, R2, 0x1, PT ;  /* 0x000000010200780c */ /* 0x000fe20003f05070 */
[----:B------:R-:W-:-:S03]  /*1c60*/  VIADD R2, R23, 0x3 ;  /* 0x0000000317027836 */ /* 0x000fc60000000000 */
[----:B------:R-:W-:Y:S02]  /*1c70*/  SEL R21, R21, R22, !P0 ;  /* 0x0000001615157207 */ /* 0x000fe40004000000 */
[----:B------:R-:W-:Y:S02]  /*1c80*/  ISETP.GE.U32.AND P3, PT, R2, R9, PT ;  /* 0x000000090200720c */ /* 0x000fe40003f66070 */
[----:B------:R-:W-:Y:S02]  /*1c90*/  SEL R16, R16, R3, !P0 ;  /* 0x0000000310107207 */ /* 0x000fe40004000000 */
[----:B------:R-:W-:-:S09]  /*1ca0*/  SEL R10, R10, RZ, !P0 ;  /* 0x000000ff0a0a7207 */ /* 0x000fd20004000000 */
[----:B------:R-:W-:Y:S05]  /*1cb0*/  @!P3 BRA `(.L_x_4072) ;  /* 0xfffffff800ecb947 */ /* 0x000fea000383ffff */
.L_x_4071:
[----:B------:R-:W-:Y:S05]  /*1cc0*/  BSYNC B1 ;  /* 0x0000000000017941 */ /* 0x000fea0003800000 */
.L_x_4070:
        /* <DEDUP_REMOVED lines=8> */
.L_x_4074:
[----:B------:R-:W-:Y:S05]  /*1d50*/  BSYNC B1 ;  /* 0x0000000000017941 */ /* 0x000fea0003800000 */
.L_x_4073:
        /* <DEDUP_REMOVED lines=10> */
[----:B------:R-:W2:Y:S01]  /*1e00*/  LDG.E.U8 R3, desc[UR36][R2.64] ;  /* 0x0000002402037981 */ /* 0x000ea2000c1e1100 */
[----:B------:R-:W-:Y:S02]  /*1e10*/  IADD3 R8, R7, R8, RZ ;  /* 0x0000000807087210 */ /* 0x000fe40007ffe0ff */
[----:B------:R-:W-:Y:S02]  /*1e20*/  LOP3.LUT R4, R6, 0xff, RZ, 0xc0, !PT ;  /* 0x000000ff06047812 */ /* 0x000fe400078ec0ff */
[----:B------:R-:W-:Y:S02]  /*1e30*/  ISETP.GE.U32.AND P0, PT, R5, R8, PT ;  /* 0x000000080500720c */ /* 0x000fe40003f06070 */
[----:B------:R-:W-:-:S04]  /*1e40*/  SHF.R.S32.HI R9, RZ, 0x1f, R8 ;  /* 0x0000001fff097819 */ /* 0x000fc80000011408 */
[----:B------:R-:W-:-:S04]  /*1e50*/  ISETP.GE.AND.EX P0, PT, R0, R9, PT, P0 ;  /* 0x000000090000720c */ /* 0x000fc80003f06300 */
[----:B------:R-:W-:Y:S02]  /*1e60*/  SEL R7, RZ, 0xffffffff, P0 ;  /* 0xffffffffff077807 */ /* 0x000fe40000000000 */
[CC--:B--2---:R-:W-:Y:S02]  /*1e70*/  ISETP.NE.AND P1, PT, R4.reuse, R3.reuse, PT ;  /* 0x000000030400720c */ /* 0x0c4fe40003f25270 */
[----:B------:R-:W-:-:S11]  /*1e80*/  ISETP.GE.U32.AND P0, PT, R4, R3, PT ;  /* 0x000000030400720c */ /* 0x000fd60003f06070 */
[----:B------:R-:W-:-:S04]  /*1e90*/  @P1 SEL R7, RZ, 0xffffffff, P0 ;  /* 0xffffffffff071807 */ /* 0x000fc80000000000 */
[----:B------:R-:W-:-:S04]  /*1ea0*/  LOP3.LUT R7, R7, 0x1, RZ, 0xc0, !PT ;  /* 0x0000000107077812 */ /* 0x000fc800078ec0ff */
[----:B------:R-:W-:-:S04]  /*1eb0*/  ISETP.NE.U32.AND P0, PT, R7, 0x1, PT ;  /* 0x000000010700780c */ /* 0x000fc80003f05070 */
[----:B------:R-:W-:Y:S02]  /*1ec0*/  SEL R6, R6, R3, !P0 ;  /* 0x0000000306067207 */ /* 0x000fe40004000000 */
[----:B------:R-:W-:Y:S02]  /*1ed0*/  SEL R5, R5, R8, !P0 ;  /* 0x0000000805057207 */ /* 0x000fe40004000000 */
[----:B------:R-:W-:-:S07]  /*1ee0*/  SEL R0, R0, R9, !P0 ;  /* 0x0000000900007207 */ /* 0x000fce0004000000 */
.L_x_4076:
[----:B------:R-:W-:Y:S05]  /*1ef0*/  BSYNC B1 ;  /* 0x0000000000017941 */ /* 0x000fea0003800000 */
.L_x_4075:
[----:B------:R-:W-:Y:S02]  /*1f00*/  LOP3.LUT R3, R6, 0xff, RZ, 0xc0, !PT ;  /* 0x000000ff06037812 */ /* 0x000fe400078ec0ff */
[----:B------:R-:W-:Y:S02]  /*1f10*/  LOP3.LUT R2, R15, 0xff, RZ, 0xc0, !PT ;  /* 0x000000ff0f027812 */ /* 0x000fe400078ec0ff */
[----:B------:R-:W-:Y:S02]  /*1f20*/  ISETP.GE.U32.AND P0, PT, R5, R18, PT ;  /* 0x000000120500720c */ /* 0x000fe40003f06070 */
[CC--:B------:R-:W-:Y:S02]  /*1f30*/  ISETP.NE.AND P2, PT, R3.reuse, R2.reuse, PT ;  /* 0x000000020300720c */ /* 0x0c0fe40003f45270 */
[----:B------:R-:W-:Y:S02]  /*1f40*/  ISETP.GE.AND.EX P0, PT, R0, R17, PT, P0 ;  /* 0x000000110000720c */ /* 0x000fe40003f06300 */
[----:B------:R-:W-:-:S02]  /*1f50*/  ISETP.GE.U32.AND P1, PT, R3, R2, PT ;  /* 0x000000020300720c */ /* 0x000fc40003f26070 */
[----:B------:R-:W-:Y:S02]  /*1f60*/  SEL R2, RZ, 0xffffffff, P0 ;  /* 0xffffffffff027807 */ /* 0x000fe40000000000 */
[----:B------:R-:W-:-:S05]  /*1f70*/  LOP3.LUT R3, R14, 0xff, RZ, 0xc0, !PT ;  /* 0x000000ff0e037812 */ /* 0x000fca00078ec0ff */
        /* <DEDUP_REMOVED lines=9> */
[----:B------:R-:W-:Y:S02]  /*2010*/  ISETP.GE.U32.AND P2, PT, R2, R3, PT ;  /* 0x000000030200720c */ /* 0x000fe40003f46070 */
[----:B------:R-:W-:Y:S02]  /*2020*/  ISETP.GE.AND.EX P0, PT, R9, R20, PT, P0 ;  /* 0x000000140900720c */ /* 0x000fe40003f06300 */
[----:B------:R-:W-:Y:S02]  /*2030*/  LOP3.LUT R3, R16, 0xff, RZ, 0xc0, !PT ;  /* 0x000000ff10037812 */ /* 0x000fe400078ec0ff */
        /* <DEDUP_REMOVED lines=11> */
[----:B------:R-:W-:-:S04]  /*20f0*/  ISETP.GE.AND.EX P0, PT, R9, R10, PT, P0 ;  /* 0x0000000a0900720c */ /* 0x000fc80003f06300 */
[----:B------:R-:W-:-:S03]  /*2100*/  SEL R0, RZ, 0xffffffff, P0 ;  /* 0xffffffffff007807 */ /* 0x000fc60000000000 */
[----:B------:R-:W-:-:S04]  /*2110*/  @P1 SEL R0, RZ, 0xffffffff, P2 ;  /* 0xffffffffff001807 */ /* 0x000fc80001000000 */
[----:B------:R-:W-:-:S04]  /*2120*/  LOP3.LUT R0, R0, 0x1, RZ, 0xc0, !PT ;  /* 0x0000000100007812 */ /* 0x000fc800078ec0ff */
[----:B------:R-:W-:-:S04]  /*2130*/  ISETP.NE.U32.AND P0, PT, R0, 0x1, PT ;  /* 0x000000010000780c */ /* 0x000fc80003f05070 */
[----:B------:R-:W-:Y:S02]  /*2140*/  SEL R0, R15, R16, !P0 ;  /* 0x000000100f007207 */ /* 0x000fe40004000000 */
[----:B------:R-:W-:Y:S02]  /*2150*/  SEL R5, R2, R21, !P0 ;  /* 0x0000001502057207 */ /* 0x000fe40004000000 */
[----:B------:R-:W-:Y:S01]  /*2160*/  SEL R9, R9, R10, !P0 ;  /* 0x0000000a09097207 */ /* 0x000fe20004000000 */
[----:B------:R-:W-:Y:S06]  /*2170*/  BRA `(.L_x_4062) ;  /* 0x000000b000287947 */ /* 0x000fec0003800000 */
.L_x_4063:
[----:B------:R-:W0:Y:S08]  /*2180*/  LDC R0, c[0x0][0x398] ;  /* 0x0000e600ff007b82 */ /* 0x000e300000000800 */
[----:B------:R-:W1:Y:S01]  /*2190*/  LDC R14, c[0x0][0x268] ;  /* 0x00009a00ff0e7b82 */ /* 0x000e620000000800 */
[----:B0-----:R-:W-:Y:S02]  /*21a0*/  ISETP.EQ.AND P1, PT, R0, 0x1, PT ;  /* 0x000000010000780c */ /* 0x001fe40003f22270 */
[----:B-1----:R-:W-:-:S13]  /*21b0*/  ISETP.NE.AND P0, PT, R14, 0x1, PT ;  /* 0x000000010e00780c */ /* 0x002fda0003f05270 */
        /* <DEDUP_REMOVED lines=14> */
[C---:B------:R-:W-:Y:S01]  /*22a0*/  PRMT R21, R6.reuse, 0x7610, R21 ;  /* 0x0000761006157816 */ /* 0x040fe20000000015 */
[--C-:B------:R-:W-:Y:S01]  /*22b0*/  IMAD.MOV.U32 R25, RZ, RZ, R3.reuse ;  /* 0x000000ffff197224 */ /* 0x100fe200078e0003 */
[----:B------:R-:W-:Y:S01]  /*22c0*/  MOV R22, R4 ;  /* 0x0000000400167202 */ /* 0x000fe20000000f00 */
[----:B------:R-:W-:Y:S01]  /*22d0*/  IMAD.MOV.U32 R23, RZ, RZ, R4 ;  /* 0x000000ffff177224 */ /* 0x000fe200078e0004 */
[C---:B------:R-:W-:Y:S01]  /*22e0*/  PRMT R20, R6.reuse, 0x7610, R20 ;  /* 0x0000761006147816 */ /* 0x040fe20000000014 */
[----:B------:R-:W-:Y:S01]  /*22f0*/  IMAD.MOV.U32 R26, RZ, RZ, R3 ;  /* 0x000000ffff1a7224 */ /* 0x000fe200078e0003 */
[----:B------:R-:W-:Y:S01]  /*2300*/  PRMT R5, R6, 0x7610, R5 ;  /* 0x0000761006057816 */ /* 0x000fe20000000005 */
[----:B------:R-:W-:Y:S02]  /*2310*/  IMAD.MOV.U32 R24, RZ, RZ, R4 ;  /* 0x000000ffff187224 */ /* 0x000fe400078e0004 */
[----:B------:R-:W-:-:S02]  /*2320*/  IMAD.MOV.U32 R27, RZ, RZ, R3 ;  /* 0x000000ffff1b7224 */ /* 0x000fc400078e0003 */
[----:B------:R-:W-:Y:S05]  /*2330*/  @P0 BRA `(.L_x_4080) ;  /* 0x0000004400340947 */ /* 0x000fea0003800000 */
        /* <DEDUP_REMOVED lines=11> */
.L_x_4086:
        /* <DEDUP_REMOVED lines=157> */
[----:B------:R-:W-:Y:S01]  /*2dc0*/  ULDC UR38, c[0x0][0x2f8] ;  /* 0x0000be0000267ab9 */ /* 0x000fe20000000800 */
        /* <DEDUP_REMOVED lines=120> */
[----:B------:R-:W1:Y:S01]  /*3550*/  @P0 LDC R19, c[0x0][0x38c] ;  /* 0x0000e300ff130b82 */ /* 0x000e620000000800 */
[----:B------:R-:W-:-:S04]  /*3560*/  IMAD.MOV R4, RZ, RZ, -R17 ;  /* 0x000000ffff047224 */ /* 0x000fc800078e0a11 */
[----:B------:R-:W-:-:S03]  /*3570*/  IMAD R4, R4, UR34, R13 ;  /* 0x0000002204047c24 */ /* 0x000fc6000f8e020d */
[----:B------:R-:W2:Y:S01]  /*3580*/  @P0 LDC R2, c[0x0][0x3f8] ;  /* 0x0000fe00ff020b82 */ /* 0x000ea20000000800 */
[----:B------:R-:W-:Y:S02]  /*3590*/  IMAD R3, R4, UR25, R3 ;  /* 0x0000001904037c24 */ /* 0x000fe4000f8e0203 */
[----:B0-----:R-:W-:-:S05]  /*35a0*/  @P0 IMAD.HI.U32 R14, R17, R14, R16 ;  /* 0x0000000e110e0227 */ /* 0x001fca00078e0010 */
[----:B------:R-:W-:-:S05]  /*35b0*/  @P0 SHF.R.U32.HI R14, RZ, R15, R14 ;  /* 0x0000000fff0e0219 */ /* 0x000fca000001160e */
[----:B------:R-:W-:-:S04]  /*35c0*/  @P0 IMAD.MOV R16, RZ, RZ, -R14 ;  /* 0x000000ffff100224 */ /* 0x000fc800078e0a0e */
[----:B-1----:R-:W-:-:S04]  /*35d0*/  @P0 IMAD R19, R16, R19, R17 ;  /* 0x0000001310130224 */ /* 0x002fc800078e0211 */
[----:B--2---:R-:W-:-:S07]  /*35e0*/  @P0 IMAD R3, R19, R2, R3 ;  /* 0x0000000213030224 */ /* 0x004fce00078e0203 */
.L_x_4082:
[----:B------:R-:W-:Y:S02]  /*35f0*/  ULDC.64 UR34, c[0x0][0x5f8] ;  /* 0x00017e0000227ab9 */ /* 0x000fe40000000a00 */
[----:B------:R-:W-:-:S04]  /*3600*/  IADD3 R2, P0, P1, R3, UR34, R12 ;  /* 0x0000002203027c10 */ /* 0x000fc8000f91e00c */
[----:B------:R-:W-:-:S05]  /*3610*/  IADD3.X R3, RZ, UR35, R11, P0, P1 ;  /* 0x00000023ff037c10 */ /* 0x000fca00087e240b */
[----:B------:R0:W5:Y:S01]  /*3620*/  LDG.E.U8 R4, desc[UR36][R2.64] ;  /* 0x0000002402047981 */ /* 0x000162000c1e1100 */
[----:B------:R-:W-:Y:S05]  /*3630*/  @!P2 BRA `(.L_x_4083) ;  /* 0x0000000c00b8a947 */ /* 0x000fea0003800000 */
[----:B0-----:R-:W0:Y:S01]  /*3640*/  LDC.64 R2, c[0x0][0x268] ;  /* 0x00009a00ff027b82 */ /* 0x001e220000000a00 */
[----:B------:R-:W-:Y:S01]  /*3650*/  ULDC UR38, c[0x0][0x234] ;  /* 0x00008d0000267ab9 */ /* 0x000fe20000000800 */
[----:B------:R-:W-:Y:S01]  /*3660*/  MOV R14, RZ ;  /* 0x000000ff000e7202 */ /* 0x000fe20000000f00 */
        /* <DEDUP_REMOVED lines=225> */
[----:B------:R-:W-:-:S06]  /*4480*/  IMAD.MOV R13, RZ, RZ, -R3 ;  /* 0x000000ffff0d7224 */ /* 0x000fcc00078e0a03 */
        /* <DEDUP_REMOVED lines=9> */
.L_x_4083:
[----:B0-----:R-:W-:-:S04]  /*4520*/  IADD3 R2, P0, P1, R0, UR34, R12 ;  /* 0x0000002200027c10 */ /* 0x001fc8000f91e00c */
[----:B------:R-:W-:Y:S01]  /*4530*/  IADD3.X R3, RZ, UR35, R11, P0, P1 ;  /* 0x00000023ff037c10 */ /* 0x000fe200087e240b */
[----:B------:R-:W-:-:S05]  /*4540*/  IMAD.MOV.U32 R0, RZ, RZ, RZ ;  /* 0x000000ffff007224 */ /* 0x000fca00078e00ff */
[----:B------:R0:W5:Y:S02]  /*4550*/  LDG.E.U8 R3, desc[UR36][R2.64] ;  /* 0x0000002402037981 */ /* 0x000164000c1e1100 */
[----:B0-----:R-:W-:Y:S01]  /*4560*/  IMAD.MOV.U32 R2, RZ, RZ, RZ ;  /* 0x000000ffff027224 */ /* 0x001fe200078e00ff */
[----:B------:R-:W-:Y:S06]  /*4570*/  @!P2 BRA `(.L_x_4084) ;  /* 0x0000000c00b8a947 */ /* 0x000fec0003800000 */
[----:B------:R-:W0:Y:S08]  /*4580*/  LDC R16, c[0x0][0x234] ;  /* 0x00008d00ff107b82 */ /* 0x000e300000000800 */
[----:B------:R-:W1:Y:S01]  /*4590*/  LDC.64 R14, c[0x0][0x268] ;  /* 0x00009a00ff0e7b82 */ /* 0x000e620000000a00 */
[----:B0-----:R-:W-:Y:S02]  /*45a0*/  IMAD R17, R16, 0x2, R9 ;  /* 0x0000000210117824 */ /* 0x001fe400078e0209 */
[----:B------:R-:W-:-:S04]  /*45b0*/  IMAD.MOV.U32 R16, RZ, RZ, RZ ;  /* 0x000000ffff107224 */ /* 0x000fc800078e00ff */
[----:B------:R-:W-:Y:S01]  /*45c0*/  IMAD.HI.U32 R13, R17, UR30, R16 ;  /* 0x0000001e110d7c27 */ /* 0x000fe2000f8e0010 */
[----:B-1----:R-:W-:-:S04]  /*45d0*/  ISETP.NE.AND P0, PT, R14, 0x1, PT ;  /* 0x000000010e00780c */ /* 0x002fc80003f05270 */
        /* <DEDUP_REMOVED lines=232> */
.L_x_4084:
[----:B------:R-:W-:-:S04]  /*5460*/  IADD3 R14, P0, P1, R2, UR34, R12 ;  /* 0x00000022020e7c10 */ /* 0x000fc8000f91e00c */
[----:B------:R-:W-:-:S05]  /*5470*/  IADD3.X R15, RZ, UR35, R11, P0, P1 ;  /* 0x00000023ff0f7c10 */ /* 0x000fca00087e240b */
[----:B------:R0:W5:Y:S01]  /*5480*/  LDG.E.U8 R2, desc[UR36][R14.64] ;  /* 0x000000240e027981 */ /* 0x000162000c1e1100 */
[----:B------:R-:W-:Y:S05]  /*5490*/  @!P2 BRA `(.L_x_4085) ;  /* 0x0000000c00c0a947 */ /* 0x000fea0003800000 */
[----:B------:R-:W1:Y:S08]  /*54a0*/  LDC R16, c[0x0][0x234] ;  /* 0x00008d00ff107b82 */ /* 0x000e700000000800 */
[----:B0-----:R-:W0:Y:S01]  /*54b0*/  LDC.64 R14, c[0x0][0x268] ;  /* 0x00009a00ff0e7b82 */ /* 0x001e220000000a00 */
[----:B-1----:R-:W-:-:S04]  /*54c0*/  IMAD R17, R16, 0x2, R9 ;  /* 0x0000000210117824 */ /* 0x002fc800078e0209 */
        /* <DEDUP_REMOVED lines=237> */
.L_x_4085:
[----:B0-----:R-:W-:Y:S01]  /*63a0*/  IADD3 R14, P0, P1, R0, UR34, R12 ;  /* 0x00000022000e7c10 */ /* 0x001fe2000f91e00c */
[----:B------:R-:W-:-:S03]  /*63b0*/  ULDC UR4, c[0x0][0x234] ;  /* 0x00008d0000047ab9 */ /* 0x000fc60000000800 */
[----:B------:R-:W-:-:S05]  /*63c0*/  IADD3.X R15, RZ, UR35, R11, P0, P1 ;  /* 0x00000023ff0f7c10 */ /* 0x000fca00087e240b */
[----:B------:R0:W2:Y:S01]  /*63d0*/  LDG.E.U8 R14, desc[UR36][R14.64] ;  /* 0x000000240e0e7981 */ /* 0x0000a2000c1e1100 */
[----:B------:R-:W-:Y:S02]  /*63e0*/  LOP3.LUT R0, R20, 0xff, RZ, 0xc0, !PT ;  /* 0x000000ff14007812 */ /* 0x000fe400078ec0ff */
[C---:B-----5:R-:W-:Y:S02]  /*63f0*/  LOP3.LUT R13, R4.reuse, 0xffff, RZ, 0xc0, !PT ;  /* 0x0000ffff040d7812 */ /* 0x060fe400078ec0ff */
[----:B------:R-:W-:Y:S02]  /*6400*/  PRMT R17, R4, 0x9910, RZ ;  /* 0x0000991004117816 */ /* 0x000fe400000000ff */
[----:B------:R-:W-:Y:S02]  /*6410*/  ISETP.GE.U32.AND P0, PT, R0, R13, PT ;  /* 0x0000000d0000720c */ /* 0x000fe40003f06070 */
[----:B------:R-:W-:Y:S02]  /*6420*/  LOP3.LUT R13, R21, 0xff, RZ, 0xc0, !PT ;  /* 0x000000ff150d7812 */ /* 0x000fe400078ec0ff */
[----:B------:R-:W-:-:S02]  /*6430*/  LOP3.LUT R10, R3, 0xffff, RZ, 0xc0, !PT ;  /* 0x0000ffff030a7812 */ /* 0x000fc400078ec0ff */
[----:B------:R-:W-:Y:S02]  /*6440*/  ISETP.NE.AND P5, PT, R0, R17, PT ;  /* 0x000000110000720c */ /* 0x000fe40003fa5270 */
[----:B------:R-:W-:Y:S01]  /*6450*/  ISETP.GE.U32.AND P6, PT, R13, R10, PT ;  /* 0x0000000a0d00720c */ /* 0x000fe20003fc6070 */
[----:B------:R-:W-:Y:S01]  /*6460*/  IMAD.U32 R10, RZ, RZ, UR4 ;  /* 0x00000004ff0a7e24 */ /* 0x000fe2000f8e00ff */
[----:B------:R-:W-:Y:S01]  /*6470*/  PRMT R16, R3, 0x9910, RZ ;  /* 0x0000991003107816 */ /* 0x000fe200000000ff */
[----:B------:R-:W-:Y:S01]  /*6480*/  ULDC UR4, c[0x0][0x22c] ;  /* 0x00008b0000047ab9 */ /* 0x000fe20000000800 */
[----:B------:R-:W-:Y:S02]  /*6490*/  ISETP.GE.U32.AND P3, PT, R22, R9, PT ;  /* 0x000000091600720c */ /* 0x000fe40003f66070 */
[----:B------:R-:W-:Y:S02]  /*64a0*/  ISETP.NE.AND P4, PT, R13, R16, PT ;  /* 0x000000100d00720c */ /* 0x000fe40003f85270 */
[----:B------:R-:W-:-:S02]  /*64b0*/  IADD3 R13, R9, R10, RZ ;  /* 0x0000000a090d7210 */ /* 0x000fc40007ffe0ff */
[----:B------:R-:W-:Y:S02]  /*64c0*/  LOP3.LUT R0, R6, 0xff, RZ, 0xc0, !PT ;  /* 0x000000ff06007812 */ /* 0x000fe400078ec0ff */
[----:B------:R-:W-:Y:S02]  /*64d0*/  LOP3.LUT R17, R2, 0xffff, RZ, 0xc0, !PT ;  /* 0x0000ffff02117812 */ /* 0x000fe400078ec0ff */
[----:B------:R-:W-:Y:S02]  /*64e0*/  ISETP.GE.AND.EX P3, PT, R25, RZ, PT, P3 ;  /* 0x000000ff1900720c */ /* 0x000fe40003f66330 */
[----:B0-----:R-:W-:Y:S02]  /*64f0*/  SEL R15, RZ, 0xffffffff, P0 ;  /* 0xffffffffff0f7807 */ /* 0x001fe40000000000 */
[----:B------:R-:W-:Y:S02]  /*6500*/  ISETP.GE.U32.AND P0, PT, R8, R13, PT ;  /* 0x0000000d0800720c */ /* 0x000fe40003f06070 */
[----:B------:R-:W-:-:S02]  /*6510*/  ISETP.GE.U32.AND P1, PT, R0, R17, PT ;  /* 0x000000110000720c */ /* 0x000fc40003f26070 */
[----:B------:R-:W-:Y:S02]  /*6520*/  PRMT R17, R2, 0x9910, RZ ;  /* 0x0000991002117816 */ /* 0x000fe400000000ff */
[----:B------:R-:W-:Y:S02]  /*6530*/  @!P5 SEL R15, RZ, 0xffffffff, P3 ;  /* 0xffffffffff0fd807 */ /* 0x000fe40001800000 */
[----:B------:R-:W-:Y:S02]  /*6540*/  ISETP.GE.AND.EX P0, PT, R7, RZ, PT, P0 ;  /* 0x000000ff0700720c */ /* 0x000fe40003f06300 */
[----:B------:R-:W-:Y:S02]  /*6550*/  ISETP.NE.AND P5, PT, R0, R17, PT ;  /* 0x000000110000720c */ /* 0x000fe40003fa5270 */
[----:B------:R-:W-:Y:S02]  /*6560*/  SEL R0, RZ, 0xffffffff, P6 ;  /* 0xffffffffff007807 */ /* 0x000fe40003000000 */
[----:B------:R-:W-:-:S02]  /*6570*/  LOP3.LUT R15, R15, 0x1, RZ, 0xc0, !PT ;  /* 0x000000010f0f7812 */ /* 0x000fc400078ec0ff */
[----:B------:R-:W-:Y:S02]  /*6580*/  @!P4 SEL R0, RZ, 0xffffffff, P0 ;  /* 0xffffffffff00c807 */ /* 0x000fe40000000000 */
[----:B------:R-:W-:Y:S02]  /*6590*/  ISETP.NE.U32.AND P3, PT, R15, 0x1, PT ;  /* 0x000000010f00780c */ /* 0x000fe40003f65070 */
[----:B------:R-:W-:Y:S01]  /*65a0*/  LOP3.LUT R15, R0, 0x1, RZ, 0xc0, !PT ;  /* 0x00000001000f7812 */ /* 0x000fe200078ec0ff */
[--C-:B------:R-:W-:Y:S01]  /*65b0*/  IMAD.IADD R0, R13, 0x1, R10.reuse ;  /* 0x000000010d007824 */ /* 0x100fe200078e020a */
[----:B------:R-:W-:Y:S02]  /*65c0*/  LOP3.LUT R17, R5, 0xff, RZ, 0xc0, !PT ;  /* 0x000000ff05117812 */ /* 0x000fe400078ec0ff */
[----:B------:R-:W-:Y:S01]  /*65d0*/  ISETP.NE.U32.AND P4, PT, R15, 0x1, PT ;  /* 0x000000010f00780c */ /* 0x000fe20003f85070 */
[----:B------:R-:W-:Y:S01]  /*65e0*/  IMAD.IADD R15, R0, 0x1, R10 ;  /* 0x00000001000f7824 */ /* 0x000fe200078e020a */
[----:B------:R-:W-:-:S02]  /*65f0*/  SEL R22, R22, R9, !P3 ;  /* 0x0000000916167207 */ /* 0x000fc40005800000 */
[----:B------:R-:W-:Y:S02]  /*6600*/  SEL R9, RZ, 0xffffffff, P1 ;  /* 0xffffffffff097807 */ /* 0x000fe40000800000 */
[----:B------:R-:W-:Y:S02]  /*6610*/  ISETP.GE.U32.AND P1, PT, R23, R0, PT ;  /* 0x000000001700720c */ /* 0x000fe40003f26070 */
[----:B------:R-:W-:Y:S02]  /*6620*/  SEL R8, R8, R13, !P4 ;  /* 0x0000000d08087207 */ /* 0x000fe40006000000 */
[----:B------:R-:W-:Y:S02]  /*6630*/  ISETP.GE.AND.EX P1, PT, R26, RZ, PT, P1 ;  /* 0x000000ff1a00720c */ /* 0x000fe40003f26310 */
[----:B------:R-:W-:Y:S02]  /*6640*/  SEL R20, R20, R4, !P3 ;  /* 0x0000000414147207 */ /* 0x000fe40005800000 */
[----:B------:R-:W-:-:S02]  /*6650*/  @!P5 SEL R9, RZ, 0xffffffff, P1 ;  /* 0xffffffffff09d807 */ /* 0x000fc40000800000 */
[----:B------:R-:W-:Y:S02]  /*6660*/  SEL R25, R25, RZ, !P3 ;  /* 0x000000ff19197207 */ /* 0x000fe40005800000 */
[----:B------:R-:W-:Y:S01]  /*6670*/  LOP3.LUT R13, R9, 0x1, RZ, 0xc0, !PT ;  /* 0x00000001090d7812 */ /* 0x000fe200078ec0ff */
[----:B------:R-:W-:Y:S01]  /*6680*/  IMAD.IADD R9, R15, 0x1, R10 ;  /* 0x000000010f097824 */ /* 0x000fe200078e020a */
[----:B------:R-:W-:Y:S02]  /*6690*/  SEL R21, R21, R3, !P4 ;  /* 0x0000000315157207 */ /* 0x000fe40006000000 */
[----:B------:R-:W-:Y:S02]  /*66a0*/  SEL R7, R7, RZ, !P4 ;  /* 0x000000ff07077207 */ /* 0x000fe40006000000 */
[CC--:B--2---:R-:W-:Y:S02]  /*66b0*/  ISETP.NE.AND P6, PT, R17.reuse, R14.reuse, PT ;  /* 0x0000000e1100720c */ /* 0x0c4fe40003fc5270 */
[----:B------:R-:W-:-:S04]  /*66c0*/  ISETP.GE.U32.AND P0, PT, R17, R14, PT ;  /* 0x0000000e1100720c */ /* 0x000fc80003f06070 */
[----:B------:R-:W-:Y:S02]  /*66d0*/  SEL R16, RZ, 0xffffffff, P0 ;  /* 0xffffffffff107807 */ /* 0x000fe40000000000 */
[----:B------:R-:W-:-:S04]  /*66e0*/  ISETP.GE.U32.AND P0, PT, R24, R15, PT ;  /* 0x0000000f1800720c */ /* 0x000fc80003f06070 */
[----:B------:R-:W-:-:S04]  /*66f0*/  ISETP.GE.AND.EX P0, PT, R27, RZ, PT, P0 ;  /* 0x000000ff1b00720c */ /* 0x000fc80003f06300 */
[----:B------:R-:W-:Y:S02]  /*6700*/  @!P6 SEL R16, RZ, 0xffffffff, P0 ;  /* 0xffffffffff10e807 */ /* 0x000fe40000000000 */
[----:B------:R-:W-:Y:S01]  /*6710*/  ISETP.NE.U32.AND P0, PT, R13, 0x1, PT ;  /* 0x000000010d00780c */ /* 0x000fe20003f05070 */
[----:B------:R-:W-:Y:S01]  /*6720*/  IMAD.U32 R13, RZ, RZ, UR4 ;  /* 0x00000004ff0d7e24 */ /* 0x000fe2000f8e00ff */
[----:B------:R-:W-:Y:S02]  /*6730*/  LOP3.LUT R16, R16, 0x1, RZ, 0xc0, !PT ;  /* 0x0000000110107812 */ /* 0x000fe400078ec0ff */
        /* <DEDUP_REMOVED lines=11> */
.L_x_4081:
[----:B------:R-:W-:-:S05]  /*67f0*/  PRMT R0, R14, 0x7610, R0 ;  /* 0x000076100e007816 */ /* 0x000fca0000000000 */
[----:B------:R0:W-:Y:S02]  /*6800*/  STL.S16 [R1], R0 ;  /* 0x0000000001007387 */ /* 0x0001e40000100600 */
.L_x_4080:
[----:B------:R-:W-:Y:S05]  /*6810*/  BSYNC B1 ;  /* 0x0000000000017941 */ /* 0x000fea0003800000 */
.L_x_4079:
[----:B------:R-:W-:Y:S01]  /*6820*/  ISETP.GE.U32.AND P0, PT, R9, R13, PT ;  /* 0x0000000d0900720c */ /* 0x000fe20003f06070 */
[----:B------:R-:W-:-:S12]  /*6830*/  BSSY B1, `(.L_x_4087) ;  /* 0x000046b000017945 */ /* 0x000fd80003800000 */
[----:B------:R-:W-:Y:S05]  /*6840*/  @P0 BRA `(.L_x_4088) ;  /* 0x0000004400a40947 */ /* 0x000fea0003800000 */
[----:B------:R-:W1:Y:S01]  /*6850*/  LDC R4, c[0x0][0x268] ;  /* 0x00009a00ff047b82 */ /* 0x000e620000000800 */
[----:B0-----:R-:W-:Y:S01]  /*6860*/  IMAD.MOV.U32 R0, RZ, RZ, RZ ;  /* 0x000000ffff007224 */ /* 0x001fe200078e00ff */
[----:B-1----:R-:W-:-:S13]  /*6870*/  ISETP.NE.AND P1, PT, R4, RZ, PT ;  /* 0x000000ff0400720c */ /* 0x002fda0003f25270 */
[----:B------:R-:W-:Y:S05]  /*6880*/  @!P1 BRA `(.L_x_4089) ;  /* 0x0000001000449947 */ /* 0x000fea0003800000 */
        /* <DEDUP_REMOVED lines=262> */
[----:B------:R-:W-:Y:S01]  /*78f0*/  @P2 IMAD.MOV.U32 R14, RZ, RZ, RZ ;  /* 0x000000ffff0e2224 */ /* 0x000fe200078e00ff */
[----:B------:R-:W0:Y:S01]  /*7900*/  @P2 LDC R4, c[0x0][0x3f8] ;  /* 0x0000fe00ff042b82 */ /* 0x000e220000000800 */
[----:B------:R-:W-:-:S04]  /*7910*/  IMAD R17, R16, UR6, R17 ;  /* 0x0000000610117c24 */ /* 0x000fc8000f8e0211 */
[----:B------:R-:W-:-:S03]  /*7920*/  IMAD R0, R17, UR4, R0 ;  /* 0x0000000411007c24 */ /* 0x000fc6000f8e0200 */
[----:B------:R-:W1:Y:S02]  /*7930*/  @P2 LDC.64 R16, c[0x0][0x390] ;  /* 0x0000e400ff102b82 */ /* 0x000e640000000a00 */
[----:B-1----:R-:W-:-:S05]  /*7940*/  @P2 IMAD.HI.U32 R16, R15, R16, R14 ;  /* 0x000000100f102227 */ /* 0x002fca00078e000e */
[----:B------:R-:W-:Y:S02]  /*7950*/  @P2 SHF.R.U32.HI R16, RZ, R17, R16 ;  /* 0x00000011ff102219 */ /* 0x000fe40000011610 */
[----:B------:R-:W1:Y:S03]  /*7960*/  @P2 LDC R17, c[0x0][0x38c] ;  /* 0x0000e300ff112b82 */ /* 0x000e660000000800 */
[----:B------:R-:W-:-:S04]  /*7970*/  @P2 IMAD.MOV R14, RZ, RZ, -R16 ;  /* 0x000000ffff0e2224 */ /* 0x000fc800078e0a10 */
[----:B-1----:R-:W-:-:S04]  /*7980*/  @P2 IMAD R15, R17, R14, R15 ;  /* 0x0000000e110f2224 */ /* 0x002fc800078e020f */
[----:B0-----:R-:W-:-:S07]  /*7990*/  @P2 IMAD R0, R15, R4, R0 ;  /* 0x000000040f002224 */ /* 0x001fce00078e0200 */
.L_x_4089:
[----:B------:R-:W0:Y:S02]  /*79a0*/  LDC.64 R28, c[0x0][0x5f8] ;  /* 0x00017e00ff1c7b82 */ /* 0x000e240000000a00 */
[----:B0-----:R-:W-:-:S04]  /*79b0*/  IADD3 R14, P2, P3, R0, R28, R12 ;  /* 0x0000001c000e7210 */ /* 0x001fc80007b5e00c */
[----:B------:R-:W-:-:S05]  /*79c0*/  IADD3.X R15, RZ, R29, R11, P2, P3 ;  /* 0x0000001dff0f7210 */ /* 0x000fca00017e640b */
[----:B------:R1:W5:Y:S01]  /*79d0*/  LDG.E.U8 R4, desc[UR36][R14.64] ;  /* 0x000000240e047981 */ /* 0x000362000c1e1100 */
[----:B------:R-:W-:-:S05]  /*79e0*/  IMAD.IADD R19, R9, 0x1, R10 ;  /* 0x0000000109137824 */ /* 0x000fca00078e020a */
[----:B------:R-:W-:-:S13]  /*79f0*/  ISETP.GE.U32.AND P2, PT, R19, R13, PT ;  /* 0x0000000d1300720c */ /* 0x000fda0003f46070 */
[----:B-1----:R-:W-:Y:S05]  /*7a00*/  @P2 BRA `(.L_x_4088) ;  /* 0x0000003400342947 */ /* 0x002fea0003800000 */
[----:B------:R-:W0:Y:S01]  /*7a10*/  LDC R28, c[0x0][0x268] ;  /* 0x00009a00ff1c7b82 */ /* 0x000e220000000800 */
[----:B------:R-:W-:Y:S01]  /*7a20*/  IMAD.MOV.U32 R0, RZ, RZ, RZ ;  /* 0x000000ffff007224 */ /* 0x000fe200078e00ff */
[----:B------:R-:W-:Y:S06]  /*7a30*/  @!P1 BRA `(.L_x_4090) ;  /* 0x0000001000409947 */ /* 0x000fec0003800000 */
[----:B------:R-:W-:Y:S01]  /*7a40*/  IMAD.MOV.U32 R18, RZ, RZ, RZ ;  /* 0x000000ffff127224 */ /* 0x000fe200078e00ff */
[----:B------:R-:W-:Y:S01]  /*7a50*/  ULDC.64 UR4, c[0x0][0x270] ;  /* 0x00009c0000047ab9 */ /* 0x000fe20000000a00 */
[----:B0-----:R-:W-:Y:S02]  /*7a60*/  ISETP.NE.AND P2, PT, R28, 0x1, PT ;  /* 0x000000011c00780c */ /* 0x001fe40003f45270 */
        /* <DEDUP_REMOVED lines=265> */
[----:B------:R-:W-:-:S04]  /*8b00*/  @P2 SHF.R.U32.HI R16, RZ, R17, R16 ;  /* 0x00000011ff102219 */ /* 0x000fc80000011610 */
[----:B------:R-:W-:-:S05]  /*8b10*/  @P2 IADD3 R16, -R16, RZ, RZ ;  /* 0x000000ff10102210 */ /* 0x000fca0007ffe1ff */
[----:B-1----:R-:W-:-:S04]  /*8b20*/  @P2 IMAD R3, R3, R16, R15 ;  /* 0x0000001003032224 */ /* 0x002fc800078e020f */
[----:B0-----:R-:W-:-:S07]  /*8b30*/  @P2 IMAD R0, R3, R14, R0 ;  /* 0x0000000e03002224 */ /* 0x001fce00078e0200 */
.L_x_4090:
[----:B------:R-:W-:Y:S02]  /*8b40*/  ULDC UR4, c[0x0][0x5f8] ;  /* 0x00017e0000047ab9 */ /* 0x000fe40000000800 */
[----:B------:R-:W-:-:S04]  /*8b50*/  IADD3 R14, P2, P3, R0, UR4, R12 ;  /* 0x00000004000e7c10 */ /* 0x000fc8000fb5e00c */
[----:B------:R-:W-:-:S05]  /*8b60*/  IADD3.X R15, RZ, R29, R11, P2, P3 ;  /* 0x0000001dff0f7210 */ /* 0x000fca00017e640b */
[----:B------:R1:W5:Y:S01]  /*8b70*/  LDG.E.U8 R3, desc[UR36][R14.64] ;  /* 0x000000240e037981 */ /* 0x000362000c1e1100 */
[----:B------:R-:W-:-:S05]  /*8b80*/  IMAD.IADD R19, R19, 0x1, R10 ;  /* 0x0000000113137824 */ /* 0x000fca00078e020a */
[----:B------:R-:W-:-:S13]  /*8b90*/  ISETP.GE.U32.AND P2, PT, R19, R13, PT ;  /* 0x0000000d1300720c */ /* 0x000fda0003f46070 */
[----:B-1----:R-:W-:Y:S05]  /*8ba0*/  @P2 BRA `(.L_x_4088) ;  /* 0x0000002000cc2947 */ /* 0x002fea0003800000 */
[----:B------:R-:W-:Y:S01]  /*8bb0*/  IMAD.MOV.U32 R0, RZ, RZ, RZ ;  /* 0x000000ffff007224 */ /* 0x000fe200078e00ff */
[----:B------:R-:W-:Y:S06]  /*8bc0*/  @!P1 BRA `(.L_x_4091) ;  /* 0x0000001000409947 */ /* 0x000fec0003800000 */
[----:B------:R-:W-:Y:S01]  /*8bd0*/  IMAD.MOV.U32 R18, RZ, RZ, RZ ;  /* 0x000000ffff127224 */ /* 0x000fe200078e00ff */
[----:B------:R-:W-:Y:S01]  /*8be0*/  ULDC.64 UR4, c[0x0][0x270] ;  /* 0x00009c0000047ab9 */ /* 0x000fe20000000a00 */
[----:B0-----:R-:W-:Y:S02]  /*8bf0*/  ISETP.NE.AND P2, PT, R28, 0x1, PT ;  /* 0x000000011c00780c */ /* 0x001fe40003f45270 */
        /* <DEDUP_REMOVED lines=259> */
[----:B------:R-:W-:Y:S02]  /*9c30*/  IMAD R17, R2, UR6, R17 ;  /* 0x0000000602117c24 */ /* 0x000fe4000f8e0211 */
[----:B------:R-:W0:Y:S02]  /*9c40*/  @P2 LDC R2, c[0x0][0x38c] ;  /* 0x0000e300ff022b82 */ /* 0x000e240000000800 */
[----:B------:R-:W-:-:S06]  /*9c50*/  IMAD R0, R17, UR4, R0 ;  /* 0x0000000411007c24 */ /* 0x000fcc000f8e0200 */
[----:B------:R-:W1:Y:S02]  /*9c60*/  @P2 LDC.64 R16, c[0x0][0x390] ;  /* 0x0000e400ff102b82 */ /* 0x000e640000000a00 */
[----:B-1----:R-:W-:-:S05]  /*9c70*/  @P2 IMAD.HI.U32 R16, R15, R16, R14 ;  /* 0x000000100f102227 */ /* 0x002fca00078e000e */
[----:B------:R-:W-:-:S05]  /*9c80*/  @P2 SHF.R.U32.HI R16, RZ, R17, R16 ;  /* 0x00000011ff102219 */ /* 0x000fca0000011610 */
[----:B------:R-:W-:-:S04]  /*9c90*/  @P2 IMAD.MOV R16, RZ, RZ, -R16 ;  /* 0x000000ffff102224 */ /* 0x000fc800078e0a10 */
[----:B0-----:R-:W-:Y:S02]  /*9ca0*/  @P2 IMAD R15, R2, R16, R15 ;  /* 0x00000010020f2224 */ /* 0x001fe400078e020f */
[----:B------:R-:W0:Y:S02]  /*9cb0*/  @P2 LDC R2, c[0x0][0x3f8] ;  /* 0x0000fe00ff022b82 */ /* 0x000e240000000800 */
[----:B0-----:R-:W-:-:S07]  /*9cc0*/  @P2 IMAD R0, R15, R2, R0 ;  /* 0x000000020f002224 */ /* 0x001fce00078e0200 */
.L_x_4091:
[----:B0-----:R-:W0:Y:S02]  /*9cd0*/  LDC R28, c[0x0][0x5f8] ;  /* 0x00017e00ff1c7b82 */ /* 0x001e240000000800 */
[----:B0-----:R-:W-:-:S04]  /*9ce0*/  IADD3 R14, P2, P3, R0, R28, R12 ;  /* 0x0000001c000e7210 */ /* 0x001fc80007b5e00c */
[----:B------:R-:W-:-:S05]  /*9cf0*/  IADD3.X R15, RZ, R29, R11, P2, P3 ;  /* 0x0000001dff0f7210 */ /* 0x000fca00017e640b */
[----:B------:R0:W5:Y:S02]  /*9d00*/  LDG.E.U8 R2, desc[UR36][R14.64] ;  /* 0x000000240e027981 */ /* 0x000164000c1e1100 */
[----:B0-----:R-:W-:-:S05]  /*9d10*/  IMAD.IADD R15, R19, 0x1, R10 ;  /* 0x00000001130f7824 */ /* 0x001fca00078e020a */
[----:B------:R-:W-:-:S13]  /*9d20*/  ISETP.GE.U32.AND P2, PT, R15, R13, PT ;  /* 0x0000000d0f00720c */ /* 0x000fda0003f46070 */
[----:B------:R-:W-:Y:S05]  /*9d30*/  @P2 BRA `(.L_x_4088) ;  /* 0x0000001000682947 */ /* 0x000fea0003800000 */
[----:B------:R-:W-:Y:S01]  /*9d40*/  MOV R0, RZ ;  /* 0x000000ff00007202 */ /* 0x000fe20000000f00 */
        /* <DEDUP_REMOVED lines=277> */
.L_x_4092:
[----:B------:R-:W-:-:S04]  /*aea0*/  IADD3 R14, P1, P2, R0, R28, R12 ;  /* 0x0000001c000e7210 */ /* 0x000fc80007a3e00c */
[----:B------:R-:W-:-:S05]  /*aeb0*/  IADD3.X R15, RZ, R29, R11, P1, P2 ;  /* 0x0000001dff0f7210 */ /* 0x000fca0000fe440b */
[----:B------:R-:W2:Y:S04]  /*aec0*/  LDG.E.U8 R0, desc[UR36][R14.64] ;  /* 0x000000240e007981 */ /* 0x000ea8000c1e1100 */
[----:B--2---:R1:W-:Y:S02]  /*aed0*/  STL [R1], R0 ;  /* 0x0000000001007387 */ /* 0x0043e40000100800 */
.L_x_4088:
[----:B------:R-:W-:Y:S05]  /*aee0*/  BSYNC B1 ;  /* 0x0000000000017941 */ /* 0x000fea0003800000 */
.L_x_4087:
[----:B------:R-:W-:Y:S04]  /*aef0*/  BSSY B1, `(.L_x_4093) ;  /* 0x0000040000017945 */ /* 0x000fe80003800000 */
[----:B------:R-:W-:Y:S05]  /*af00*/  @P0 BRA `(.L_x_4094) ;  /* 0x0000000000f80947 */ /* 0x000fea0003800000 */
[----:B01---5:R-:W-:Y:S02]  /*af10*/  LOP3.LUT R0, R4, 0xff, RZ, 0xc0, !PT ;  /* 0x000000ff04007812 */ /* 0x023fe400078ec0ff */
[----:B------:R-:W-:Y:S02]  /*af20*/  LOP3.LUT R11, R20, 0xff, RZ, 0xc0, !PT ;  /* 0x000000ff140b7812 */ /* 0x000fe400078ec0ff */
[----:B------:R-:W-:Y:S02]  /*af30*/  ISETP.GE.U32.AND P0, PT, R22, R9, PT ;  /* 0x000000091600720c */ /* 0x000fe40003f06070 */
[CC--:B------:R-:W-:Y:S02]  /*af40*/  ISETP.NE.AND P2, PT, R11.reuse, R0.reuse, PT ;  /* 0x000000000b00720c */ /* 0x0c0fe40003f45270 */
[----:B------:R-:W-:Y:S01]  /*af50*/  ISETP.GE.U32.AND P1, PT, R11, R0, PT ;  /* 0x000000000b00720c */ /* 0x000fe20003f26070 */
        /* <DEDUP_REMOVED lines=11> */
[----:B------:R-:W-:Y:S01]  /*b010*/  LOP3.LUT R0, R3, 0xff, RZ, 0xc0, !PT ;  /* 0x000000ff03007812 */ /* 0x000fe200078ec0ff */
[----:B------:R-:W-:Y:S01]  /*b020*/  IMAD.IADD R4, R11, 0x1, R10 ;  /* 0x000000010b047824 */ /* 0x000fe200078e020a */
[----:B------:R-:W-:Y:S02]  /*b030*/  LOP3.LUT R9, R21, 0xff, RZ, 0xc0, !PT ;  /* 0x000000ff15097812 */ /* 0x000fe400078ec0ff */
[----:B------:R-:W-:Y:S02]  /*b040*/  ISETP.GE.U32.AND P0, PT, R8, R11, PT ;  /* 0x0000000b0800720c */ /* 0x000fe40003f06070 */
[CC--:B------:R-:W-:Y:S02]  /*b050*/  ISETP.NE.AND P2, PT, R9.reuse, R0.reuse, PT ;  /* 0x000000000900720c */ /* 0x0c0fe40003f45270 */
[----:B------:R-:W-:Y:S02]  /*b060*/  ISETP.GE.U32.AND P1, PT, R9, R0, PT ;  /* 0x000000000900720c */ /* 0x000fe40003f26070 */
        /* <DEDUP_REMOVED lines=27> */
[----:B------:R-:W-:Y:S02]  /*b220*/  LOP3.LUT R3, R5, 0xff, RZ, 0xc0, !PT ;  /* 0x000000ff05037812 */ /* 0x000fe400078ec0ff */
[----:B------:R-:W-:-:S04]  /*b230*/  ISETP.GE.U32.AND P0, PT, R24, R9, PT ;  /* 0x000000091800720c */ /* 0x000fc80003f06070 */
[----:B------:R-:W-:Y:S02]  /*b240*/  ISETP.GE.AND.EX P0, PT, R27, RZ, PT, P0 ;  /* 0x000000ff1b00720c */ /* 0x000fe40003f06300 */
[----:B--2---:R-:W-:-:S04]  /*b250*/  LOP3.LUT R0, R12, 0xff, RZ, 0xc0, !PT ;  /* 0x000000ff0c007812 */ /* 0x004fc800078ec0ff */
[CC--:B------:R-:W-:Y:S02]  /*b260*/  ISETP.NE.AND P2, PT, R3.reuse, R0.reuse, PT ;  /* 0x000000000300720c */ /* 0x0c0fe40003f45270 */
[----:B------:R-:W-:-:S04]  /*b270*/  ISETP.GE.U32.AND P1, PT, R3, R0, PT ;  /* 0x000000000300720c */ /* 0x000fc80003f26070 */
[----:B------:R-:W-:-:S07]  /*b280*/  SEL R0, RZ, 0xffffffff, P1 ;  /* 0xffffffffff007807 */ /* 0x000fce0000800000 */
[----:B------:R-:W-:-:S04]  /*b290*/  @!P2 SEL R0, RZ, 0xffffffff, P0 ;  /* 0xffffffffff00a807 */ /* 0x000fc80000000000 */
[----:B------:R-:W-:-:S04]  /*b2a0*/  LOP3.LUT R0, R0, 0x1, RZ, 0xc0, !PT ;  /* 0x0000000100007812 */ /* 0x000fc800078ec0ff */
[----:B------:R-:W-:-:S04]  /*b2b0*/  ISETP.NE.U32.AND P0, PT, R0, 0x1, PT ;  /* 0x000000010000780c */ /* 0x000fc80003f05070 */
[----:B------:R-:W-:Y:S02]  /*b2c0*/  SEL R5, R5, R12, !P0 ;  /* 0x0000000c05057207 */ /* 0x000fe40004000000 */
[----:B------:R-:W-:Y:S02]  /*b2d0*/  SEL R24, R24, R9, !P0 ;  /* 0x0000000918187207 */ /* 0x000fe40004000000 */
[----:B------:R-:W-:-:S07]  /*b2e0*/  SEL R27, R27, RZ, !P0 ;  /* 0x000000ff1b1b7207 */ /* 0x000fce0004000000 */
.L_x_4094:
[----:B------:R-:W-:Y:S05]  /*b2f0*/  BSYNC B1 ;  /* 0x0000000000017941 */ /* 0x000fea0003800000 */
.L_x_4093:
[----:B01----:R-:W-:Y:S02]  /*b300*/  LOP3.LUT R0, R20, 0xff, RZ, 0xc0, !PT ;  /* 0x000000ff14007812 */ /* 0x003fe400078ec0ff */
[----:B-----5:R-:W-:Y:S02]  /*b310*/  LOP3.LUT R3, R21, 0xff, RZ, 0xc0, !PT ;  /* 0x000000ff15037812 */ /* 0x020fe400078ec0ff */
[----:B------:R-:W-:Y:S02]  /*b320*/  ISETP.GE.U32.AND P0, PT, R22, R8, PT ;  /* 0x000000081600720c */ /* 0x000fe40003f06070 */
[C---:B------:R-:W-:Y:S02]  /*b330*/  ISETP.NE.AND P2, PT, R0.reuse, R3, PT ;  /* 0x000000030000720c */ /* 0x040fe40003f45270 */
        /* <DEDUP_REMOVED lines=36> */
.L_x_4078:
        /* <DEDUP_REMOVED lines=8> */
[----:B------:R-:W-:-:S05]  /*b600*/  PRMT R17, R6, 0x7610, R17 ;  /* 0x0000761006117816 */ /* 0x000fca0000000011 */
        /* <DEDUP_REMOVED lines=9> */
.L_x_4098:
[----:B------:R-:W-:Y:S01]  /*b6a0*/  ULDC UR6, c[0x0][0x398] ;  /* 0x0000e60000067ab9 */ /* 0x000fe20000000800 */
[----:B------:R-:W-:Y:S01]  /*b6b0*/  ULDC.64 UR4, c[0x0][0x5f8] ;  /* 0x00017e0000047ab9 */ /* 0x000fe20000000a00 */
[----:B------:R-:W-:-:S05]  /*b6c0*/  IMAD R15, R9, UR6, RZ ;  /* 0x00000006090f7c24 */ /* 0x000fca000f8e02ff */
[----:B------:R-:W-:-:S04]  /*b6d0*/  IADD3 R14, P0, P1, R15, UR4, R12 ;  /* 0x000000040f0e7c10 */ /* 0x000fc8000f91e00c */
[----:B------:R-:W-:-:S05]  /*b6e0*/  IADD3.X R15, RZ, UR5, R11, P0, P1 ;  /* 0x00000005ff0f7c10 */ /* 0x000fca00087e240b */
[----:B------:R0:W2:Y:S01]  /*b6f0*/  LDG.E.U8 R23, desc[UR36][R14.64] ;  /* 0x000000240e177981 */ /* 0x0000a2000c1e1100 */
[----:B------:R-:W-:-:S04]  /*b700*/  IMAD.IADD R21, R10, 0x1, R9 ;  /* 0x000000010a157824 */ /* 0x000fc800078e0209 */
[----:B------:R-:W-:-:S05]  /*b710*/  IMAD R25, R21, UR6, RZ ;  /* 0x0000000615197c24 */ /* 0x000fca000f8e02ff */
[----:B0-----:R-:W-:Y:S01]  /*b720*/  IADD3 R14, P0, P1, R25, UR4, R12 ;  /* 0x00000004190e7c10 */ /* 0x001fe2000f91e00c */
[----:B------:R-:W-:-:S03]  /*b730*/  IMAD.IADD R27, R21, 0x1, R10 ;  /* 0x00000001151b7824 */ /* 0x000fc600078e020a */
[----:B------:R-:W-:Y:S01]  /*b740*/  IADD3.X R15, RZ, UR5, R11, P0, P1 ;  /* 0x00000005ff0f7c10 */ /* 0x000fe200087e240b */
[----:B------:R-:W-:Y:S01]  /*b750*/  IMAD R29, R27, UR6, RZ ;  /* 0x000000061b1d7c24 */ /* 0x000fe2000f8e02ff */
[----:B------:R-:W-:-:S03]  /*b760*/  LOP3.LUT R20, R16, 0xff, RZ, 0xc0, !PT ;  /* 0x000000ff10147812 */ /* 0x000fc600078ec0ff */
[----:B------:R0:W3:Y:S01]  /*b770*/  LDG.E.U8 R25, desc[UR36][R14.64] ;  /* 0x000000240e197981 */ /* 0x0000e2000c1e1100 */
[----:B------:R-:W-:-:S04]  /*b780*/  ISETP.GE.U32.AND P0, PT, R2, R9, PT ;  /* 0x000000090200720c */ /* 0x000fc80003f06070 */
[----:B------:R-:W-:Y:S02]  /*b790*/  ISETP.GE.AND.EX P0, PT, R3, RZ, PT, P0 ;  /* 0x000000ff0300720c */ /* 0x000fe40003f06300 */
[----:B0-----:R-:W-:-:S04]  /*b7a0*/  IADD3 R14, P2, P3, R29, UR4, R12 ;  /* 0x000000041d0e7c10 */ /* 0x001fc8000fb5e00c */
[----:B------:R-:W-:Y:S02]  /*b7b0*/  IADD3.X R15, RZ, UR5, R11, P2, P3 ;  /* 0x00000005ff0f7c10 */ /* 0x000fe400097e640b */
[----:B------:R-:W-:-:S03]  /*b7c0*/  SEL R24, RZ, 0xffffffff, P0 ;  /* 0xffffffffff187807 */ /* 0x000fc60000000000 */
[----:B------:R0:W4:Y:S01]  /*b7d0*/  LDG.E.U8 R29, desc[UR36][R14.64] ;  /* 0x000000240e1d7981 */ /* 0x000122000c1e1100 */
[CC--:B--2---:R-:W-:Y:S02]  /*b7e0*/  ISETP.NE.AND P1, PT, R20.reuse, R23.reuse, PT ;  /* 0x000000171400720c */ /* 0x0c4fe40003f25270 */
[----:B------:R-:W-:Y:S01]  /*b7f0*/  ISETP.GE.U32.AND P2, PT, R20, R23, PT ;  /* 0x000000171400720c */ /* 0x000fe20003f46070 */
[----:B------:R-:W-:-:S04]  /*b800*/  IMAD.IADD R20, R27, 0x1, R10 ;  /* 0x000000011b147824 */ /* 0x000fc800078e020a */
[----:B------:R-:W-:-:S06]  /*b810*/  IMAD R22, R20, UR6, RZ ;  /* 0x0000000614167c24 */ /* 0x000fcc000f8e02ff */
[----:B------:R-:W-:Y:S02]  /*b820*/  @P1 SEL R24, RZ, 0xffffffff, P2 ;  /* 0xffffffffff181807 */ /* 0x000fe40001000000 */
[----:B0-----:R-:W-:-:S04]  /*b830*/  IADD3 R14, P0, P2, R22, UR4, R12 ;  /* 0x00000004160e7c10 */ /* 0x001fc8000fa1e00c */
[----:B------:R-:W-:-:S05]  /*b840*/  IADD3.X R15, RZ, UR5, R11, P0, P2 ;  /* 0x00000005ff0f7c10 */ /* 0x000fca00087e440b */
[----:B------:R0:W2:Y:S01]  /*b850*/  LDG.E.U8 R22, desc[UR36][R14.64] ;  /* 0x000000240e167981 */ /* 0x0000a2000c1e1100 */
[----:B------:R-:W-:-:S04]  /*b860*/  LOP3.LUT R24, R24, 0x1, RZ, 0xc0, !PT ;  /* 0x0000000118187812 */ /* 0x000fc800078ec0ff */
[----:B------:R-:W-:Y:S02]  /*b870*/  ISETP.NE.U32.AND P1, PT, R24, 0x1, PT ;  /* 0x000000011800780c */ /* 0x000fe40003f25070 */
[----:B------:R-:W-:-:S04]  /*b880*/  LOP3.LUT R24, R0, 0xff, RZ, 0xc0, !PT ;  /* 0x000000ff00187812 */ /* 0x000fc800078ec0ff */
[----:B---3--:R-:W-:Y:S02]  /*b890*/  ISETP.NE.AND P2, PT, R24, R25, PT ;  /* 0x000000191800720c */ /* 0x008fe40003f45270 */
[----:B------:R-:W-:Y:S02]  /*b8a0*/  ISETP.GE.U32.AND P0, PT, R8, R21, PT ;  /* 0x000000150800720c */ /* 0x000fe40003f06070 */
[----:B------:R-:W-:Y:S02]  /*b8b0*/  ISETP.GE.U32.AND P3, PT, R24, R25, PT ;  /* 0x000000191800720c */ /* 0x000fe40003f66070 */
[----:B------:R-:W-:Y:S02]  /*b8c0*/  ISETP.GE.AND.EX P0, PT, R7, RZ, PT, P0 ;  /* 0x000000ff0700720c */ /* 0x000fe40003f06300 */
[----:B0-----:R-:W-:Y:S02]  /*b8d0*/  LOP3.LUT R14, R6, 0xff, RZ, 0xc0, !PT ;  /* 0x000000ff060e7812 */ /* 0x001fe400078ec0ff */
[----:B------:R-:W-:-:S02]  /*b8e0*/  SEL R2, R2, R9, !P1 ;  /* 0x0000000902027207 */ /* 0x000fc40004800000 */
[----:B------:R-:W-:Y:S02]  /*b8f0*/  SEL R9, RZ, 0xffffffff, P0 ;  /* 0xffffffffff097807 */ /* 0x000fe40000000000 */
[----:B------:R-:W-:Y:S02]  /*b900*/  @P2 SEL R9, RZ, 0xffffffff, P3 ;  /* 0xffffffffff092807 */ /* 0x000fe40001800000 */
[----:B----4-:R-:W-:Y:S02]  /*b910*/  ISETP.NE.AND P3, PT, R14, R29, PT ;  /* 0x0000001d0e00720c */ /* 0x010fe40003f65270 */
[----:B------:R-:W-:Y:S02]  /*b920*/  ISETP.GE.U32.AND P0, PT, R4, R27, PT ;  /* 0x0000001b0400720c */ /* 0x000fe40003f06070 */
[----:B------:R-:W-:Y:S02]  /*b930*/  LOP3.LUT R9, R9, 0x1, RZ, 0xc0, !PT ;  /* 0x0000000109097812 */ /* 0x000fe400078ec0ff */
[----:B------:R-:W-:-:S02]  /*b940*/  ISETP.GE.AND.EX P0, PT, R5, RZ, PT, P0 ;  /* 0x000000ff0500720c */ /* 0x000fc40003f06300 */
[----:B------:R-:W-:Y:S02]  /*b950*/  ISETP.GE.U32.AND P4, PT, R14, R29, PT ;  /* 0x0000001d0e00720c */ /* 0x000fe40003f86070 */
[----:B------:R-:W-:Y:S02]  /*b960*/  LOP3.LUT R15, R17, 0xff, RZ, 0xc0, !PT ;  /* 0x000000ff110f7812 */ /* 0x000fe400078ec0ff */
[----:B------:R-:W-:Y:S02]  /*b970*/  ISETP.NE.U32.AND P2, PT, R9, 0x1, PT ;  /* 0x000000010900780c */ /* 0x000fe40003f45070 */
[----:B------:R-:W-:Y:S02]  /*b980*/  SEL R9, RZ, 0xffffffff, P0 ;  /* 0xffffffffff097807 */ /* 0x000fe40000000000 */
[----:B------:R-:W-:Y:S02]  /*b990*/  @P3 SEL R9, RZ, 0xffffffff, P4 ;  /* 0xffffffffff093807 */ /* 0x000fe40002000000 */
[----:B------:R-:W-:-:S02]  /*b9a0*/  ISETP.GE.U32.AND P0, PT, R18, R20, PT ;  /* 0x000000141200720c */ /* 0x000fc40003f06070 */
[----:B------:R-:W-:Y:S02]  /*b9b0*/  LOP3.LUT R9, R9, 0x1, RZ, 0xc0, !PT ;  /* 0x0000000109097812 */ /* 0x000fe400078ec0ff */
[----:B------:R-:W-:Y:S02]  /*b9c0*/  ISETP.GE.AND.EX P0, PT, R19, RZ, PT, P0 ;  /* 0x000000ff1300720c */ /* 0x000fe40003f06300 */
[----:B------:R-:W-:Y:S02]  /*b9d0*/  ISETP.NE.U32.AND P3, PT, R9, 0x1, PT ;  /* 0x000000010900780c */ /* 0x000fe40003f65070 */
[----:B------:R-:W-:Y:S02]  /*b9e0*/  SEL R9, RZ, 0xffffffff, P0 ;  /* 0xffffffffff097807 */ /* 0x000fe40000000000 */
[----:B------:R-:W-:Y:S02]  /*b9f0*/  SEL R8, R8, R21, !P2 ;  /* 0x0000001508087207 */ /* 0x000fe40005000000 */
[----:B------:R-:W-:-:S02]  /*ba00*/  SEL R4, R4, R27, !P3 ;  /* 0x0000001b04047207 */ /* 0x000fc40005800000 */
[----:B------:R-:W-:Y:S02]  /*ba10*/  SEL R16, R16, R23, !P1 ;  /* 0x0000001710107207 */ /* 0x000fe40004800000 */
[----:B------:R-:W-:Y:S02]  /*ba20*/  SEL R3, R3, RZ, !P1 ;  /* 0x000000ff03037207 */ /* 0x000fe40004800000 */
[----:B------:R-:W-:Y:S02]  /*ba30*/  SEL R0, R0, R25, !P2 ;  /* 0x0000001900007207 */ /* 0x000fe40005000000 */
[----:B------:R-:W-:Y:S02]  /*ba40*/  SEL R7, R7, RZ, !P2 ;  /* 0x000000ff07077207 */ /* 0x000fe40005000000 */
[----:B------:R-:W-:Y:S02]  /*ba50*/  SEL R6, R6, R29, !P3 ;  /* 0x0000001d06067207 */ /* 0x000fe40005800000 */
[----:B------:R-:W-:-:S02]  /*ba60*/  SEL R5, R5, RZ, !P3 ;  /* 0x000000ff05057207 */ /* 0x000fc40005800000 */
[CC--:B--2---:R-:W-:Y:S02]  /*ba70*/  ISETP.NE.AND P4, PT, R15.reuse, R22.reuse, PT ;  /* 0x000000160f00720c */ /* 0x0c4fe40003f85270 */
[----:B------:R-:W-:-:S11]  /*ba80*/  ISETP.GE.U32.AND P5, PT, R15, R22, PT ;  /* 0x000000160f00720c */ /* 0x000fd60003fa6070 */
        /* <DEDUP_REMOVED lines=11> */
.L_x_4097:
[----:B------:R-:W-:Y:S02]  /*bb40*/  PRMT R24, R25, 0x7610, R24 ;  /* 0x0000761019187816 */ /* 0x000fe40000000018 */
[----:B------:R-:W-:-:S07]  /*bb50*/  PRMT R25, R29, 0x7610, R25 ;  /* 0x000076101d197816 */ /* 0x000fce0000000019 */
.L_x_4096:
[----:B------:R-:W-:Y:S05]  /*bb60*/  BSYNC B1 ;  /* 0x0000000000017941 */ /* 0x000fea0003800000 */
.L_x_4095:
[----:B------:R-:W-:Y:S01]  /*bb70*/  ISETP.GE.U32.AND P0, PT, R9, R13, PT ;  /* 0x0000000d0900720c */ /* 0x000fe20003f06070 */
[----:B------:R-:W-:-:S12]  /*bb80*/  BSSY B1, `(.L_x_4099) ;  /* 0x000001c000017945 */ /* 0x000fd80003800000 */
[----:B------:R-:W-:Y:S05]  /*bb90*/  @P0 BRA `(.L_x_4100) ;  /* 0x0000000000680947 */ /* 0x000fea0003800000 */
[----:B------:R-:W0:Y:S08]  /*bba0*/  LDC R26, c[0x0][0x398] ;  /* 0x0000e600ff1a7b82 */ /* 0x000e300000000800 */
[----:B------:R-:W1:Y:S01]  /*bbb0*/  LDC.64 R14, c[0x0][0x5f8] ;  /* 0x00017e00ff0e7b82 */ /* 0x000e620000000a00 */
[----:B0-----:R-:W-:-:S05]  /*bbc0*/  IMAD R21, R9, R26, RZ ;  /* 0x0000001a09157224 */ /* 0x001fca00078e02ff */
[----:B-1----:R-:W-:-:S04]  /*bbd0*/  IADD3 R20, P1, P2, R21, R14, R12 ;  /* 0x0000000e15147210 */ /* 0x002fc80007a3e00c */
[----:B------:R-:W-:-:S05]  /*bbe0*/  IADD3.X R21, RZ, R15, R11, P1, P2 ;  /* 0x0000000fff157210 */ /* 0x000fca0000fe440b */
[----:B------:R0:W5:Y:S01]  /*bbf0*/  LDG.E.U8 R23, desc[UR36][R20.64] ;  /* 0x0000002414177981 */ /* 0x000162000c1e1100 */
[----:B------:R-:W-:-:S04]  /*bc00*/  IADD3 R27, R9, R10, RZ ;  /* 0x0000000a091b7210 */ /* 0x000fc80007ffe0ff */
        /* <DEDUP_REMOVED lines=9> */
[C---:B------:R-:W-:Y:S02]  /*bca0*/  IMAD.IADD R25, R27.reuse, 0x1, R10 ;  /* 0x000000011b197824 */ /* 0x040fe400078e020a */
        /* <DEDUP_REMOVED lines=9> */
.L_x_4100:
[----:B------:R-:W-:Y:S05]  /*bd40*/  BSYNC B1 ;  /* 0x0000000000017941 */ /* 0x000fea0003800000 */
.L_x_4099:
[----:B------:R-:W-:Y:S04]  /*bd50*/  BSSY B1, `(.L_x_4101) ;  /* 0x000003f000017945 */ /* 0x000fe80003800000 */
[----:B------:R-:W-:Y:S05]  /*bd60*/  @P0 BRA `(.L_x_4102) ;  /* 0x0000000000f40947 */ /* 0x000fea0003800000 */
[----:B-----5:R-:W-:Y:S01]  /*bd70*/  LOP3.LUT R11, R23, 0xff, RZ, 0xc0, !PT ;  /* 0x000000ff170b7812 */ /* 0x020fe200078ec0ff */
[----:B0-----:R-:W-:Y:S01]  /*bd80*/  IMAD.IADD R15, R9, 0x1, R10 ;  /* 0x00000001090f7824 */ /* 0x001fe200078e020a */
        /* <DEDUP_REMOVED lines=47> */
[----:B------:R-:W-:Y:S02]  /*c080*/  LOP3.LUT R10, R17, 0xff, RZ, 0xc0, !PT ;  /* 0x000000ff110a7812 */ /* 0x000fe400078ec0ff */
[----:B------:R-:W-:Y:S02]  /*c090*/  ISETP.GE.U32.AND P0, PT, R18, R15, PT ;  /* 0x0000000f1200720c */ /* 0x000fe40003f06070 */
[CC--:B------:R-:W-:Y:S02]  /*c0a0*/  ISETP.NE.AND P2, PT, R10.reuse, R9.reuse, PT ;  /* 0x000000090a00720c */ /* 0x0c0fe40003f45270 */
[----:B------:R-:W-:Y:S02]  /*c0b0*/  ISETP.GE.U32.AND P1, PT, R10, R9, PT ;  /* 0x000000090a00720c */ /* 0x000fe40003f26070 */
        /* <DEDUP_REMOVED lines=8> */
.L_x_4102:
[----:B------:R-:W-:Y:S05]  /*c140*/  BSYNC B1 ;  /* 0x0000000000017941 */ /* 0x000fea0003800000 */
.L_x_4101:
[----:B------:R-:W-:Y:S02]  /*c150*/  LOP3.LUT R9, R16, 0xff, RZ, 0xc0, !PT ;  /* 0x000000ff10097812 */ /* 0x000fe400078ec0ff */
[----:B------:R-:W-:Y:S02]  /*c160*/  LOP3.LUT R10, R0, 0xff, RZ, 0xc0, !PT ;  /* 0x000000ff000a7812 */ /* 0x000fe400078ec0ff */
[----:B------:R-:W-:Y:S02]  /*c170*/  ISETP.GE.U32.AND P0, PT, R2, R8, PT ;  /* 0x000000080200720c */ /* 0x000fe40003f06070 */
[-C--:B------:R-:W-:Y:S02]  /*c180*/  ISETP.NE.AND P2, PT, R9, R10.reuse, PT ;  /* 0x0000000a0900720c */ /* 0x080fe40003f45270 */
        /* <DEDUP_REMOVED lines=36> */
.L_x_4077:
[----:B------:R-:W0:Y:S01]  /*c3d0*/  LDC R19, c[0x0][0x234] ;  /* 0x00008d00ff137b82 */ /* 0x000e220000000800 */
[----:B------:R-:W-:Y:S01]  /*c3e0*/  ULDC.U8 UR4, c[0x0][0x218] ;  /* 0x0000860000047ab9 */ /* 0x000fe20000000000 */
[----:B------:R-:W-:Y:S01]  /*c3f0*/  BSSY B1, `(.L_x_4103) ;  /* 0x0000062000017945 */ /* 0x000fe20003800000 */
[----:B------:R-:W-:Y:S02]  /*c400*/  IMAD.U32 R10, RZ, RZ, UR4 ;  /* 0x00000004ff0a7e24 */ /* 0x000fe4000f8e00ff */
[----:B------:R-:W-:Y:S02]  /*c410*/  IMAD.U32 R16, RZ, RZ, UR4 ;  /* 0x00000004ff107e24 */ /* 0x000fe4000f8e00ff */
[----:B------:R-:W-:Y:S01]  /*c420*/  IMAD.U32 R17, RZ, RZ, UR4 ;  /* 0x00000004ff117e24 */ /* 0x000fe2000f8e00ff */
[----:B------:R-:W1:Y:S01]  /*c430*/  LDC R3, c[0x0][0x220] ;  /* 0x00008800ff037b82 */ /* 0x000e620000000800 */
[----:B------:R-:W-:-:S07]  /*c440*/  IMAD.U32 R18, RZ, RZ, UR4 ;  /* 0x00000004ff127e24 */ /* 0x000fce000f8e00ff */
[----:B------:R-:W2:Y:S01]  /*c450*/  LDC R7, c[0x0][0x224] ;  /* 0x00008900ff077b82 */ /* 0x000ea20000000800 */
[----:B0-----:R-:W-:-:S05]  /*c460*/  IMAD R0, R19, 0x3, R2 ;  /* 0x0000000313007824 */ /* 0x001fca00078e0202 */
[----:B------:R-:W-:Y:S02]  /*c470*/  ISETP.GE.U32.AND P0, PT, R0, R13, PT ;  /* 0x0000000d0000720c */ /* 0x000fe40003f06070 */
[----:B------:R-:W-:Y:S01]  /*c480*/  MOV R0, R2 ;  /* 0x0000000200007202 */ /* 0x000fe20000000f00 */
[--C-:B-1----:R-:W-:Y:S01]  /*c490*/  IMAD.MOV.U32 R2, RZ, RZ, R3.reuse ;  /* 0x000000ffff027224 */ /* 0x102fe200078e0003 */
[----:B------:R-:W-:Y:S01]  /*c4a0*/  MOV R4, R3 ;  /* 0x0000000300047202 */ /* 0x000fe20000000f00 */
[----:B------:R-:W-:Y:S02]  /*c4b0*/  IMAD.MOV.U32 R5, RZ, RZ, R3 ;  /* 0x000000ffff057224 */ /* 0x000fe400078e0003 */
[--C-:B--2---:R-:W-:Y:S02]  /*c4c0*/  IMAD.MOV.U32 R6, RZ, RZ, R7.reuse ;  /* 0x000000ffff067224 */ /* 0x104fe400078e0007 */
[--C-:B------:R-:W-:Y:S02]  /*c4d0*/  IMAD.MOV.U32 R8, RZ, RZ, R7.reuse ;  /* 0x000000ffff087224 */ /* 0x100fe400078e0007 */
[----:B------:R-:W-:-:S02]  /*c4e0*/  IMAD.MOV.U32 R9, RZ, RZ, R7 ;  /* 0x000000ffff097224 */ /* 0x000fc400078e0007 */
[----:B------:R-:W-:Y:S05]  /*c4f0*/  @P0 BRA `(.L_x_4104) ;  /* 0x0000000400440947 */ /* 0x000fea0003800000 */
[----:B------:R-:W-:Y:S01]  /*c500*/  BSSY B2, `(.L_x_4105) ;  /* 0x000004d000027945 */ /* 0x000fe20003800000 */
[----:B------:R-:W-:Y:S01]  /*c510*/  IMAD.MOV.U32 R4, RZ, RZ, R3 ;  /* 0x000000ffff047224 */ /* 0x000fe200078e0003 */
[----:B------:R-:W-:Y:S01]  /*c520*/  MOV R5, R3 ;  /* 0x0000000300057202 */ /* 0x000fe20000000f00 */
[--C-:B------:R-:W-:Y:S01]  /*c530*/  IMAD.MOV.U32 R8, RZ, RZ, R7.reuse ;  /* 0x000000ffff087224 */ /* 0x100fe200078e0007 */
[C---:B------:R-:W-:Y:S01]  /*c540*/  PRMT R16, R10.reuse, 0x7610, R16 ;  /* 0x000076100a107816 */ /* 0x040fe20000000010 */
[----:B------:R-:W-:Y:S01]  /*c550*/  IMAD.MOV.U32 R9, RZ, RZ, R7 ;  /* 0x000000ffff097224 */ /* 0x000fe200078e0007 */
[C---:B------:R-:W-:Y:S02]  /*c560*/  PRMT R17, R10.reuse, 0x7610, R17 ;  /* 0x000076100a117816 */ /* 0x040fe40000000011 */
[----:B------:R-:W-:-:S07]  /*c570*/  PRMT R18, R10, 0x7610, R18 ;  /* 0x000076100a127816 */ /* 0x000fce0000000012 */
.L_x_4106:
[----:B------:R-:W-:Y:S02]  /*c580*/  ULDC.64 UR4, c[0x0][0x5f8] ;  /* 0x00017e0000047ab9 */ /* 0x000fe40000000a00 */
[----:B------:R-:W-:-:S04]  /*c590*/  IADD3 R14, P0, P1, R0, UR4, R12 ;  /* 0x00000004000e7c10 */ /* 0x000fc8000f91e00c */
[----:B------:R-:W-:Y:S01]  /*c5a0*/  IADD3.X R15, RZ, UR5, R11, P0, P1 ;  /* 0x00000005ff0f7c10 */ /* 0x000fe200087e240b */
[----:B------:R-:W-:-:S04]  /*c5b0*/  IMAD.IADD R23, R0, 0x1, R19 ;  /* 0x0000000100177824 */ /* 0x000fc800078e0213 */
[----:B------:R0:W2:Y:S02]  /*c5c0*/  LDG.E.U8 R20, desc[UR36][R14.64] ;  /* 0x000000240e147981 */ /* 0x0000a4000c1e1100 */
[----:B0-----:R-:W-:-:S04]  /*c5d0*/  IADD3 R14, P0, P1, R23, UR4, R12 ;  /* 0x00000004170e7c10 */ /* 0x001fc8000f91e00c */
[----:B------:R-:W-:-:S05]  /*c5e0*/  IADD3.X R15, RZ, UR5, R11, P0, P1 ;  /* 0x00000005ff0f7c10 */ /* 0x000fca00087e240b */
[----:B------:R0:W3:Y:S01]  /*c5f0*/  LDG.E.U8 R21, desc[UR36][R14.64] ;  /* 0x000000240e157981 */ /* 0x0000e2000c1e1100 */
[----:B------:R-:W-:-:S05]  /*c600*/  IMAD.IADD R23, R23, 0x1, R19 ;  /* 0x0000000117177824 */ /* 0x000fca00078e0213 */
[----:B0-----:R-:W-:-:S04]  /*c610*/  IADD3 R14, P0, P1, R23, UR4, R12 ;  /* 0x00000004170e7c10 */ /* 0x001fc8000f91e00c */
[----:B------:R-:W-:Y:S01]  /*c620*/  IADD3.X R15, RZ, UR5, R11, P0, P1 ;  /* 0x00000005ff0f7c10 */ /* 0x000fe200087e240b */
[----:B------:R-:W-:-:S04]  /*c630*/  IMAD.IADD R22, R23, 0x1, R19 ;  /* 0x0000000117167824 */ /* 0x000fc800078e0213 */
[----:B------:R0:W4:Y:S02]  /*c640*/  LDG.E.U8 R25, desc[UR36][R14.64] ;  /* 0x000000240e197981 */ /* 0x000124000c1e1100 */
[----:B0-----:R-:W-:-:S04]  /*c650*/  IADD3 R14, P0, P1, R22, UR4, R12 ;  /* 0x00000004160e7c10 */ /* 0x001fc8000f91e00c */
[----:B------:R-:W-:-:S05]  /*c660*/  IADD3.X R15, RZ, UR5, R11, P0, P1 ;  /* 0x00000005ff0f7c10 */ /* 0x000fca00087e240b */
[----:B------:R0:W5:Y:S01]  /*c670*/  LDG.E.U8 R27, desc[UR36][R14.64] ;  /* 0x000000240e1b7981 */ /* 0x000162000c1e1100 */
[----:B------:R-:W-:Y:S02]  /*c680*/  LOP3.LUT R29, R17, 0xff, RZ, 0xc0, !PT ;  /* 0x000000ff111d7812 */ /* 0x000fe400078ec0ff */
[----:B------:R-:W-:-:S04]  /*c690*/  ISETP.GE.U32.AND P0, PT, R3, R0, PT ;  /* 0x000000000300720c */ /* 0x000fc80003f06070 */
[----:B------:R-:W-:Y:S02]  /*c6a0*/  ISETP.GE.AND.EX P0, PT, R7, RZ, PT, P0 ;  /* 0x000000ff0700720c */ /* 0x000fe40003f06300 */
[----:B0-----:R-:W-:Y:S02]  /*c6b0*/  LOP3.LUT R14, R16, 0xff, RZ, 0xc0, !PT ;  /* 0x000000ff100e7812 */ /* 0x001fe400078ec0ff */
[----:B------:R-:W-:Y:S02]  /*c6c0*/  SEL R24, RZ, 0xffffffff, P0 ;  /* 0xffffffffff187807 */ /* 0x000fe40000000000 */
[----:B------:R-:W-:-:S04]  /*c6d0*/  IADD3 R15, R0, R19, RZ ;  /* 0x00000013000f7210 */ /* 0x000fc80007ffe0ff */
[----:B------:R-:W-:-:S04]  /*c6e0*/  ISETP.GE.U32.AND P0, PT, R2, R15, PT ;  /* 0x0000000f0200720c */ /* 0x000fc80003f06070 */
[----:B------:R-:W-:Y:S02]  /*c6f0*/  ISETP.GE.AND.EX P0, PT, R6, RZ, PT, P0 ;  /* 0x000000ff0600720c */ /* 0x000fe40003f06300 */
[CC--:B--2---:R-:W-:Y:S02]  /*c700*/  ISETP.NE.AND P1, PT, R29.reuse, R20.reuse, PT ;  /* 0x000000141d00720c */ /* 0x0c4fe40003f25270 */
[----:B------:R-:W-:-:S11]  /*c710*/  ISETP.GE.U32.AND P2, PT, R29, R20, PT ;  /* 0x000000141d00720c */ /* 0x000fd60003f46070 */
[----:B------:R-:W-:-:S04]  /*c720*/  @P1 SEL R24, RZ, 0xffffffff, P2 ;  /* 0xffffffffff181807 */ /* 0x000fc80001000000 */
[----:B------:R-:W-:Y:S02]  /*c730*/  LOP3.LUT R24, R24, 0x1, RZ, 0xc0, !PT ;  /* 0x0000000118187812 */ /* 0x000fe400078ec0ff */
[-C--:B---3--:R-:W-:Y:S02]  /*c740*/  ISETP.NE.AND P2, PT, R14, R21.reuse, PT ;  /* 0x000000150e00720c */ /* 0x088fe40003f45270 */
[----:B------:R-:W-:Y:S02]  /*c750*/  ISETP.NE.U32.AND P1, PT, R24, 0x1, PT ;  /* 0x000000011800780c */ /* 0x000fe40003f25070 */
[----:B------:R-:W-:Y:S02]  /*c760*/  ISETP.GE.U32.AND P3, PT, R14, R21, PT ;  /* 0x000000150e00720c */ /* 0x000fe40003f66070 */
[----:B------:R-:W-:Y:S02]  /*c770*/  SEL R3, R3, R0, !P1 ;  /* 0x0000000003037207 */ /* 0x000fe40004800000 */
[----:B------:R-:W-:-:S02]  /*c780*/  SEL R0, RZ, 0xffffffff, P0 ;  /* 0xffffffffff007807 */ /* 0x000fc40000000000 */
[----:B------:R-:W-:Y:S02]  /*c790*/  ISETP.GE.U32.AND P0, PT, R4, R23, PT ;  /* 0x000000170400720c */ /* 0x000fe40003f06070 */
[----:B------:R-:W-:Y:S02]  /*c7a0*/  LOP3.LUT R14, R18, 0xff, RZ, 0xc0, !PT ;  /* 0x000000ff120e7812 */ /* 0x000fe400078ec0ff */
[----:B------:R-:W-:Y:S02]  /*c7b0*/  @P2 SEL R0, RZ, 0xffffffff, P3 ;  /* 0xffffffffff002807 */ /* 0x000fe40001800000 */
[----:B------:R-:W-:Y:S02]  /*c7c0*/  ISETP.GE.AND.EX P0, PT, R8, RZ, PT, P0 ;  /* 0x000000ff0800720c */ /* 0x000fe40003f06300 */
[----:B------:R-:W-:Y:S02]  /*c7d0*/  LOP3.LUT R0, R0, 0x1, RZ, 0xc0, !PT ;  /* 0x0000000100007812 */ /* 0x000fe400078ec0ff */
[----:B------:R-:W-:-:S02]  /*c7e0*/  SEL R17, R17, R20, !P1 ;  /* 0x0000001411117207 */ /* 0x000fc40004800000 */
[----:B------:R-:W-:Y:S02]  /*c7f0*/  ISETP.NE.U32.AND P2, PT, R0, 0x1, PT ;  /* 0x000000010000780c */ /* 0x000fe40003f45070 */
[----:B------:R-:W-:Y:S02]  /*c800*/  LOP3.LUT R0, R10, 0xff, RZ, 0xc0, !PT ;  /* 0x000000ff0a007812 */ /* 0x000fe400078ec0ff */
[----:B------:R-:W-:Y:S02]  /*c810*/  SEL R2, R2, R15, !P2 ;  /* 0x0000000f02027207 */ /* 0x000fe40005000000 */
[CC--:B----4-:R-:W-:Y:S02]  /*c820*/  ISETP.NE.AND P3, PT, R0.reuse, R25.reuse, PT ;  /* 0x000000190000720c */ /* 0x0d0fe40003f65270 */
[----:B------:R-:W-:Y:S02]  /*c830*/  ISETP.GE.U32.AND P4, PT, R0, R25, PT ;  /* 0x000000190000720c */ /* 0x000fe40003f86070 */
[----:B------:R-:W-:-:S02]  /*c840*/  SEL R0, RZ, 0xffffffff, P0 ;  /* 0xffffffffff007807 */ /* 0x000fc40000000000 */
[----:B------:R-:W-:Y:S02]  /*c850*/  ISETP.GE.U32.AND P0, PT, R5, R22, PT ;  /* 0x000000160500720c */ /* 0x000fe40003f06070 */
[----:B------:R-:W-:Y:S02]  /*c860*/  SEL R7, R7, RZ, !P1 ;  /* 0x000000ff07077207 */ /* 0x000fe40004800000 */
[----:B------:R-:W-:Y:S02]  /*c870*/  ISETP.GE.AND.EX P0, PT, R9, RZ, PT, P0 ;  /* 0x000000ff0900720c */ /* 0x000fe40003f06300 */
[CC--:B-----5:R-:W-:Y:S02]  /*c880*/  ISETP.GE.U32.AND P5, PT, R14.reuse, R27.reuse, PT ;  /* 0x0000001b0e00720c */ /* 0x0e0fe40003fa6070 */
[----:B------:R-:W-:Y:S02]  /*c890*/  @P3 SEL R0, RZ, 0xffffffff, P4 ;  /* 0xffffffffff003807 */ /* 0x000fe40002000000 */
[----:B------:R-:W-:-:S02]  /*c8a0*/  ISETP.NE.AND P4, PT, R14, R27, PT ;  /* 0x0000001b0e00720c */ /* 0x000fc40003f85270 */
[----:B------:R-:W-:Y:S02]  /*c8b0*/  LOP3.LUT R0, R0, 0x1, RZ, 0xc0, !PT ;  /* 0x0000000100007812 */ /* 0x000fe400078ec0ff */
[----:B------:R-:W-:Y:S02]  /*c8c0*/  SEL R16, R16, R21, !P2 ;  /* 0x0000001510107207 */ /* 0x000fe40005000000 */
[----:B------:R-:W-:Y:S02]  /*c8d0*/  ISETP.NE.U32.AND P3, PT, R0, 0x1, PT ;  /* 0x000000010000780c */ /* 0x000fe40003f65070 */
[----:B------:R-:W-:Y:S02]  /*c8e0*/  SEL R0, RZ, 0xffffffff, P0 ;  /* 0xffffffffff007807 */ /* 0x000fe40000000000 */
[----:B------:R-:W-:Y:S02]  /*c8f0*/  SEL R4, R4, R23, !P3 ;  /* 0x0000001704047207 */ /* 0x000fe40005800000 */
[----:B------:R-:W-:-:S02]  /*c900*/  SEL R6, R6, RZ, !P2 ;  /* 0x000000ff06067207 */ /* 0x000fc40005000000 */
[----:B------:R-:W-:Y:S02]  /*c910*/  @P4 SEL R0, RZ, 0xffffffff, P5 ;  /* 0xffffffffff004807 */ /* 0x000fe40002800000 */
[----:B------:R-:W-:Y:S02]  /*c920*/  SEL R10, R10, R25, !P3 ;  /* 0x000000190a0a7207 */ /* 0x000fe40005800000 */
[----:B------:R-:W-:Y:S01]  /*c930*/  LOP3.LUT R14, R0, 0x1, RZ, 0xc0, !PT ;  /* 0x00000001000e7812 */ /* 0x000fe200078ec0ff */
[----:B------:R-:W-:Y:S01]  /*c940*/  IMAD.IADD R0, R22, 0x1, R19 ;  /* 0x0000000116007824 */ /* 0x000fe200078e0213 */
[----:B------:R-:W-:Y:S02]  /*c950*/  SEL R8, R8, RZ, !P3 ;  /* 0x000000ff08087207 */ /* 0x000fe40005800000 */
        /* <DEDUP_REMOVED lines=8> */
.L_x_4105:
[----:B------:R-:W-:Y:S02]  /*c9e0*/  PRMT R23, R20, 0x7610, R23 ;  /* 0x0000761014177816 */ /* 0x000fe40000000017 */
[----:B------:R-:W-:Y:S02]  /*c9f0*/  PRMT R24, R21, 0x7610, R24 ;  /* 0x0000761015187816 */ /* 0x000fe40000000018 */
[----:B------:R-:W-:-:S07]  /*ca00*/  PRMT R22, R27, 0x7610, R22 ;  /* 0x000076101b167816 */ /* 0x000fce0000000016 */
.L_x_4104:
[----:B------:R-:W-:Y:S05]  /*ca10*/  BSYNC B1 ;  /* 0x0000000000017941 */ /* 0x000fea0003800000 */
.L_x_4103:
        /* <DEDUP_REMOVED lines=24> */
.L_x_4108:
[----:B------:R-:W-:Y:S05]  /*cba0*/  BSYNC B1 ;  /* 0x0000000000017941 */ /* 0x000fea0003800000 */
.L_x_4107:
        /* <DEDUP_REMOVED lines=63> */
.L_x_4110:
[----:B------:R-:W-:Y:S05]  /*cfa0*/  BSYNC B1 ;  /* 0x0000000000017941 */ /* 0x000fea0003800000 */
.L_x_4109:
        /* <DEDUP_REMOVED lines=38> */
[----:B------:R-:W-:-:S07]  /*d210*/  SEL R9, R8, R9, !P0 ;  /* 0x0000000908097207 */ /* 0x000fce0004000000 */
.L_x_4062:
[----:B------:R-:W-:Y:S05]  /*d220*/  BSYNC B0 ;  /* 0x0000000000007941 */ /* 0x000fea0003800000 */
.L_x_4061:
        /* <DEDUP_REMOVED lines=20> */
.L_x_4114:
        /* <DEDUP_REMOVED lines=10> */
[----:B------:R-:W-:-:S04]  /*d410*/  LOP3.LUT R4, R0, 0xff, RZ, 0xc0, !PT ;  /* 0x000000ff00047812 */ /* 0x000fc800078ec0ff */
[----:B------:R-:W-:-:S05]  /*d420*/  LEA R2, R2, UR4, 0x4 ;  /* 0x0000000402027c11 */ /* 0x000fca000f8e20ff */
[----:B------:R-:W1:Y:S04]  /*d430*/  LDS.U8 R13, [R2] ;  /* 0x00000000020d7984 */ /* 0x000e680000000000 */
[----:B------:R-:W3:Y:S01]  /*d440*/  LDS.64 R6, [R2+0x8] ;  /* 0x0000080002067984 */ /* 0x000ee20000000a00 */
[CC--:B-1----:R-:W-:Y:S02]  /*d450*/  ISETP.NE.AND P1, PT, R4.reuse, R13.reuse, PT ;  /* 0x0000000d0400720c */ /* 0x0c2fe40003f25270 */
[----:B------:R-:W-:Y:S02]  /*d460*/  ISETP.GE.U32.AND P2, PT, R4, R13, PT ;  /* 0x0000000d0400720c */ /* 0x000fe40003f46070 */
        /* <DEDUP_REMOVED lines=8> */
[----:B--2---:R-:W-:Y:S01]  /*d4f0*/  SEL R9, R9, R7, !P0 ;  /* 0x0000000709097207 */ /* 0x004fe20004000000 */
[----:B------:R-:W-:Y:S01]  /*d500*/  IMAD.MOV.U32 R8, RZ, RZ, R5 ;  /* 0x000000ffff087224 */ /* 0x000fe200078e0005 */
[----:B------:R-:W-:Y:S01]  /*d510*/  PRMT R0, R4, 0x7610, R0 ;  /* 0x0000761004007816 */ /* 0x000fe20000000000 */
[----:B------:R1:W-:Y:S04]  /*d520*/  STS.U8 [R11], R4 ;  /* 0x000000040b007388 */ /* 0x0003e80000000000 */
[----:B------:R1:W-:Y:S02]  /*d530*/  STS.64 [R11+0x8], R8 ;  /* 0x000008080b007388 */ /* 0x0003e40000000a00 */
.L_x_4113:
[----:B------:R-:W-:Y:S05]  /*d540*/  BSYNC B0 ;  /* 0x0000000000007941 */ /* 0x000fea0003800000 */
.L_x_4112:
[----:B------:R-:W-:Y:S01]  /*d550*/  MOV R2, R10 ;  /* 0x0000000a00027202 */ /* 0x000fe20000000f00 */
[----:B------:R-:W-:Y:S06]  /*d560*/  @P3 BRA `(.L_x_4114) ;  /* 0xfffffffc00803947 */ /* 0x000fec000383ffff */
.L_x_4111:
[----:B------:R-:W-:Y:S02]  /*d570*/  ULDC UR4, c[0x0][0x240] ;  /* 0x0000900000047ab9 */ /* 0x000fe40000000800 */
[----:B------:R-:W-:-:S13]  /*d580*/  ISETP.NE.AND P0, PT, RZ, UR4, PT ;  /* 0x00000004ff007c0c */ /* 0x000fda000bf05270 */
[----:B------:R-:W-:Y:S05]  /*d590*/  @!P0 BRA `(.L_x_4115) ;  /* 0x0000000400248947 */ /* 0x000fea0003800000 */
[----:B------:R-:W3:Y:S02]  /*d5a0*/  LDC R12, c[0x0][RZ] ;  /* 0x00000000ff0c7b82 */ /* 0x000ee40000000800 */
[----:B---3--:R-:W-:Y:S01]  /*d5b0*/  ISETP.GT.AND P0, PT, R12, 0x20, PT ;  /* 0x000000200c00780c */ /* 0x008fe20003f04270 */
[----:B------:R-:W-:-:S12]  /*d5c0*/  IMAD.MOV.U32 R2, RZ, RZ, R12 ;  /* 0x000000ffff027224 */ /* 0x000fd800078e000c */
[----:B------:R-:W-:Y:S05]  /*d5d0*/  @!P0 BRA `(.L_x_4116) ;  /* 0x0000000000b48947 */ /* 0x000fea0003800000 */
[----:B-1----:R-:W1:Y:S01]  /*d5e0*/  S2R R4, SR_TID.Y ;  /* 0x0000000000047919 */ /* 0x002e620000002200 */
[----:B------:R-:W3:Y:S01]  /*d5f0*/  S2UR UR5, SR_CgaCtaId ;  /* 0x00000000000579c3 */ /* 0x000ee20000008800 */
[----:B------:R-:W-:Y:S01]  /*d600*/  UMOV UR4, 0x400 ;  /* 0x0000040000047882 */ /* 0x000fe20000000000 */
[----:B--2---:R-:W-:Y:S01]  /*d610*/  IMAD.MOV.U32 R8, RZ, RZ, R5 ;  /* 0x000000ffff087224 */ /* 0x004fe200078e0005 */
        /* <DEDUP_REMOVED lines=11> */
.L_x_4119:
[C---:B------:R-:W-:Y:S01]  /*d6d0*/  IMAD.IADD R2, R3.reuse, 0x1, R4 ;  /* 0x0000000103027824 */ /* 0x040fe200078e0204 */
[----:B------:R-:W-:Y:S04]  /*d6e0*/  BAR.SYNC.DEFER_BLOCKING 0x0 ;  /* 0x0000000000007b1d */ /* 0x000fe80000010000 */
[----:B------:R-:W-:Y:S02]  /*d6f0*/  ISETP.GE.U32.AND P0, PT, R2, R12, PT ;  /* 0x0000000c0200720c */ /* 0x000fe40003f06070 */
[----:B------:R-:W-:Y:S02]  /*d700*/  BSSY B0, `(.L_x_4117) ;  /* 0x0000016000007945 */ /* 0x000fe40003800000 */
[----:B------:R-:W-:-:S13]  /*d710*/  ISETP.GE.U32.OR P0, PT, R3, R4, P0 ;  /* 0x000000040300720c */ /* 0x000fda0000706470 */
[----:B-1----:R-:W-:Y:S05]  /*d720*/  @P0 BRA `(.L_x_4118) ;  /* 0x00000000004c0947 */ /* 0x002fea0003800000 */
[----:B------:R-:W-:Y:S01]  /*d730*/  IMAD R2, R4, 0x10, R11 ;  /* 0x0000001004027824 */ /* 0x000fe200078e020b */
[----:B------:R-:W-:-:S04]  /*d740*/  LOP3.LUT R8, R0, 0xff, RZ, 0xc0, !PT ;  /* 0x000000ff00087812 */ /* 0x000fc800078ec0ff */
[----:B------:R-:W1:Y:S04]  /*d750*/  LDS.U8 R13, [R2] ;  /* 0x00000000020d7984 */ /* 0x000e680000000000 */
[----:B------:R-:W2:Y:S01]  /*d760*/  LDS.64 R6, [R2+0x8] ;  /* 0x0000080002067984 */ /* 0x000ea20000000a00 */
[CC--:B-1----:R-:W-:Y:S02]  /*d770*/  ISETP.NE.AND P1, PT, R8.reuse, R13.reuse, PT ;  /* 0x0000000d0800720c */ /* 0x0c2fe40003f25270 */
[----:B------:R-:W-:Y:S02]  /*d780*/  ISETP.GE.U32.AND P2, PT, R8, R13, PT ;  /* 0x0000000d0800720c */ /* 0x000fe40003f46070 */
        /* <DEDUP_REMOVED lines=8> */
[----:B------:R-:W-:Y:S02]  /*d810*/  SEL R9, R9, R7, !P0 ;  /* 0x0000000709097207 */ /* 0x000fe40004000000 */
[----:B------:R-:W-:Y:S01]  /*d820*/  MOV R8, R5 ;  /* 0x0000000500087202 */ /* 0x000fe20000000f00 */
[----:B------:R1:W-:Y:S01]  /*d830*/  STS.U8 [R11], R10 ;  /* 0x0000000a0b007388 */ /* 0x0003e20000000000 */
[----:B------:R-:W-:-:S03]  /*d840*/  PRMT R0, R10, 0x7610, R0 ;  /* 0x000076100a007816 */ /* 0x000fc60000000000 */
[----:B------:R1:W-:Y:S04]  /*d850*/  STS.64 [R11+0x8], R8 ;  /* 0x000008080b007388 */ /* 0x0003e80000000a00 */
.L_x_4118:
[----:B------:R-:W-:Y:S05]  /*d860*/  BSYNC B0 ;  /* 0x0000000000007941 */ /* 0x000fea0003800000 */
.L_x_4117:
[----:B------:R-:W-:-:S04]  /*d870*/  SHF.R.S32.HI R4, RZ, 0x1, R4 ;  /* 0x00000001ff047819 */ /* 0x000fc80000011404 */
[----:B------:R-:W-:-:S13]  /*d880*/  ISETP.GE.AND P0, PT, R4, 0x20, PT ;  /* 0x000000200400780c */ /* 0x000fda0003f06270 */
[----:B------:R-:W-:Y:S05]  /*d890*/  @P0 BRA `(.L_x_4119) ;  /* 0xfffffffc008c0947 */ /* 0x000fea000383ffff */
[----:B------:R-:W-:-:S07]  /*d8a0*/  IMAD.MOV.U32 R2, RZ, RZ, 0x20 ;  /* 0x00000020ff027424 */ /* 0x000fce00078e00ff */
.L_x_4116:
[----:B------:R-:W-:Y:S01]  /*d8b0*/  BAR.SYNC.DEFER_BLOCKING 0x0 ;  /* 0x0000000000007b1d */ /* 0x000fe20000010000 */
[----:B------:R-:W-:-:S13]  /*d8c0*/  ISETP.GE.AND P0, PT, R2, 0x2, PT ;  /* 0x000000020200780c */ /* 0x000fda0003f06270 */
[----:B------:R-:W-:Y:S05]  /*d8d0*/  @!P0 BRA `(.L_x_4115) ;  /* 0x0000000000548947 */ /* 0x000fea0003800000 */
[----:B-1----:R-:W-:-:S07]  /*d8e0*/  IMAD.MOV.U32 R4, RZ, RZ, 0x1 ;  /* 0x00000001ff047424 */ /* 0x002fce00078e00ff */
.L_x_4120:
[C---:B------:R-:W-:Y:S01]  /*d8f0*/  LOP3.LUT R7, R0.reuse, 0xff, RZ, 0xc0, !PT ;  /* 0x000000ff00077812 */ /* 0x040fe200078ec0ff */
[----:B--2---:R-:W1:Y:S01]  /*d900*/  SHFL.DOWN PT, R8, R5, R4, 0x1f ;  /* 0x08001f0405087589 */ /* 0x004e6200000e0000 */
[----:B------:R-:W-:-:S03]  /*d910*/  LOP3.LUT R10, R0, 0xff, RZ, 0xc0, !PT ;  /* 0x000000ff000a7812 */ /* 0x000fc600078ec0ff */
[----:B------:R-:W2:Y:S04]  /*d920*/  SHFL.DOWN PT, R6, R9, R4, 0x1f ;  /* 0x08001f0409067589 */ /* 0x000ea800000e0000 */
[----:B------:R3:W4:Y:S02]  /*d930*/  SHFL.DOWN PT, R7, R7, R4, 0x1f ;  /* 0x08001f0407077589 */ /* 0x00072400000e0000 */
[----:B---3--:R-:W-:Y:S01]  /*d940*/  IMAD.SHL.U32 R4, R4, 0x2, RZ ;  /* 0x0000000204047824 */ /* 0x008fe200078e00ff */
[----:B-1----:R-:W-:-:S04]  /*d950*/  ISETP.GE.U32.AND P0, PT, R5, R8, PT ;  /* 0x000000080500720c */ /* 0x002fc80003f06070 */
[----:B--2---:R-:W-:Y:S02]  /*d960*/  ISETP.GE.AND.EX P0, PT, R9, R6, PT, P0 ;  /* 0x000000060900720c */ /* 0x004fe40003f06300 */
[----:B----4-:R-:W-:-:S04]  /*d970*/  LOP3.LUT R11, R7, 0xff, RZ, 0xc0, !PT ;  /* 0x000000ff070b7812 */ /* 0x010fc800078ec0ff */
[CC--:B------:R-:W-:Y:S02]  /*d980*/  ISETP.NE.AND P1, PT, R10.reuse, R11.reuse, PT ;  /* 0x0000000b0a00720c */ /* 0x0c0fe40003f25270 */
[----:B------:R-:W-:Y:S02]  /*d990*/  ISETP.GE.U32.AND P2, PT, R10, R11, PT ;  /* 0x0000000b0a00720c */ /* 0x000fe40003f46070 */
[----:B------:R-:W-:-:S09]  /*d9a0*/  SEL R10, RZ, 0xffffffff, P0 ;  /* 0xffffffffff0a7807 */ /* 0x000fd20000000000 */
        /* <DEDUP_REMOVED lines=8> */
.L_x_4115:
[----:B-1----:R-:W1:Y:S01]  /*da30*/  LDC R4, c[0x0][0x3fc] ;  /* 0x0000ff00ff047b82 */ /* 0x002e620000000800 */
[----:B------:R-:W-:Y:S01]  /*da40*/  ULDC UR4, c[0x0][0x24c] ;  /* 0x0000930000047ab9 */ /* 0x000fe20000000800 */
[----:B------:R-:W-:Y:S02]  /*da50*/  IMAD.MOV.U32 R2, RZ, RZ, RZ ;  /* 0x000000ffff027224 */ /* 0x000fe400078e00ff */
[----:B--2---:R-:W-:Y:S01]  /*da60*/  IMAD R11, R3, UR4, RZ ;  /* 0x00000004030b7c24 */ /* 0x004fe2000f8e02ff */
[----:B-1----:R-:W-:-:S13]  /*da70*/  ISETP.NE.AND P0, PT, R4, RZ, PT ;  /* 0x000000ff0400720c */ /* 0x002fda0003f05270 */
        /* <DEDUP_REMOVED lines=280> */
.L_x_4121:
[----:B------:R-:W-:Y:S01]  /*ec00*/  ULDC.64 UR4, c[0x0][0x610] ;  /* 0x0001840000047ab9 */ /* 0x000fe20000000a00 */
[----:B------:R-:W-:Y:S02]  /*ec10*/  CS2R R6, SRZ ;  /* 0x0000000000067805 */ /* 0x000fe4000001ff00 */
[----:B------:R-:W-:Y:S01]  /*ec20*/  ISETP.NE.U32.AND P0, PT, RZ, UR4, PT ;  /* 0x00000004ff007c0c */ /* 0x000fe2000bf05070 */
[----:B------:R-:W-:-:S03]  /*ec30*/  IMAD.MOV.U32 R4, RZ, RZ, RZ ;  /* 0x000000ffff047224 */ /* 0x000fc600078e00ff */
[----:B------:R-:W-:-:S13]  /*ec40*/  ISETP.NE.AND.EX P0, PT, RZ, UR5, PT, P0 ;  /* 0x00000005ff007c0c */ /* 0x000fda000bf05300 */
[----:B------:R-:W-:Y:S05]  /*ec50*/  @!P0 BRA `(.L_x_4122) ;  /* 0x0000000800108947 */ /* 0x000fea0003800000 */
[----:B0-----:R-:W-:Y:S02]  /*ec60*/  IMAD.MOV.U32 R14, RZ, RZ, 0x8 ;  /* 0x00000008ff0e7424 */ /* 0x001fe400078e00ff */
[----:B------:R-:W-:Y:S02]  /*ec70*/  IMAD.MOV.U32 R13, RZ, RZ, RZ ;  /* 0x000000ffff0d7224 */ /* 0x000fe400078e00ff */
[----:B------:R-:W-:Y:S02]  /*ec80*/  IMAD.MOV.U32 R6, RZ, RZ, 0x10 ;  /* 0x00000010ff067424 */ /* 0x000fe400078e00ff */
[----:B------:R-:W-:-:S07]  /*ec90*/  IMAD.MOV.U32 R7, RZ, RZ, 0x0 ;  /* 0x00000000ff077424 */ /* 0x000fce00078e00ff */
.L_x_4125:
        /* <DEDUP_REMOVED lines=8> */
[----:B-----5:R-:W-:Y:S05]  /*ed20*/  CALL.REL.NOINC `($__internal_37_$__cuda_sm20_rem_u64) ;  /* 0x0000003c00ac7944 */ /* 0x020fea0003c00000 */
[----:B------:R-:W-:Y:S02]  /*ed30*/  IMAD.MOV.U32 R6, RZ, RZ, R4 ;  /* 0x000000ffff067224 */ /* 0x000fe400078e0004 */
[----:B------:R-:W-:Y:S01]  /*ed40*/  IMAD.MOV.U32 R7, RZ, RZ, R13 ;  /* 0x000000ffff077224 */ /* 0x000fe200078e000d */
[----:B------:R-:W-:Y:S06]  /*ed50*/  BRA `(.L_x_4124) ;  /* 0x00000000004c7947 */ /* 0x000fec0003800000 */
.L_x_4123:
        /* <DEDUP_REMOVED lines=19> */
.L_x_4124:
[----:B------:R-:W-:Y:S01]  /*ee90*/  ISETP.NE.U32.AND P0, PT, R6, RZ, PT ;  /* 0x000000ff0600720c */ /* 0x000fe20003f05070 */
[----:B------:R-:W-:Y:S02]  /*eea0*/  IMAD.MOV.U32 R14, RZ, RZ, R8 ;  /* 0x000000ffff0e7224 */ /* 0x000fe400078e0008 */
[----:B------:R-:W-:Y:S01]  /*eeb0*/  IMAD.MOV.U32 R13, RZ, RZ, R10 ;  /* 0x000000ffff0d7224 */ /* 0x000fe200078e000a */
[----:B------:R-:W-:-:S13]  /*eec0*/  ISETP.NE.AND.EX P0, PT, R7, RZ, PT, P0 ;  /* 0x000000ff0700720c */ /* 0x000fda0003f05300 */
[----:B------:R-:W-:Y:S05]  /*eed0*/  @P0 BRA `(.L_x_4125) ;  /* 0xfffffffc00700947 */ /* 0x000fea000383ffff */
[----:B------:R-:W-:-:S13]  /*eee0*/  ISETP.NE.U32.AND P2, PT, R10, RZ, PT ;  /* 0x000000ff0a00720c */ /* 0x000fda0003f45070 */
[----:B------:R-:W-:Y:S05]  /*eef0*/  @!P2 BRA `(.L_x_4126) ;  /* 0x00000000001ca947 */ /* 0x000fea0003800000 */
[----:B------:R-:W-:Y:S01]  /*ef00*/  IMAD.MOV.U32 R6, RZ, RZ, 0x10 ;  /* 0x00000010ff067424 */ /* 0x000fe200078e00ff */
[----:B------:R-:W-:Y:S01]  /*ef10*/  MOV R4, 0xef40 ;  /* 0x0000ef4000047802 */ /* 0x000fe20000000f00 */
[----:B------:R-:W-:-:S07]  /*ef20*/  IMAD.MOV.U32 R7, RZ, RZ, RZ ;  /* 0x000000ffff077224 */ /* 0x000fce00078e00ff */
[----:B-----5:R-:W-:Y:S05]  /*ef30*/  CALL.REL.NOINC `($__internal_36_$__cuda_sm20_div_u64) ;  /* 0x0000003800107944 */ /* 0x020fea0003c00000 */
[----:B------:R-:W-:Y:S01]  /*ef40*/  MOV R12, R14 ;  /* 0x0000000e000c7202 */ /* 0x000fe20000000f00 */
[----:B------:R-:W-:Y:S01]  /*ef50*/  IMAD.MOV.U32 R13, RZ, RZ, R15 ;  /* 0x000000ffff0d7224 */ /* 0x000fe200078e000f */
[----:B------:R-:W-:Y:S06]  /*ef60*/  BRA `(.L_x_4127) ;  /* 0x00000000004c7947 */ /* 0x000fec0003800000 */
.L_x_4126:
        /* <DEDUP_REMOVED lines=19> */
.L_x_4127:
[----:B------:R-:W-:Y:S05]  /*f0a0*/  @!P2 BRA `(.L_x_4128) ;  /* 0x000000000014a947 */ /* 0x000fea0003800000 */
[----:B------:R-:W-:Y:S01]  /*f0b0*/  IMAD.MOV.U32 R6, RZ, RZ, 0x8 ;  /* 0x00000008ff067424 */ /* 0x000fe200078e00ff */
[----:B------:R-:W-:Y:S01]  /*f0c0*/  MOV R4, 0xf0f0 ;  /* 0x0000f0f000047802 */ /* 0x000fe20000000f00 */
[----:B------:R-:W-:-:S07]  /*f0d0*/  IMAD.MOV.U32 R7, RZ, RZ, RZ ;  /* 0x000000ffff077224 */ /* 0x000fce00078e00ff */
[----:B-----5:R-:W-:Y:S05]  /*f0e0*/  CALL.REL.NOINC `($__internal_36_$__cuda_sm20_div_u64) ;  /* 0x0000003400a47944 */ /* 0x020fea0003c00000 */
[----:B------:R-:W-:Y:S05]  /*f0f0*/  BRA `(.L_x_4129) ;  /* 0x00000000004c7947 */ /* 0x000fea0003800000 */
.L_x_4128:
        /* <DEDUP_REMOVED lines=17> */
[----:B------:R-:W-:Y:S02]  /*f210*/  @P1 IADD3 R14, R14, 0x1, RZ ;  /* 0x000000010e0e1810 */ /* 0x000fe40007ffe0ff */
[----:B------:R-:W-:-:S07]  /*f220*/  @!P2 LOP3.LUT R14, RZ, R8, RZ, 0x33, !PT ;  /* 0x00000008ff0ea212 */ /* 0x000fce00078e33ff */
.L_x_4129:
        /* <DEDUP_REMOVED lines=10> */
[----:B-----5:R-:W-:Y:S05]  /*f2d0*/  CALL.REL.NOINC `($__internal_36_$__cuda_sm20_div_u64) ;  /* 0x0000003400287944 */ /* 0x020fea0003c00000 */
[----:B------:R-:W-:Y:S01]  /*f2e0*/  MOV R6, R14 ;  /* 0x0000000e00067202 */ /* 0x000fe20000000f00 */
[----:B------:R-:W-:Y:S01]  /*f2f0*/  IMAD.MOV.U32 R7, RZ, RZ, R15 ;  /* 0x000000ffff077224 */ /* 0x000fe200078e000f */
[----:B------:R-:W-:Y:S06]  /*f300*/  BRA `(.L_x_4132) ;  /* 0x0000000000507947 */ /* 0x000fec0003800000 */
.L_x_4131:
        /* <DEDUP_REMOVED lines=20> */
.L_x_4132:
[----:B------:R-:W-:Y:S05]  /*f450*/  BSYNC B0 ;  /* 0x0000000000007941 */ /* 0x000fea0003800000 */
.L_x_4130:
[----:B------:R-:W-:Y:S02]  /*f460*/  ULDC.64 UR4, c[0x0][0x610] ;  /* 0x0001840000047ab9 */ /* 0x000fe40000000a00 */
[----:B------:R-:W-:-:S04]  /*f470*/  IADD3 R6, P0, R6, UR4, RZ ;  /* 0x0000000406067c10 */ /* 0x000fc8000ff1e0ff */
[----:B------:R-:W-:-:S05]  /*f480*/  IADD3.X R7, R7, UR5, RZ, P0, !PT ;  /* 0x0000000507077c10 */ /* 0x000fca00087fe4ff */
[----:B------:R-:W-:-:S07]  /*f490*/  IMAD.MOV.U32 R4, RZ, RZ, R7 ;  /* 0x000000ffff047224 */ /* 0x000fce00078e0007 */
.L_x_4122:
[----:B------:R-:W-:Y:S02]  /*f4a0*/  ULDC UR4, c[0x0][0x248] ;  /* 0x0000920000047ab9 */ /* 0x000fe40000000800 */
[----:B------:R-:W-:-:S13]  /*f4b0*/  ISETP.NE.AND P0, PT, RZ, UR4, PT ;  /* 0x00000004ff007c0c */ /* 0x000fda000bf05270 */
[----:B------:R-:W-:Y:S05]  /*f4c0*/  @!P0 BRA `(.L_x_4133) ;  /* 0x0000002800948947 */ /* 0x000fea0003800000 */
[----:B------:R-:W1:Y:S01]  /*f4d0*/  LDC R16, c[0x0][0x3fc] ;  /* 0x0000ff00ff107b82 */ /* 0x000e620000000800 */
[----:B------:R-:W2:Y:S01]  /*f4e0*/  S2R R17, SR_TID.Y ;  /* 0x0000000000117919 */ /* 0x000ea20000002200 */
[----:B------:R-:W-:Y:S02]  /*f4f0*/  ULDC UR4, c[0x0][0x24c] ;  /* 0x0000930000047ab9 */ /* 0x000fe40000000800 */
[----:B------:R-:W-:Y:S01]  /*f500*/  IMAD R2, R3, UR4, RZ ;  /* 0x0000000403027c24 */ /* 0x000fe2000f8e02ff */
[----:B------:R-:W3:Y:S01]  /*f510*/  S2R R8, SR_CTAID.X ;  /* 0x0000000000087919 */ /* 0x000ee20000002500 */
[----:B------:R-:W-:Y:S01]  /*f520*/  ULDC UR4, c[0x0][0x250] ;  /* 0x0000940000047ab9 */ /* 0x000fe20000000800 */
[----:B-1----:R-:W-:Y:S01]  /*f530*/  ISETP.NE.AND P0, PT, R16, RZ, PT ;  /* 0x000000ff1000720c */ /* 0x002fe20003f05270 */
        /* <DEDUP_REMOVED lines=9> */
[----:B0-----:R-:W-:-:S05]  /*f5d0*/  IMAD.HI.U32 R14, R11, UR7, R10 ;  /* 0x000000070b0e7c27 */ /* 0x001fca000f8e000a */
[----:B------:R-:W-:Y:S01]  /*f5e0*/  SHF.R.U32.HI R15, RZ, UR4, R14 ;  /* 0x00000004ff0f7c19 */ /* 0x000fe2000801160e */
[----:B------:R-:W-:-:S04]  /*f5f0*/  ULDC UR4, c[0x0][0x52c] ;  /* 0x00014b0000047ab9 */ /* 0x000fc80000000800 */
[----:B------:R-:W-:-:S04]  /*f600*/  IMAD.MOV R13, RZ, RZ, -R15 ;  /* 0x000000ffff0d7224 */ /* 0x000fc800078e0a0f */
[----:B------:R-:W-:-:S04]  /*f610*/  IMAD R13, R13, UR6, R11 ;  /* 0x000000060d0d7c24 */ /* 0x000fc8000f8e020b */
[----:B------:R-:W-:Y:S01]  /*f620*/  IMAD R2, R13, UR4, RZ ;  /* 0x000000040d027c24 */ /* 0x000fe2000f8e02ff */
        /* <DEDUP_REMOVED lines=263> */
.L_x_4134:
        /* <DEDUP_REMOVED lines=15> */
.L_x_4136:
[----:B-1----:R-:W-:Y:S05]  /*10790*/  BSYNC B0 ;  /* 0x0000000000007941 */ /* 0x002fea0003800000 */
.L_x_4135:
[----:B------:R-:W-:Y:S01]  /*107a0*/  PRMT R10, R10, 0x9910, RZ ;  /* 0x000099100a0a7816 */ /* 0x000fe200000000ff */
[----:B------:R-:W-:Y:S01]  /*107b0*/  BSSY B0, `(.L_x_4137) ;  /* 0x0000010000007945 */ /* 0x000fe20003800000 */
[----:B------:R-:W-:Y:S02]  /*107c0*/  LOP3.LUT P0, RZ, R3, R17, RZ, 0xfc, !PT ;  /* 0x0000001103ff7212 */ /* 0x000fe4000780fcff */
[----:B------:R-:W-:-:S13]  /*107d0*/  ISETP.NE.AND P1, PT, R10, RZ, PT ;  /* 0x000000ff0a00720c */ /* 0x000fda0003f25270 */
[----:B------:R-:W-:Y:S05]  /*107e0*/  @!P1 BRA `(.L_x_4138) ;  /* 0x0000000000309947 */ /* 0x000fea0003800000 */
[----:B------:R-:W1:Y:S01]  /*107f0*/  S2UR UR4, SR_CTAID.Y ;  /* 0x00000000000479c3 */ /* 0x000e620000002600 */
[----:B------:R-:W-:-:S07]  /*10800*/  ISETP.NE.AND P2, PT, RZ, UR9, PT ;  /* 0x00000009ff007c0c */ /* 0x000fce000bf45270 */
[----:B------:R-:W1:Y:S08]  /*10810*/  LDC R13, c[0x0][0x10] ;  /* 0x00000400ff0d7b82 */ /* 0x000e700000000800 */
[----:B------:R-:W2:Y:S01]  /*10820*/  LDC.64 R10, c[0x0][0x618] ;  /* 0x00018600ff0a7b82 */ /* 0x000ea20000000a00 */
[----:B-1----:R-:W-:Y:S01]  /*10830*/  IMAD R12, R8, R13, UR4 ;  /* 0x00000004080c7e24 */ /* 0x002fe2000f8e020d */
[----:B------:R-:W-:Y:S01]  /*10840*/  ULDC UR4, c[0x0][0x0] ;  /* 0x0000000000047ab9 */ /* 0x000fe20000000800 */
[----:B------:R-:W-:-:S02]  /*10850*/  MOV R13, R9 ;  /* 0x00000009000d7202 */ /* 0x000fc40000000f00 */
[----:B------:R-:W-:-:S04]  /*10860*/  @!P2 IMAD R12, R12, UR4, R3 ;  /* 0x000000040c0cac24 */ /* 0x000fc8000f8e0203 */
[----:B--2---:R-:W-:-:S04]  /*10870*/  IMAD.WIDE.U32 R10, R12, 0x10, R10 ;  /* 0x000000100c0a7825 */ /* 0x004fc800078e000a */
[----:B------:R-:W-:Y:S01]  /*10880*/  IMAD.MOV.U32 R12, RZ, RZ, R5 ;  /* 0x000000ffff0c7224 */ /* 0x000fe200078e0005 */
[----:B------:R1:W-:Y:S04]  /*10890*/  STG.E.U8 desc[UR36][R10.64], R0 ;  /* 0x000000000a007986 */ /* 0x0003e8000c101124 */
[----:B------:R1:W-:Y:S02]  /*108a0*/  STG.E.64 desc[UR36][R10.64+0x8], R12 ;  /* 0x0000080c0a007986 */ /* 0x0003e4000c101b24 */
.L_x_4138:
[----:B------:R-:W-:Y:S05]  /*108b0*/  BSYNC B0 ;  /* 0x0000000000007941 */ /* 0x000fea0003800000 */
.L_x_4137:
        /* <DEDUP_REMOVED lines=35> */
.L_x_4140:
[----:B------:R-:W-:Y:S05]  /*10af0*/  BSYNC B0 ;  /* 0x0000000000007941 */ /* 0x000fea0003800000 */
.L_x_4139:
        /* <DEDUP_REMOVED lines=28> */
[----:B------:R-:W1:Y:S01]  /*10cc0*/  LDC R19, c[0x0][0x4] ;  /* 0x00000100ff137b82 */ /* 0x000e620000000800 */
[----:B------:R-:W-:Y:S01]  /*10cd0*/  BSSY B1, `(.L_x_4144) ;  /* 0x0000018000017945 */ /* 0x000fe20003800000 */
[----:B------:R-:W-:Y:S01]  /*10ce0*/  MOV R16, R12 ;  /* 0x0000000c00107202 */ /* 0x000fe20000000f00 */
[----:B------:R-:W-:-:S05]  /*10cf0*/  IMAD R17, R8, UR5, RZ ;  /* 0x0000000508117c24 */ /* 0x000fca000f8e02ff */
[----:B------:R-:W2:Y:S01]  /*10d00*/  LDC.64 R10, c[0x0][0x618] ;  /* 0x00018600ff0a7b82 */ /* 0x000ea20000000a00 */
[----:B-1----:R-:W-:-:S07]  /*10d10*/  IMAD R19, R19, UR4, RZ ;  /* 0x0000000413137c24 */ /* 0x002fce000f8e02ff */
.L_x_4145:
[----:B0-----:R-:W-:-:S04]  /*10d20*/  IMAD.IADD R15, R17, 0x1, R16 ;  /* 0x00000001110f7824 */ /* 0x001fc800078e0210 */
[----:B--2---:R-:W-:-:S05]  /*10d30*/  IMAD.WIDE.U32 R14, R15, 0x10, R10 ;  /* 0x000000100f0e7825 */ /* 0x004fca00078e000a */
[----:B------:R-:W2:Y:S04]  /*10d40*/  LDG.E.U8 R21, desc[UR36][R14.64] ;  /* 0x000000240e157981 */ /* 0x000ea8000c1e1100 */
[----:B------:R-:W3:Y:S01]  /*10d50*/  LDG.E.64 R12, desc[UR36][R14.64+0x8] ;  /* 0x000008240e0c7981 */ /* 0x000ee2000c1e1b00 */
[----:B------:R-:W-:Y:S01]  /*10d60*/  LOP3.LUT R8, R5, 0xff, RZ, 0xc0, !PT ;  /* 0x000000ff05087812 */ /* 0x000fe200078ec0ff */
[----:B------:R-:W-:-:S03]  /*10d70*/  IMAD.IADD R16, R19, 0x1, R16 ;  /* 0x0000000113107824 */ /* 0x000fc600078e0210 */
[CC--:B--2---:R-:W-:Y:S02]  /*10d80*/  ISETP.NE.AND P2, PT, R8.reuse, R21.reuse, PT ;  /* 0x000000150800720c */ /* 0x0c4fe40003f45270 */
[----:B------:R-:W-:Y:S02]  /*10d90*/  ISETP.GE.U32.AND P3, PT, R8, R21, PT ;  /* 0x000000150800720c */ /* 0x000fe40003f66070 */
[----:B---3--:R-:W-:Y:S02]  /*10da0*/  ISETP.GE.U32.AND P0, PT, R0, R12, PT ;  /* 0x0000000c0000720c */ /* 0x008fe40003f06070 */
        /* <DEDUP_REMOVED lines=11> */
.L_x_4144:
[----:B------:R-:W-:Y:S05]  /*10e60*/  BRA `(.L_x_4143) ;  /* 0x0000000000787947 */ /* 0x000fea0003800000 */
.L_x_4142:
[----:B------:R-:W1:Y:S01]  /*10e70*/  S2R R12, SR_TID.Y ;  /* 0x00000000000c7919 */ /* 0x000e620000002200 */
[----:B------:R-:W-:Y:S02]  /*10e80*/  ULDC UR5, c[0x0][0x23c] ;  /* 0x00008f0000057ab9 */ /* 0x000fe40000000800 */
[----:B-1----:R-:W-:-:S13]  /*10e90*/  ISETP.GE.U32.AND P0, PT, R12, UR5, PT ;  /* 0x000000050c007c0c */ /* 0x002fda000bf06070 */
[----:B------:R-:W-:Y:S05]  /*10ea0*/  @P0 BRA `(.L_x_4143) ;  /* 0x0000000000680947 */ /* 0x000fea0003800000 */
[----:B------:R-:W-:Y:S01]  /*10eb0*/  ULDC UR4, c[0x0][0x10] ;  /* 0x0000040000047ab9 */ /* 0x000fe20000000800 */
[----:B------:R-:W1:Y:S01]  /*10ec0*/  LDC R19, c[0x0][RZ] ;  /* 0x00000000ff137b82 */ /* 0x000e620000000800 */
[----:B------:R-:W-:Y:S02]  /*10ed0*/  IMAD.MOV.U32 R17, RZ, RZ, R12 ;  /* 0x000000ffff117224 */ /* 0x000fe400078e000c */
[----:B------:R-:W-:-:S05]  /*10ee0*/  IMAD R8, R8, UR4, RZ ;  /* 0x0000000408087c24 */ /* 0x000fca000f8e02ff */
[----:B------:R-:W2:Y:S08]  /*10ef0*/  LDC.64 R10, c[0x0][0x618] ;  /* 0x00018600ff0a7b82 */ /* 0x000eb00000000a00 */
[----:B0-----:R-:W0:Y:S02]  /*10f00*/  LDC R20, c[0x0][0x4] ;  /* 0x00000100ff147b82 */ /* 0x001e240000000800 */
.L_x_4146:
[----:B------:R-:W-:-:S04]  /*10f10*/  IMAD.IADD R12, R8, 0x1, R17 ;  /* 0x00000001080c7824 */ /* 0x000fc800078e0211 */
[----:B-1----:R-:W-:-:S04]  /*10f20*/  IMAD R15, R12, R19, R3 ;  /* 0x000000130c0f7224 */ /* 0x002fc800078e0203 */
[----:B--2---:R-:W-:-:S05]  /*10f30*/  IMAD.WIDE.U32 R14, R15, 0x10, R10 ;  /* 0x000000100f0e7825 */ /* 0x004fca00078e000a */
[----:B------:R-:W2:Y:S04]  /*10f40*/  LDG.E.U8 R16, desc[UR36][R14.64] ;  /* 0x000000240e107981 */ /* 0x000ea8000c1e1100 */
[----:B------:R-:W3:Y:S01]  /*10f50*/  LDG.E.64 R12, desc[UR36][R14.64+0x8] ;  /* 0x000008240e0c7981 */ /* 0x000ee2000c1e1b00 */
[----:B------:R-:W-:Y:S02]  /*10f60*/  LOP3.LUT R21, R5, 0xff, RZ, 0xc0, !PT ;  /* 0x000000ff05157812 */ /* 0x000fe400078ec0ff */
[----:B0-----:R-:W-:Y:S02]  /*10f70*/  IADD3 R17, R20, R17, RZ ;  /* 0x0000001114117210 */ /* 0x001fe40007ffe0ff */
[CC--:B--2---:R-:W-:Y:S02]  /*10f80*/  ISETP.NE.AND P2, PT, R21.reuse, R16.reuse, PT ;  /* 0x000000101500720c */ /* 0x0c4fe40003f45270 */
[----:B------:R-:W-:-:S02]  /*10f90*/  ISETP.GE.U32.AND P3, PT, R21, R16, PT ;  /* 0x000000101500720c */ /* 0x000fc40003f66070 */
        /* <DEDUP_REMOVED lines=11> */
.L_x_4143:
[----:B------:R-:W-:Y:S05]  /*11050*/  BSYNC B0 ;  /* 0x0000000000007941 */ /* 0x000fea0003800000 */
.L_x_4141:
[----:B------:R-:W1:Y:S01]  /*11060*/  S2R R12, SR_TID.Y ;  /* 0x00000000000c7919 */ /* 0x000e620000002200 */
        /* <DEDUP_REMOVED lines=11> */
[----:B------:R1:W-:Y:S01]  /*11120*/  STS.U8 [R12], R5 ;  /* 0x000000050c007388 */ /* 0x0003e20000000000 */
[----:B------:R-:W-:Y:S05]  /*11130*/  @!P0 BRA `(.L_x_4147) ;  /* 0x0000000000888947 */ /* 0x000fea0003800000 */
[----:B-1----:R-:W-:-:S07]  /*11140*/  IMAD.U32 R10, RZ, RZ, UR4 ;  /* 0x00000004ff0a7e24 */ /* 0x002fce000f8e00ff */
.L_x_4150:
        /* <DEDUP_REMOVED lines=10> */
[----:B0-----:R-:W-:-:S04]  /*111f0*/  LOP3.LUT R14, R5, 0xff, RZ, 0xc0, !PT ;  /* 0x000000ff050e7812 */ /* 0x001fc800078ec0ff */
[----:B------:R-:W-:-:S05]  /*11200*/  LEA R13, R10, UR7, 0x4 ;  /* 0x000000070a0d7c11 */ /* 0x000fca000f8e20ff */
[----:B------:R-:W0:Y:S04]  /*11210*/  LDS.U8 R15, [R13] ;  /* 0x000000000d0f7984 */ /* 0x000e280000000000 */
[----:B------:R-:W1:Y:S01]  /*11220*/  LDS.64 R10, [R13+0x8] ;  /* 0x000008000d0a7984 */ /* 0x000e620000000a00 */
[CC--:B0-----:R-:W-:Y:S02]  /*11230*/  ISETP.NE.AND P3, PT, R14.reuse, R15.reuse, PT ;  /* 0x0000000f0e00720c */ /* 0x0c1fe40003f65270 */
[----:B------:R-:W-:Y:S02]  /*11240*/  ISETP.GE.U32.AND P4, PT, R14, R15, PT ;  /* 0x0000000f0e00720c */ /* 0x000fe40003f86070 */
        /* <DEDUP_REMOVED lines=10> */
[----:B------:R-:W-:Y:S02]  /*112f0*/  MOV R10, R0 ;  /* 0x00000000000a7202 */ /* 0x000fe40000000f00 */
[----:B------:R-:W-:Y:S01]  /*11300*/  PRMT R5, R15, 0x7610, R5 ;  /* 0x000076100f057816 */ /* 0x000fe20000000005 */
[----:B------:R1:W-:Y:S04]  /*11310*/  STS.U8 [R12], R15 ;  /* 0x0000000f0c007388 */ /* 0x0003e80000000000 */
[----:B------:R1:W-:Y:S02]  /*11320*/  STS.64 [R12+0x8], R10 ;  /* 0x0000080a0c007388 */ /* 0x0003e40000000a00 */
.L_x_4149:
[----:B------:R-:W-:Y:S05]  /*11330*/  BSYNC B0 ;  /* 0x0000000000007941 */ /* 0x000fea0003800000 */
.L_x_4148:
[----:B-1----:R-:W-:Y:S01]  /*11340*/  IMAD.MOV.U32 R10, RZ, RZ, R16 ;  /* 0x000000ffff0a7224 */ /* 0x002fe200078e0010 */
[----:B------:R-:W-:Y:S06]  /*11350*/  @P2 BRA `(.L_x_4150) ;  /* 0xfffffffc007c2947 */ /* 0x000fec000383ffff */
.L_x_4147:
[----:B------:R-:W-:Y:S02]  /*11360*/  ULDC UR4, c[0x0][0x240] ;  /* 0x0000900000047ab9 */ /* 0x000fe40000000800 */
[----:B------:R-:W-:-:S13]  /*11370*/  ISETP.NE.AND P0, PT, RZ, UR4, PT ;  /* 0x00000004ff007c0c */ /* 0x000fda000bf05270 */
[----:B------:R-:W-:Y:S05]  /*11380*/  @!P0 BRA `(.L_x_4151) ;  /* 0x00000004000c8947 */ /* 0x000fea0003800000 */
[----:B------:R-:W-:Y:S01]  /*11390*/  ISETP.GT.AND P0, PT, R8, 0x20, PT ;  /* 0x000000200800780c */ /* 0x000fe20003f04270 */
[----:B------:R-:W-:-:S12]  /*113a0*/  IMAD.MOV.U32 R13, RZ, RZ, R8 ;  /* 0x000000ffff0d7224 */ /* 0x000fd800078e0008 */
[----:B------:R-:W-:Y:S05]  /*113b0*/  @!P0 BRA `(.L_x_4152) ;  /* 0x0000000000a08947 */ /* 0x000fea0003800000 */
[----:B-1----:R-:W-:Y:S01]  /*113c0*/  IMAD.MOV.U32 R10, RZ, RZ, R0 ;  /* 0x000000ffff0a7224 */ /* 0x002fe200078e0000 */
[----:B------:R-:W-:Y:S01]  /*113d0*/  MOV R11, R9 ;  /* 0x00000009000b7202 */ /* 0x000fe20000000f00 */
[----:B------:R2:W-:Y:S01]  /*113e0*/  STS.U8 [R12], R5 ;  /* 0x000000050c007388 */ /* 0x0005e20000000000 */
[----:B------:R-:W-:-:S03]  /*113f0*/  LEA.HI R13, R8, R8, RZ, 0x1 ;  /* 0x00000008080d7211 */ /* 0x000fc600078f08ff */
[----:B------:R2:W-:Y:S01]  /*11400*/  STS.64 [R12+0x8], R10 ;  /* 0x0000080a0c007388 */ /* 0x0005e20000000a00 */
[----:B0-----:R-:W-:Y:S01]  /*11410*/  SHF.R.S32.HI R14, RZ, 0x1, R13 ;  /* 0x00000001ff0e7819 */ /* 0x001fe2000001140d */
[----:B------:R-:W-:-:S03]  /*11420*/  IMAD.MOV.U32 R13, RZ, RZ, 0x20 ;  /* 0x00000020ff0d7424 */ /* 0x000fc600078e00ff */
[----:B------:R-:W-:-:S13]  /*11430*/  ISETP.GE.AND P0, PT, R14, 0x20, PT ;  /* 0x000000200e00780c */ /* 0x000fda0003f06270 */
[----:B--2---:R-:W-:Y:S05]  /*11440*/  @!P0 BRA `(.L_x_4152) ;  /* 0x00000000007c8947 */ /* 0x004fea0003800000 */
.L_x_4155:
[----:B0-----:R-:W-:Y:S01]  /*11450*/  IMAD.IADD R11, R3, 0x1, R14 ;  /* 0x00000001030b7824 */ /* 0x001fe200078e020e */
[----:B------:R-:W-:Y:S04]  /*11460*/  BAR.SYNC.DEFER_BLOCKING 0x0 ;  /* 0x0000000000007b1d */ /* 0x000fe80000010000 */
[----:B------:R-:W-:Y:S02]  /*11470*/  ISETP.GE.U32.AND P0, PT, R11, R8, PT ;  /* 0x000000080b00720c */ /* 0x000fe40003f06070 */
[----:B------:R-:W-:Y:S02]  /*11480*/  BSSY B0, `(.L_x_4153) ;  /* 0x0000017000007945 */ /* 0x000fe40003800000 */
[----:B------:R-:W-:-:S13]  /*11490*/  ISETP.GE.U32.OR P0, PT, R3, R14, P0 ;  /* 0x0000000e0300720c */ /* 0x000fda0000706470 */
[----:B------:R-:W-:Y:S05]  /*114a0*/  @P0 BRA `(.L_x_4154) ;  /* 0x0000000000500947 */ /* 0x000fea0003800000 */
[----:B------:R-:W-:Y:S01]  /*114b0*/  IMAD R13, R14, 0x10, R12 ;  /* 0x000000100e0d7824 */ /* 0x000fe200078e020c */
[----:B------:R-:W-:-:S04]  /*114c0*/  LOP3.LUT R15, R5, 0xff, RZ, 0xc0, !PT ;  /* 0x000000ff050f7812 */ /* 0x000fc800078ec0ff */
        /* <DEDUP_REMOVED lines=18> */
.L_x_4154:
[----:B------:R-:W-:Y:S05]  /*115f0*/  BSYNC B0 ;  /* 0x0000000000007941 */ /* 0x000fea0003800000 */
.L_x_4153:
[----:B------:R-:W-:-:S04]  /*11600*/  SHF.R.S32.HI R14, RZ, 0x1, R14 ;  /* 0x00000001ff0e7819 */ /* 0x000fc8000001140e */
[----:B------:R-:W-:-:S13]  /*11610*/  ISETP.GE.AND P0, PT, R14, 0x20, PT ;  /* 0x000000200e00780c */ /* 0x000fda0003f06270 */
[----:B------:R-:W-:Y:S05]  /*11620*/  @P0 BRA `(.L_x_4155) ;  /* 0xfffffffc00880947 */ /* 0x000fea000383ffff */
[----:B------:R-:W-:-:S07]  /*11630*/  IMAD.MOV.U32 R13, RZ, RZ, 0x20 ;  /* 0x00000020ff0d7424 */ /* 0x000fce00078e00ff */
.L_x_4152:
[----:B------:R-:W-:Y:S01]  /*11640*/  BAR.SYNC.DEFER_BLOCKING 0x0 ;  /* 0x0000000000007b1d */ /* 0x000fe20000010000 */
[----:B------:R-:W-:-:S13]  /*11650*/  ISETP.GE.AND P0, PT, R13, 0x2, PT ;  /* 0x000000020d00780c */ /* 0x000fda0003f06270 */
[----:B------:R-:W-:Y:S05]  /*11660*/  @!P0 BRA `(.L_x_4151) ;  /* 0x0000000000548947 */ /* 0x000fea0003800000 */
[----:B------:R-:W-:-:S07]  /*11670*/  IMAD.MOV.U32 R8, RZ, RZ, 0x1 ;  /* 0x00000001ff087424 */ /* 0x000fce00078e00ff */
.L_x_4156:
[C---:B------:R-:W-:Y:S01]  /*11680*/  LOP3.LUT R3, R5.reuse, 0xff, RZ, 0xc0, !PT ;  /* 0x000000ff05037812 */ /* 0x040fe200078ec0ff */
[----:B01----:R-:W0:Y:S01]  /*11690*/  SHFL.DOWN PT, R11, R0, R8, 0x1f ;  /* 0x08001f08000b7589 */ /* 0x003e2200000e0000 */
[----:B------:R-:W-:-:S03]  /*116a0*/  LOP3.LUT R15, R5, 0xff, RZ, 0xc0, !PT ;  /* 0x000000ff050f7812 */ /* 0x000fc600078ec0ff */
[----:B------:R-:W1:Y:S04]  /*116b0*/  SHFL.DOWN PT, R10, R3, R8, 0x1f ;  /* 0x08001f08030a7589 */ /* 0x000e6800000e0000 */
[----:B------:R2:W3:Y:S02]  /*116c0*/  SHFL.DOWN PT, R12, R9, R8, 0x1f ;  /* 0x08001f08090c7589 */ /* 0x0004e400000e0000 */
[----:B--2---:R-:W-:Y:S01]  /*116d0*/  IMAD.SHL.U32 R8, R8, 0x2, RZ ;  /* 0x0000000208087824 */ /* 0x004fe200078e00ff */
[----:B0-----:R-:W-:Y:S02]  /*116e0*/  ISETP.GE.U32.AND P0, PT, R0, R11, PT ;  /* 0x0000000b0000720c */ /* 0x001fe40003f06070 */
[----:B-1----:R-:W-:-:S04]  /*116f0*/  LOP3.LUT R14, R10, 0xff, RZ, 0xc0, !PT ;  /* 0x000000ff0a0e7812 */ /* 0x002fc800078ec0ff */
[----:B------:R-:W-:Y:S02]  /*11700*/  ISETP.NE.AND P2, PT, R15, R14, PT ;  /* 0x0000000e0f00720c */ /* 0x000fe40003f45270 */
[----:B---3--:R-:W-:Y:S02]  /*11710*/  ISETP.GE.AND.EX P0, PT, R9, R12, PT, P0 ;  /* 0x0000000c0900720c */ /* 0x008fe40003f06300 */
[----:B------:R-:W-:Y:S02]  /*11720*/  ISETP.GE.U32.AND P3, PT, R15, R14, PT ;  /* 0x0000000e0f00720c */ /* 0x000fe40003f66070 */
[----:B------:R-:W-:-:S07]  /*11730*/  SEL R14, RZ, 0xffffffff, P0 ;  /* 0xffffffffff0e7807 */ /* 0x000fce0000000000 */
        /* <DEDUP_REMOVED lines=8> */
.L_x_4151:
[----:B------:R-:W-:Y:S05]  /*117c0*/  @!P1 EXIT ;  /* 0x000000000000994d */ /* 0x000fea0003800000 */
[----:B01----:R-:W0:Y:S01]  /*117d0*/  LDC.64 R10, c[0x0][0x628] ;  /* 0x00018a00ff0a7b82 */ /* 0x003e220000000a00 */
        /* <DEDUP_REMOVED lines=12> */
[----:B------:R-:W2:Y:S04]  /*118a0*/  LDG.E.U8 R0, desc[UR36][R6.64] ;  /* 0x0000002406007981 */ /* 0x000ea8000c1e1100 */
[----:B------:R-:W3:Y:S01]  /*118b0*/  LDG.E.64 R8, desc[UR36][R6.64+0x8] ;  /* 0x0000082406087981 */ /* 0x000ee2000c1e1b00 */
[----:B------:R-:W-:-:S04]  /*118c0*/  LOP3.LUT R3, R5, 0xff, RZ, 0xc0, !PT ;  /* 0x000000ff05037812 */ /* 0x000fc800078ec0ff */
[CC--:B--2---:R-:W-:Y:S02]  /*118d0*/  ISETP.NE.AND P1, PT, R0.reuse, R3.reuse, PT ;  /* 0x000000030000720c */ /* 0x0c4fe40003f25270 */
[----:B------:R-:W-:Y:S02]  /*118e0*/  ISETP.GE.U32.AND P2, PT, R0, R3, PT ;  /* 0x000000030000720c */ /* 0x000fe40003f46070 */
[----:B---3--:R-:W-:Y:S02]  /*118f0*/  ISETP.GE.U32.AND P0, PT, R8, R16, PT ;  /* 0x000000100800720c */ /* 0x008fe40003f06070 */
[----:B------:R-:W-:Y:S02]  /*11900*/  SEL R3, RZ, 0xffffffff, P2 ;  /* 0xffffffffff037807 */ /* 0x000fe40001000000 */
[----:B------:R-:W-:-:S05]  /*11910*/  ISETP.GE.AND.EX P0, PT, R9, R17, PT, P0 ;  /* 0x000000110900720c */ /* 0x000fca0003f06300 */
[----:B------:R-:W-:-:S04]  /*11920*/  @!P1 SEL R3, RZ, 0xffffffff, P0 ;  /* 0xffffffffff039807 */ /* 0x000fc80000000000 */
[----:B------:R-:W-:-:S04]  /*11930*/  LOP3.LUT R3, R3, 0x1, RZ, 0xc0, !PT ;  /* 0x0000000103037812 */ /* 0x000fc800078ec0ff */
[----:B------:R-:W-:-:S04]  /*11940*/  ISETP.NE.U32.AND P0, PT, R3, 0x1, PT ;  /* 0x000000010300780c */ /* 0x000fc80003f05070 */
[----:B------:R-:W-:Y:S02]  /*11950*/  SEL R5, R0, R5, !P0 ;  /* 0x0000000500057207 */ /* 0x000fe40004000000 */
[----:B------:R-:W-:Y:S02]  /*11960*/  SEL R16, R8, R16, !P0 ;  /* 0x0000001008107207 */ /* 0x000fe40004000000 */
[----:B------:R-:W-:-:S07]  /*11970*/  SEL R17, R9, R17, !P0 ;  /* 0x0000001109117207 */ /* 0x000fce0004000000 */
.L_x_4158:
        /* <DEDUP_REMOVED lines=20> */
.L_x_4160:
[----:B------:R-:W-:Y:S02]  /*11ac0*/  ULDC.64 UR4, c[0x0][0x600] ;  /* 0x0001800000047ab9 */ /* 0x000fe40000000a00 */
[----:B------:R-:W-:-:S05]  /*11ad0*/  IADD3 R2, P0, R2, UR4, RZ ;  /* 0x0000000402027c10 */ /* 0x000fca000ff1e0ff */
[----:B------:R-:W-:-:S05]  /*11ae0*/  IMAD.X R3, RZ, RZ, UR5, P0 ;  /* 0x00000005ff037e24 */ /* 0x000fca00080e06ff */
[----:B------:R-:W-:Y:S01]  /*11af0*/  STG.E.64 desc[UR36][R2.64], R16 ;  /* 0x0000001002007986 */ /* 0x000fe2000c101b24 */
[----:B------:R-:W-:Y:S05]  /*11b00*/  EXIT ;  /* 0x000000000000794d */ /* 0x000fea0003800000 */
.L_x_4159:
[----:B------:R-:W-:Y:S04]  /*11b10*/  STG.E.64 desc[UR36][R6.64+0x8], R16 ;  /* 0x0000081006007986 */ /* 0x000fe8000c101b24 */
[----:B------:R-:W-:Y:S01]  /*11b20*/  STG.E.U8 desc[UR36][R6.64], R5 ;  /* 0x0000000506007986 */ /* 0x000fe2000c101124 */
[----:B------:R-:W-:Y:S05]  /*11b30*/  EXIT ;  /* 0x000000000000794d */ /* 0x000fea0003800000 */
.L_x_4157:
        /* <DEDUP_REMOVED lines=17> */
.L_x_4162:
[----:B------:R-:W-:-:S07]  /*11c50*/  CS2R R16, SRZ ;  /* 0x0000000000107805 */ /* 0x000fce000001ff00 */
.L_x_4161:
        /* <DEDUP_REMOVED lines=22> */
.L_x_4164:
[----:B------:R-:W-:Y:S02]  /*11dc0*/  ULDC.64 UR4, c[0x0][0x600] ;  /* 0x0001800000047ab9 */ /* 0x000fe40000000a00 */
[----:B------:R-:W-:-:S05]  /*11dd0*/  IADD3 R2, P0, R2, UR4, RZ ;  /* 0x0000000402027c10 */ /* 0x000fca000ff1e0ff */
[----:B------:R-:W-:-:S05]  /*11de0*/  IMAD.X R3, RZ, RZ, UR5, P0 ;  /* 0x00000005ff037e24 */ /* 0x000fca00080e06ff */
[----:B------:R-:W-:Y:S01]  /*11df0*/  STG.E.64 desc[UR36][R2.64], R16 ;  /* 0x0000001002007986 */ /* 0x000fe2000c101b24 */
[----:B------:R-:W-:Y:S05]  /*11e00*/  EXIT ;  /* 0x000000000000794d */ /* 0x000fea0003800000 */
.L_x_4163:
[----:B------:R-:W-:Y:S01]  /*11e10*/  MOV R0, 0x0 ;  /* 0x0000000000007802 */ /* 0x000fe20000000f00 */
[----:B------:R-:W-:Y:S01]  /*11e20*/  ULDC.64 UR4, c[0x4][0x3c8] ;  /* 0x0100f20000047ab9 */ /* 0x000fe20000000a00 */
[----:B------:R-:W-:Y:S01]  /*11e30*/  ULDC.64 UR6, c[0x4][0x3c0] ;  /* 0x0100f00000067ab9 */ /* 0x000fe20000000a00 */
[----:B------:R-:W-:Y:S01]  /*11e40*/  IMAD.U32 R4, RZ, RZ, UR4 ;  /* 0x00000004ff047e24 */ /* 0x000fe2000f8e00ff */
[----:B------:R0:W1:Y:S01]  /*11e50*/  LDC.64 R2, c[0x4][R0] ;  /* 0x0100000000027b82 */ /* 0x0000620000000a00 */
        /* <DEDUP_REMOVED lines=10> */
[----:B-1---5:R-:W-:Y:S05]  /*11f00*/  CALL.ABS.NOINC R2 ;  /* 0x0000000002007343 */ /* 0x022fea0003c00000 */
.L_x_4165:
[----:B------:R-:W-:Y:S05]  /*11f10*/  EXIT ;  /* 0x000000000000794d */ /* 0x000fea0003800000 */
.L_x_4133:
        /* <DEDUP_REMOVED lines=25> */
[----:B------:R-:W-:Y:S02]  /*120b0*/  IMAD.X R17, R9, 0x1, R4, P1 ;  /* 0x0000000109117824 */ /* 0x000fe400008e0604 */
        /* <DEDUP_REMOVED lines=18> */
.L_x_4167:
        /* <DEDUP_REMOVED lines=20> */
.L_x_4169:
[----:B------:R-:W-:Y:S02]  /*12320*/  ULDC.64 UR4, c[0x0][0x600] ;  /* 0x0001800000047ab9 */ /* 0x000fe40000000a00 */
[----:B------:R-:W-:-:S05]  /*12330*/  IADD3 R2, P0, R2, UR4, RZ ;  /* 0x0000000402027c10 */ /* 0x000fca000ff1e0ff */
[----:B------:R-:W-:-:S05]  /*12340*/  IMAD.X R3, RZ, RZ, UR5, P0 ;  /* 0x00000005ff037e24 */ /* 0x000fca00080e06ff */
[----:B------:R-:W-:Y:S01]  /*12350*/  STG.E.64 desc[UR36][R2.64], R16 ;  /* 0x0000001002007986 */ /* 0x000fe2000c101b24 */
[----:B------:R-:W-:Y:S05]  /*12360*/  EXIT ;  /* 0x000000000000794d */ /* 0x000fea0003800000 */
.L_x_4168:
[----:B------:R-:W-:Y:S04]  /*12370*/  STG.E.64 desc[UR36][R6.64+0x8], R16 ;  /* 0x0000081006007986 */ /* 0x000fe8000c101b24 */
[----:B------:R-:W-:Y:S01]  /*12380*/  STG.E.U8 desc[UR36][R6.64], R0 ;  /* 0x0000000006007986 */ /* 0x000fe2000c101124 */
[----:B------:R-:W-:Y:S05]  /*12390*/  EXIT ;  /* 0x000000000000794d */ /* 0x000fea0003800000 */
.L_x_4166:
[----:B------:R-:W-:Y:S05]  /*123a0*/  @!P2 BRA `(.L_x_4170) ;  /* 0x000000000044a947 */ /* 0x000fea0003800000 */
[----:B------:R-:W-:Y:S01]  /*123b0*/  MOV R0, 0x0 ;  /* 0x0000000000007802 */ /* 0x000fe20000000f00 */
[----:B------:R-:W-:Y:S01]  /*123c0*/  ULDC.64 UR4, c[0x4][0x3c8] ;  /* 0x0100f20000047ab9 */ /* 0x000fe20000000a00 */
[----:B------:R-:W-:Y:S01]  /*123d0*/  ULDC.64 UR6, c[0x4][0xe8] ;  /* 0x01003a0000067ab9 */ /* 0x000fe20000000a00 */
[----:B------:R-:W-:Y:S01]  /*123e0*/  IMAD.U32 R4, RZ, RZ, UR4 ;  /* 0x00000004ff047e24 */ /* 0x000fe2000f8e00ff */
[----:B0-----:R0:W1:Y:S01]  /*123f0*/  LDC.64 R14, c[0x4][R0] ;  /* 0x01000000000e7b82 */ /* 0x0010620000000a00 */
        /* <DEDUP_REMOVED lines=11> */
.L_x_4171:
[----:B------:R-:W-:-:S07]  /*124b0*/  CS2R R16, SRZ ;  /* 0x0000000000107805 */ /* 0x000fce000001ff00 */
.L_x_4170:
        /* <DEDUP_REMOVED lines=21> */
[----:B0----5:R-:W-:Y:S05]  /*12610*/  CALL.ABS.NOINC R14 ;  /* 0x000000000e007343 */ /* 0x021fea0003c00000 */
.L_x_4173:
[----:B------:R-:W-:Y:S02]  /*12620*/  ULDC.64 UR4, c[0x0][0x600] ;  /* 0x0001800000047ab9 */ /* 0x000fe40000000a00 */
[----:B------:R-:W-:-:S05]  /*12630*/  IADD3 R2, P0, R2, UR4, RZ ;  /* 0x0000000402027c10 */ /* 0x000fca000ff1e0ff */
[----:B------:R-:W-:-:S05]  /*12640*/  IMAD.X R3, RZ, RZ, UR5, P0 ;  /* 0x00000005ff037e24 */ /* 0x000fca00080e06ff */
[----:B------:R-:W-:Y:S01]  /*12650*/  STG.E.64 desc[UR36][R2.64], R16 ;  /* 0x0000001002007986 */ /* 0x000fe2000c101b24 */
[----:B------:R-:W-:Y:S05]  /*12660*/  EXIT ;  /* 0x000000000000794d */ /* 0x000fea0003800000 */
.L_x_4172:
        /* <DEDUP_REMOVED lines=13> */
[----:B-1----:R-:W-:-:S07]  /*12740*/  IMAD.MOV.U32 R13, RZ, RZ, RZ ;  /* 0x000000ffff0d7224 */ /* 0x002fce00078e00ff */
[----:B0-----:R-:W-:-:S07]  /*12750*/  LEPC R20, `(.L_x_4174) ;  /* 0x000000001014794e */ /* 0x001fce0000000000 */
[----:B--2--5:R-:W-:Y:S05]  /*12760*/  CALL.ABS.NOINC R2 ;  /* 0x0000000002007343 */ /* 0x024fea0003c00000 */
.L_x_4174:
[----:B------:R-:W-:Y:S05]  /*12770*/  EXIT ;  /* 0x000000000000794d */ /* 0x000fea0003800000 */
        .weak           $__internal_36_$__cuda_sm20_div_u64
        .type           $__internal_36_$__cuda_sm20_div_u64,@function
        .size           $__internal_36_$__cuda_sm20_div_u64,($__internal_37_$__cuda_sm20_rem_u64 - $__internal_36_$__cuda_sm20_div_u64)
$__internal_36_$__cuda_sm20_div_u64:
        /* <DEDUP_REMOVED lines=25> */
[----:B------:R-:W-:Y:S01]  /*12910*/  IMAD.X R14, RZ, RZ, ~R15, P0 ;  /* 0x000000ffff0e7224 */ /* 0x000fe200000e0e0f */
[----:B------:R-:W-:-:S03]  /*12920*/  MOV R15, RZ ;  /* 0x000000ff000f7202 */ /* 0x000fc60000000f00 */
        /* <DEDUP_REMOVED lines=34> */
[----:B------:R-:W-:Y:S01]  /*12b50*/  ISETP.NE.U32.AND P1, PT, R8, RZ, PT ;  /* 0x000000ff0800720c */ /* 0x000fe20003f25070 */
[----:B------:R-:W-:Y:S01]  /*12b60*/  IMAD.X R15, RZ, RZ, R6, P3 ;  /* 0x000000ffff0f7224 */ /* 0x000fe200018e0606 */
[----:B------:R-:W-:-:S02]  /*12b70*/  SEL R14, R14, R19, P0 ;  /* 0x000000130e0e7207 */ /* 0x000fc40000000000 */
[----:B------:R-:W-:Y:S02]  /*12b80*/  ISETP.NE.AND.EX P1, PT, R10, RZ, PT, P1 ;  /* 0x000000ff0a00720c */ /* 0x000fe40003f25310 */
[----:B------:R-:W-:Y:S01]  /*12b90*/  SEL R15, R15, R6, P0 ;  /* 0x000000060f0f7207 */ /* 0x000fe20000000000 */
[----:B------:R-:W-:Y:S01]  /*12ba0*/  IMAD.MOV.U32 R6, RZ, RZ, R4 ;  /* 0x000000ffff067224 */ /* 0x000fe200078e0004 */
[----:B------:R-:W-:Y:S02]  /*12bb0*/  SEL R14, R14, 0xffffffff, P1 ;  /* 0xffffffff0e0e7807 */ /* 0x000fe40000800000 */
[----:B------:R-:W-:Y:S01]  /*12bc0*/  SEL R15, R15, 0xffffffff, P1 ;  /* 0xffffffff0f0f7807 */ /* 0x000fe20000800000 */
[----:B------:R-:W-:Y:S06]  /*12bd0*/  RET.REL.NODEC R6 `(_ZN2at6native13reduce_kernelILi512ELi1ENS0_8ReduceOpIhNS0_9ArgMinOpsIhEEjlLi4ELi4EEEEEvT1_) ;  /* 0xfffffed406087950 */ /* 0x000fec0003c3ffff */
        .weak           $__internal_37_$__cuda_sm20_rem_u64
        .type           $__internal_37_$__cuda_sm20_rem_u64,@function
        .size           $__internal_37_$__cuda_sm20_rem_u64,(.L_x_6994 - $__internal_37_$__cuda_sm20_rem_u64)
$__internal_37_$__cuda_sm20_rem_u64:
        /* <DEDUP_REMOVED lines=64> */
[----:B------:R-:W-:Y:S06]  /*12fe0*/  RET.REL.NODEC R6 `(_ZN2at6native13reduce_kernelILi512ELi1ENS0_8ReduceOpIhNS0_9ArgMinOpsIhEEjlLi4ELi4EEEEEvT1_) ;  /* 0xfffffed006047950 */ /* 0x000fec0003c3ffff */
.L_x_4175:
        /* <DEDUP_REMOVED lines=9> */
.L_x_6994:


//--------------------- .text._ZN2at6native13reduce_kernelILi256ELi2ENS0_8ReduceOpIhNS0_9ArgMinOpsIhEEjlLi4ELi4EEEEEvT1_ --------------------------
	.section	.text._ZN2at6native13reduce_kernelILi256ELi2ENS0_8ReduceOpIhNS0_9ArgMinOpsIhEEjlLi4ELi4EEEEEvT1_,"ax",@progbits
	.align	128
        .global         _ZN2at6native13reduce_kernelILi256ELi2ENS0_8ReduceOpIhNS0_9ArgMinOpsIhEEjlLi4ELi4EEEEEvT1_
        .type           _ZN2at6native13reduce_kernelILi256ELi2ENS0_8ReduceOpIhNS0_9ArgMinOpsIhEEjlLi4ELi4EEEEEvT1_,@function
        .size           _ZN2at6native13reduce_kernelILi256ELi2ENS0_8ReduceOpIhNS0_9ArgMinOpsIhEEjlLi4ELi4EEEEEvT1_,(.L_x_6996 - _ZN2at6native13reduce_kernelILi256ELi2ENS0_8ReduceOpIhNS0_9ArgMinOpsIhEEjlLi4ELi4EEEEEvT1_)
        .other          _ZN2at6native13reduce_kernelILi256ELi2ENS0_8ReduceOpIhNS0_9ArgMinOpsIhEEjlLi4ELi4EEEEEvT1_,@"STO_CUDA_ENTRY STV_DEFAULT"
_ZN2at6native13reduce_kernelILi256ELi2ENS0_8ReduceOpIhNS0_9ArgMinOpsIhEEjlLi4ELi4EEEEEvT1_:
.text._ZN2at6native13reduce_kernelILi256ELi2ENS0_8ReduceOpIhNS0_9ArgMinOpsIhEEjlLi4ELi4EEEEEvT1_:
        /* <DEDUP_REMOVED lines=288> */
.L_x_4176:
        /* <DEDUP_REMOVED lines=41> */
.L_x_4180:
        /* <DEDUP_REMOVED lines=9> */
[----:B-1----:R-:W-:Y:S01]  /*1520*/  PRMT R0, R13, 0x7610, R0 ;  /* 0x000076100d007816 */ /* 0x002fe20000000000 */
[----:B--2---:R-:W-:Y:S02]  /*1530*/  IMAD.MOV.U32 R3, RZ, RZ, R10 ;  /* 0x000000ffff037224 */ /* 0x004fe400078e000a */
        /* <DEDUP_REMOVED lines=20> */
.L_x_4186:
[----:B------:R-:W-:Y:S05]  /*1680*/  BSYNC B2 ;  /* 0x0000000000027941 */ /* 0x000fea0003800000 */
.L_x_4185:
        /* <DEDUP_REMOVED lines=24> */
.L_x_4184:
[----:B------:R-:W-:Y:S05]  /*1810*/  BSYNC B1 ;  /* 0x0000000000017941 */ /* 0x000fea0003800000 */
.L_x_4183:
        /* <DEDUP_REMOVED lines=8> */
.L_x_4182:
[----:B------:R-:W-:Y:S05]  /*18a0*/  BSYNC B0 ;  /* 0x0000000000007941 */ /* 0x000fea0003800000 */
.L_x_4181:
[----:B------:R-:W0:Y:S01]  /*18b0*/  LDC.64 R20, c[0x0][0x240] ;  /* 0x00009000ff147b82 */ /* 0x000e220000000a00 */
[----:B------:R-:W-:Y:S01]  /*18c0*/  BSSY B0, `(.L_x_4187) ;  /* 0x000005a000007945 */ /* 0x000fe20003800000 */
[----:B------:R-:W-:Y:S01]  /*18d0*/  ISETP.NE.AND P2, PT, R2, RZ, PT ;  /* 0x000000ff0200720c */ /* 0x000fe20003f45270 */
[--C-:B------:R-:W-:Y:S01]  /*18e0*/  IMAD.MOV.U32 R34, RZ, RZ, R10.reuse ;  /* 0x000000ffff227224 */ /* 0x100fe200078e000a */
[----:B------:R-:W-:Y:S01]  /*18f0*/  PRMT R11, R13, 0x7610, R11 ;  /* 0x000076100d0b7816 */ /* 0x000fe2000000000b */
[--C-:B------:R-:W-:Y:S02]  /*1900*/  IMAD.MOV.U32 R35, RZ, RZ, R7.reuse ;  /* 0x000000ffff237224 */ /* 0x100fe400078e0007 */
[----:B------:R-:W-:Y:S01]  /*1910*/  IMAD.MOV.U32 R9, RZ, RZ, R7 ;  /* 0x000000ffff097224 */ /* 0x000fe200078e0007 */
[----:B------:R-:W1:Y:S01]  /*1920*/  LDC R8, c[0x0][0x248] ;  /* 0x00009200ff087b82 */ /* 0x000e620000000800 */
[----:B------:R-:W-:Y:S02]  /*1930*/  IMAD.MOV.U32 R12, RZ, RZ, R10 ;  /* 0x000000ffff0c7224 */ /* 0x000fe400078e000a */
[----:B0-----:R-:W-:Y:S01]  /*1940*/  IMAD R20, R17, R20, RZ ;  /* 0x0000001411147224 */ /* 0x001fe200078e02ff */
[----:B------:R-:W-:-:S03]  /*1950*/  ISETP.NE.AND P3, PT, R21, RZ, PT ;  /* 0x000000ff1500720c */ /* 0x000fc60003f65270 */
[----:B------:R-:W-:-:S04]  /*1960*/  IMAD R5, R2, R21, R20 ;  /* 0x0000001502057224 */ /* 0x000fc800078e0214 */
[----:B-1----:R-:W-:-:S04]  /*1970*/  IMAD R14, R8, UR36, R5 ;  /* 0x00000024080e7c24 */ /* 0x002fc8000f8e0205 */
        /* <DEDUP_REMOVED lines=9> */
.L_x_4189:
[----:B------:R-:W-:Y:S02]  /*1a10*/  IMAD.MOV.U32 R18, RZ, RZ, R16 ;  /* 0x000000ffff127224 */ /* 0x000fe400078e0010 */
[----:B------:R-:W-:Y:S01]  /*1a20*/  IMAD.IADD R28, R15, 0x1, R24 ;  /* 0x000000010f1c7824 */ /* 0x000fe200078e0218 */
[----:B------:R-:W-:Y:S01]  /*1a30*/  LOP3.LUT R31, R5, 0xff, RZ, 0xc0, !PT ;  /* 0x000000ff051f7812 */ /* 0x000fe200078ec0ff */
[----:B------:R-:W-:Y:S01]  /*1a40*/  IMAD.WIDE.U32 R20, R14, 0x4, R18 ;  /* 0x000000040e147825 */ /* 0x000fe200078e0012 */
[----:B------:R-:W-:-:S04]  /*1a50*/  ULDC UR4, c[0x0][0x234] ;  /* 0x00008d0000047ab9 */ /* 0x000fc80000000800 */
[----:B------:R0:W2:Y:S01]  /*1a60*/  LDG.E R29, desc[UR60][R20.64] ;  /* 0x0000003c141d7981 */ /* 0x0000a2000c1e1900 */
[----:B------:R-:W-:Y:S01]  /*1a70*/  LOP3.LUT R18, R0, 0xff, RZ, 0xc0, !PT ;  /* 0x000000ff00127812 */ /* 0x000fe200078ec0ff */
[----:B------:R-:W-:Y:S01]  /*1a80*/  VIADD R27, R28, 0x1 ;  /* 0x000000011c1b7836 */ /* 0x000fe20000000000 */
[----:B------:R-:W-:Y:S01]  /*1a90*/  ISETP.GE.U32.AND P1, PT, R3, R28, PT ;  /* 0x0000001c0300720c */ /* 0x000fe20003f26070 */
[----:B------:R-:W-:Y:S02]  /*1aa0*/  VIADD R14, R14, UR4 ;  /* 0x000000040e0e7c36 */ /* 0x000fe40008000000 */
[----:B------:R-:W-:Y:S01]  /*1ab0*/  VIADD R33, R28, 0x3 ;  /* 0x000000031c217836 */ /* 0x000fe20000000000 */
[----:B------:R-:W-:Y:S02]  /*1ac0*/  ISETP.GE.AND.EX P1, PT, R4, RZ, PT, P1 ;  /* 0x000000ff0400720c */ /* 0x000fe40003f26310 */
[----:B------:R-:W-:Y:S02]  /*1ad0*/  ISETP.GE.U32.AND P0, PT, R12, R27, PT ;  /* 0x0000001b0c00720c */ /* 0x000fe40003f06070 */
[----:B0-----:R-:W-:-:S02]  /*1ae0*/  SEL R21, RZ, 0xffffffff, P1 ;  /* 0xffffffffff157807 */ /* 0x001fc40000800000 */
[----:B------:R-:W-:Y:S02]  /*1af0*/  ISETP.GE.AND.EX P0, PT, R7, RZ, PT, P0 ;  /* 0x000000ff0700720c */ /* 0x000fe40003f06300 */
[C---:B--2---:R-:W-:Y:S02]  /*1b00*/  LOP3.LUT R15, R29.reuse, 0xff, RZ, 0xc0, !PT ;  /* 0x000000ff1d0f7812 */ /* 0x044fe400078ec0ff */
[----:B------:R-:W-:Y:S02]  /*1b10*/  PRMT R20, R29, 0x7771, RZ ;  /* 0x000077711d147816 */ /* 0x000fe400000000ff */
[----:B------:R-:W-:Y:S02]  /*1b20*/  ISETP.NE.AND P4, PT, R18, R15, PT ;  /* 0x0000000f1200720c */ /* 0x000fe40003f85270 */
[----:B------:R-:W-:Y:S02]  /*1b30*/  LOP3.LUT R15, R13, 0xff, RZ, 0xc0, !PT ;  /* 0x000000ff0d0f7812 */ /* 0x000fe400078ec0ff */
[----:B------:R-:W-:-:S02]  /*1b40*/  PRMT R25, R29, 0x7770, RZ ;  /* 0x000077701d197816 */ /* 0x000fc400000000ff */
[----:B------:R-:W-:Y:S02]  /*1b50*/  ISETP.NE.AND P6, PT, R15, R20, PT ;  /* 0x000000140f00720c */ /* 0x000fe40003fc5270 */
[----:B------:R-:W-:Y:S02]  /*1b60*/  ISETP.GE.U32.AND P5, PT, R18, R25, PT ;  /* 0x000000191200720c */ /* 0x000fe40003fa6070 */
[C---:B------:R-:W-:Y:S02]  /*1b70*/  PRMT R18, R29.reuse, 0x7771, RZ ;  /* 0x000077711d127816 */ /* 0x040fe400000000ff */
[----:B------:R-:W-:Y:S02]  /*1b80*/  PRMT R26, R29, 0x7773, RZ ;  /* 0x000077731d1a7816 */ /* 0x000fe400000000ff */
[----:B------:R-:W-:Y:S02]  /*1b90*/  ISETP.GE.U32.AND P1, PT, R15, R18, PT ;  /* 0x000000120f00720c */ /* 0x000fe40003f26070 */
[----:B------:R-:W-:-:S02]  /*1ba0*/  PRMT R32, R29, 0x7773, RZ ;  /* 0x000077731d207816 */ /* 0x000fc400000000ff */
[----:B------:R-:W-:Y:S02]  /*1bb0*/  LOP3.LUT R15, R11, 0xff, RZ, 0xc0, !PT ;  /* 0x000000ff0b0f7812 */ /* 0x000fe400078ec0ff */
[C---:B------:R-:W-:Y:S02]  /*1bc0*/  PRMT R30, R29.reuse, 0x7772, RZ ;  /* 0x000077721d1e7816 */ /* 0x040fe400000000ff */
[----:B------:R-:W-:Y:S02]  /*1bd0*/  PRMT R20, R29, 0x7772, RZ ;  /* 0x000077721d147816 */ /* 0x000fe400000000ff */
[----:B------:R-:W-:Y:S02]  /*1be0*/  SEL R29, RZ, 0xffffffff, P1 ;  /* 0xffffffffff1d7807 */ /* 0x000fe40000800000 */
[----:B------:R-:W-:Y:S02]  /*1bf0*/  @P4 SEL R21, RZ, 0xffffffff, P5 ;  /* 0xffffffffff154807 */ /* 0x000fe40002800000 */
[----:B------:R-:W-:-:S02]  /*1c00*/  @!P6 SEL R29, RZ, 0xffffffff, P0 ;  /* 0xffffffffff1de807 */ /* 0x000fc40000000000 */
[C---:B------:R-:W-:Y:S02]  /*1c10*/  ISETP.GE.U32.AND P5, PT, R31.reuse, R26, PT ;  /* 0x0000001a1f00720c */ /* 0x040fe40003fa6070 */
[----:B------:R-:W-:Y:S01]  /*1c20*/  ISETP.NE.AND P6, PT, R31, R32, PT ;  /* 0x000000201f00720c */ /* 0x000fe20003fc5270 */
[----:B------:R-:W-:Y:S01]  /*1c30*/  VIADD R31, R28, 0x2 ;  /* 0x000000021c1f7836 */ /* 0x000fe20000000000 */
[C---:B------:R-:W-:Y:S02]  /*1c40*/  ISETP.NE.AND P4, PT, R15.reuse, R30, PT ;  /* 0x0000001e0f00720c */ /* 0x040fe40003f85270 */
[----:B------:R-:W-:Y:S01]  /*1c50*/  ISETP.GE.U32.AND P1, PT, R15, R20, PT ;  /* 0x000000140f00720c */ /* 0x000fe20003f26070 */
[----:B------:R-:W-:Y:S01]  /*1c60*/  IMAD.SHL.U32 R15, R14, 0x4, RZ ;  /* 0x000000040e0f7824 */ /* 0x000fe200078e00ff */
[----:B------:R-:W-:Y:S02]  /*1c70*/  ISETP.GE.U32.AND P0, PT, R10, R31, PT ;  /* 0x0000001f0a00720c */ /* 0x000fe40003f06070 */
[----:B------:R-:W-:Y:S01]  /*1c80*/  SEL R30, RZ, 0xffffffff, P1 ;  /* 0xffffffffff1e7807 */ /* 0x000fe20000800000 */
[----:B------:R-:W-:Y:S01]  /*1c90*/  VIADD R37, R15, 0x3 ;  /* 0x000000030f257836 */ /* 0x000fe20000000000 */
[----:B------:R-:W-:-:S02]  /*1ca0*/  ISETP.GE.U32.AND P1, PT, R34, R33, PT ;  /* 0x000000212200720c */ /* 0x000fc40003f26070 */
[----:B------:R-:W-:Y:S02]  /*1cb0*/  ISETP.GE.AND.EX P0, PT, R9, RZ, PT, P0 ;  /* 0x000000ff0900720c */ /* 0x000fe40003f06300 */
        /* <DEDUP_REMOVED lines=24> */
[----:B------:R-:W-:Y:S01]  /*1e40*/  SEL R35, R35, RZ, !P6 ;  /* 0x000000ff23237207 */ /* 0x000fe20007000000 */
[----:B------:R-:W-:Y:S06]  /*1e50*/  @!P0 BRA `(.L_x_4189) ;  /* 0xfffffff800ec8947 */ /* 0x000fec000383ffff */
.L_x_4188:
[----:B------:R-:W-:Y:S05]  /*1e60*/  BSYNC B0 ;  /* 0x0000000000007941 */ /* 0x000fea0003800000 */
.L_x_4187:
        /* <DEDUP_REMOVED lines=8> */
.L_x_4191:
[----:B------:R-:W-:Y:S05]  /*1ef0*/  BSYNC B0 ;  /* 0x0000000000007941 */ /* 0x000fea0003800000 */
.L_x_4190:
        /* <DEDUP_REMOVED lines=11> */
[----:B------:R-:W-:Y:S01]  /*1fb0*/  IMAD.IADD R24, R21, 0x1, R24 ;  /* 0x0000000115187824 */ /* 0x000fe200078e0218 */
[----:B------:R-:W-:-:S04]  /*1fc0*/  LOP3.LUT R6, R0, 0xff, RZ, 0xc0, !PT ;  /* 0x000000ff00067812 */ /* 0x000fc800078ec0ff */
        /* <DEDUP_REMOVED lines=12> */
.L_x_4193:
[----:B------:R-:W-:Y:S05]  /*2090*/  BSYNC B0 ;  /* 0x0000000000007941 */ /* 0x000fea0003800000 */
.L_x_4192:
[----:B------:R-:W-:Y:S02]  /*20a0*/  LOP3.LUT R15, R0, 0xff, RZ, 0xc0, !PT ;  /* 0x000000ff000f7812 */ /* 0x000fe400078ec0ff */
[----:B------:R-:W-:Y:S02]  /*20b0*/  LOP3.LUT R6, R13, 0xff, RZ, 0xc0, !PT ;  /* 0x000000ff0d067812 */ /* 0x000fe400078ec0ff */
[----:B------:R-:W-:Y:S02]  /*20c0*/  ISETP.GE.U32.AND P0, PT, R3, R12, PT ;  /* 0x0000000c0300720c */ /* 0x000fe40003f06070 */
[CC--:B------:R-:W-:Y:S02]  /*20d0*/  ISETP.NE.AND P2, PT, R15.reuse, R6.reuse, PT ;  /* 0x000000060f00720c */ /* 0x0c0fe40003f45270 */
[----:B------:R-:W-:Y:S02]  /*20e0*/  ISETP.GE.AND.EX P0, PT, R4, R7, PT, P0 ;  /* 0x000000070400720c */ /* 0x000fe40003f06300 */
[----:B------:R-:W-:-:S02]  /*20f0*/  ISETP.GE.U32.AND P1, PT, R15, R6, PT ;  /* 0x000000060f00720c */ /* 0x000fc40003f26070 */
[----:B------:R-:W-:-:S07]  /*2100*/  SEL R6, RZ, 0xffffffff, P0 ;  /* 0xffffffffff067807 */ /* 0x000fce0000000000 */
        /* <DEDUP_REMOVED lines=10> */
[----:B------:R-:W-:Y:S02]  /*21b0*/  ISETP.GE.U32.AND P2, PT, R6, R13, PT ;  /* 0x0000000d0600720c */ /* 0x000fe40003f46070 */
[----:B------:R-:W-:Y:S02]  /*21c0*/  ISETP.GE.AND.EX P0, PT, R8, R9, PT, P0 ;  /* 0x000000090800720c */ /* 0x000fe40003f06300 */
[----:B------:R-:W-:Y:S02]  /*21d0*/  LOP3.LUT R4, R5, 0xff, RZ, 0xc0, !PT ;  /* 0x000000ff05047812 */ /* 0x000fe400078ec0ff */
[----:B------:R-:W-:Y:S02]  /*21e0*/  SEL R3, RZ, 0xffffffff, P0 ;  /* 0xffffffffff037807 */ /* 0x000fe40000000000 */
        /* <DEDUP_REMOVED lines=14> */
[----:B------:R-:W-:Y:S02]  /*22d0*/  ISETP.NE.U32.AND P0, PT, R3, 0x1, PT ;  /* 0x000000010300780c */ /* 0x000fe40003f05070 */
[----:B------:R-:W-:Y:S02]  /*22e0*/  PRMT R3, RZ, 0x7610, R3 ;  /* 0x00007610ff037816 */ /* 0x000fe40000000003 */
[----:B------:R-:W-:Y:S02]  /*22f0*/  SEL R0, R0, R5, !P0 ;  /* 0x0000000500007207 */ /* 0x000fe40004000000 */
[----:B------:R-:W-:Y:S02]  /*2300*/  SEL R34, R7, R34, !P0 ;  /* 0x0000002207227207 */ /* 0x000fe40004000000 */
[----:B------:R-:W-:Y:S02]  /*2310*/  SEL R35, R6, R35, !P0 ;  /* 0x0000002306237207 */ /* 0x000fe40004000000 */
[----:B------:R-:W-:-:S02]  /*2320*/  CS2R R6, SRZ ;  /* 0x0000000000067805 */ /* 0x000fc4000001ff00 */
[----:B------:R-:W-:Y:S01]  /*2330*/  PRMT R9, R0, 0x7610, R9 ;  /* 0x0000761000097816 */ /* 0x000fe20000000009 */
[----:B------:R-:W-:Y:S06]  /*2340*/  BRA `(.L_x_4178) ;  /* 0x000000d000e87947 */ /* 0x000fec0003800000 */
.L_x_4179:
        /* <DEDUP_REMOVED lines=45> */
[----:B------:R-:W-:Y:S01]  /*2620*/  IMAD.MOV.U32 R24, RZ, RZ, R11 ;  /* 0x000000ffff187224 */ /* 0x000fe200078e000b */
        /* <DEDUP_REMOVED lines=15> */
.L_x_4202:
        /* <DEDUP_REMOVED lines=287> */
.L_x_4198:
        /* <DEDUP_REMOVED lines=242> */
.L_x_4199:
        /* <DEDUP_REMOVED lines=243> */
.L_x_4200:
        /* <DEDUP_REMOVED lines=242> */
.L_x_4201:
[----:B------:R-:W-:Y:S01]  /*6680*/  LOP3.LUT R29, R41, 0xfffffffe, RZ, 0xc0, !PT ;  /* 0xfffffffe291d7812 */ /* 0x000fe200078ec0ff */
[----:B------:R-:W-:-:S03]  /*6690*/  ULDC UR4, c[0x0][0x234] ;  /* 0x00008d0000047ab9 */ /* 0x000fc60000000800 */
[----:B------:R-:W-:-:S05]  /*66a0*/  IADD3 R28, P0, R29, R16, RZ ;  /* 0x000000101d1c7210 */ /* 0x000fca0007f1e0ff */
[----:B------:R-:W-:-:S05]  /*66b0*/  IMAD.X R29, RZ, RZ, R19, P0 ;  /* 0x000000ffff1d7224 */ /* 0x000fca00000e0613 */
[----:B------:R2:W3:Y:S01]  /*66c0*/  LDG.E.U16 R46, desc[UR60][R28.64] ;  /* 0x0000003c1c2e7981 */ /* 0x0004e2000c1e1500 */
[C---:B------:R-:W-:Y:S02]  /*66d0*/  PRMT R44, R35.reuse, 0x9910, RZ ;  /* 0x00009910232c7816 */ /* 0x040fe400000000ff */
[----:B------:R-:W-:Y:S02]  /*66e0*/  LOP3.LUT R43, R8, 0xff, RZ, 0xc0, !PT ;  /* 0x000000ff082b7812 */ /* 0x000fe400078ec0ff */
[----:B------:R-:W-:Y:S02]  /*66f0*/  LOP3.LUT R48, R35, 0xffff, RZ, 0xc0, !PT ;  /* 0x0000ffff23307812 */ /* 0x000fe400078ec0ff */
[----:B------:R-:W-:Y:S02]  /*6700*/  ISETP.NE.AND P2, PT, R43, R44, PT ;  /* 0x0000002c2b00720c */ /* 0x000fe40003f45270 */
[----:B------:R-:W-:Y:S02]  /*6710*/  ISETP.GE.U32.AND P0, PT, R11, R36, PT ;  /* 0x000000240b00720c */ /* 0x000fe40003f06070 */
[----:B------:R-:W-:-:S02]  /*6720*/  LOP3.LUT R45, R7, 0xff, RZ, 0xc0, !PT ;  /* 0x000000ff072d7812 */ /* 0x000fc400078ec0ff */
[----:B--2---:R-:W-:Y:S02]  /*6730*/  LOP3.LUT R28, R40, 0xffff, RZ, 0xc0, !PT ;  /* 0x0000ffff281c7812 */ /* 0x004fe400078ec0ff */
[----:B------:R-:W-:Y:S02]  /*6740*/  ISETP.GE.U32.AND P6, PT, R43, R48, PT ;  /* 0x000000302b00720c */ /* 0x000fe40003fc6070 */
[----:B------:R-:W-:Y:S02]  /*6750*/  ISETP.GE.AND.EX P0, PT, R10, RZ, PT, P0 ;  /* 0x000000ff0a00720c */ /* 0x000fe40003f06300 */
[----:B------:R-:W-:Y:S02]  /*6760*/  LOP3.LUT R41, R9, 0xff, RZ, 0xc0, !PT ;  /* 0x000000ff09297812 */ /* 0x000fe400078ec0ff */
[----:B------:R-:W-:Y:S02]  /*6770*/  PRMT R48, R38, 0x9910, RZ ;  /* 0x0000991026307816 */ /* 0x000fe400000000ff */
[----:B------:R-:W-:-:S02]  /*6780*/  ISETP.GE.U32.AND P5, PT, R45, R28, PT ;  /* 0x0000001c2d00720c */ /* 0x000fc40003fa6070 */
[----:B------:R-:W-:Y:S02]  /*6790*/  SEL R28, RZ, 0xffffffff, P6 ;  /* 0xffffffffff1c7807 */ /* 0x000fe40003000000 */
[----:B------:R-:W-:Y:S02]  /*67a0*/  @!P2 SEL R28, RZ, 0xffffffff, P0 ;  /* 0xffffffffff1ca807 */ /* 0x000fe40000000000 */
[----:B------:R-:W-:Y:S02]  /*67b0*/  LOP3.LUT R50, R38, 0xffff, RZ, 0xc0, !PT ;  /* 0x0000ffff26327812 */ /* 0x000fe400078ec0ff */
[----:B------:R-:W-:Y:S02]  /*67c0*/  ISETP.NE.AND P6, PT, R41, R48, PT ;  /* 0x000000302900720c */ /* 0x000fe40003fc5270 */
[----:B------:R-:W-:Y:S02]  /*67d0*/  ISETP.GE.U32.AND P0, PT, R13, R36, PT ;  /* 0x000000240d00720c */ /* 0x000fe40003f06070 */
[----:B------:R-:W-:-:S02]  /*67e0*/  LOP3.LUT R44, R6, 0xff, RZ, 0xc0, !PT ;  /* 0x000000ff062c7812 */ /* 0x000fc400078ec0ff */
[----:B------:R-:W-:Y:S02]  /*67f0*/  LOP3.LUT R29, R37, 0xffff, RZ, 0xc0, !PT ;  /* 0x0000ffff251d7812 */ /* 0x000fe400078ec0ff */
[----:B------:R-:W-:Y:S01]  /*6800*/  ISETP.GE.U32.AND P3, PT, R41, R50, PT ;  /* 0x000000322900720c */ /* 0x000fe20003f66070 */
[----:B------:R-:W-:Y:S01]  /*6810*/  IMAD.U32 R41, RZ, RZ, UR4 ;  /* 0x00000004ff297e24 */ /* 0x000fe2000f8e00ff */
[----:B------:R-:W-:Y:S01]  /*6820*/  ISETP.GE.AND.EX P0, PT, R12, RZ, PT, P0 ;  /* 0x000000ff0c00720c */ /* 0x000fe20003f06300 */
[----:B------:R-:W-:Y:S01]  /*6830*/  ULDC UR4, c[0x0][0x22c] ;  /* 0x00008b0000047ab9 */ /* 0x000fe20000000800 */
[----:B------:R-:W-:Y:S01]  /*6840*/  PRMT R48, R40, 0x9910, RZ ;  /* 0x0000991028307816 */ /* 0x000fe200000000ff */
[----:B------:R-:W-:Y:S01]  /*6850*/  IMAD.IADD R49, R36, 0x1, R41 ;  /* 0x0000000124317824 */ /* 0x000fe200078e0229 */
[----:B------:R-:W-:Y:S02]  /*6860*/  ISETP.GE.U32.AND P4, PT, R44, R29, PT ;  /* 0x0000001d2c00720c */ /* 0x000fe40003f86070 */
[----:B------:R-:W-:-:S02]  /*6870*/  SEL R29, RZ, 0xffffffff, P0 ;  /* 0xffffffffff1d7807 */ /* 0x000fc40000000000 */
[----:B------:R-:W-:Y:S02]  /*6880*/  ISETP.NE.AND P0, PT, R45, R48, PT ;  /* 0x000000302d00720c */ /* 0x000fe40003f05270 */
[----:B------:R-:W-:Y:S02]  /*6890*/  @P6 SEL R29, RZ, 0xffffffff, P3 ;  /* 0xffffffffff1d6807 */ /* 0x000fe40001800000 */
[----:B------:R-:W-:Y:S02]  /*68a0*/  PRMT R51, R37, 0x9910, RZ ;  /* 0x0000991025337816 */ /* 0x000fe400000000ff */
[----:B------:R-:W-:Y:S02]  /*68b0*/  ISETP.GE.U32.AND P6, PT, R14, R49, PT ;  /* 0x000000310e00720c */ /* 0x000fe40003fc6070 */
[----:B------:R-:W-:Y:S02]  /*68c0*/  LOP3.LUT R43, R5, 0xff, RZ, 0xc0, !PT ;  /* 0x000000ff052b7812 */ /* 0x000fe400078ec0ff */
[----:B------:R-:W-:-:S02]  /*68d0*/  LOP3.LUT R50, R42, 0xffff, RZ, 0xc0, !PT ;  /* 0x0000ffff2a327812 */ /* 0x000fc400078ec0ff */
[----:B------:R-:W-:Y:S02]  /*68e0*/  ISETP.NE.AND P3, PT, R44, R51, PT ;  /* 0x000000332c00720c */ /* 0x000fe40003f65270 */
[----:B------:R-:W-:Y:S02]  /*68f0*/  ISETP.GE.AND.EX P6, PT, R15, RZ, PT, P6 ;  /* 0x000000ff0f00720c */ /* 0x000fe40003fc6360 */
[----:B------:R-:W-:Y:S02]  /*6900*/  ISETP.GE.U32.AND P2, PT, R43, R50, PT ;  /* 0x000000322b00720c */ /* 0x000fe40003f46070 */
[----:B------:R-:W-:Y:S02]  /*6910*/  SEL R48, RZ, 0xffffffff, P5 ;  /* 0xffffffffff307807 */ /* 0x000fe40002800000 */
[----:B------:R-:W-:Y:S02]  /*6920*/  PRMT R50, R42, 0x9910, RZ ;  /* 0x000099102a327816 */ /* 0x000fe400000000ff */
[----:B------:R-:W-:-:S02]  /*6930*/  @!P0 SEL R48, RZ, 0xffffffff, P6 ;  /* 0xffffffffff308807 */ /* 0x000fc40003000000 */
[----:B------:R-:W-:Y:S02]  /*6940*/  ISETP.GE.U32.AND P0, PT, R18, R49, PT ;  /* 0x000000311200720c */ /* 0x000fe40003f06070 */
[----:B------:R-:W-:Y:S02]  /*6950*/  LOP3.LUT R44, R4, 0xff, RZ, 0xc0, !PT ;  /* 0x000000ff042c7812 */ /* 0x000fe400078ec0ff */
[C---:B------:R-:W-:Y:S02]  /*6960*/  LOP3.LUT R45, R39.reuse, 0xffff, RZ, 0xc0, !PT ;  /* 0x0000ffff272d7812 */ /* 0x040fe400078ec0ff */
[----:B------:R-:W-:Y:S02]  /*6970*/  PRMT R51, R39, 0x9910, RZ ;  /* 0x0000991027337816 */ /* 0x000fe400000000ff */
[----:B------:R-:W-:Y:S01]  /*6980*/  ISETP.NE.AND P6, PT, R43, R50, PT ;  /* 0x000000322b00720c */ /* 0x000fe20003fc5270 */
[----:B------:R-:W-:Y:S01]  /*6990*/  IMAD.IADD R43, R49, 0x1, R41 ;  /* 0x00000001312b7824 */ /* 0x000fe200078e0229 */
[----:B------:R-:W-:-:S02]  /*69a0*/  ISETP.GE.AND.EX P0, PT, R21, RZ, PT, P0 ;  /* 0x000000ff1500720c */ /* 0x000fc40003f06300 */
[----:B------:R-:W-:Y:S01]  /*69b0*/  ISETP.GE.U32.AND P5, PT, R44, R45, PT ;  /* 0x0000002d2c00720c */ /* 0x000fe20003fa6070 */
[----:B------:R-:W-:Y:S01]  /*69c0*/  IMAD.MOV.U32 R45, RZ, RZ, R51 ;  /* 0x000000ffff2d7224 */ /* 0x000fe200078e0033 */
[----:B------:R-:W-:Y:S02]  /*69d0*/  SEL R50, RZ, 0xffffffff, P4 ;  /* 0xffffffffff327807 */ /* 0x000fe40002000000 */
[----:B------:R-:W-:Y:S02]  /*69e0*/  @!P3 SEL R50, RZ, 0xffffffff, P0 ;  /* 0xffffffffff32b807 */ /* 0x000fe40000000000 */
[----:B------:R-:W-:Y:S02]  /*69f0*/  ISETP.GE.U32.AND P0, PT, R30, R43, PT ;  /* 0x0000002b1e00720c */ /* 0x000fe40003f06070 */
[----:B------:R-:W-:Y:S02]  /*6a00*/  LOP3.LUT R29, R29, 0x1, RZ, 0xc0, !PT ;  /* 0x000000011d1d7812 */ /* 0x000fe400078ec0ff */
[----:B------:R-:W-:-:S02]  /*6a10*/  ISETP.NE.AND P4, PT, R44, R45, PT ;  /* 0x0000002d2c00720c */ /* 0x000fc40003f85270 */
[----:B------:R-:W-:Y:S02]  /*6a20*/  ISETP.GE.AND.EX P0, PT, R25, RZ, PT, P0 ;  /* 0x000000ff1900720c */ /* 0x000fe40003f06300 */
[----:B------:R-:W-:Y:S02]  /*6a30*/  SEL R44, RZ, 0xffffffff, P2 ;  /* 0xffffffffff2c7807 */ /* 0x000fe40001000000 */
[----:B------:R-:W-:Y:S02]  /*6a40*/  ISETP.NE.U32.AND P2, PT, R29, 0x1, PT ;  /* 0x000000011d00780c */ /* 0x000fe40003f45070 */
[----:B------:R-:W-:Y:S02]  /*6a50*/  LOP3.LUT R28, R28, 0x1, RZ, 0xc0, !PT ;  /* 0x000000011c1c7812 */ /* 0x000fe400078ec0ff */
[----:B------:R-:W-:Y:S02]  /*6a60*/  LOP3.LUT R52, R0, 0xff, RZ, 0xc0, !PT ;  /* 0x000000ff00347812 */ /* 0x000fe400078ec0ff */
[----:B------:R-:W-:-:S02]  /*6a70*/  @!P6 SEL R44, RZ, 0xffffffff, P0 ;  /* 0xffffffffff2ce807 */ /* 0x000fc40000000000 */
[----:B------:R-:W-:Y:S02]  /*6a80*/  ISETP.GE.U32.AND P0, PT, R32, R43, PT ;  /* 0x0000002b2000720c */ /* 0x000fe40003f06070 */
[----:B------:R-:W-:Y:S02]  /*6a90*/  ISETP.NE.U32.AND P3, PT, R28, 0x1, PT ;  /* 0x000000011c00780c */ /* 0x000fe40003f65070 */
[----:B------:R-:W-:Y:S02]  /*6aa0*/  SEL R28, RZ, 0xffffffff, P5 ;  /* 0xffffffffff1c7807 */ /* 0x000fe40002800000 */
[----:B------:R-:W-:Y:S02]  /*6ab0*/  ISETP.GE.AND.EX P0, PT, R31, RZ, PT, P0 ;  /* 0x000000ff1f00720c */ /* 0x000fe40003f06300 */
[----:B------:R-:W-:Y:S02]  /*6ac0*/  LOP3.LUT R51, R3, 0xff, RZ, 0xc0, !PT ;  /* 0x000000ff03337812 */ /* 0x000fe400078ec0ff */
[----:B------:R-:W-:-:S02]  /*6ad0*/  @!P4 SEL R28, RZ, 0xffffffff, P0 ;  /* 0xffffffffff1cc807 */ /* 0x000fc40000000000 */
[-C--:B------:R-:W-:Y:S02]  /*6ae0*/  SEL R11, R11, R36.reuse, !P3 ;  /* 0x000000240b0b7207 */ /* 0x080fe40005800000 */
[----:B------:R-:W-:Y:S02]  /*6af0*/  SEL R13, R13, R36, !P2 ;  /* 0x000000240d0d7207 */ /* 0x000fe40005000000 */
[----:B------:R-:W-:Y:S02]  /*6b00*/  LOP3.LUT R48, R48, 0x1, RZ, 0xc0, !PT ;  /* 0x0000000130307812 */ /* 0x000fe400078ec0ff */
[----:B------:R-:W-:Y:S02]  /*6b10*/  LOP3.LUT R28, R28, 0x1, RZ, 0xc0, !PT ;  /* 0x000000011c1c7812 */ /* 0x000fe400078ec0ff */
[----:B------:R-:W-:Y:S02]  /*6b20*/  LOP3.LUT R44, R44, 0x1, RZ, 0xc0, !PT ;  /* 0x000000012c2c7812 */ /* 0x000fe400078ec0ff */
[----:B------:R-:W-:-:S02]  /*6b30*/  SEL R8, R8, R35, !P3 ;  /* 0x0000002308087207 */ /* 0x000fc40005800000 */
[----:B------:R-:W-:Y:S02]  /*6b40*/  SEL R10, R10, RZ, !P3 ;  /* 0x000000ff0a0a7207 */ /* 0x000fe40005800000 */
[----:B------:R-:W-:Y:S02]  /*6b50*/  LOP3.LUT R50, R50, 0x1, RZ, 0xc0, !PT ;  /* 0x0000000132327812 */ /* 0x000fe400078ec0ff */
[----:B------:R-:W-:Y:S02]  /*6b60*/  SEL R9, R9, R38, !P2 ;  /* 0x0000002609097207 */ /* 0x000fe40005000000 */
[----:B------:R-:W-:Y:S02]  /*6b70*/  SEL R12, R12, RZ, !P2 ;  /* 0x000000ff0c0c7207 */ /* 0x000fe40005000000 */
[C---:B---3--:R-:W-:Y:S02]  /*6b80*/  LOP3.LUT R29, R46.reuse, 0xff, RZ, 0xc0, !PT ;  /* 0x000000ff2e1d7812 */ /* 0x048fe400078ec0ff */
[----:B------:R-:W-:-:S02]  /*6b90*/  PRMT R45, R46, 0x7770, RZ ;  /* 0x000077702e2d7816 */ /* 0x000fc400000000ff */
[C---:B------:R-:W-:Y:S01]  /*6ba0*/  ISETP.NE.AND P6, PT, R52.reuse, R29, PT ;  /* 0x0000001d3400720c */ /* 0x040fe20003fc5270 */
[----:B------:R-:W-:Y:S01]  /*6bb0*/  IMAD.IADD R29, R43, 0x1, R41 ;  /* 0x000000012b1d7824 */ /* 0x000fe200078e0229 */
[----:B------:R-:W-:Y:S02]  /*6bc0*/  ISETP.GE.U32.AND P5, PT, R52, R45, PT ;  /* 0x0000002d3400720c */ /* 0x000fe40003fa6070 */
[----:B------:R-:W-:Y:S02]  /*6bd0*/  PRMT R52, R46, 0x7771, RZ ;  /* 0x000077712e347816 */ /* 0x000fe400000000ff */
[----:B------:R-:W-:Y:S02]  /*6be0*/  ISETP.GE.U32.AND P0, PT, R34, R29, PT ;  /* 0x0000001d2200720c */ /* 0x000fe40003f06070 */
[----:B------:R-:W-:Y:S02]  /*6bf0*/  ISETP.NE.AND P4, PT, R51, R52, PT ;  /* 0x000000343300720c */ /* 0x000fe40003f85270 */
[----:B------:R-:W-:-:S02]  /*6c00*/  ISETP.GE.AND.EX P0, PT, R33, RZ, PT, P0 ;  /* 0x000000ff2100720c */ /* 0x000fc40003f06300 */
[----:B------:R-:W-:Y:S02]  /*6c10*/  SEL R36, RZ, 0xffffffff, P5 ;  /* 0xffffffffff247807 */ /* 0x000fe40002800000 */
[----:B------:R-:W-:Y:S02]  /*6c20*/  PRMT R46, R46, 0x7771, RZ ;  /* 0x000077712e2e7816 */ /* 0x000fe400000000ff */
[----:B------:R-:W-:Y:S02]  /*6c30*/  ISETP.GE.U32.AND P5, PT, R24, R29, PT ;  /* 0x0000001d1800720c */ /* 0x000fe40003fa6070 */
[----:B------:R-:W-:Y:S02]  /*6c40*/  @!P6 SEL R36, RZ, 0xffffffff, P0 ;  /* 0xffffffffff24e807 */ /* 0x000fe40000000000 */
[----:B------:R-:W-:Y:S02]  /*6c50*/  ISETP.GE.U32.AND P6, PT, R51, R46, PT ;  /* 0x0000002e3300720c */ /* 0x000fe40003fc6070 */
[----:B------:R-:W-:-:S02]  /*6c60*/  ISETP.GE.AND.EX P5, PT, R20, RZ, PT, P5 ;  /* 0x000000ff1400720c */ /* 0x000fc40003fa6350 */
[----:B------:R-:W-:Y:S02]  /*6c70*/  ISETP.NE.U32.AND P0, PT, R48, 0x1, PT ;  /* 0x000000013000780c */ /* 0x000fe40003f05070 */
[----:B------:R-:W-:Y:S02]  /*6c80*/  SEL R48, RZ, 0xffffffff, P6 ;  /* 0xffffffffff307807 */ /* 0x000fe40003000000 */
[----:B------:R-:W-:Y:S02]  /*6c90*/  @!P4 SEL R48, RZ, 0xffffffff, P5 ;  /* 0xffffffffff30c807 */ /* 0x000fe40002800000 */
[----:B------:R-:W-:Y:S02]  /*6ca0*/  ISETP.NE.U32.AND P4, PT, R28, 0x1, PT ;  /* 0x000000011c00780c */ /* 0x000fe40003f85070 */
[----:B------:R-:W-:Y:S02]  /*6cb0*/  ISETP.NE.U32.AND P5, PT, R44, 0x1, PT ;  /* 0x000000012c00780c */ /* 0x000fe40003fa5070 */
[----:B------:R-:W-:Y:S01]  /*6cc0*/  LOP3.LUT R28, R36, 0x1, RZ, 0xc0, !PT ;  /* 0x00000001241c7812 */ /* 0x000fe200078ec0ff */
[----:B------:R-:W-:Y:S01]  /*6cd0*/  IMAD.IADD R36, R29, 0x1, R41 ;  /* 0x000000011d247824 */ /* 0x000fe200078e0229 */
[----:B------:R-:W-:-:S02]  /*6ce0*/  SEL R30, R30, R43, !P5 ;  /* 0x0000002b1e1e7207 */ /* 0x000fc40006800000 */
[----:B------:R-:W-:Y:S01]  /*6cf0*/  SEL R32, R32, R43, !P4 ;  /* 0x0000002b20207207 */ /* 0x000fe20006000000 */
[----:B------:R-:W-:Y:S01]  /*6d00*/  IMAD.U32 R43, RZ, RZ, UR4 ;  /* 0x00000004ff2b7e24 */ /* 0x000fe2000f8e00ff */
[----:B------:R-:W-:Y:S01]  /*6d10*/  ISETP.NE.U32.AND P3, PT, R28, 0x1, PT ;  /* 0x000000011c00780c */ /* 0x000fe20003f65070 */
[----:B------:R-:W-:Y:S01]  /*6d20*/  IMAD R28, R41, 0x3, R36 ;  /* 0x00000003291c7824 */ /* 0x000fe200078e0224 */
[----:B------:R-:W-:Y:S02]  /*6d30*/  SEL R14, R14, R49, !P0 ;  /* 0x000000310e0e7207 */ /* 0x000fe40004000000 */
[----:B------:R-:W-:Y:S02]  /*6d40*/  SEL R7, R7, R40, !P0 ;  /* 0x0000002807077207 */ /* 0x000fe40004000000 */
[----:B------:R-:W-:Y:S02]  /*6d50*/  SEL R15, R15, RZ, !P0 ;  /* 0x000000ff0f0f7207 */ /* 0x000fe40004000000 */
[----:B------:R-:W-:-:S02]  /*6d60*/  ISETP.GE.U32.AND P0, PT, R28, R43, PT ;  /* 0x0000002b1c00720c */ /* 0x000fc40003f06070 */
[----:B------:R-:W-:Y:S02]  /*6d70*/  LOP3.LUT R48, R48, 0x1, RZ, 0xc0, !PT ;  /* 0x0000000130307812 */ /* 0x000fe400078ec0ff */
[----:B------:R-:W-:Y:S02]  /*6d80*/  ISETP.NE.U32.AND P6, PT, R50, 0x1, PT ;  /* 0x000000013200780c */ /* 0x000fe40003fc5070 */
[----:B------:R-:W-:Y:S02]  /*6d90*/  ISETP.NE.U32.AND P2, PT, R48, 0x1, PT ;  /* 0x000000013000780c */ /* 0x000fe40003f45070 */
[----:B------:R-:W-:Y:S02]  /*6da0*/  SEL R18, R18, R49, !P6 ;  /* 0x0000003112127207 */ /* 0x000fe40007000000 */
[-C--:B------:R-:W-:Y:S02]  /*6db0*/  SEL R34, R34, R29.reuse, !P3 ;  /* 0x0000001d22227207 */ /* 0x080fe40005800000 */
[----:B------:R-:W-:-:S02]  /*6dc0*/  SEL R24, R24, R29, !P2 ;  /* 0x0000001d18187207 */ /* 0x000fc40005000000 */
[----:B------:R-:W-:Y:S02]  /*6dd0*/  SEL R6, R6, R37, !P6 ;  /* 0x0000002506067207 */ /* 0x000fe40007000000 */
[----:B------:R-:W-:Y:S02]  /*6de0*/  SEL R21, R21, RZ, !P6 ;  /* 0x000000ff15157207 */ /* 0x000fe40007000000 */
[----:B------:R-:W-:Y:S02]  /*6df0*/  SEL R5, R5, R42, !P5 ;  /* 0x0000002a05057207 */ /* 0x000fe40006800000 */
[----:B------:R-:W-:Y:S02]  /*6e00*/  SEL R25, R25, RZ, !P5 ;  /* 0x000000ff19197207 */ /* 0x000fe40006800000 */
[----:B------:R-:W-:Y:S02]  /*6e10*/  SEL R4, R4, R39, !P4 ;  /* 0x0000002704047207 */ /* 0x000fe40006000000 */
[----:B------:R-:W-:-:S02]  /*6e20*/  SEL R31, R31, RZ, !P4 ;  /* 0x000000ff1f1f7207 */ /* 0x000fc40006000000 */
[----:B------:R-:W-:Y:S02]  /*6e30*/  SEL R0, R0, R45, !P3 ;  /* 0x0000002d00007207 */ /* 0x000fe40005800000 */
[----:B------:R-:W-:Y:S02]  /*6e40*/  SEL R3, R3, R46, !P2 ;  /* 0x0000002e03037207 */ /* 0x000fe40005000000 */
[----:B------:R-:W-:Y:S02]  /*6e50*/  SEL R33, R33, RZ, !P3 ;  /* 0x000000ff21217207 */ /* 0x000fe40005800000 */
[----:B------:R-:W-:Y:S01]  /*6e60*/  SEL R20, R20, RZ, !P2 ;  /* 0x000000ff14147207 */ /* 0x000fe20005000000 */
[----:B------:R-:W-:Y:S06]  /*6e70*/  @!P0 BRA `(.L_x_4202) ;  /* 0xffffffb800288947 */ /* 0x000fec000383ffff */
[----:B------:R-:W-:Y:S05]  /*6e80*/  BSYNC B1 ;  /* 0x0000000000017941 */ /* 0x000fea0003800000 */
.L_x_4197:
[----:B------:R-:W-:Y:S05]  /*6e90*/  BSYNC B0 ;  /* 0x0000000000007941 */ /* 0x000fea0003800000 */
.L_x_4196:
        /* <DEDUP_REMOVED lines=280> */
.L_x_4205:
[----:B-1----:R-:W-:-:S04]  /*8020*/  LOP3.LUT R27, R35, 0xfffffffe, RZ, 0xc0, !PT ;  /* 0xfffffffe231b7812 */ /* 0x002fc800078ec0ff */
        /* <DEDUP_REMOVED lines=282> */
.L_x_4206:
        /* <DEDUP_REMOVED lines=283> */
.L_x_4207:
        /* <DEDUP_REMOVED lines=283> */
.L_x_4208:
[----:B------:R-:W-:-:S04]  /*b530*/  LOP3.LUT R27, R45, 0xfffffffe, RZ, 0xc0, !PT ;  /* 0xfffffffe2d1b7812 */ /* 0x000fc800078ec0ff */
[----:B------:R-:W-:-:S05]  /*b540*/  IADD3 R26, P1, R27, R16, RZ ;  /* 0x000000101b1a7210 */ /* 0x000fca0007f3e0ff */
[----:B------:R-:W-:-:S05]  /*b550*/  IMAD.X R27, RZ, RZ, R19, P1 ;  /* 0x000000ffff1b7224 */ /* 0x000fca00008e0613 */
[----:B------:R-:W2:Y:S02]  /*b560*/  LDG.E.U16 R26, desc[UR60][R26.64] ;  /* 0x0000003c1a1a7981 */ /* 0x000ea4000c1e1500 */
[C---:B--2---:R-:W-:Y:S02]  /*b570*/  PRMT R45, R26.reuse, 0x7770, RZ ;  /* 0x000077701a2d7816 */ /* 0x044fe400000000ff */
[----:B------:R-:W-:-:S07]  /*b580*/  PRMT R46, R26, 0x7771, RZ ;  /* 0x000077711a2e7816 */ /* 0x000fce00000000ff */
.L_x_4204:
[----:B------:R-:W-:Y:S05]  /*b590*/  BSYNC B0 ;  /* 0x0000000000007941 */ /* 0x000fea0003800000 */
.L_x_4203:
[----:B------:R-:W-:Y:S04]  /*b5a0*/  BSSY B0, `(.L_x_4209) ;  /* 0x0000073000007945 */ /* 0x000fe80003800000 */
[----:B------:R-:W-:Y:S05]  /*b5b0*/  @P0 BRA `(.L_x_4210) ;  /* 0x0000000400c40947 */ /* 0x000fea0003800000 */
[----:B-1----:R-:W-:Y:S02]  /*b5c0*/  LOP3.LUT R26, R38, 0xff, RZ, 0xc0, !PT ;  /* 0x000000ff261a7812 */ /* 0x002fe400078ec0ff */
[----:B------:R-:W-:Y:S02]  /*b5d0*/  LOP3.LUT R27, R9, 0xff, RZ, 0xc0, !PT ;  /* 0x000000ff091b7812 */ /* 0x000fe400078ec0ff */
[----:B------:R-:W-:Y:S02]  /*b5e0*/  ISETP.GE.U32.AND P1, PT, R13, R36, PT ;  /* 0x000000240d00720c */ /* 0x000fe40003f26070 */
[----:B------:R-:W-:Y:S02]  /*b5f0*/  ISETP.NE.AND P2, PT, R27, R26, PT ;  /* 0x0000001a1b00720c */ /* 0x000fe40003f45270 */
[----:B------:R-:W-:Y:S02]  /*b600*/  LOP3.LUT R16, R35, 0xff, RZ, 0xc0, !PT ;  /* 0x000000ff23107812 */ /* 0x000fe400078ec0ff */
[----:B------:R-:W-:-:S02]  /*b610*/  LOP3.LUT R19, R8, 0xff, RZ, 0xc0, !PT ;  /* 0x000000ff08137812 */ /* 0x000fc400078ec0ff */
[----:B------:R-:W-:Y:S02]  /*b620*/  ISETP.GE.U32.AND P5, PT, R27, R26, PT ;  /* 0x0000001a1b00720c */ /* 0x000fe40003fa6070 */
[----:B------:R-:W-:Y:S02]  /*b630*/  ISETP.GE.AND.EX P1, PT, R12, RZ, PT, P1 ;  /* 0x000000ff0c00720c */ /* 0x000fe40003f26310 */
[CC--:B------:R-:W-:Y:S02]  /*b640*/  ISETP.NE.AND P3, PT, R19.reuse, R16.reuse, PT ;  /* 0x000000101300720c */ /* 0x0c0fe40003f65270 */
[----:B------:R-:W-:Y:S02]  /*b650*/  ISETP.GE.U32.AND P4, PT, R19, R16, PT ;  /* 0x000000101300720c */ /* 0x000fe40003f86070 */
        /* <DEDUP_REMOVED lines=25> */
[-C--:B------:R-:W-:Y:S02]  /*b7f0*/  ISETP.GE.U32.AND P1, PT, R18, R19.reuse, PT ;  /* 0x000000131200720c */ /* 0x080fe40003f26070 */
[----:B------:R-:W-:Y:S01]  /*b800*/  ISETP.GE.U32.AND P5, PT, R29, R26, PT ;  /* 0x0000001a1d00720c */ /* 0x000fe20003fa6070 */
[----:B------:R-:W-:Y:S01]  /*b810*/  IMAD.IADD R29, R19, 0x1, R41 ;  /* 0x00000001131d7824 */ /* 0x000fe200078e0229 */
[----:B------:R-:W-:Y:S02]  /*b820*/  ISETP.GE.U32.AND P0, PT, R14, R19, PT ;  /* 0x000000130e00720c */ /* 0x000fe40003f06070 */
[----:B------:R-:W-:Y:S02]  /*b830*/  ISETP.GE.AND.EX P1, PT, R21, RZ, PT, P1 ;  /* 0x000000ff1500720c */ /* 0x000fe40003f26310 */
[----:B------:R-:W-:Y:S02]  /*b840*/  ISETP.GE.U32.AND P4, PT, R27, R16, PT ;  /* 0x000000101b00720c */ /* 0x000fe40003f86070 */
        /* <DEDUP_REMOVED lines=17> */
[----:B------:R-:W-:Y:S01]  /*b960*/  LOP3.LUT R26, R39, 0xff, RZ, 0xc0, !PT ;  /* 0x000000ff271a7812 */ /* 0x000fe200078ec0ff */
[----:B------:R-:W-:Y:S01]  /*b970*/  IMAD.IADD R41, R29, 0x1, R41 ;  /* 0x000000011d297824 */ /* 0x000fe200078e0229 */
[----:B------:R-:W-:Y:S02]  /*b980*/  LOP3.LUT R27, R4, 0xff, RZ, 0xc0, !PT ;  /* 0x000000ff041b7812 */ /* 0x000fe400078ec0ff */
[----:B------:R-:W-:Y:S02]  /*b990*/  LOP3.LUT R16, R42, 0xff, RZ, 0xc0, !PT ;  /* 0x000000ff2a107812 */ /* 0x000fe400078ec0ff */
[----:B------:R-:W-:Y:S02]  /*b9a0*/  LOP3.LUT R19, R5, 0xff, RZ, 0xc0, !PT ;  /* 0x000000ff05137812 */ /* 0x000fe400078ec0ff */
[----:B------:R-:W-:Y:S02]  /*b9b0*/  ISETP.NE.AND P2, PT, R27, R26, PT ;  /* 0x0000001a1b00720c */ /* 0x000fe40003f45270 */
[----:B------:R-:W-:-:S02]  /*b9c0*/  ISETP.NE.AND P3, PT, R19, R16, PT ;  /* 0x000000101300720c */ /* 0x000fc40003f65270 */
[-C--:B------:R-:W-:Y:S02]  /*b9d0*/  ISETP.GE.U32.AND P1, PT, R32, R29.reuse, PT ;  /* 0x0000001d2000720c */ /* 0x080fe40003f26070 */
[----:B------:R-:W-:Y:S02]  /*b9e0*/  ISETP.GE.U32.AND P5, PT, R27, R26, PT ;  /* 0x0000001a1b00720c */ /* 0x000fe40003fa6070 */
        /* <DEDUP_REMOVED lines=29> */
[----:B------:R-:W-:Y:S02]  /*bbc0*/  ISETP.GE.U32.AND P5, PT, R27, R26, PT ;  /* 0x0000001a1b00720c */ /* 0x000fe40003fa6070 */
        /* <DEDUP_REMOVED lines=16> */
.L_x_4210:
[----:B------:R-:W-:Y:S05]  /*bcd0*/  BSYNC B0 ;  /* 0x0000000000007941 */ /* 0x000fea0003800000 */
.L_x_4209:
[----:B------:R-:W-:Y:S02]  /*bce0*/  LOP3.LUT R16, R8, 0xff, RZ, 0xc0, !PT ;  /* 0x000000ff08107812 */ /* 0x000fe400078ec0ff */
[----:B------:R-:W-:Y:S02]  /*bcf0*/  LOP3.LUT R19, R7, 0xff, RZ, 0xc0, !PT ;  /* 0x000000ff07137812 */ /* 0x000fe400078ec0ff */
[----:B-1----:R-:W-:Y:S02]  /*bd00*/  LOP3.LUT R26, R9, 0xff, RZ, 0xc0, !PT ;  /* 0x000000ff091a7812 */ /* 0x002fe400078ec0ff */
[----:B------:R-:W-:Y:S02]  /*bd10*/  LOP3.LUT R27, R6, 0xff, RZ, 0xc0, !PT ;  /* 0x000000ff061b7812 */ /* 0x000fe400078ec0ff */
[----:B------:R-:W-:Y:S02]  /*bd20*/  ISETP.NE.AND P3, PT, R16, R19, PT ;  /* 0x000000131000720c */ /* 0x000fe40003f65270 */
[----:B------:R-:W-:-:S02]  /*bd30*/  ISETP.GE.U32.AND P0, PT, R11, R14, PT ;  /* 0x0000000e0b00720c */ /* 0x000fc40003f06070 */
[----:B------:R-:W-:Y:S02]  /*bd40*/  ISETP.NE.AND P2, PT, R26, R27, PT ;  /* 0x0000001b1a00720c */ /* 0x000fe40003f45270 */
[----:B------:R-:W-:Y:S02]  /*bd50*/  ISETP.GE.U32.AND P1, PT, R13, R18, PT ;  /* 0x000000120d00720c */ /* 0x000fe40003f26070 */
[----:B------:R-:W-:Y:S02]  /*bd60*/  ISETP.GE.AND.EX P0, PT, R10, R15, PT, P0 ;  /* 0x0000000f0a00720c */ /* 0x000fe40003f06300 */
[----:B------:R-:W-:Y:S02]  /*bd70*/  ISETP.GE.U32.AND P4, PT, R16, R19, PT ;  /* 0x000000131000720c */ /* 0x000fe40003f86070 */
[----:B------:R-:W-:Y:S02]  /*bd80*/  ISETP.GE.AND.EX P1, PT, R12, R21, PT, P1 ;  /* 0x000000150c00720c */ /* 0x000fe40003f26310 */
[----:B------:R-:W-:-:S02]  /*bd90*/  SEL R16, RZ, 0xffffffff, P0 ;  /* 0xffffffffff107807 */ /* 0x000fc40000000000 */
[----:B------:R-:W-:Y:S02]  /*bda0*/  ISETP.GE.U32.AND P0, PT, R26, R27, PT ;  /* 0x0000001b1a00720c */ /* 0x000fe40003f06070 */
[----:B------:R-:W-:Y:S02]  /*bdb0*/  @P3 SEL R16, RZ, 0xffffffff, P4 ;  /* 0xffffffffff103807 */ /* 0x000fe40002000000 */
[----:B------:R-:W-:Y:S02]  /*bdc0*/  SEL R19, RZ, 0xffffffff, P1 ;  /* 0xffffffffff137807 */ /* 0x000fe40000800000 */
[----:B------:R-:W-:Y:S02]  /*bdd0*/  @P2 SEL R19, RZ, 0xffffffff, P0 ;  /* 0xffffffffff132807 */ /* 0x000fe40000000000 */
[----:B------:R-:W-:Y:S02]  /*bde0*/  LOP3.LUT R16, R16, 0x1, RZ, 0xc0, !PT ;  /* 0x0000000110107812 */ /* 0x000fe400078ec0ff */
[----:B------:R-:W-:-:S02]  /*bdf0*/  LOP3.LUT R19, R19, 0x1, RZ, 0xc0, !PT ;  /* 0x0000000113137812 */ /* 0x000fc400078ec0ff */
[----:B------:R-:W-:Y:S02]  /*be00*/  ISETP.NE.U32.AND P0, PT, R16, 0x1, PT ;  /* 0x000000011000780c */ /* 0x000fe40003f05070 */
[----:B------:R-:W-:Y:S02]  /*be10*/  ISETP.NE.U32.AND P1, PT, R19, 0x1, PT ;  /* 0x000000011300780c */ /* 0x000fe40003f25070 */
[----:B------:R-:W-:Y:S02]  /*be20*/  SEL R8, R8, R7, !P0 ;  /* 0x0000000708087207 */ /* 0x000fe40004000000 */
[----:B------:R-:W-:Y:S02]  /*be30*/  SEL R9, R9, R6, !P1 ;  /* 0x0000000609097207 */ /* 0x000fe40004800000 */
[----:B------:R-:W-:Y:S02]  /*be40*/  LOP3.LUT R7, R5, 0xff, RZ, 0xc0, !PT ;  /* 0x000000ff05077812 */ /* 0x000fe400078ec0ff */
[----:B------:R-:W-:-:S02]  /*be50*/  LOP3.LUT R6, R8, 0xff, RZ, 0xc0, !PT ;  /* 0x000000ff08067812 */ /* 0x000fc400078ec0ff */
[----:B------:R-:W-:Y:S02]  /*be60*/  SEL R19, R11, R14, !P0 ;  /* 0x0000000e0b137207 */ /* 0x000fe40004000000 */
[----:B------:R-:W-:Y:S02]  /*be70*/  SEL R14, R10, R15, !P0 ;  /* 0x0000000f0a0e7207 */ /* 0x000fe40004000000 */
[----:B------:R-:W-:Y:S02]  /*be80*/  LOP3.LUT R11, R4, 0xff, RZ, 0xc0, !PT ;  /* 0x000000ff040b7812 */ /* 0x000fe400078ec0ff */
[----:B------:R-:W-:Y:S02]  /*be90*/  LOP3.LUT R10, R9, 0xff, RZ, 0xc0, !PT ;  /* 0x000000ff090a7812 */ /* 0x000fe400078ec0ff */
[----:B------:R-:W-:Y:S02]  /*bea0*/  ISETP.NE.AND P3, PT, R6, R7, PT ;  /* 0x000000070600720c */ /* 0x000fe40003f65270 */
[----:B------:R-:W-:-:S02]  /*beb0*/  SEL R15, R13, R18, !P1 ;  /* 0x000000120d0f7207 */ /* 0x000fc40004800000 */
[----:B------:R-:W-:Y:S02]  /*bec0*/  ISETP.NE.AND P2, PT, R10, R11, PT ;  /* 0x0000000b0a00720c */ /* 0x000fe40003f45270 */
[----:B------:R-:W-:Y:S02]  /*bed0*/  ISETP.GE.U32.AND P0, PT, R19, R30, PT ;  /* 0x0000001e1300720c */ /* 0x000fe40003f06070 */
[----:B------:R-:W-:Y:S02]  /*bee0*/  SEL R12, R12, R21, !P1 ;  /* 0x000000150c0c7207 */ /* 0x000fe40004800000 */
[----:B------:R-:W-:Y:S02]  /*bef0*/  ISETP.GE.U32.AND P1, PT, R15, R32, PT ;  /* 0x000000200f00720c */ /* 0x000fe40003f26070 */
[----:B------:R-:W-:Y:S02]  /*bf00*/  ISETP.GE.AND.EX P0, PT, R14, R25, PT, P0 ;  /* 0x000000190e00720c */ /* 0x000fe40003f06300 */
[----:B------:R-:W-:-:S02]  /*bf10*/  ISETP.GE.U32.AND P4, PT, R6, R7, PT ;  /* 0x000000070600720c */ /* 0x000fc40003f86070 */
[----:B------:R-:W-:Y:S02]  /*bf20*/  ISETP.GE.AND.EX P1, PT, R12, R31, PT, P1 ;  /* 0x0000001f0c00720c */ /* 0x000fe40003f26310 */
[----:B------:R-:W-:Y:S02]  /*bf30*/  ISETP.GE.U32.AND P5, PT, R10, R11, PT ;  /* 0x0000000b0a00720c */ /* 0x000fe40003fa6070 */
[----:B------:R-:W-:Y:S02]  /*bf40*/  SEL R6, RZ, 0xffffffff, P0 ;  /* 0xffffffffff067807 */ /* 0x000fe40000000000 */
[----:B------:R-:W-:Y:S02]  /*bf50*/  @P3 SEL R6, RZ, 0xffffffff, P4 ;  /* 0xffffffffff063807 */ /* 0x000fe40002000000 */
[----:B------:R-:W-:Y:S02]  /*bf60*/  SEL R7, RZ, 0xffffffff, P1 ;  /* 0xffffffffff077807 */ /* 0x000fe40000800000 */
        /* <DEDUP_REMOVED lines=8> */
[----:B------:R-:W-:Y:S02]  /*bff0*/  LOP3.LUT R7, R0, 0xff, RZ, 0xc0, !PT ;  /* 0x000000ff00077812 */ /* 0x000fe400078ec0ff */
[----:B------:R-:W-:Y:S02]  /*c000*/  LOP3.LUT R4, R5, 0xff, RZ, 0xc0, !PT ;  /* 0x000000ff05047812 */ /* 0x000fe400078ec0ff */
[----:B------:R-:W-:Y:S02]  /*c010*/  SEL R31, R12, R31, !P1 ;  /* 0x0000001f0c1f7207 */ /* 0x000fe40004800000 */
[----:B------:R-:W-:Y:S02]  /*c020*/  SEL R13, R19, R30, !P0 ;  /* 0x0000001e130d7207 */ /* 0x000fe40004000000 */
[----:B------:R-:W-:-:S02]  /*c030*/  LOP3.LUT R9, R3, 0xff, RZ, 0xc0, !PT ;  /* 0x000000ff03097812 */ /* 0x000fc400078ec0ff */
[----:B------:R-:W-:Y:S02]  /*c040*/  LOP3.LUT R6, R8, 0xff, RZ, 0xc0, !PT ;  /* 0x000000ff08067812 */ /* 0x000fe400078ec0ff */
[----:B------:R-:W-:Y:S02]  /*c050*/  ISETP.GE.U32.AND P1, PT, R11, R24, PT ;  /* 0x000000180b00720c */ /* 0x000fe40003f26070 */
[----:B------:R-:W-:Y:S02]  /*c060*/  ISETP.NE.AND P3, PT, R4, R7, PT ;  /* 0x000000070400720c */ /* 0x000fe40003f65270 */
[----:B------:R-:W-:Y:S02]  /*c070*/  SEL R10, R14, R25, !P0 ;  /* 0x000000190e0a7207 */ /* 0x000fe40004000000 */
[----:B------:R-:W-:Y:S02]  /*c080*/  ISETP.NE.AND P2, PT, R6, R9, PT ;  /* 0x000000090600720c */ /* 0x000fe40003f45270 */
[----:B------:R-:W-:-:S02]  /*c090*/  ISETP.GE.U32.AND P0, PT, R13, R34, PT ;  /* 0x000000220d00720c */ /* 0x000fc40003f06070 */
[----:B------:R-:W-:Y:S02]  /*c0a0*/  ISETP.GE.AND.EX P1, PT, R31, R20, PT, P1 ;  /* 0x000000141f00720c */ /* 0x000fe40003f26310 */
[----:B------:R-:W-:Y:S02]  /*c0b0*/  ISETP.GE.U32.AND P4, PT, R6, R9, PT ;  /* 0x000000090600720c */ /* 0x000fe40003f86070 */
[----:B------:R-:W-:Y:S02]  /*c0c0*/  ISETP.GE.AND.EX P0, PT, R10, R33, PT, P0 ;  /* 0x000000210a00720c */ /* 0x000fe40003f06300 */
[----:B------:R-:W-:Y:S02]  /*c0d0*/  SEL R6, RZ, 0xffffffff, P1 ;  /* 0xffffffffff067807 */ /* 0x000fe40000800000 */
[----:B------:R-:W-:Y:S02]  /*c0e0*/  ISETP.GE.U32.AND P1, PT, R4, R7, PT ;  /* 0x000000070400720c */ /* 0x000fe40003f26070 */
        /* <DEDUP_REMOVED lines=15> */
.L_x_4195:
        /* <DEDUP_REMOVED lines=42> */
.L_x_4214:
        /* <DEDUP_REMOVED lines=9> */
[----:B------:R-:W-:Y:S01]  /*c510*/  IADD3 R6, P0, R7, R16, RZ ;  /* 0x0000001007067210 */ /* 0x000fe20007f1e0ff */
[----:B------:R-:W-:-:S04]  /*c520*/  IMAD R8, R38, R39, RZ ;  /* 0x0000002726087224 */ /* 0x000fc800078e02ff */
[----:B------:R-:W-:Y:S01]  /*c530*/  IMAD.X R7, RZ, RZ, R19, P0 ;  /* 0x000000ffff077224 */ /* 0x000fe200000e0613 */
[----:B------:R-:W-:-:S04]  /*c540*/  LOP3.LUT R9, R8, 0xfffffffe, RZ, 0xc0, !PT ;  /* 0xfffffffe08097812 */ /* 0x000fc800078ec0ff */
[----:B------:R1:W3:Y:S01]  /*c550*/  LDG.E.U16 R6, desc[UR60][R6.64] ;  /* 0x0000003c06067981 */ /* 0x0002e2000c1e1500 */
[----:B------:R-:W-:Y:S01]  /*c560*/  IADD3 R8, P0, R9, R16, RZ ;  /* 0x0000001009087210 */ /* 0x000fe20007f1e0ff */
[----:B------:R-:W-:-:S04]  /*c570*/  IMAD.IADD R47, R38, 0x1, R41 ;  /* 0x00000001262f7824 */ /* 0x000fc800078e0229 */
[----:B------:R-:W-:Y:S02]  /*c580*/  IMAD.X R9, RZ, RZ, R19, P0 ;  /* 0x000000ffff097224 */ /* 0x000fe400000e0613 */
[----:B0-----:R-:W-:-:S03]  /*c590*/  IMAD R4, R47, R39, RZ ;  /* 0x000000272f047224 */ /* 0x001fc600078e02ff */
[----:B------:R-:W4:Y:S02]  /*c5a0*/  LDG.E.U16 R46, desc[UR60][R8.64] ;  /* 0x0000003c082e7981 */ /* 0x000f24000c1e1500 */
[----:B------:R-:W-:-:S04]  /*c5b0*/  LOP3.LUT R5, R4, 0xfffffffe, RZ, 0xc0, !PT ;  /* 0xfffffffe04057812 */ /* 0x000fc800078ec0ff */
        /* <DEDUP_REMOVED lines=9> */
[----:B0-----:R-:W-:Y:S02]  /*c650*/  SEL R4, RZ, 0xffffffff, P0 ;  /* 0xffffffffff047807 */ /* 0x001fe40000000000 */
[----:B------:R-:W-:Y:S02]  /*c660*/  SEL R5, RZ, 0xffffffff, P1 ;  /* 0xffffffffff057807 */ /* 0x000fe40000800000 */
[----:B------:R-:W-:Y:S02]  /*c670*/  ISETP.GE.U32.AND P0, PT, R18, R45, PT ;  /* 0x0000002d1200720c */ /* 0x000fe40003f06070 */
[----:B------:R-:W-:Y:S02]  /*c680*/  LOP3.LUT R44, R26, 0xff, RZ, 0xc0, !PT ;  /* 0x000000ff1a2c7812 */ /* 0x000fe400078ec0ff */
[----:B------:R-:W-:Y:S02]  /*c690*/  ISETP.GE.AND.EX P0, PT, R21, RZ, PT, P0 ;  /* 0x000000ff1500720c */ /* 0x000fe40003f06300 */
[----:B------:R-:W-:-:S02]  /*c6a0*/  LOP3.LUT R52, R32, 0xff, RZ, 0xc0, !PT ;  /* 0x000000ff20347812 */ /* 0x000fc400078ec0ff */
[----:B------:R-:W-:Y:S02]  /*c6b0*/  LOP3.LUT R50, R0, 0xff, RZ, 0xc0, !PT ;  /* 0x000000ff00327812 */ /* 0x000fe400078ec0ff */
[C---:B--2---:R-:W-:Y:S02]  /*c6c0*/  PRMT R53, R51.reuse, 0x7771, RZ ;  /* 0x0000777133357816 */ /* 0x044fe400000000ff */
[----:B------:R-:W-:Y:S02]  /*c6d0*/  LOP3.LUT R42, R51, 0xff, RZ, 0xc0, !PT ;  /* 0x000000ff332a7812 */ /* 0x000fe400078ec0ff */
[----:B------:R-:W-:Y:S02]  /*c6e0*/  ISETP.NE.AND P2, PT, R40, R53, PT ;  /* 0x000000352800720c */ /* 0x000fe40003f45270 */
[----:B------:R-:W-:Y:S02]  /*c6f0*/  ISETP.NE.AND P3, PT, R7, R42, PT ;  /* 0x0000002a0700720c */ /* 0x000fe40003f65270 */
[----:B------:R-:W-:-:S02]  /*c700*/  PRMT R8, R51, 0x7770, RZ ;  /* 0x0000777033087816 */ /* 0x000fc400000000ff */
[----:B------:R-:W-:Y:S02]  /*c710*/  PRMT R51, R51, 0x7771, RZ ;  /* 0x0000777133337816 */ /* 0x000fe400000000ff */
[----:B------:R-:W-:Y:S02]  /*c720*/  ISETP.GE.U32.AND P4, PT, R7, R8, PT ;  /* 0x000000080700720c */ /* 0x000fe40003f86070 */
[----:B------:R-:W-:-:S04]  /*c730*/  ISETP.GE.U32.AND P5, PT, R40, R51, PT ;  /* 0x000000332800720c */ /* 0x000fc80003fa6070 */
[----:B------:R-:W-:Y:S02]  /*c740*/  @P2 SEL R5, RZ, 0xffffffff, P5 ;  /* 0xffffffffff052807 */ /* 0x000fe40002800000 */
[----:B------:R-:W-:Y:S02]  /*c750*/  @P3 SEL R4, RZ, 0xffffffff, P4 ;  /* 0xffffffffff043807 */ /* 0x000fe40002000000 */
[----:B------:R-:W-:Y:S02]  /*c760*/  LOP3.LUT R5, R5, 0x1, RZ, 0xc0, !PT ;  /* 0x0000000105057812 */ /* 0x000fe400078ec0ff */
[----:B------:R-:W-:Y:S02]  /*c770*/  LOP3.LUT R4, R4, 0x1, RZ, 0xc0, !PT ;  /* 0x0000000104047812 */ /* 0x000fe400078ec0ff */
[----:B------:R-:W-:Y:S02]  /*c780*/  ISETP.NE.U32.AND P3, PT, R5, 0x1, PT ;  /* 0x000000010500780c */ /* 0x000fe40003f65070 */
[----:B------:R-:W-:-:S02]  /*c790*/  ISETP.NE.U32.AND P4, PT, R4, 0x1, PT ;  /* 0x000000010400780c */ /* 0x000fc40003f85070 */
[-C--:B------:R-:W-:Y:S02]  /*c7a0*/  SEL R15, R15, R36.reuse, !P3 ;  /* 0x000000240f0f7207 */ /* 0x080fe40005800000 */
[----:B------:R-:W-:Y:S01]  /*c7b0*/  SEL R11, R11, R36, !P4 ;  /* 0x000000240b0b7207 */ /* 0x000fe20006000000 */
[----:B------:R-:W-:Y:S01]  /*c7c0*/  IMAD.IADD R36, R47, 0x1, R41 ;  /* 0x000000012f247824 */ /* 0x000fe200078e0229 */
[----:B------:R-:W-:Y:S02]  /*c7d0*/  LOP3.LUT R4, R14, 0xff, RZ, 0xc0, !PT ;  /* 0x000000ff0e047812 */ /* 0x000fe400078ec0ff */
[C---:B---3--:R-:W-:Y:S01]  /*c7e0*/  LOP3.LUT R5, R6.reuse, 0xff, RZ, 0xc0, !PT ;  /* 0x000000ff06057812 */ /* 0x048fe200078ec0ff */
[----:B------:R-:W-:Y:S01]  /*c7f0*/  IMAD R40, R41, 0x3, R36 ;  /* 0x0000000329287824 */ /* 0x000fe200078e0224 */
[----:B------:R-:W-:Y:S02]  /*c800*/  PRMT R42, R6, 0x7771, RZ ;  /* 0x00007771062a7816 */ /* 0x000fe400000000ff */
[----:B------:R-:W-:-:S02]  /*c810*/  ISETP.NE.AND P2, PT, R4, R5, PT ;  /* 0x000000050400720c */ /* 0x000fc40003f45270 */
[----:B------:R-:W-:Y:S02]  /*c820*/  LOP3.LUT R5, R25, 0xff, RZ, 0xc0, !PT ;  /* 0x000000ff19057812 */ /* 0x000fe400078ec0ff */
[----:B------:R-:W-:Y:S02]  /*c830*/  ISETP.GE.U32.AND P1, PT, R40, R43, PT ;  /* 0x0000002b2800720c */ /* 0x000fe40003f26070 */
[----:B------:R-:W-:Y:S02]  /*c840*/  SEL R40, RZ, 0xffffffff, P0 ;  /* 0xffffffffff287807 */ /* 0x000fe40000000000 */
[----:B------:R-:W-:Y:S02]  /*c850*/  ISETP.GE.U32.AND P0, PT, R24, R45, PT ;  /* 0x0000002d1800720c */ /* 0x000fe40003f06070 */
[----:B------:R-:W-:Y:S02]  /*c860*/  PRMT R9, R6, 0x7770, RZ ;  /* 0x0000777006097816 */ /* 0x000fe400000000ff */
[----:B------:R-:W-:-:S02]  /*c870*/  ISETP.NE.AND P5, PT, R5, R42, PT ;  /* 0x0000002a0500720c */ /* 0x000fc40003fa5270 */
[----:B------:R-:W-:Y:S02]  /*c880*/  ISETP.GE.AND.EX P0, PT, R20, RZ, PT, P0 ;  /* 0x000000ff1400720c */ /* 0x000fe40003f06300 */
[----:B------:R-:W-:Y:S02]  /*c890*/  ISETP.GE.U32.AND P6, PT, R4, R9, PT ;  /* 0x000000090400720c */ /* 0x000fe40003fc6070 */
[----:B------:R-:W-:Y:S02]  /*c8a0*/  PRMT R4, R6, 0x7771, RZ ;  /* 0x0000777106047816 */ /* 0x000fe400000000ff */
[----:B----4-:R-:W-:Y:S02]  /*c8b0*/  LOP3.LUT R7, R46, 0xff, RZ, 0xc0, !PT ;  /* 0x000000ff2e077812 */ /* 0x010fe400078ec0ff */
[----:B------:R-:W-:Y:S02]  /*c8c0*/  SEL R42, RZ, 0xffffffff, P0 ;  /* 0xffffffffff2a7807 */ /* 0x000fe40000000000 */
[----:B------:R-:W-:-:S02]  /*c8d0*/  @P2 SEL R40, RZ, 0xffffffff, P6 ;  /* 0xffffffffff282807 */ /* 0x000fc40003000000 */
[----:B------:R-:W-:Y:S02]  /*c8e0*/  ISETP.GE.U32.AND P0, PT, R30, R38, PT ;  /* 0x000000261e00720c */ /* 0x000fe40003f06070 */
[----:B------:R-:W-:Y:S02]  /*c8f0*/  ISETP.GE.U32.AND P6, PT, R5, R4, PT ;  /* 0x000000040500720c */ /* 0x000fe40003fc6070 */
[----:B------:R-:W-:Y:S02]  /*c900*/  ISETP.NE.AND P2, PT, R44, R7, PT ;  /* 0x000000072c00720c */ /* 0x000fe40003f45270 */
[C---:B------:R-:W-:Y:S02]  /*c910*/  PRMT R6, R46.reuse, 0x7771, RZ ;  /* 0x000077712e067816 */ /* 0x040fe400000000ff */
[----:B------:R-:W-:Y:S02]  /*c920*/  LOP3.LUT R7, R31, 0xff, RZ, 0xc0, !PT ;  /* 0x000000ff1f077812 */ /* 0x000fe400078ec0ff */
[----:B------:R-:W-:-:S02]  /*c930*/  PRMT R5, R46, 0x7770, RZ ;  /* 0x000077702e057816 */ /* 0x000fc400000000ff */
[----:B------:R-:W-:Y:S02]  /*c940*/  ISETP.GE.AND.EX P0, PT, R29, RZ, PT, P0 ;  /* 0x000000ff1d00720c */ /* 0x000fe40003f06300 */
[----:B------:R-:W-:Y:S02]  /*c950*/  @P5 SEL R42, RZ, 0xffffffff, P6 ;  /* 0xffffffffff2a5807 */ /* 0x000fe40003000000 */
[----:B------:R-:W-:Y:S02]  /*c960*/  ISETP.NE.AND P6, PT, R7, R6, PT ;  /* 0x000000060700720c */ /* 0x000fe40003fc5270 */
[----:B------:R-:W-:Y:S02]  /*c970*/  ISETP.GE.U32.AND P5, PT, R44, R5, PT ;  /* 0x000000052c00720c */ /* 0x000fe40003fa6070 */
[----:B------:R-:W-:Y:S02]  /*c980*/  SEL R44, RZ, 0xffffffff, P0 ;  /* 0xffffffffff2c7807 */ /* 0x000fe40000000000 */
[----:B------:R-:W-:-:S02]  /*c990*/  ISETP.GE.U32.AND P0, PT, R37, R38, PT ;  /* 0x000000262500720c */ /* 0x000fc40003f06070 */
[----:B-----5:R-:W-:Y:S02]  /*c9a0*/  PRMT R53, R49, 0x7771, RZ ;  /* 0x0000777131357816 */ /* 0x020fe400000000ff */
[----:B------:R-:W-:Y:S02]  /*c9b0*/  PRMT R6, R46, 0x7771, RZ ;  /* 0x000077712e067816 */ /* 0x000fe400000000ff */
[----:B------:R-:W-:Y:S02]  /*c9c0*/  ISETP.GE.AND.EX P0, PT, R35, RZ, PT, P0 ;  /* 0x000000ff2300720c */ /* 0x000fe40003f06300 */
[----:B------:R-:W-:Y:S02]  /*c9d0*/  @P2 SEL R44, RZ, 0xffffffff, P5 ;  /* 0xffffffffff2c2807 */ /* 0x000fe40002800000 */
[----:B------:R-:W-:Y:S02]  /*c9e0*/  ISETP.GE.U32.AND P5, PT, R7, R6, PT ;  /* 0x000000060700720c */ /* 0x000fe40003fa6070 */
[----:B------:R-:W-:-:S02]  /*c9f0*/  ISETP.NE.AND P2, PT, R52, R53, PT ;  /* 0x000000353400720c */ /* 0x000fc40003f45270 */
[----:B------:R-:W-:Y:S02]  /*ca00*/  LOP3.LUT R53, R49, 0xff, RZ, 0xc0, !PT ;  /* 0x000000ff31357812 */ /* 0x000fe400078ec0ff */
[----:B------:R-:W-:Y:S02]  /*ca10*/  SEL R48, RZ, 0xffffffff, P0 ;  /* 0xffffffffff307807 */ /* 0x000fe40000000000 */
[-C--:B------:R-:W-:Y:S02]  /*ca20*/  ISETP.GE.U32.AND P0, PT, R28, R47.reuse, PT ;  /* 0x0000002f1c00720c */ /* 0x080fe40003f06070 */
[----:B------:R-:W-:Y:S02]  /*ca30*/  @P6 SEL R48, RZ, 0xffffffff, P5 ;  /* 0xffffffffff306807 */ /* 0x000fe40002800000 */
[----:B------:R-:W-:Y:S02]  /*ca40*/  ISETP.GE.U32.AND P5, PT, R34, R47, PT ;  /* 0x0000002f2200720c */ /* 0x000fe40003fa6070 */
[----:B------:R-:W-:-:S02]  /*ca50*/  ISETP.NE.AND P6, PT, R50, R53, PT ;  /* 0x000000353200720c */ /* 0x000fc40003fc5270 */
[----:B------:R-:W-:Y:S02]  /*ca60*/  ISETP.GE.AND.EX P0, PT, R27, RZ, PT, P0 ;  /* 0x000000ff1b00720c */ /* 0x000fe40003f06300 */
[----:B------:R-:W-:Y:S02]  /*ca70*/  PRMT R7, R49, 0x7771, RZ ;  /* 0x0000777131077816 */ /* 0x000fe400000000ff */
[----:B------:R-:W-:Y:S02]  /*ca80*/  ISETP.GE.AND.EX P5, PT, R33, RZ, PT, P5 ;  /* 0x000000ff2100720c */ /* 0x000fe40003fa6350 */
[----:B------:R-:W-:Y:S02]  /*ca90*/  PRMT R49, R49, 0x7770, RZ ;  /* 0x0000777031317816 */ /* 0x000fe400000000ff */
[----:B------:R-:W-:Y:S02]  /*caa0*/  SEL R46, RZ, 0xffffffff, P0 ;  /* 0xffffffffff2e7807 */ /* 0x000fe40000000000 */
[----:B------:R-:W-:-:S02]  /*cab0*/  ISETP.GE.U32.AND P0, PT, R52, R7, PT ;  /* 0x000000073400720c */ /* 0x000fc40003f06070 */
[----:B------:R-:W-:Y:S02]  /*cac0*/  SEL R52, RZ, 0xffffffff, P5 ;  /* 0xffffffffff347807 */ /* 0x000fe40002800000 */
[----:B------:R-:W-:Y:S02]  /*cad0*/  ISETP.GE.U32.AND P5, PT, R50, R49, PT ;  /* 0x000000313200720c */ /* 0x000fe40003fa6070 */
[----:B------:R-:W-:Y:S02]  /*cae0*/  @P2 SEL R46, RZ, 0xffffffff, P0 ;  /* 0xffffffffff2e2807 */ /* 0x000fe40000000000 */
[----:B------:R-:W-:Y:S02]  /*caf0*/  @P6 SEL R52, RZ, 0xffffffff, P5 ;  /* 0xffffffffff346807 */ /* 0x000fe40002800000 */
[----:B------:R-:W-:Y:S02]  /*cb00*/  LOP3.LUT R40, R40, 0x1, RZ, 0xc0, !PT ;  /* 0x0000000128287812 */ /* 0x000fe400078ec0ff */
[----:B------:R-:W-:-:S02]  /*cb10*/  LOP3.LUT R42, R42, 0x1, RZ, 0xc0, !PT ;  /* 0x000000012a2a7812 */ /* 0x000fc400078ec0ff */
[----:B------:R-:W-:Y:S02]  /*cb20*/  LOP3.LUT R44, R44, 0x1, RZ, 0xc0, !PT ;  /* 0x000000012c2c7812 */ /* 0x000fe400078ec0ff */
[----:B------:R-:W-:Y:S02]  /*cb30*/  LOP3.LUT R48, R48, 0x1, RZ, 0xc0, !PT ;  /* 0x0000000130307812 */ /* 0x000fe400078ec0ff */
[----:B------:R-:W-:Y:S02]  /*cb40*/  LOP3.LUT R52, R52, 0x1, RZ, 0xc0, !PT ;  /* 0x0000000134347812 */ /* 0x000fe400078ec0ff */
[----:B------:R-:W-:Y:S02]  /*cb50*/  LOP3.LUT R46, R46, 0x1, RZ, 0xc0, !PT ;  /* 0x000000012e2e7812 */ /* 0x000fe400078ec0ff */
[----:B------:R-:W-:Y:S02]  /*cb60*/  SEL R3, R3, R8, !P4 ;  /* 0x0000000803037207 */ /* 0x000fe40006000000 */
[----:B------:R-:W-:-:S02]  /*cb70*/  SEL R10, R10, RZ, !P4 ;  /* 0x000000ff0a0a7207 */ /* 0x000fc40006000000 */
        /* <DEDUP_REMOVED lines=15> */
[----:B------:R-:W-:Y:S02]  /*cc70*/  SEL R21, R21, RZ, !P0 ;  /* 0x000000ff15157207 */ /* 0x000fe40004000000 */
[----:B------:R-:W-:Y:S02]  /*cc80*/  SEL R25, R25, R4, !P2 ;  /* 0x0000000419197207 */ /* 0x000fe40005000000 */
[----:B------:R-:W-:-:S02]  /*cc90*/  SEL R26, R26, R5, !P6 ;  /* 0x000000051a1a7207 */ /* 0x000fc40007000000 */
[----:B------:R-:W-:Y:S02]  /*cca0*/  SEL R20, R20, RZ, !P2 ;  /* 0x000000ff14147207 */ /* 0x000fe40005000000 */
        /* <DEDUP_REMOVED lines=9> */
.L_x_4213:
[----:B------:R-:W-:Y:S02]  /*cd40*/  PRMT R38, R4, 0x7610, R38 ;  /* 0x0000761004267816 */ /* 0x000fe40000000026 */
[----:B------:R-:W-:Y:S02]  /*cd50*/  PRMT R47, R5, 0x7610, R47 ;  /* 0x00007610052f7816 */ /* 0x000fe4000000002f */
[----:B------:R-:W-:Y:S02]  /*cd60*/  PRMT R40, R6, 0x7610, R40 ;  /* 0x0000761006287816 */ /* 0x000fe40000000028 */
[----:B------:R-:W-:-:S07]  /*cd70*/  PRMT R45, R7, 0x7610, R45 ;  /* 0x00007610072d7816 */ /* 0x000fce000000002d */
.L_x_4212:
[----:B------:R-:W-:Y:S05]  /*cd80*/  BSYNC B0 ;  /* 0x0000000000007941 */ /* 0x000fea0003800000 */
.L_x_4211:
        /* <DEDUP_REMOVED lines=41> */
.L_x_4216:
[----:B------:R-:W-:Y:S05]  /*d020*/  BSYNC B0 ;  /* 0x0000000000007941 */ /* 0x000fea0003800000 */
.L_x_4215:
[----:B------:R-:W-:Y:S04]  /*d030*/  BSSY B0, `(.L_x_4217) ;  /* 0x0000073000007945 */ /* 0x000fe80003800000 */
[----:B------:R-:W-:Y:S05]  /*d040*/  @P0 BRA `(.L_x_4218) ;  /* 0x0000000400c40947 */ /* 0x000fea0003800000 */
[----:B------:R-:W-:Y:S02]  /*d050*/  LOP3.LUT R6, R51, 0xff, RZ, 0xc0, !PT ;  /* 0x000000ff33067812 */ /* 0x000fe400078ec0ff */
        /* <DEDUP_REMOVED lines=64> */
[----:B------:R-:W-:Y:S02]  /*d460*/  ISETP.GE.U32.AND P1, PT, R37, R8, PT ;  /* 0x000000082500720c */ /* 0x000fe40003f26070 */
        /* <DEDUP_REMOVED lines=47> */
.L_x_4218:
[----:B------:R-:W-:Y:S05]  /*d760*/  BSYNC B0 ;  /* 0x0000000000007941 */ /* 0x000fea0003800000 */
.L_x_4217:
        /* <DEDUP_REMOVED lines=13> */
[----:B------:R-:W-:Y:S02]  /*d840*/  SEL R5, RZ, 0xffffffff, P1 ;  /* 0xffffffffff057807 */ /* 0x000fe40000800000 */
[----:B------:R-:W-:Y:S02]  /*d850*/  @P3 SEL R4, RZ, 0xffffffff, P4 ;  /* 0xffffffffff043807 */ /* 0x000fe40002000000 */
        /* <DEDUP_REMOVED lines=15> */
[----:B------:R-:W-:Y:S02]  /*d950*/  SEL R10, R10, R21, !P0 ;  /* 0x000000150a0a7207 */ /* 0x000fe40004000000 */
[----:B------:R-:W-:Y:S02]  /*d960*/  SEL R8, R13, R20, !P1 ;  /* 0x000000140d087207 */ /* 0x000fe40004800000 */
[----:B------:R-:W-:Y:S02]  /*d970*/  ISETP.GE.U32.AND P0, PT, R9, R30, PT ;  /* 0x0000001e0900720c */ /* 0x000fe40003f06070 */
[----:B------:R-:W-:Y:S02]  /*d980*/  ISETP.GE.U32.AND P1, PT, R24, R37, PT ;  /* 0x000000251800720c */ /* 0x000fe40003f26070 */
[----:B------:R-:W-:Y:S02]  /*d990*/  ISETP.GE.AND.EX P0, PT, R10, R29, PT, P0 ;  /* 0x0000001d0a00720c */ /* 0x000fe40003f06300 */
[----:B------:R-:W-:-:S02]  /*d9a0*/  ISETP.GE.AND.EX P1, PT, R8, R35, PT, P1 ;  /* 0x000000230800720c */ /* 0x000fc40003f26310 */
[----:B------:R-:W-:Y:S02]  /*d9b0*/  ISETP.GE.U32.AND P4, PT, R4, R7, PT ;  /* 0x000000070400720c */ /* 0x000fe40003f86070 */
[----:B------:R-:W-:Y:S02]  /*d9c0*/  ISETP.GE.U32.AND P5, PT, R5, R6, PT ;  /* 0x000000060500720c */ /* 0x000fe40003fa6070 */
        /* <DEDUP_REMOVED lines=13> */
[----:B------:R-:W-:Y:S02]  /*daa0*/  LOP3.LUT R7, R0, 0xff, RZ, 0xc0, !PT ;  /* 0x000000ff00077812 */ /* 0x000fe400078ec0ff */
[----:B------:R-:W-:Y:S02]  /*dab0*/  LOP3.LUT R4, R3, 0xff, RZ, 0xc0, !PT ;  /* 0x000000ff03047812 */ /* 0x000fe400078ec0ff */
[----:B------:R-:W-:-:S02]  /*dac0*/  SEL R8, R8, R35, !P1 ;  /* 0x0000002308087207 */ /* 0x000fc40004800000 */
[----:B------:R-:W-:Y:S02]  /*dad0*/  SEL R9, R9, R30, !P0 ;  /* 0x0000001e09097207 */ /* 0x000fe40004000000 */
[----:B------:R-:W-:Y:S02]  /*dae0*/  ISETP.NE.AND P2, PT, R5, R6, PT ;  /* 0x000000060500720c */ /* 0x000fe40003f45270 */
[----:B------:R-:W-:Y:S02]  /*daf0*/  ISETP.GE.U32.AND P1, PT, R37, R28, PT ;  /* 0x0000001c2500720c */ /* 0x000fe40003f26070 */
[----:B------:R-:W-:Y:S02]  /*db00*/  ISETP.NE.AND P3, PT, R4, R7, PT ;  /* 0x000000070400720c */ /* 0x000fe40003f65270 */
[----:B------:R-:W-:Y:S02]  /*db10*/  SEL R10, R10, R29, !P0 ;  /* 0x0000001d0a0a7207 */ /* 0x000fe40004000000 */
        /* <DEDUP_REMOVED lines=22> */
.L_x_4194:
        /* <DEDUP_REMOVED lines=12> */
[----:B0-----:R-:W-:-:S05]  /*dd40*/  IMAD R0, R37, 0x3, R38 ;  /* 0x0000000325007824 */ /* 0x001fca00078e0226 */
[----:B------:R-:W-:Y:S01]  /*dd50*/  ISETP.GE.U32.AND P0, PT, R0, R43, PT ;  /* 0x0000002b0000720c */ /* 0x000fe20003f06070 */
[----:B------:R-:W-:Y:S02]  /*dd60*/  IMAD.U32 R0, RZ, RZ, UR4 ;  /* 0x00000004ff007e24 */ /* 0x000fe4000f8e00ff */
        /* <DEDUP_REMOVED lines=35> */
.L_x_4222:
[----:B------:R-:W-:-:S04]  /*dfa0*/  LOP3.LUT R5, R38, 0xfffffffe, RZ, 0xc0, !PT ;  /* 0xfffffffe26057812 */ /* 0x000fc800078ec0ff */
[----:B------:R-:W-:-:S05]  /*dfb0*/  IADD3 R4, P0, R5, R16, RZ ;  /* 0x0000001005047210 */ /* 0x000fca0007f1e0ff */
[----:B------:R-:W-:-:S05]  /*dfc0*/  IMAD.X R5, RZ, RZ, R19, P0 ;  /* 0x000000ffff057224 */ /* 0x000fca00000e0613 */
[----:B------:R0:W2:Y:S01]  /*dfd0*/  LDG.E.U16 R39, desc[UR60][R4.64] ;  /* 0x0000003c04277981 */ /* 0x0000a2000c1e1500 */
[----:B------:R-:W-:-:S05]  /*dfe0*/  IMAD.IADD R40, R38, 0x1, R37 ;  /* 0x0000000126287824 */ /* 0x000fca00078e0225 */
[----:B------:R-:W-:-:S04]  /*dff0*/  LOP3.LUT R7, R40, 0xfffffffe, RZ, 0xc0, !PT ;  /* 0xfffffffe28077812 */ /* 0x000fc800078ec0ff */
[----:B------:R-:W-:Y:S01]  /*e000*/  IADD3 R6, P0, R7, R16, RZ ;  /* 0x0000001007067210 */ /* 0x000fe20007f1e0ff */
[----:B------:R-:W-:-:S04]  /*e010*/  IMAD.IADD R44, R40, 0x1, R37 ;  /* 0x00000001282c7824 */ /* 0x000fc800078e0225 */
[----:B------:R-:W-:Y:S01]  /*e020*/  IMAD.X R7, RZ, RZ, R19, P0 ;  /* 0x000000ffff077224 */ /* 0x000fe200000e0613 */
[----:B------:R-:W-:-:S05]  /*e030*/  LOP3.LUT R9, R44, 0xfffffffe, RZ, 0xc0, !PT ;  /* 0xfffffffe2c097812 */ /* 0x000fca00078ec0ff */
[----:B------:R-:W3:Y:S01]  /*e040*/  LDG.E.U16 R7, desc[UR60][R6.64] ;  /* 0x0000003c06077981 */ /* 0x000ee2000c1e1500 */
        /* <DEDUP_REMOVED lines=8> */
[----:B------:R-:W-:Y:S02]  /*e0d0*/  LOP3.LUT R48, R0, 0xff, RZ, 0xc0, !PT ;  /* 0x000000ff00307812 */ /* 0x000fe400078ec0ff */
        /* <DEDUP_REMOVED lines=10> */
[----:B--2---:R-:W-:-:S02]  /*e180*/  PRMT R6, R39, 0x7771, RZ ;  /* 0x0000777127067816 */ /* 0x004fc400000000ff */
[----:B------:R-:W-:Y:S02]  /*e190*/  LOP3.LUT R45, R39, 0xff, RZ, 0xc0, !PT ;  /* 0x000000ff272d7812 */ /* 0x000fe400078ec0ff */
[----:B------:R-:W-:Y:S02]  /*e1a0*/  ISETP.NE.AND P2, PT, R41, R6, PT ;  /* 0x000000062900720c */ /* 0x000fe40003f45270 */
[C---:B------:R-:W-:Y:S02]  /*e1b0*/  ISETP.NE.AND P3, PT, R48.reuse, R45, PT ;  /* 0x0000002d3000720c */ /* 0x040fe40003f65270 */
[C---:B------:R-:W-:Y:S02]  /*e1c0*/  PRMT R9, R39.reuse, 0x7770, RZ ;  /* 0x0000777027097816 */ /* 0x040fe400000000ff */
[----:B------:R-:W-:Y:S02]  /*e1d0*/  PRMT R6, R39, 0x7771, RZ ;  /* 0x0000777127067816 */ /* 0x000fe400000000ff */
[----:B------:R-:W-:-:S02]  /*e1e0*/  ISETP.GE.U32.AND P4, PT, R48, R9, PT ;  /* 0x000000093000720c */ /* 0x000fc40003f86070 */
[----:B------:R-:W-:Y:S02]  /*e1f0*/  ISETP.GE.U32.AND P5, PT, R41, R6, PT ;  /* 0x000000062900720c */ /* 0x000fe40003fa6070 */
[----:B------:R-:W-:Y:S02]  /*e200*/  LOP3.LUT R48, R10, 0xff, RZ, 0xc0, !PT ;  /* 0x000000ff0a307812 */ /* 0x000fe400078ec0ff */
[----:B------:R-:W-:Y:S02]  /*e210*/  @P2 SEL R5, RZ, 0xffffffff, P5 ;  /* 0xffffffffff052807 */ /* 0x000fe40002800000 */
[----:B------:R-:W-:Y:S02]  /*e220*/  @P3 SEL R4, RZ, 0xffffffff, P4 ;  /* 0xffffffffff043807 */ /* 0x000fe40002000000 */
[----:B------:R-:W-:Y:S02]  /*e230*/  LOP3.LUT R5, R5, 0x1, RZ, 0xc0, !PT ;  /* 0x0000000105057812 */ /* 0x000fe400078ec0ff */
[----:B------:R-:W-:-:S02]  /*e240*/  LOP3.LUT R4, R4, 0x1, RZ, 0xc0, !PT ;  /* 0x0000000104047812 */ /* 0x000fc400078ec0ff */
[----:B------:R-:W-:Y:S02]  /*e250*/  ISETP.NE.U32.AND P3, PT, R5, 0x1, PT ;  /* 0x000000010500780c */ /* 0x000fe40003f65070 */
[----:B------:R-:W-:Y:S02]  /*e260*/  ISETP.NE.U32.AND P4, PT, R4, 0x1, PT ;  /* 0x000000010400780c */ /* 0x000fe40003f85070 */
[----:B------:R-:W-:Y:S02]  /*e270*/  LOP3.LUT R5, R11, 0xff, RZ, 0xc0, !PT ;  /* 0x000000ff0b057812 */ /* 0x000fe400078ec0ff */
[----:B---3--:R-:W-:Y:S02]  /*e280*/  LOP3.LUT R4, R7, 0xff, RZ, 0xc0, !PT ;  /* 0x000000ff07047812 */ /* 0x008fe400078ec0ff */
[-C--:B------:R-:W-:Y:S02]  /*e290*/  SEL R29, R29, R38.reuse, !P4 ;  /* 0x000000261d1d7207 */ /* 0x080fe40006000000 */
[----:B------:R-:W-:Y:S01]  /*e2a0*/  SEL R30, R30, R38, !P3 ;  /* 0x000000261e1e7207 */ /* 0x000fe20005800000 */
[----:B------:R-:W-:Y:S01]  /*e2b0*/  IMAD.IADD R38, R42, 0x1, R37 ;  /* 0x000000012a267824 */ /* 0x000fe200078e0225 */
[----:B------:R-:W-:-:S02]  /*e2c0*/  ISETP.NE.AND P2, PT, R5, R4, PT ;  /* 0x000000040500720c */ /* 0x000fc40003f45270 */
[----:B------:R-:W-:Y:S01]  /*e2d0*/  PRMT R39, R7, 0x7771, RZ ;  /* 0x0000777107277816 */ /* 0x000fe200000000ff */
[----:B------:R-:W-:Y:S01]  /*e2e0*/  IMAD R50, R37, 0x3, R38 ;  /* 0x0000000325327824 */ /* 0x000fe200078e0226 */
[----:B------:R-:W-:Y:S02]  /*e2f0*/  SEL R41, RZ, 0xffffffff, P0 ;  /* 0xffffffffff297807 */ /* 0x000fe40000000000 */
[----:B------:R-:W-:Y:S02]  /*e300*/  PRMT R4, R7, 0x7770, RZ ;  /* 0x0000777007047816 */ /* 0x000fe400000000ff */
[----:B------:R-:W-:Y:S02]  /*e310*/  ISETP.GE.U32.AND P0, PT, R31, R40, PT ;  /* 0x000000281f00720c */ /* 0x000fe40003f06070 */
[----:B------:R-:W-:Y:S02]  /*e320*/  ISETP.NE.AND P5, PT, R48, R39, PT ;  /* 0x000000273000720c */ /* 0x000fe40003fa5270 */
[----:B------:R-:W-:-:S02]  /*e330*/  ISETP.GE.U32.AND P6, PT, R5, R4, PT ;  /* 0x000000040500720c */ /* 0x000fc40003fc6070 */
[----:B------:R-:W-:Y:S02]  /*e340*/  ISETP.GE.AND.EX P0, PT, R25, RZ, PT, P0 ;  /* 0x000000ff1900720c */ /* 0x000fe40003f06300 */
[----:B------:R-:W-:Y:S02]  /*e350*/  ISETP.GE.U32.AND P1, PT, R50, R43, PT ;  /* 0x0000002b3200720c */ /* 0x000fe40003f26070 */
[----:B------:R-:W-:Y:S02]  /*e360*/  PRMT R5, R7, 0x7771, RZ ;  /* 0x0000777107057816 */ /* 0x000fe400000000ff */
[----:B------:R-:W-:Y:S02]  /*e370*/  LOP3.LUT R50, R12, 0xff, RZ, 0xc0, !PT ;  /* 0x000000ff0c327812 */ /* 0x000fe400078ec0ff */
[----:B----4-:R-:W-:Y:S02]  /*e380*/  LOP3.LUT R7, R8, 0xff, RZ, 0xc0, !PT ;  /* 0x000000ff08077812 */ /* 0x010fe400078ec0ff */
[----:B------:R-:W-:-:S02]  /*e390*/  SEL R47, RZ, 0xffffffff, P0 ;  /* 0xffffffffff2f7807 */ /* 0x000fc40000000000 */
[----:B------:R-:W-:Y:S02]  /*e3a0*/  @P2 SEL R41, RZ, 0xffffffff, P6 ;  /* 0xffffffffff292807 */ /* 0x000fe40003000000 */
[----:B------:R-:W-:Y:S02]  /*e3b0*/  ISETP.GE.U32.AND P0, PT, R34, R44, PT ;  /* 0x0000002c2200720c */ /* 0x000fe40003f06070 */
[----:B------:R-:W-:Y:S02]  /*e3c0*/  ISETP.GE.U32.AND P6, PT, R48, R5, PT ;  /* 0x000000053000720c */ /* 0x000fe40003fc6070 */
[----:B------:R-:W-:Y:S02]  /*e3d0*/  ISETP.NE.AND P2, PT, R50, R7, PT ;  /* 0x000000073200720c */ /* 0x000fe40003f45270 */
[----:B------:R-:W-:Y:S02]  /*e3e0*/  PRMT R48, R8, 0x7771, RZ ;  /* 0x0000777108307816 */ /* 0x000fe400000000ff */
[----:B------:R-:W-:-:S02]  /*e3f0*/  LOP3.LUT R39, R13, 0xff, RZ, 0xc0, !PT ;  /* 0x000000ff0d277812 */ /* 0x000fc400078ec0ff */
[----:B------:R-:W-:Y:S02]  /*e400*/  ISETP.GE.AND.EX P0, PT, R26, RZ, PT, P0 ;  /* 0x000000ff1a00720c */ /* 0x000fe40003f06300 */
[----:B------:R-:W-:Y:S02]  /*e410*/  @P5 SEL R47, RZ, 0xffffffff, P6 ;  /* 0xffffffffff2f5807 */ /* 0x000fe40003000000 */
[----:B------:R-:W-:Y:S02]  /*e420*/  PRMT R7, R8, 0x7770, RZ ;  /* 0x0000777008077816 */ /* 0x000fe400000000ff */
[----:B------:R-:W-:Y:S02]  /*e430*/  ISETP.NE.AND P6, PT, R39, R48, PT ;  /* 0x000000302700720c */ /* 0x000fe40003fc5270 */
[----:B------:R-:W-:Y:S02]  /*e440*/  SEL R45, RZ, 0xffffffff, P0 ;  /* 0xffffffffff2d7807 */ /* 0x000fe40000000000 */
[----:B------:R-:W-:-:S02]  /*e450*/  ISETP.GE.U32.AND P0, PT, R35, R44, PT ;  /* 0x0000002c2300720c */ /* 0x000fc40003f06070 */
[----:B------:R-:W-:Y:S02]  /*e460*/  ISETP.GE.U32.AND P5, PT, R50, R7, PT ;  /* 0x000000073200720c */ /* 0x000fe40003fa6070 */
[----:B------:R-:W-:Y:S02]  /*e470*/  PRMT R8, R8, 0x7771, RZ ;  /* 0x0000777108087816 */ /* 0x000fe400000000ff */
[----:B-----5:R-:W-:Y:S02]  /*e480*/  PRMT R49, R46, 0x7771, RZ ;  /* 0x000077712e317816 */ /* 0x020fe400000000ff */
[----:B------:R-:W-:Y:S02]  /*e490*/  LOP3.LUT R50, R14, 0xff, RZ, 0xc0, !PT ;  /* 0x000000ff0e327812 */ /* 0x000fe400078ec0ff */
[----:B------:R-:W-:Y:S02]  /*e4a0*/  ISETP.GE.AND.EX P0, PT, R27, RZ, PT, P0 ;  /* 0x000000ff1b00720c */ /* 0x000fe40003f06300 */
[----:B------:R-:W-:-:S02]  /*e4b0*/  @P2 SEL R45, RZ, 0xffffffff, P5 ;  /* 0xffffffffff2d2807 */ /* 0x000fc40002800000 */
[----:B------:R-:W-:Y:S02]  /*e4c0*/  ISETP.GE.U32.AND P5, PT, R39, R8, PT ;  /* 0x000000082700720c */ /* 0x000fe40003fa6070 */
[----:B------:R-:W-:Y:S02]  /*e4d0*/  ISETP.NE.AND P2, PT, R50, R49, PT ;  /* 0x000000313200720c */ /* 0x000fe40003f45270 */
[----:B------:R-:W-:Y:S02]  /*e4e0*/  LOP3.LUT R48, R46, 0xff, RZ, 0xc0, !PT ;  /* 0x000000ff2e307812 */ /* 0x000fe400078ec0ff */
[----:B------:R-:W-:Y:S02]  /*e4f0*/  SEL R49, RZ, 0xffffffff, P0 ;  /* 0xffffffffff317807 */ /* 0x000fe40000000000 */
[----:B------:R-:W-:Y:S02]  /*e500*/  ISETP.GE.U32.AND P0, PT, R33, R42, PT ;  /* 0x0000002a2100720c */ /* 0x000fe40003f06070 */
[----:B------:R-:W-:-:S02]  /*e510*/  @P6 SEL R49, RZ, 0xffffffff, P5 ;  /* 0xffffffffff316807 */ /* 0x000fc40002800000 */
[----:B------:R-:W-:Y:S02]  /*e520*/  ISETP.GE.U32.AND P5, PT, R36, R42, PT ;  /* 0x0000002a2400720c */ /* 0x000fe40003fa6070 */
[----:B------:R-:W-:Y:S02]  /*e530*/  ISETP.NE.AND P6, PT, R51, R48, PT ;  /* 0x000000303300720c */ /* 0x000fe40003fc5270 */
[----:B------:R-:W-:Y:S02]  /*e540*/  ISETP.GE.AND.EX P0, PT, R24, RZ, PT, P0 ;  /* 0x000000ff1800720c */ /* 0x000fe40003f06300 */
[----:B------:R-:W-:Y:S02]  /*e550*/  PRMT R39, R46, 0x7771, RZ ;  /* 0x000077712e277816 */ /* 0x000fe400000000ff */
[----:B------:R-:W-:Y:S02]  /*e560*/  ISETP.GE.AND.EX P5, PT, R28, RZ, PT, P5 ;  /* 0x000000ff1c00720c */ /* 0x000fe40003fa6350 */
[----:B------:R-:W-:-:S02]  /*e570*/  PRMT R46, R46, 0x7770, RZ ;  /* 0x000077702e2e7816 */ /* 0x000fc400000000ff */
[----:B------:R-:W-:Y:S02]  /*e580*/  SEL R48, RZ, 0xffffffff, P0 ;  /* 0xffffffffff307807 */ /* 0x000fe40000000000 */
[----:B------:R-:W-:Y:S02]  /*e590*/  ISETP.GE.U32.AND P0, PT, R50, R39, PT ;  /* 0x000000273200720c */ /* 0x000fe40003f06070 */
[----:B------:R-:W-:Y:S02]  /*e5a0*/  SEL R50, RZ, 0xffffffff, P5 ;  /* 0xffffffffff327807 */ /* 0x000fe40002800000 */
[----:B------:R-:W-:Y:S02]  /*e5b0*/  ISETP.GE.U32.AND P5, PT, R51, R46, PT ;  /* 0x0000002e3300720c */ /* 0x000fe40003fa6070 */
[----:B------:R-:W-:Y:S02]  /*e5c0*/  @P2 SEL R48, RZ, 0xffffffff, P0 ;  /* 0xffffffffff302807 */ /* 0x000fe40000000000 */
[----:B------:R-:W-:-:S02]  /*e5d0*/  @P6 SEL R50, RZ, 0xffffffff, P5 ;  /* 0xffffffffff326807 */ /* 0x000fc40002800000 */
[----:B------:R-:W-:Y:S02]  /*e5e0*/  LOP3.LUT R41, R41, 0x1, RZ, 0xc0, !PT ;  /* 0x0000000129297812 */ /* 0x000fe400078ec0ff */
[----:B------:R-:W-:Y:S02]  /*e5f0*/  LOP3.LUT R47, R47, 0x1, RZ, 0xc0, !PT ;  /* 0x000000012f2f7812 */ /* 0x000fe400078ec0ff */
[----:B------:R-:W-:Y:S02]  /*e600*/  LOP3.LUT R45, R45, 0x1, RZ, 0xc0, !PT ;  /* 0x000000012d2d7812 */ /* 0x000fe400078ec0ff */
        /* <DEDUP_REMOVED lines=22> */
[----:B------:R-:W-:Y:S02]  /*e770*/  SEL R12, R12, R7, !P6 ;  /* 0x000000070c0c7207 */ /* 0x000fe40007000000 */
[----:B------:R-:W-:Y:S02]  /*e780*/  SEL R25, R25, RZ, !P2 ;  /* 0x000000ff19197207 */ /* 0x000fe40005000000 */
        /* <DEDUP_REMOVED lines=9> */
.L_x_4221:
[----:B------:R-:W-:Y:S02]  /*e820*/  PRMT R40, R6, 0x7610, R40 ;  /* 0x0000761006287816 */ /* 0x000fe40000000028 */
[----:B------:R-:W-:Y:S02]  /*e830*/  PRMT R42, R4, 0x7610, R42 ;  /* 0x00007610042a7816 */ /* 0x000fe4000000002a */
[----:B------:R-:W-:Y:S02]  /*e840*/  PRMT R41, R5, 0x7610, R41 ;  /* 0x0000761005297816 */ /* 0x000fe40000000029 */
[----:B------:R-:W-:-:S07]  /*e850*/  PRMT R45, R7, 0x7610, R45 ;  /* 0x00007610072d7816 */ /* 0x000fce000000002d */
.L_x_4220:
[----:B------:R-:W-:Y:S05]  /*e860*/  BSYNC B0 ;  /* 0x0000000000007941 */ /* 0x000fea0003800000 */
.L_x_4219:
        /* <DEDUP_REMOVED lines=37> */
.L_x_4224:
[----:B------:R-:W-:Y:S05]  /*eac0*/  BSYNC B0 ;  /* 0x0000000000007941 */ /* 0x000fea0003800000 */
.L_x_4223:
[----:B------:R-:W-:Y:S04]  /*ead0*/  BSSY B0, `(.L_x_4225) ;  /* 0x0000073000007945 */ /* 0x000fe80003800000 */
[----:B------:R-:W-:Y:S05]  /*eae0*/  @P0 BRA `(.L_x_4226) ;  /* 0x0000000400c40947 */ /* 0x000fea0003800000 */
[----:B------:R-:W-:Y:S02]  /*eaf0*/  LOP3.LUT R4, R9, 0xff, RZ, 0xc0, !PT ;  /* 0x000000ff09047812 */ /* 0x000fe400078ec0ff */
[----:B------:R-:W-:Y:S02]  /*eb00*/  LOP3.LUT R5, R0, 0xff, RZ, 0xc0, !PT ;  /* 0x000000ff00057812 */ /* 0x000fe400078ec0ff */
[----:B------:R-:W-:Y:S02]  /*eb10*/  LOP3.LUT R6, R40, 0xff, RZ, 0xc0, !PT ;  /* 0x000000ff28067812 */ /* 0x000fe400078ec0ff */
[----:B------:R-:W-:Y:S02]  /*eb20*/  ISETP.NE.AND P3, PT, R5, R4, PT ;  /* 0x000000040500720c */ /* 0x000fe40003f65270 */
[----:B------:R-:W-:Y:S02]  /*eb30*/  LOP3.LUT R7, R3, 0xff, RZ, 0xc0, !PT ;  /* 0x000000ff03077812 */ /* 0x000fe400078ec0ff */
[----:B------:R-:W-:-:S02]  /*eb40*/  ISETP.GE.U32.AND P0, PT, R29, R38, PT ;  /* 0x000000261d00720c */ /* 0x000fc40003f06070 */
[----:B------:R-:W-:Y:S02]  /*eb50*/  ISETP.GE.U32.AND P4, PT, R5, R4, PT ;  /* 0x000000040500720c */ /* 0x000fe40003f86070 */
[----:B------:R-:W-:Y:S02]  /*eb60*/  ISETP.NE.AND P2, PT, R7, R6, PT ;  /* 0x000000060700720c */ /* 0x000fe40003f45270 */
[----:B------:R-:W-:Y:S02]  /*eb70*/  ISETP.GE.AND.EX P0, PT, R18, RZ, PT, P0 ;  /* 0x000000ff1200720c */ /* 0x000fe40003f06300 */
[----:B------:R-:W-:Y:S02]  /*eb80*/  SEL R4, RZ, 0xffffffff, P4 ;  /* 0xffffffffff047807 */ /* 0x000fe40002000000 */
[----:B------:R-:W-:Y:S02]  /*eb90*/  @!P3 SEL R4, RZ, 0xffffffff, P0 ;  /* 0xffffffffff04b807 */ /* 0x000fe40000000000 */
[----:B------:R-:W-:-:S02]  /*eba0*/  ISETP.GE.U32.AND P1, PT, R30, R38, PT ;  /* 0x000000261e00720c */ /* 0x000fc40003f26070 */
[----:B------:R-:W-:Y:S02]  /*ebb0*/  ISETP.GE.U32.AND P5, PT, R7, R6, PT ;  /* 0x000000060700720c */ /* 0x000fe40003fa6070 */
        /* <DEDUP_REMOVED lines=100> */
.L_x_4226:
[----:B------:R-:W-:Y:S05]  /*f200*/  BSYNC B0 ;  /* 0x0000000000007941 */ /* 0x000fea0003800000 */
.L_x_4225:
        /* <DEDUP_REMOVED lines=78> */
.L_x_4178:
[----:B------:R-:W-:Y:S05]  /*f6f0*/  BSYNC B6 ;  /* 0x0000000000067941 */ /* 0x000fea0003800000 */
.L_x_4177:
        /* <DEDUP_REMOVED lines=15> */
[----:B------:R1:W-:Y:S04]  /*f7f0*/  STS.U8 [R15], R9 ;  /* 0x000000090f007388 */ /* 0x0003e80000000000 */
[----:B------:R1:W-:Y:S02]  /*f800*/  STS.U8 [R15+0x10], R3 ;  /* 0x000010030f007388 */ /* 0x0003e40000000000 */
[----:B------:R-:W-:Y:S05]  /*f810*/  @!P0 BRA `(.L_x_4227) ;  /* 0x0000000000c08947 */ /* 0x000fea0003800000 */
.L_x_4230:
        /* <DEDUP_REMOVED lines=9> */
[----:B------:R-:W-:Y:S01]  /*f8b0*/  IMAD R0, R5, R16, R17 ;  /* 0x0000001005007224 */ /* 0x000fe200078e0211 */
[----:B------:R-:W-:Y:S02]  /*f8c0*/  LOP3.LUT R8, R9, 0xff, RZ, 0xc0, !PT ;  /* 0x000000ff09087812 */ /* 0x000fe400078ec0ff */
[----:B------:R-:W-:Y:S01]  /*f8d0*/  LOP3.LUT R12, R3, 0xff, RZ, 0xc0, !PT ;  /* 0x000000ff030c7812 */ /* 0x000fe200078ec0ff */
[----:B------:R-:W-:-:S05]  /*f8e0*/  IMAD R0, R0, 0x20, R13 ;  /* 0x0000002000007824 */ /* 0x000fca00078e020d */
[----:B------:R-:W2:Y:S04]  /*f8f0*/  LDS.U8 R19, [R0] ;  /* 0x0000000000137984 */ /* 0x000ea80000000000 */
[----:B------:R-:W3:Y:S04]  /*f900*/  LDS.U8 R21, [R0+0x10] ;  /* 0x0000100000157984 */ /* 0x000ee80000000000 */
[----:B------:R-:W4:Y:S04]  /*f910*/  LDS.64 R4, [R0+0x8] ;  /* 0x0000080000047984 */ /* 0x000f280000000a00 */
[----:B------:R-:W5:Y:S01]  /*f920*/  LDS.64 R10, [R0+0x18] ;  /* 0x00001800000a7984 */ /* 0x000f620000000a00 */
[----:B--2---:R-:W-:-:S02]  /*f930*/  ISETP.NE.AND P3, PT, R8, R19, PT ;  /* 0x000000130800720c */ /* 0x004fc40003f65270 */
[----:B------:R-:W-:Y:S02]  /*f940*/  ISETP.GE.U32.AND P6, PT, R8, R19, PT ;  /* 0x000000130800720c */ /* 0x000fe40003fc6070 */
[CC--:B---3--:R-:W-:Y:S02]  /*f950*/  ISETP.NE.AND P4, PT, R12.reuse, R21.reuse, PT ;  /* 0x000000150c00720c */ /* 0x0c8fe40003f85270 */
[----:B------:R-:W-:Y:S02]  /*f960*/  ISETP.GE.U32.AND P5, PT, R12, R21, PT ;  /* 0x000000150c00720c */ /* 0x000fe40003fa6070 */
        /* <DEDUP_REMOVED lines=12> */
[----:B-1----:R-:W-:Y:S02]  /*fa30*/  SEL R34, R34, R4, !P0 ;  /* 0x0000000422227207 */ /* 0x002fe40004000000 */
[----:B------:R-:W-:Y:S02]  /*fa40*/  SEL R35, R35, R5, !P0 ;  /* 0x0000000523237207 */ /* 0x000fe40004000000 */
[----:B------:R-:W-:-:S02]  /*fa50*/  SEL R6, R6, R10, !P1 ;  /* 0x0000000a06067207 */ /* 0x000fc40004800000 */
[----:B------:R-:W-:Y:S01]  /*fa60*/  SEL R7, R7, R11, !P1 ;  /* 0x0000000b07077207 */ /* 0x000fe20004800000 */
[----:B------:R2:W-:Y:S01]  /*fa70*/  STS.64 [R15+0x8], R34 ;  /* 0x000008220f007388 */ /* 0x0005e20000000a00 */
[----:B------:R-:W-:Y:S02]  /*fa80*/  SEL R0, R9, R19, !P0 ;  /* 0x0000001309007207 */ /* 0x000fe40004000000 */
[----:B------:R-:W-:Y:S01]  /*fa90*/  SEL R4, R3, R21, !P1 ;  /* 0x0000001503047207 */ /* 0x000fe20004800000 */
[----:B------:R2:W-:Y:S01]  /*faa0*/  STS.64 [R15+0x18], R6 ;  /* 0x000018060f007388 */ /* 0x0005e20000000a00 */
[----:B------:R-:W-:Y:S02]  /*fab0*/  PRMT R9, R0, 0x7610, R9 ;  /* 0x0000761000097816 */ /* 0x000fe40000000009 */
[----:B------:R-:W-:Y:S01]  /*fac0*/  PRMT R3, R4, 0x7610, R3 ;  /* 0x0000761004037816 */ /* 0x000fe20000000003 */
[----:B------:R2:W-:Y:S04]  /*fad0*/  STS.U8 [R15], R0 ;  /* 0x000000000f007388 */ /* 0x0005e80000000000 */
[----:B------:R2:W-:Y:S02]  /*fae0*/  STS.U8 [R15+0x10], R4 ;  /* 0x000010040f007388 */ /* 0x0005e40000000000 */
.L_x_4229:
[----:B------:R-:W-:Y:S05]  /*faf0*/  BSYNC B0 ;  /* 0x0000000000007941 */ /* 0x000fea0003800000 */
.L_x_4228:
[----:B--2---:R-:W-:Y:S01]  /*fb00*/  IMAD.MOV.U32 R0, RZ, RZ, R14 ;  /* 0x000000ffff007224 */ /* 0x004fe200078e000e */
[----:B------:R-:W-:Y:S06]  /*fb10*/  @P2 BRA `(.L_x_4230) ;  /* 0xfffffffc00402947 */ /* 0x000fec000383ffff */
.L_x_4227:
[----:B------:R-:W-:Y:S02]  /*fb20*/  ULDC UR4, c[0x0][0x240] ;  /* 0x0000900000047ab9 */ /* 0x000fe40000000800 */
[----:B------:R-:W-:-:S13]  /*fb30*/  ISETP.NE.AND P0, PT, RZ, UR4, PT ;  /* 0x00000004ff007c0c */ /* 0x000fda000bf05270 */
[----:B------:R-:W-:Y:S05]  /*fb40*/  @!P0 BRA `(.L_x_4231) ;  /* 0x0000000400b48947 */ /* 0x000fea0003800000 */
[----:B-1----:R-:W1:Y:S02]  /*fb50*/  LDC R15, c[0x0][RZ] ;  /* 0x00000000ff0f7b82 */ /* 0x002e640000000800 */
[----:B-1----:R-:W-:Y:S01]  /*fb60*/  ISETP.GT.AND P0, PT, R15, 0x20, PT ;  /* 0x000000200f00780c */ /* 0x002fe20003f04270 */
[----:B------:R-:W-:-:S12]  /*fb70*/  IMAD.MOV.U32 R0, RZ, RZ, R15 ;  /* 0x000000ffff007224 */ /* 0x000fd800078e000f */
[----:B------:R-:W-:Y:S05]  /*fb80*/  @!P0 BRA `(.L_x_4232) ;  /* 0x0000000000fc8947 */ /* 0x000fea0003800000 */
[----:B------:R-:W1:Y:S01]  /*fb90*/  S2UR UR5, SR_CgaCtaId ;  /* 0x00000000000579c3 */ /* 0x000e620000008800 */
[----:B------:R-:W-:Y:S01]  /*fba0*/  UMOV UR4, 0x400 ;  /* 0x0000040000047882 */ /* 0x000fe20000000000 */
[----:B------:R-:W-:Y:S01]  /*fbb0*/  IMAD R0, R2, R15, R17 ;  /* 0x0000000f02007224 */ /* 0x000fe200078e0211 */
[----:B------:R-:W-:-:S04]  /*fbc0*/  UIADD3 UR4, UR4, 0x10, URZ ;  /* 0x0000001004047890 */ /* 0x000fc8000fffe03f */
[----:B-1----:R-:W-:-:S06]  /*fbd0*/  ULEA UR4, UR5, UR4, 0x18 ;  /* 0x0000000405047291 */ /* 0x002fcc000f8ec03f */
        /* <DEDUP_REMOVED lines=11> */
.L_x_4235:
[----:B------:R-:W-:Y:S01]  /*fc90*/  IMAD.IADD R4, R17, 0x1, R0 ;  /* 0x0000000111047824 */ /* 0x000fe200078e0200 */
[----:B------:R-:W-:Y:S05]  /*fca0*/  WARPSYNC.ALL ;  /* 0x0000000000007948 */ /* 0x000fea0003800000 */
[----:B------:R-:W-:Y:S01]  /*fcb0*/  BAR.SYNC.DEFER_BLOCKING 0x0 ;  /* 0x0000000000007b1d */ /* 0x000fe20000010000 */
[----:B------:R-:W-:-:S04]  /*fcc0*/  ISETP.GE.U32.AND P0, PT, R4, R15, PT ;  /* 0x0000000f0400720c */ /* 0x000fc80003f06070 */
[----:B------:R-:W-:Y:S01]  /*fcd0*/  ISETP.GE.U32.OR P0, PT, R17, R0, P0 ;  /* 0x000000001100720c */ /* 0x000fe20000706470 */
[----:B------:R-:W-:-:S12]  /*fce0*/  BSSY B0, `(.L_x_4233) ;  /* 0x0000025000007945 */ /* 0x000fd80003800000 */
[----:B--2---:R-:W-:Y:S05]  /*fcf0*/  @P0 BRA `(.L_x_4234) ;  /* 0x00000000008c0947 */ /* 0x004fea0003800000 */
[----:B------:R-:W-:Y:S01]  /*fd00*/  IMAD R8, R0, 0x20, R13 ;  /* 0x0000002000087824 */ /* 0x000fe200078e020d */
[----:B------:R-:W-:Y:S02]  /*fd10*/  LOP3.LUT R19, R9, 0xff, RZ, 0xc0, !PT ;  /* 0x000000ff09137812 */ /* 0x000fe400078ec0ff */
[----:B------:R-:W-:Y:S02]  /*fd20*/  LOP3.LUT R21, R3, 0xff, RZ, 0xc0, !PT ;  /* 0x000000ff03157812 */ /* 0x000fe400078ec0ff */
        /* <DEDUP_REMOVED lines=32> */
.L_x_4234:
[----:B------:R-:W-:Y:S05]  /*ff30*/  BSYNC B0 ;  /* 0x0000000000007941 */ /* 0x000fea0003800000 */
.L_x_4233:
[----:B------:R-:W-:-:S04]  /*ff40*/  SHF.R.S32.HI R0, RZ, 0x1, R0 ;  /* 0x00000001ff007819 */ /* 0x000fc80000011400 */
[----:B------:R-:W-:-:S13]  /*ff50*/  ISETP.GE.AND P0, PT, R0, 0x20, PT ;  /* 0x000000200000780c */ /* 0x000fda0003f06270 */
[----:B------:R-:W-:Y:S05]  /*ff60*/  @P0 BRA `(.L_x_4235) ;  /* 0xfffffffc00480947 */ /* 0x000fea000383ffff */
[----:B------:R-:W-:-:S07]  /*ff70*/  IMAD.MOV.U32 R0, RZ, RZ, 0x20 ;  /* 0x00000020ff007424 */ /* 0x000fce00078e00ff */
.L_x_4232:
[----:B------:R-:W-:Y:S01]  /*ff80*/  ISETP.GE.AND P0, PT, R0, 0x2, PT ;  /* 0x000000020000780c */ /* 0x000fe20003f06270 */
[----:B------:R-:W-:Y:S05]  /*ff90*/  WARPSYNC.ALL ;  /* 0x0000000000007948 */ /* 0x000fea0003800000 */
[----:B------:R-:W-:Y:S07]  /*ffa0*/  BAR.SYNC.DEFER_BLOCKING 0x0 ;  /* 0x0000000000007b1d */ /* 0x000fee0000010000 */
[----:B------:R-:W-:Y:S05]  /*ffb0*/  @!P0 BRA `(.L_x_4231) ;  /* 0x0000000000988947 */ /* 0x000fea0003800000 */
[----:B------:R-:W-:-:S07]  /*ffc0*/  IMAD.MOV.U32 R5, RZ, RZ, 0x1 ;  /* 0x00000001ff057424 */ /* 0x000fce00078e00ff */
.L_x_4236:
[----:B--2---:R-:W-:Y:S01]  /*ffd0*/  LOP3.LUT R12, R3, 0xff, RZ, 0xc0, !PT ;  /* 0x000000ff030c7812 */ /* 0x004fe200078ec0ff */
[----:B------:R-:W2:Y:S01]  /*ffe0*/  SHFL.DOWN PT, R11, R34, R5, 0x1f ;  /* 0x08001f05220b7589 */ /* 0x000ea200000e0000 */
[----:B------:R-:W-:Y:S02]  /*fff0*/  LOP3.LUT R4, R9, 0xff, RZ, 0xc0, !PT ;  /* 0x000000ff09047812 */ /* 0x000fe400078ec0ff */
[----:B------:R-:W-:Y:S01]  /*10000*/  LOP3.LUT R16, R3, 0xff, RZ, 0xc0, !PT ;  /* 0x000000ff03107812 */ /* 0x000fe200078ec0ff */
[----:B------:R-:W3:Y:S01]  /*10010*/  SHFL.DOWN PT, R15, R6, R5, 0x1f ;  /* 0x08001f05060f7589 */ /* 0x000ee200000e0000 */
[----:B------:R-:W-:-:S03]  /*10020*/  LOP3.LUT R10, R9, 0xff, RZ, 0xc0, !PT ;  /* 0x000000ff090a7812 */ /* 0x000fc600078ec0ff */
[----:B------:R-:W4:Y:S04]  /*10030*/  SHFL.DOWN PT, R12, R12, R5, 0x1f ;  /* 0x08001f050c0c7589 */ /* 0x000f2800000e0000 */
[----:B------:R-:W1:Y:S04]  /*10040*/  SHFL.DOWN PT, R4, R4, R5, 0x1f ;  /* 0x08001f0504047589 */ /* 0x000e6800000e0000 */
[----:B------:R-:W5:Y:S04]  /*10050*/  SHFL.DOWN PT, R8, R35, R5, 0x1f ;  /* 0x08001f0523087589 */ /* 0x000f6800000e0000 */
[----:B------:R0:W5:Y:S01]  /*10060*/  SHFL.DOWN PT, R14, R7, R5, 0x1f ;  /* 0x08001f05070e7589 */ /* 0x00016200000e0000 */
[----:B--2---:R-:W-:-:S02]  /*10070*/  ISETP.GE.U32.AND P0, PT, R34, R11, PT ;  /* 0x0000000b2200720c */ /* 0x004fc40003f06070 */
[----:B---3--:R-:W-:Y:S01]  /*10080*/  ISETP.GE.U32.AND P1, PT, R6, R15, PT ;  /* 0x0000000f0600720c */ /* 0x008fe20003f26070 */
[----:B0-----:R-:W-:Y:S01]  /*10090*/  IMAD.SHL.U32 R5, R5, 0x2, RZ ;  /* 0x0000000205057824 */ /* 0x001fe200078e00ff */
[----:B----4-:R-:W-:Y:S02]  /*100a0*/  LOP3.LUT R19, R12, 0xff, RZ, 0xc0, !PT ;  /* 0x000000ff0c137812 */ /* 0x010fe400078ec0ff */
[----:B-1----:R-:W-:Y:S02]  /*100b0*/  LOP3.LUT R13, R4, 0xff, RZ, 0xc0, !PT ;  /* 0x000000ff040d7812 */ /* 0x002fe400078ec0ff */
[----:B------:R-:W-:Y:S02]  /*100c0*/  ISETP.NE.AND P2, PT, R16, R19, PT ;  /* 0x000000131000720c */ /* 0x000fe40003f45270 */
[----:B------:R-:W-:Y:S02]  /*100d0*/  ISETP.NE.AND P3, PT, R10, R13, PT ;  /* 0x0000000d0a00720c */ /* 0x000fe40003f65270 */
[----:B-----5:R-:W-:-:S02]  /*100e0*/  ISETP.GE.AND.EX P0, PT, R35, R8, PT, P0 ;  /* 0x000000082300720c */ /* 0x020fc40003f06300 */
[----:B------:R-:W-:Y:S02]  /*100f0*/  ISETP.GE.U32.AND P4, PT, R10, R13, PT ;  /* 0x0000000d0a00720c */ /* 0x000fe40003f86070 */
[----:B------:R-:W-:Y:S02]  /*10100*/  ISETP.GE.AND.EX P1, PT, R7, R14, PT, P1 ;  /* 0x0000000e0700720c */ /* 0x000fe40003f26310 */
[----:B------:R-:W-:Y:S02]  /*10110*/  SEL R10, RZ, 0xffffffff, P0 ;  /* 0xffffffffff0a7807 */ /* 0x000fe40000000000 */
[----:B------:R-:W-:Y:S02]  /*10120*/  ISETP.GE.U32.AND P0, PT, R16, R19, PT ;  /* 0x000000131000720c */ /* 0x000fe40003f06070 */
        /* <DEDUP_REMOVED lines=15> */
.L_x_4231:
[----:B------:R-:W3:Y:S01]  /*10220*/  LDC R0, c[0x0][0x3fc] ;  /* 0x0000ff00ff007b82 */ /* 0x000ee20000000800 */
[----:B------:R-:W-:Y:S02]  /*10230*/  CS2R R18, SRZ ;  /* 0x0000000000127805 */ /* 0x000fe4000001ff00 */
        /* <DEDUP_REMOVED lines=276> */
.L_x_4237:
        /* <DEDUP_REMOVED lines=275> */
.L_x_4238:
        /* <DEDUP_REMOVED lines=11> */
.L_x_4244:
[----:B------:R-:W-:Y:S01]  /*12560*/  LOP3.LUT R0, R10, R5, RZ, 0xfc, !PT ;  /* 0x000000050a007212 */ /* 0x000fe200078efcff */
[----:B------:R-:W-:Y:S01]  /*12570*/  BSSY B1, `(.L_x_4241) ;  /* 0x000001f000017945 */ /* 0x000fe20003800000 */
[----:B------:R-:W-:Y:S02]  /*12580*/  IMAD.MOV.U32 R11, RZ, RZ, R5 ;  /* 0x000000ffff0b7224 */ /* 0x000fe400078e0005 */
[----:B------:R-:W-:Y:S01]  /*12590*/  ISETP.NE.U32.AND P0, PT, R0, RZ, PT ;  /* 0x000000ff0000720c */ /* 0x000fe20003f05070 */
[----:B------:R-:W-:-:S12]  /*125a0*/  IMAD.MOV.U32 R0, RZ, RZ, R4 ;  /* 0x000000ffff007224 */ /* 0x000fd800078e0004 */
[----:B------:R-:W-:Y:S05]  /*125b0*/  @!P0 BRA `(.L_x_4242) ;  /* 0x00000000001c8947 */ /* 0x000fea0003800000 */
[----:B-12---:R-:W-:Y:S02]  /*125c0*/  IMAD.MOV.U32 R13, RZ, RZ, R5 ;  /* 0x000000ffff0d7224 */ /* 0x006fe400078e0005 */
[----:B------:R-:W-:Y:S01]  /*125d0*/  IMAD.MOV.U32 R5, RZ, RZ, R8 ;  /* 0x000000ffff057224 */ /* 0x000fe200078e0008 */
[----:B------:R-:W-:-:S07]  /*125e0*/  MOV R8, 0x12600 ;  /* 0x0001260000087802 */ /* 0x000fce0000000f00 */
[----:B0-----:R-:W-:Y:S05]  /*125f0*/  CALL.REL.NOINC `($__internal_39_$__cuda_sm20_rem_u64) ;  /* 0x0000005c00f47944 */ /* 0x001fea0003c00000 */
[----:B------:R-:W-:Y:S02]  /*12600*/  IMAD.MOV.U32 R4, RZ, RZ, R10 ;  /* 0x000000ffff047224 */ /* 0x000fe400078e000a */
[----:B------:R-:W-:Y:S01]  /*12610*/  IMAD.MOV.U32 R5, RZ, RZ, R13 ;  /* 0x000000ffff057224 */ /* 0x000fe200078e000d */
[----:B------:R-:W-:Y:S06]  /*12620*/  BRA `(.L_x_4243) ;  /* 0x00000000004c7947 */ /* 0x000fec0003800000 */
.L_x_4242:
[----:B------:R-:W3:Y:S01]  /*12630*/  I2F.U32.RP R5, R4 ;  /* 0x0000000400057306 */ /* 0x000ee20000209000 */
[----:B------:R-:W-:-:S07]  /*12640*/  ISETP.NE.U32.AND P1, PT, R4, RZ, PT ;  /* 0x000000ff0400720c */ /* 0x000fce0003f25070 */
[----:B---3--:R-:W2:Y:S02]  /*12650*/  MUFU.RCP R5, R5 ;  /* 0x0000000500057308 */ /* 0x008ea40000001000 */
[----:B--2---:R-:W-:Y:S02]  /*12660*/  VIADD R12, R5, 0xffffffe ;  /* 0x0ffffffe050c7836 */ /* 0x004fe40000000000 */
[----:B------:R-:W-:-:S04]  /*12670*/  IMAD.MOV.U32 R5, RZ, RZ, RZ ;  /* 0x000000ffff057224 */ /* 0x000fc800078e00ff */
[----:B-1----:R1:W2:Y:S02]  /*12680*/  F2I.FTZ.U32.TRUNC.NTZ R13, R12 ;  /* 0x0000000c000d7305 */ /* 0x0022a4000021f000 */
        /* <DEDUP_REMOVED lines=13> */
.L_x_4243:
[----:B------:R-:W-:Y:S05]  /*12760*/  BSYNC B1 ;  /* 0x0000000000017941 */ /* 0x000fea0003800000 */
.L_x_4241:
[----:B------:R-:W-:Y:S01]  /*12770*/  ISETP.NE.U32.AND P0, PT, R4, RZ, PT ;  /* 0x000000ff0400720c */ /* 0x000fe20003f05070 */
[----:B------:R-:W-:Y:S02]  /*12780*/  IMAD.MOV.U32 R8, RZ, RZ, R0 ;  /* 0x000000ffff087224 */ /* 0x000fe400078e0000 */
[----:B------:R-:W-:Y:S01]  /*12790*/  IMAD.MOV.U32 R10, RZ, RZ, R11 ;  /* 0x000000ffff0a7224 */ /* 0x000fe200078e000b */
[----:B------:R-:W-:-:S13]  /*127a0*/  ISETP.NE.AND.EX P0, PT, R5, RZ, PT, P0 ;  /* 0x000000ff0500720c */ /* 0x000fda0003f05300 */
[----:B------:R-:W-:Y:S05]  /*127b0*/  @P0 BRA `(.L_x_4244) ;  /* 0xfffffffc00680947 */ /* 0x000fea000383ffff */
[----:B------:R-:W-:Y:S05]  /*127c0*/  BSYNC B0 ;  /* 0x0000000000007941 */ /* 0x000fea0003800000 */
.L_x_4240:
[----:B------:R-:W-:Y:S01]  /*127d0*/  ISETP.NE.U32.AND P2, PT, R11, RZ, PT ;  /* 0x000000ff0b00720c */ /* 0x000fe20003f45070 */
[----:B------:R-:W-:-:S12]  /*127e0*/  BSSY B0, `(.L_x_4245) ;  /* 0x000001c000007945 */ /* 0x000fd80003800000 */
[----:B------:R-:W-:Y:S05]  /*127f0*/  @!P2 BRA `(.L_x_4246) ;  /* 0x00000000001ca947 */ /* 0x000fea0003800000 */
[----:B------:R-:W-:Y:S01]  /*12800*/  IMAD.MOV.U32 R8, RZ, RZ, 0x10 ;  /* 0x00000010ff087424 */ /* 0x000fe200078e00ff */
[----:B------:R-:W-:Y:S01]  /*12810*/  MOV R10, 0x12840 ;  /* 0x00012840000a7802 */ /* 0x000fe20000000f00 */
[----:B------:R-:W-:-:S07]  /*12820*/  IMAD.MOV.U32 R12, RZ, RZ, RZ ;  /* 0x000000ffff0c7224 */ /* 0x000fce00078e00ff */
[----:B0-----:R-:W-:Y:S05]  /*12830*/  CALL.REL.NOINC `($__internal_38_$__cuda_sm20_div_u64) ;  /* 0x00000058004c7944 */ /* 0x001fea0003c00000 */
[----:B------:R-:W-:Y:S02]  /*12840*/  IMAD.MOV.U32 R4, RZ, RZ, R8 ;  /* 0x000000ffff047224 */ /* 0x000fe400078e0008 */
[----:B------:R-:W-:Y:S01]  /*12850*/  IMAD.MOV.U32 R5, RZ, RZ, R15 ;  /* 0x000000ffff057224 */ /* 0x000fe200078e000f */
[----:B------:R-:W-:Y:S06]  /*12860*/  BRA `(.L_x_4247) ;  /* 0x00000000004c7947 */ /* 0x000fec0003800000 */
.L_x_4246:
        /* <DEDUP_REMOVED lines=19> */
.L_x_4247:
[----:B------:R-:W-:Y:S05]  /*129a0*/  BSYNC B0 ;  /* 0x0000000000007941 */ /* 0x000fea0003800000 */
.L_x_4245:
[----:B------:R-:W-:Y:S04]  /*129b0*/  BSSY B0, `(.L_x_4248) ;  /* 0x000001c000007945 */ /* 0x000fe80003800000 */
        /* <DEDUP_REMOVED lines=8> */
.L_x_4249:
        /* <DEDUP_REMOVED lines=19> */
.L_x_4250:
[----:B------:R-:W-:Y:S05]  /*12b70*/  BSYNC B0 ;  /* 0x0000000000007941 */ /* 0x000fea0003800000 */
.L_x_4248:
        /* <DEDUP_REMOVED lines=9> */
[----:B0-----:R-:W-:Y:S05]  /*12c10*/  CALL.REL.NOINC `($__internal_38_$__cuda_sm20_div_u64) ;  /* 0x0000005400547944 */ /* 0x001fea0003c00000 */
[----:B------:R-:W-:Y:S02]  /*12c20*/  IMAD.MOV.U32 R4, RZ, RZ, R8 ;  /* 0x000000ffff047224 */ /* 0x000fe400078e0008 */
[----:B------:R-:W-:Y:S01]  /*12c30*/  IMAD.MOV.U32 R5, RZ, RZ, R15 ;  /* 0x000000ffff057224 */ /* 0x000fe200078e000f */
[----:B------:R-:W-:Y:S06]  /*12c40*/  BRA `(.L_x_4253) ;  /* 0x0000000000507947 */ /* 0x000fec0003800000 */
.L_x_4252:
        /* <DEDUP_REMOVED lines=20> */
.L_x_4253:
[----:B------:R-:W-:Y:S05]  /*12d90*/  BSYNC B0 ;  /* 0x0000000000007941 */ /* 0x000fea0003800000 */
.L_x_4251:
[----:B------:R-:W-:Y:S02]  /*12da0*/  ULDC.64 UR4, c[0x0][0x610] ;  /* 0x0001840000047ab9 */ /* 0x000fe40000000a00 */
[----:B------:R-:W-:-:S04]  /*12db0*/  IADD3 R4, P0, R4, UR4, RZ ;  /* 0x0000000404047c10 */ /* 0x000fc8000ff1e0ff */
[----:B------:R-:W-:-:S05]  /*12dc0*/  IADD3.X R5, R5, UR5, RZ, P0, !PT ;  /* 0x0000000505057c10 */ /* 0x000fca00087fe4ff */
[----:B------:R-:W-:-:S07]  /*12dd0*/  IMAD.MOV.U32 R0, RZ, RZ, R5 ;  /* 0x000000ffff007224 */ /* 0x000fce00078e0005 */
.L_x_4239:
[----:B------:R-:W-:Y:S02]  /*12de0*/  ULDC UR4, c[0x0][0x248] ;  /* 0x0000920000047ab9 */ /* 0x000fe40000000800 */
[----:B------:R-:W-:-:S13]  /*12df0*/  ISETP.NE.AND P0, PT, RZ, UR4, PT ;  /* 0x00000004ff007c0c */ /* 0x000fda000bf05270 */
[----:B------:R-:W-:Y:S05]  /*12e00*/  @!P0 BRA `(.L_x_4254) ;  /* 0x0000004400988947 */ /* 0x000fea0003800000 */
[----:B------:R-:W3:Y:S01]  /*12e10*/  LDC R8, c[0x0][0x3fc] ;  /* 0x0000ff00ff087b82 */ /* 0x000ee20000000800 */
[----:B------:R-:W4:Y:S01]  /*12e20*/  S2R R10, SR_CTAID.X ;  /* 0x00000000000a7919 */ /* 0x000f220000002500 */
[----:B------:R-:W-:Y:S01]  /*12e30*/  ULDC UR4, c[0x0][0x24c] ;  /* 0x0000930000047ab9 */ /* 0x000fe20000000800 */
[----:B--2---:R-:W-:Y:S02]  /*12e40*/  IMAD.MOV.U32 R16, RZ, RZ, RZ ;  /* 0x000000ffff107224 */ /* 0x004fe400078e00ff */
[----:B------:R-:W-:Y:S01]  /*12e50*/  IMAD R11, R17, UR4, RZ ;  /* 0x00000004110b7c24 */ /* 0x000fe2000f8e02ff */
[----:B------:R-:W-:Y:S01]  /*12e60*/  ULDC UR4, c[0x0][0x250] ;  /* 0x0000940000047ab9 */ /* 0x000fe20000000800 */
[----:B------:R-:W-:Y:S02]  /*12e70*/  IMAD.MOV.U32 R22, RZ, RZ, RZ ;  /* 0x000000ffff167224 */ /* 0x000fe400078e00ff */
[----:B------:R-:W-:Y:S01]  /*12e80*/  IMAD R11, R2, UR4, R11 ;  /* 0x00000004020b7c24 */ /* 0x000fe2000f8e020b */
[----:B------:R-:W-:Y:S01]  /*12e90*/  ULDC UR4, c[0x0][0x238] ;  /* 0x00008e0000047ab9 */ /* 0x000fe20000000800 */
[----:B---3--:R-:W-:-:S02]  /*12ea0*/  ISETP.NE.AND P0, PT, R8, RZ, PT ;  /* 0x000000ff0800720c */ /* 0x008fc40003f05270 */
[----:B----4-:R-:W-:-:S04]  /*12eb0*/  IMAD R11, R10, UR4, R11 ;  /* 0x000000040a0b7c24 */ /* 0x010fc8000f8e020b */
[----:B-1----:R-:W-:-:S07]  /*12ec0*/  IMAD.SHL.U32 R13, R11, 0x2, RZ ;  /* 0x000000020b0d7824 */ /* 0x002fce00078e00ff */
        /* <DEDUP_REMOVED lines=274> */
.L_x_4255:
        /* <DEDUP_REMOVED lines=275> */
.L_x_4256:
        /* <DEDUP_REMOVED lines=14> */
.L_x_4258:
[----:B------:R-:W-:Y:S05]  /*15200*/  BSYNC B0 ;  /* 0x0000000000007941 */ /* 0x000fea0003800000 */
.L_x_4257:
        /* <DEDUP_REMOVED lines=17> */
.L_x_4260:
[----:B------:R-:W-:Y:S05]  /*15320*/  BSYNC B0 ;  /* 0x0000000000007941 */ /* 0x000fea0003800000 */
.L_x_4259:
        /* <DEDUP_REMOVED lines=35> */
.L_x_4262:
[----:B------:R-:W-:Y:S05]  /*15560*/  BSYNC B0 ;  /* 0x0000000000007941 */ /* 0x000fea0003800000 */
.L_x_4261:
[----:B------:R-:W3:Y:S08]  /*15570*/  S2UR UR5, SR_CgaCtaId ;  /* 0x00000000000579c3 */ /* 0x000ef00000008800 */
[----:B------:R-:W-:Y:S06]  /*15580*/  BAR.SYNC.DEFER_BLOCKING 0x0 ;  /* 0x0000000000007b1d */ /* 0x000fec0000010000 */
[----:B------:R-:W-:-:S02]  /*15590*/  UMOV UR4, 0x400 ;  /* 0x0000040000047882 */ /* 0x000fc40000000000 */
[----:B---3--:R-:W-:-:S09]  /*155a0*/  ULEA UR6, UR5, UR4, 0x18 ;  /* 0x0000000405067291 */ /* 0x008fd2000f8ec03f */
[----:B-12---:R-:W1:Y:S02]  /*155b0*/  LDS.U8 R3, [UR6] ;  /* 0x00000006ff037984 */ /* 0x006e640008000000 */
        /* <DEDUP_REMOVED lines=28> */
[----:B------:R-:W1:Y:S01]  /*15780*/  LDC R24, c[0x0][0x4] ;  /* 0x00000100ff187b82 */ /* 0x000e620000000800 */
[----:B------:R-:W-:Y:S01]  /*15790*/  BSSY B1, `(.L_x_4266) ;  /* 0x0000029000017945 */ /* 0x000fe20003800000 */
[----:B------:R-:W-:Y:S01]  /*157a0*/  IMAD.MOV.U32 R23, RZ, RZ, R14 ;  /* 0x000000ffff177224 */ /* 0x000fe200078e000e */
[----:B------:R-:W-:Y:S01]  /*157b0*/  PRMT R9, R3, 0x7610, R9 ;  /* 0x0000761003097816 */ /* 0x000fe20000000009 */
[----:B------:R-:W-:Y:S02]  /*157c0*/  IMAD.U32 R8, RZ, RZ, UR10 ;  /* 0x0000000aff087e24 */ /* 0x000fe4000f8e00ff */
[----:B------:R-:W-:Y:S02]  /*157d0*/  IMAD.U32 R11, RZ, RZ, UR11 ;  /* 0x0000000bff0b7e24 */ /* 0x000fe4000f8e00ff */
[----:B------:R-:W2:Y:S01]  /*157e0*/  LDC.64 R12, c[0x0][0x618] ;  /* 0x00018600ff0c7b82 */ /* 0x000ea20000000a00 */
[----:B------:R-:W-:-:S02]  /*157f0*/  IMAD R10, R10, UR7, RZ ;  /* 0x000000070a0a7c24 */ /* 0x000fc4000f8e02ff */
[----:B-1----:R-:W-:-:S07]  /*15800*/  IMAD R24, R24, UR6, RZ ;  /* 0x0000000618187c24 */ /* 0x002fce000f8e02ff */
.L_x_4267:
[----:B------:R-:W-:-:S04]  /*15810*/  IMAD.IADD R21, R10, 0x1, R23 ;  /* 0x000000010a157824 */ /* 0x000fc800078e0217 */
[----:B--2---:R-:W-:-:S05]  /*15820*/  IMAD.WIDE.U32 R20, R21, 0x20, R12 ;  /* 0x0000002015147825 */ /* 0x004fca00078e000c */
[----:B------:R-:W2:Y:S04]  /*15830*/  LDG.E.U8 R26, desc[UR60][R20.64] ;  /* 0x0000003c141a7981 */ /* 0x000ea8000c1e1100 */
[----:B------:R-:W3:Y:S04]  /*15840*/  LDG.E.U8 R28, desc[UR60][R20.64+0x10] ;  /* 0x0000103c141c7981 */ /* 0x000ee8000c1e1100 */
[----:B------:R-:W4:Y:S04]  /*15850*/  LDG.E.64 R14, desc[UR60][R20.64+0x8] ;  /* 0x0000083c140e7981 */ /* 0x000f28000c1e1b00 */
[----:B------:R-:W5:Y:S01]  /*15860*/  LDG.E.64 R18, desc[UR60][R20.64+0x18] ;  /* 0x0000183c14127981 */ /* 0x000f62000c1e1b00 */
[----:B------:R-:W-:Y:S01]  /*15870*/  LOP3.LUT R25, R3, 0xff, RZ, 0xc0, !PT ;  /* 0x000000ff03197812 */ /* 0x000fe200078ec0ff */
[----:B------:R-:W-:Y:S01]  /*15880*/  IMAD.IADD R23, R24, 0x1, R23 ;  /* 0x0000000118177824 */ /* 0x000fe200078e0217 */
[----:B------:R-:W-:-:S02]  /*15890*/  LOP3.LUT R27, R9, 0xff, RZ, 0xc0, !PT ;  /* 0x000000ff091b7812 */ /* 0x000fc400078ec0ff */
[CC--:B--2---:R-:W-:Y:S02]  /*158a0*/  ISETP.NE.AND P3, PT, R25.reuse, R26.reuse, PT ;  /* 0x0000001a1900720c */ /* 0x0c4fe40003f65270 */
[----:B------:R-:W-:Y:S02]  /*158b0*/  ISETP.GE.U32.AND P6, PT, R25, R26, PT ;  /* 0x0000001a1900720c */ /* 0x000fe40003fc6070 */
[CC--:B---3--:R-:W-:Y:S02]  /*158c0*/  ISETP.NE.AND P4, PT, R27.reuse, R28.reuse, PT ;  /* 0x0000001c1b00720c */ /* 0x0c8fe40003f85270 */
[----:B------:R-:W-:Y:S02]  /*158d0*/  ISETP.GE.U32.AND P5, PT, R27, R28, PT ;  /* 0x0000001c1b00720c */ /* 0x000fe40003fa6070 */
[----:B----4-:R-:W-:Y:S02]  /*158e0*/  ISETP.GE.U32.AND P1, PT, R6, R14, PT ;  /* 0x0000000e0600720c */ /* 0x010fe40003f26070 */
[----:B------:R-:W-:-:S02]  /*158f0*/  SEL R25, RZ, 0xffffffff, P6 ;  /* 0xffffffffff197807 */ /* 0x000fc40003000000 */
[----:B-----5:R-:W-:Y:S02]  /*15900*/  ISETP.GE.U32.AND P0, PT, R8, R18, PT ;  /* 0x000000120800720c */ /* 0x020fe40003f06070 */
[----:B------:R-:W-:Y:S02]  /*15910*/  ISETP.GE.AND.EX P1, PT, R7, R15, PT, P1 ;  /* 0x0000000f0700720c */ /* 0x000fe40003f26310 */
[----:B------:R-:W-:Y:S02]  /*15920*/  ISETP.GE.AND.EX P0, PT, R11, R19, PT, P0 ;  /* 0x000000130b00720c */ /* 0x000fe40003f06300 */
[----:B------:R-:W-:Y:S02]  /*15930*/  @!P3 SEL R25, RZ, 0xffffffff, P1 ;  /* 0xffffffffff19b807 */ /* 0x000fe40000800000 */
[----:B------:R-:W-:Y:S02]  /*15940*/  ISETP.GE.U32.AND P3, PT, R23, UR8, PT ;  /* 0x0000000817007c0c */ /* 0x000fe4000bf66070 */
        /* <DEDUP_REMOVED lines=14> */
.L_x_4266:
[----:B------:R-:W-:Y:S05]  /*15a30*/  BRA `(.L_x_4265) ;  /* 0x0000000000c47947 */ /* 0x000fea0003800000 */
.L_x_4264:
[----:B------:R-:W-:Y:S01]  /*15a40*/  ULDC UR7, c[0x0][0x23c] ;  /* 0x00008f0000077ab9 */ /* 0x000fe20000000800 */
[----:B------:R-:W-:Y:S01]  /*15a50*/  PRMT R9, R3, 0x7610, R9 ;  /* 0x0000761003097816 */ /* 0x000fe20000000009 */
[----:B------:R-:W-:Y:S01]  /*15a60*/  IMAD.U32 R8, RZ, RZ, UR10 ;  /* 0x0000000aff087e24 */ /* 0x000fe2000f8e00ff */
[----:B------:R-:W-:Y:S01]  /*15a70*/  ISETP.GE.U32.AND P0, PT, R2, UR7, PT ;  /* 0x0000000702007c0c */ /* 0x000fe2000bf06070 */
[----:B------:R-:W-:-:S12]  /*15a80*/  IMAD.U32 R11, RZ, RZ, UR11 ;  /* 0x0000000bff0b7e24 */ /* 0x000fd8000f8e00ff */
[----:B------:R-:W-:Y:S05]  /*15a90*/  @P0 BRA `(.L_x_4265) ;  /* 0x0000000000ac0947 */ /* 0x000fea0003800000 */
[----:B------:R-:W-:Y:S01]  /*15aa0*/  ULDC UR6, c[0x0][0x10] ;  /* 0x0000040000067ab9 */ /* 0x000fe20000000800 */
[----:B------:R-:W1:Y:S01]  /*15ab0*/  LDC R27, c[0x0][RZ] ;  /* 0x00000000ff1b7b82 */ /* 0x000e620000000800 */
[----:B------:R-:W-:Y:S01]  /*15ac0*/  PRMT R9, R3, 0x7610, R9 ;  /* 0x0000761003097816 */ /* 0x000fe20000000009 */
[----:B------:R-:W-:Y:S02]  /*15ad0*/  IMAD.U32 R8, RZ, RZ, UR10 ;  /* 0x0000000aff087e24 */ /* 0x000fe4000f8e00ff */
[----:B------:R-:W-:Y:S02]  /*15ae0*/  IMAD.U32 R11, RZ, RZ, UR11 ;  /* 0x0000000bff0b7e24 */ /* 0x000fe4000f8e00ff */
[----:B------:R-:W-:Y:S02]  /*15af0*/  IMAD.MOV.U32 R23, RZ, RZ, R2 ;  /* 0x000000ffff177224 */ /* 0x000fe400078e0002 */
[----:B------:R-:W2:Y:S01]  /*15b00*/  LDC.64 R12, c[0x0][0x618] ;  /* 0x00018600ff0c7b82 */ /* 0x000ea20000000a00 */
[----:B------:R-:W-:-:S07]  /*15b10*/  IMAD R10, R10, UR6, RZ ;  /* 0x000000060a0a7c24 */ /* 0x000fce000f8e02ff */
[----:B------:R-:W3:Y:S02]  /*15b20*/  LDC R28, c[0x0][0x4] ;  /* 0x00000100ff1c7b82 */ /* 0x000ee40000000800 */
.L_x_4268:
[----:B------:R-:W-:-:S04]  /*15b30*/  IMAD.IADD R14, R10, 0x1, R23 ;  /* 0x000000010a0e7824 */ /* 0x000fc800078e0217 */
[----:B-1----:R-:W-:-:S04]  /*15b40*/  IMAD R21, R14, R27, R17 ;  /* 0x0000001b0e157224 */ /* 0x002fc800078e0211 */
[----:B--2---:R-:W-:-:S05]  /*15b50*/  IMAD.WIDE.U32 R20, R21, 0x20, R12 ;  /* 0x0000002015147825 */ /* 0x004fca00078e000c */
[----:B------:R-:W2:Y:S04]  /*15b60*/  LDG.E.U8 R24, desc[UR60][R20.64] ;  /* 0x0000003c14187981 */ /* 0x000ea8000c1e1100 */
[----:B------:R-:W4:Y:S04]  /*15b70*/  LDG.E.64 R18, desc[UR60][R20.64+0x8] ;  /* 0x0000083c14127981 */ /* 0x000f28000c1e1b00 */
[----:B------:R-:W5:Y:S04]  /*15b80*/  LDG.E.U8 R26, desc[UR60][R20.64+0x10] ;  /* 0x0000103c141a7981 */ /* 0x000f68000c1e1100 */
[----:B------:R-:W5:Y:S01]  /*15b90*/  LDG.E.64 R14, desc[UR60][R20.64+0x18] ;  /* 0x0000183c140e7981 */ /* 0x000f62000c1e1b00 */
[----:B------:R-:W-:-:S02]  /*15ba0*/  LOP3.LUT R25, R3, 0xff, RZ, 0xc0, !PT ;  /* 0x000000ff03197812 */ /* 0x000fc400078ec0ff */
[----:B------:R-:W-:Y:S01]  /*15bb0*/  LOP3.LUT R29, R9, 0xff, RZ, 0xc0, !PT ;  /* 0x000000ff091d7812 */ /* 0x000fe200078ec0ff */
[----:B---3--:R-:W-:Y:S01]  /*15bc0*/  IMAD.IADD R23, R28, 0x1, R23 ;  /* 0x000000011c177824 */ /* 0x008fe200078e0217 */
[C---:B--2---:R-:W-:Y:S02]  /*15bd0*/  ISETP.NE.AND P3, PT, R25.reuse, R24, PT ;  /* 0x000000181900720c */ /* 0x044fe40003f65270 */
[----:B----4-:R-:W-:Y:S02]  /*15be0*/  ISETP.GE.U32.AND P1, PT, R6, R18, PT ;  /* 0x000000120600720c */ /* 0x010fe40003f26070 */
[----:B------:R-:W-:Y:S02]  /*15bf0*/  ISETP.GE.U32.AND P6, PT, R25, R24, PT ;  /* 0x000000181900720c */ /* 0x000fe40003fc6070 */
[----:B-----5:R-:W-:Y:S02]  /*15c00*/  ISETP.NE.AND P4, PT, R29, R26, PT ;  /* 0x0000001a1d00720c */ /* 0x020fe40003f85270 */
[----:B------:R-:W-:-:S02]  /*15c10*/  ISETP.GE.AND.EX P1, PT, R7, R19, PT, P1 ;  /* 0x000000130700720c */ /* 0x000fc40003f26310 */
[----:B------:R-:W-:Y:S02]  /*15c20*/  ISETP.GE.U32.AND P0, PT, R8, R14, PT ;  /* 0x0000000e0800720c */ /* 0x000fe40003f06070 */
[----:B------:R-:W-:Y:S02]  /*15c30*/  SEL R25, RZ, 0xffffffff, P6 ;  /* 0xffffffffff197807 */ /* 0x000fe40003000000 */
[----:B------:R-:W-:Y:S02]  /*15c40*/  @!P3 SEL R25, RZ, 0xffffffff, P1 ;  /* 0xffffffffff19b807 */ /* 0x000fe40000800000 */
[----:B------:R-:W-:Y:S02]  /*15c50*/  ISETP.GE.U32.AND P5, PT, R29, R26, PT ;  /* 0x0000001a1d00720c */ /* 0x000fe40003fa6070 */
[----:B------:R-:W-:Y:S02]  /*15c60*/  ISETP.GE.AND.EX P0, PT, R11, R15, PT, P0 ;  /* 0x0000000f0b00720c */ /* 0x000fe40003f06300 */
[----:B------:R-:W-:-:S02]  /*15c70*/  LOP3.LUT R25, R25, 0x1, RZ, 0xc0, !PT ;  /* 0x0000000119197812 */ /* 0x000fc400078ec0ff */
[----:B------:R-:W-:Y:S02]  /*15c80*/  SEL R20, RZ, 0xffffffff, P5 ;  /* 0xffffffffff147807 */ /* 0x000fe40002800000 */
[----:B------:R-:W-:Y:S02]  /*15c90*/  @!P4 SEL R20, RZ, 0xffffffff, P0 ;  /* 0xffffffffff14c807 */ /* 0x000fe40000000000 */
[----:B------:R-:W-:-:S04]  /*15ca0*/  ISETP.NE.U32.AND P0, PT, R25, 0x1, PT ;  /* 0x000000011900780c */ /* 0x000fc80003f05070 */
[----:B------:R-:W-:Y:S02]  /*15cb0*/  SEL R6, R6, R18, !P0 ;  /* 0x0000001206067207 */ /* 0x000fe40004000000 */
[----:B------:R-:W-:Y:S02]  /*15cc0*/  SEL R7, R7, R19, !P0 ;  /* 0x0000001307077207 */ /* 0x000fe40004000000 */
[----:B------:R-:W-:Y:S02]  /*15cd0*/  SEL R3, R3, R24, !P0 ;  /* 0x0000001803037207 */ /* 0x000fe40004000000 */
[----:B------:R-:W-:Y:S02]  /*15ce0*/  ISETP.GE.U32.AND P0, PT, R23, UR7, PT ;  /* 0x0000000717007c0c */ /* 0x000fe4000bf06070 */
[----:B------:R-:W-:-:S04]  /*15cf0*/  LOP3.LUT R20, R20, 0x1, RZ, 0xc0, !PT ;  /* 0x0000000114147812 */ /* 0x000fc800078ec0ff */
[----:B------:R-:W-:-:S04]  /*15d00*/  ISETP.NE.U32.AND P1, PT, R20, 0x1, PT ;  /* 0x000000011400780c */ /* 0x000fc80003f25070 */
[----:B------:R-:W-:Y:S02]  /*15d10*/  SEL R9, R9, R26, !P1 ;  /* 0x0000001a09097207 */ /* 0x000fe40004800000 */
[----:B------:R-:W-:Y:S02]  /*15d20*/  SEL R8, R8, R14, !P1 ;  /* 0x0000000e08087207 */ /* 0x000fe40004800000 */
[----:B------:R-:W-:Y:S01]  /*15d30*/  SEL R11, R11, R15, !P1 ;  /* 0x0000000f0b0b7207 */ /* 0x000fe20004800000 */
[----:B------:R-:W-:Y:S06]  /*15d40*/  @!P0 BRA `(.L_x_4268) ;  /* 0xfffffffc00788947 */ /* 0x000fec000383ffff */
.L_x_4265:
[----:B------:R-:W-:Y:S05]  /*15d50*/  BSYNC B0 ;  /* 0x0000000000007941 */ /* 0x000fea0003800000 */
.L_x_4263:
        /* <DEDUP_REMOVED lines=12> */
[----:B------:R1:W-:Y:S04]  /*15e20*/  STS.U8 [R12], R3 ;  /* 0x000000030c007388 */ /* 0x0003e80000000000 */
[----:B------:R1:W-:Y:S01]  /*15e30*/  STS.U8 [R12+0x10], R9 ;  /* 0x000010090c007388 */ /* 0x0003e20000000000 */
[----:B------:R-:W-:Y:S05]  /*15e40*/  @!P0 BRA `(.L_x_4269) ;  /* 0x0000000000c88947 */ /* 0x000fea0003800000 */
[----:B------:R-:W-:-:S07]  /*15e50*/  IMAD.U32 R13, RZ, RZ, UR5 ;  /* 0x00000005ff0d7e24 */ /* 0x000fce000f8e00ff */
.L_x_4272:
        /* <DEDUP_REMOVED lines=9> */
[----:B------:R-:W-:Y:S02]  /*15ef0*/  LOP3.LUT R20, R3, 0xff, RZ, 0xc0, !PT ;  /* 0x000000ff03147812 */ /* 0x000fe400078ec0ff */
[----:B------:R-:W-:Y:S02]  /*15f00*/  LOP3.LUT R23, R9, 0xff, RZ, 0xc0, !PT ;  /* 0x000000ff09177812 */ /* 0x000fe400078ec0ff */
[----:B------:R-:W-:-:S05]  /*15f10*/  LEA R13, R13, UR4, 0x5 ;  /* 0x000000040d0d7c11 */ /* 0x000fca000f8e28ff */
[----:B------:R-:W1:Y:S04]  /*15f20*/  LDS.U8 R21, [R13] ;  /* 0x000000000d157984 */ /* 0x000e680000000000 */
[----:B------:R-:W2:Y:S04]  /*15f30*/  LDS.U8 R24, [R13+0x10] ;  /* 0x000010000d187984 */ /* 0x000ea80000000000 */
[----:B------:R-:W3:Y:S04]  /*15f40*/  LDS.64 R18, [R13+0x18] ;  /* 0x000018000d127984 */ /* 0x000ee80000000a00 */
[----:B------:R-:W4:Y:S01]  /*15f50*/  LDS.64 R14, [R13+0x8] ;  /* 0x000008000d0e7984 */ /* 0x000f220000000a00 */
[----:B-1----:R-:W-:-:S02]  /*15f60*/  ISETP.GE.U32.AND P0, PT, R20, R21, PT ;  /* 0x000000151400720c */ /* 0x002fc40003f06070 */
[----:B------:R-:W-:Y:S02]  /*15f70*/  ISETP.NE.AND P4, PT, R20, R21, PT ;  /* 0x000000151400720c */ /* 0x000fe40003f85270 */
[C---:B--2---:R-:W-:Y:S02]  /*15f80*/  ISETP.NE.AND P5, PT, R23.reuse, R24, PT ;  /* 0x000000181700720c */ /* 0x044fe40003fa5270 */
[----:B------:R-:W-:Y:S02]  /*15f90*/  SEL R20, RZ, 0xffffffff, P0 ;  /* 0xffffffffff147807 */ /* 0x000fe40000000000 */
[----:B---3--:R-:W-:Y:S02]  /*15fa0*/  ISETP.GE.U32.AND P0, PT, R8, R18, PT ;  /* 0x000000120800720c */ /* 0x008fe40003f06070 */
[----:B------:R-:W-:Y:S02]  /*15fb0*/  ISETP.GE.U32.AND P6, PT, R23, R24, PT ;  /* 0x000000181700720c */ /* 0x000fe40003fc6070 */
[----:B----4-:R-:W-:-:S02]  /*15fc0*/  ISETP.GE.U32.AND P1, PT, R6, R14, PT ;  /* 0x0000000e0600720c */ /* 0x010fc40003f26070 */
[----:B------:R-:W-:Y:S02]  /*15fd0*/  ISETP.GE.AND.EX P0, PT, R11, R19, PT, P0 ;  /* 0x000000130b00720c */ /* 0x000fe40003f06300 */
[----:B------:R-:W-:Y:S02]  /*15fe0*/  SEL R13, RZ, 0xffffffff, P6 ;  /* 0xffffffffff0d7807 */ /* 0x000fe40003000000 */
[----:B------:R-:W-:Y:S02]  /*15ff0*/  ISETP.GE.AND.EX P1, PT, R7, R15, PT, P1 ;  /* 0x0000000f0700720c */ /* 0x000fe40003f26310 */
        /* <DEDUP_REMOVED lines=8> */
[----:B------:R-:W-:Y:S01]  /*16080*/  SEL R6, R6, R14, !P0 ;  /* 0x0000000e06067207 */ /* 0x000fe20004000000 */
[----:B------:R-:W-:Y:S01]  /*16090*/  IMAD.MOV.U32 R14, RZ, RZ, R8 ;  /* 0x000000ffff0e7224 */ /* 0x000fe200078e0008 */
[----:B------:R-:W-:Y:S01]  /*160a0*/  SEL R7, R7, R15, !P0 ;  /* 0x0000000f07077207 */ /* 0x000fe20004000000 */
[----:B------:R-:W-:Y:S01]  /*160b0*/  IMAD.MOV.U32 R15, RZ, RZ, R11 ;  /* 0x000000ffff0f7224 */ /* 0x000fe200078e000b */
[----:B------:R-:W-:-:S02]  /*160c0*/  SEL R21, R3, R21, !P0 ;  /* 0x0000001503157207 */ /* 0x000fc40004000000 */
[----:B------:R-:W-:Y:S01]  /*160d0*/  SEL R13, R9, R24, !P1 ;  /* 0x00000018090d7207 */ /* 0x000fe20004800000 */
[----:B------:R1:W-:Y:S01]  /*160e0*/  STS.64 [R12+0x8], R6 ;  /* 0x000008060c007388 */ /* 0x0003e20000000a00 */
[----:B------:R-:W-:Y:S02]  /*160f0*/  PRMT R3, R21, 0x7610, R3 ;  /* 0x0000761015037816 */ /* 0x000fe40000000003 */
[----:B------:R-:W-:Y:S01]  /*16100*/  PRMT R9, R13, 0x7610, R9 ;  /* 0x000076100d097816 */ /* 0x000fe20000000009 */
[----:B------:R1:W-:Y:S04]  /*16110*/  STS.64 [R12+0x18], R14 ;  /* 0x0000180e0c007388 */ /* 0x0003e80000000a00 */
[----:B------:R1:W-:Y:S04]  /*16120*/  STS.U8 [R12], R21 ;  /* 0x000000150c007388 */ /* 0x0003e80000000000 */
[----:B------:R1:W-:Y:S02]  /*16130*/  STS.U8 [R12+0x10], R13 ;  /* 0x0000100d0c007388 */ /* 0x0003e40000000000 */
.L_x_4271:
[----:B------:R-:W-:Y:S05]  /*16140*/  BSYNC B0 ;  /* 0x0000000000007941 */ /* 0x000fea0003800000 */
.L_x_4270:
[----:B-1----:R-:W-:Y:S01]  /*16150*/  IMAD.MOV.U32 R13, RZ, RZ, R25 ;  /* 0x000000ffff0d7224 */ /* 0x002fe200078e0019 */
[----:B------:R-:W-:Y:S06]  /*16160*/  @P3 BRA `(.L_x_4272) ;  /* 0xfffffffc003c3947 */ /* 0x000fec000383ffff */
.L_x_4269:
        /* <DEDUP_REMOVED lines=17> */
.L_x_4277:
[----:B-12---:R-:W-:Y:S01]  /*16280*/  IMAD.IADD R15, R17, 0x1, R13 ;  /* 0x00000001110f7824 */ /* 0x006fe200078e020d */
[----:B------:R-:W-:Y:S04]  /*16290*/  BAR.SYNC.DEFER_BLOCKING 0x0 ;  /* 0x0000000000007b1d */ /* 0x000fe80000010000 */
[----:B------:R-:W-:Y:S02]  /*162a0*/  ISETP.GE.U32.AND P0, PT, R15, R10, PT ;  /* 0x0000000a0f00720c */ /* 0x000fe40003f06070 */
[----:B------:R-:W-:Y:S02]  /*162b0*/  BSSY B0, `(.L_x_4275) ;  /* 0x0000028000007945 */ /* 0x000fe40003800000 */
[----:B------:R-:W-:-:S13]  /*162c0*/  ISETP.GE.U32.OR P0, PT, R17, R13, P0 ;  /* 0x0000000d1100720c */ /* 0x000fda0000706470 */
[----:B------:R-:W-:Y:S05]  /*162d0*/  @P0 BRA `(.L_x_4276) ;  /* 0x0000000000940947 */ /* 0x000fea0003800000 */
[----:B------:R-:W-:Y:S01]  /*162e0*/  IMAD R2, R13, 0x20, R12 ;  /* 0x000000200d027824 */ /* 0x000fe200078e020c */
[----:B------:R-:W-:Y:S02]  /*162f0*/  LOP3.LUT R23, R9, 0xff, RZ, 0xc0, !PT ;  /* 0x000000ff09177812 */ /* 0x000fe400078ec0ff */
[----:B------:R-:W-:Y:S02]  /*16300*/  LOP3.LUT R21, R3, 0xff, RZ, 0xc0, !PT ;  /* 0x000000ff03157812 */ /* 0x000fe400078ec0ff */
[----:B------:R-:W1:Y:S04]  /*16310*/  LDS.U8 R24, [R2+0x10] ;  /* 0x0000100002187984 */ /* 0x000e680000000000 */
[----:B------:R-:W2:Y:S04]  /*16320*/  LDS.U8 R20, [R2] ;  /* 0x0000000002147984 */ /* 0x000ea80000000000 */
[----:B------:R-:W3:Y:S04]  /*16330*/  LDS.64 R18, [R2+0x18] ;  /* 0x0000180002127984 */ /* 0x000ee80000000a00 */
[----:B------:R4:W5:Y:S01]  /*16340*/  LDS.64 R14, [R2+0x8] ;  /* 0x00000800020e7984 */ /* 0x0009620000000a00 */
[----:B-1----:R-:W-:-:S02]  /*16350*/  ISETP.NE.AND P4, PT, R23, R24, PT ;  /* 0x000000181700720c */ /* 0x002fc40003f85270 */
[----:B------:R-:W-:Y:S02]  /*16360*/  ISETP.GE.U32.AND P5, PT, R23, R24, PT ;  /* 0x000000181700720c */ /* 0x000fe40003fa6070 */
[CC--:B--2---:R-:W-:Y:S02]  /*16370*/  ISETP.NE.AND P3, PT, R21.reuse, R20.reuse, PT ;  /* 0x000000141500720c */ /* 0x0c4fe40003f65270 */
[----:B------:R-:W-:Y:S02]  /*16380*/  ISETP.GE.U32.AND P6, PT, R21, R20, PT ;  /* 0x000000141500720c */ /* 0x000fe40003fc6070 */
[----:B---3--:R-:W-:Y:S02]  /*16390*/  ISETP.GE.U32.AND P0, PT, R8, R18, PT ;  /* 0x000000120800720c */ /* 0x008fe40003f06070 */
[----:B----4-:R-:W-:Y:S02]  /*163a0*/  SEL R2, RZ, 0xffffffff, P5 ;  /* 0xffffffffff027807 */ /* 0x010fe40002800000 */
[----:B-----5:R-:W-:-:S02]  /*163b0*/  ISETP.GE.U32.AND P1, PT, R6, R14, PT ;  /* 0x0000000e0600720c */ /* 0x020fc40003f26070 */
[----:B------:R-:W-:Y:S02]  /*163c0*/  ISETP.GE.AND.EX P0, PT, R11, R19, PT, P0 ;  /* 0x000000130b00720c */ /* 0x000fe40003f06300 */
[----:B------:R-:W-:Y:S02]  /*163d0*/  ISETP.GE.AND.EX P1, PT, R7, R15, PT, P1 ;  /* 0x0000000f0700720c */ /* 0x000fe40003f26310 */
[----:B------:R-:W-:Y:S02]  /*163e0*/  @!P4 SEL R2, RZ, 0xffffffff, P0 ;  /* 0xffffffffff02c807 */ /* 0x000fe40000000000 */
        /* <DEDUP_REMOVED lines=20> */
.L_x_4276:
[----:B------:R-:W-:Y:S05]  /*16530*/  BSYNC B0 ;  /* 0x0000000000007941 */ /* 0x000fea0003800000 */
.L_x_4275:
[----:B------:R-:W-:-:S04]  /*16540*/  SHF.R.S32.HI R13, RZ, 0x1, R13 ;  /* 0x00000001ff0d7819 */ /* 0x000fc8000001140d */
[----:B------:R-:W-:-:S13]  /*16550*/  ISETP.GE.AND P0, PT, R13, 0x20, PT ;  /* 0x000000200d00780c */ /* 0x000fda0003f06270 */
[----:B------:R-:W-:Y:S05]  /*16560*/  @P0 BRA `(.L_x_4277) ;  /* 0xfffffffc00440947 */ /* 0x000fea000383ffff */
[----:B------:R-:W-:-:S07]  /*16570*/  IMAD.MOV.U32 R2, RZ, RZ, 0x20 ;  /* 0x00000020ff027424 */ /* 0x000fce00078e00ff */
.L_x_4274:
[----:B------:R-:W-:Y:S01]  /*16580*/  BAR.SYNC.DEFER_BLOCKING 0x0 ;  /* 0x0000000000007b1d */ /* 0x000fe20000010000 */
[----:B------:R-:W-:-:S13]  /*16590*/  ISETP.GE.AND P0, PT, R2, 0x2, PT ;  /* 0x000000020200780c */ /* 0x000fda0003f06270 */
[----:B------:R-:W-:Y:S05]  /*165a0*/  @!P0 BRA `(.L_x_4273) ;  /* 0x0000000000988947 */ /* 0x000fea0003800000 */
[----:B------:R-:W-:-:S07]  /*165b0*/  IMAD.MOV.U32 R13, RZ, RZ, 0x1 ;  /* 0x00000001ff0d7424 */ /* 0x000fce00078e00ff */
.L_x_4278:
[----:B------:R-:W-:Y:S01]  /*165c0*/  LOP3.LUT R18, R9, 0xff, RZ, 0xc0, !PT ;  /* 0x000000ff09127812 */ /* 0x000fe200078ec0ff */
[----:B-12---:R-:W1:Y:S01]  /*165d0*/  SHFL.DOWN PT, R15, R6, R13, 0x1f ;  /* 0x08001f0d060f7589 */ /* 0x006e6200000e0000 */
[----:B------:R-:W-:Y:S02]  /*165e0*/  LOP3.LUT R10, R3, 0xff, RZ, 0xc0, !PT ;  /* 0x000000ff030a7812 */ /* 0x000fe400078ec0ff */
[----:B------:R-:W-:Y:S01]  /*165f0*/  LOP3.LUT R24, R9, 0xff, RZ, 0xc0, !PT ;  /* 0x000000ff09187812 */ /* 0x000fe200078ec0ff */
[----:B------:R-:W2:Y:S01]  /*16600*/  SHFL.DOWN PT, R17, R8, R13, 0x1f ;  /* 0x08001f0d08117589 */ /* 0x000ea200000e0000 */
[----:B------:R-:W-:-:S03]  /*16610*/  LOP3.LUT R21, R3, 0xff, RZ, 0xc0, !PT ;  /* 0x000000ff03157812 */ /* 0x000fc600078ec0ff */
[----:B------:R-:W3:Y:S04]  /*16620*/  SHFL.DOWN PT, R18, R18, R13, 0x1f ;  /* 0x08001f0d12127589 */ /* 0x000ee800000e0000 */
[----:B------:R-:W4:Y:S04]  /*16630*/  SHFL.DOWN PT, R10, R10, R13, 0x1f ;  /* 0x08001f0d0a0a7589 */ /* 0x000f2800000e0000 */
[----:B------:R-:W5:Y:S04]  /*16640*/  SHFL.DOWN PT, R12, R7, R13, 0x1f ;  /* 0x08001f0d070c7589 */ /* 0x000f6800000e0000 */
[----:B------:R0:W5:Y:S01]  /*16650*/  SHFL.DOWN PT, R20, R11, R13, 0x1f ;  /* 0x08001f0d0b147589 */ /* 0x00016200000e0000 */
[----:B-1----:R-:W-:-:S02]  /*16660*/  ISETP.GE.U32.AND P0, PT, R6, R15, PT ;  /* 0x0000000f0600720c */ /* 0x002fc40003f06070 */
[----:B--2---:R-:W-:Y:S01]  /*16670*/  ISETP.GE.U32.AND P1, PT, R8, R17, PT ;  /* 0x000000110800720c */ /* 0x004fe20003f26070 */
[----:B0-----:R-:W-:Y:S01]  /*16680*/  IMAD.SHL.U32 R13, R13, 0x2, RZ ;  /* 0x000000020d0d7824 */ /* 0x001fe200078e00ff */
[----:B---3--:R-:W-:Y:S02]  /*16690*/  LOP3.LUT R19, R18, 0xff, RZ, 0xc0, !PT ;  /* 0x000000ff12137812 */ /* 0x008fe400078ec0ff */
[----:B----4-:R-:W-:Y:S02]  /*166a0*/  LOP3.LUT R14, R10, 0xff, RZ, 0xc0, !PT ;  /* 0x000000ff0a0e7812 */ /* 0x010fe400078ec0ff */
        /* <DEDUP_REMOVED lines=22> */
.L_x_4273:
        /* <DEDUP_REMOVED lines=16> */
[----:B------:R-:W2:Y:S04]  /*16910*/  LDG.E.U8 R0, desc[UR60][R4.64] ;  /* 0x0000003c04007981 */ /* 0x000ea8000c1e1100 */
[----:B------:R-:W3:Y:S04]  /*16920*/  LDG.E.U8 R8, desc[UR60][R4.64+0x10] ;  /* 0x0000103c04087981 */ /* 0x000ee8000c1e1100 */
[----:B------:R-:W4:Y:S04]  /*16930*/  LDG.E.64 R6, desc[UR60][R4.64+0x8] ;  /* 0x0000083c04067981 */ /* 0x000f28000c1e1b00 */
[----:B------:R-:W5:Y:S01]  /*16940*/  LDG.E.64 R10, desc[UR60][R4.64+0x18] ;  /* 0x0000183c040a7981 */ /* 0x000f62000c1e1b00 */
[----:B------:R-:W-:-:S02]  /*16950*/  LOP3.LUT R13, R3, 0xff, RZ, 0xc0, !PT ;  /* 0x000000ff030d7812 */ /* 0x000fc400078ec0ff */
[----:B------:R-:W-:Y:S02]  /*16960*/  LOP3.LUT R15, R9, 0xff, RZ, 0xc0, !PT ;  /* 0x000000ff090f7812 */ /* 0x000fe400078ec0ff */
[CC--:B--2---:R-:W-:Y:S02]  /*16970*/  ISETP.NE.AND P3, PT, R0.reuse, R13.reuse, PT ;  /* 0x0000000d0000720c */ /* 0x0c4fe40003f65270 */
[----:B------:R-:W-:Y:S02]  /*16980*/  ISETP.GE.U32.AND P6, PT, R0, R13, PT ;  /* 0x0000000d0000720c */ /* 0x000fe40003fc6070 */
[CC--:B---3--:R-:W-:Y:S02]  /*16990*/  ISETP.NE.AND P4, PT, R8.reuse, R15.reuse, PT ;  /* 0x0000000f0800720c */ /* 0x0c8fe40003f85270 */
[----:B------:R-:W-:Y:S02]  /*169a0*/  ISETP.GE.U32.AND P5, PT, R8, R15, PT ;  /* 0x0000000f0800720c */ /* 0x000fe40003fa6070 */
[----:B----4-:R-:W-:-:S02]  /*169b0*/  ISETP.GE.U32.AND P1, PT, R6, R24, PT ;  /* 0x000000180600720c */ /* 0x010fc40003f26070 */
[----:B------:R-:W-:Y:S02]  /*169c0*/  SEL R2, RZ, 0xffffffff, P6 ;  /* 0xffffffffff027807 */ /* 0x000fe40003000000 */
[----:B-----5:R-:W-:Y:S02]  /*169d0*/  ISETP.GE.U32.AND P0, PT, R10, R18, PT ;  /* 0x000000120a00720c */ /* 0x020fe40003f06070 */
[----:B------:R-:W-:Y:S02]  /*169e0*/  ISETP.GE.AND.EX P1, PT, R7, R25, PT, P1 ;  /* 0x000000190700720c */ /* 0x000fe40003f26310 */
[----:B------:R-:W-:Y:S02]  /*169f0*/  ISETP.GE.AND.EX P0, PT, R11, R19, PT, P0 ;  /* 0x000000130b00720c */ /* 0x000fe40003f06300 */
[----:B------:R-:W-:Y:S02]  /*16a00*/  SEL R12, RZ, 0xffffffff, P5 ;  /* 0xffffffffff0c7807 */ /* 0x000fe40002800000 */
        /* <DEDUP_REMOVED lines=11> */
[----:B------:R-:W-:-:S07]  /*16ac0*/  SEL R19, R11, R19, !P1 ;  /* 0x000000130b137207 */ /* 0x000fce0004800000 */
.L_x_4280:
        /* <DEDUP_REMOVED lines=21> */
.L_x_4282:
        /* <DEDUP_REMOVED lines=22> */
.L_x_4283:
[----:B------:R-:W-:Y:S02]  /*16d80*/  ULDC.64 UR4, c[0x0][0x600] ;  /* 0x0001800000047ab9 */ /* 0x000fe40000000a00 */
[----:B------:R-:W-:-:S05]  /*16d90*/  IADD3 R16, P0, R16, UR4, RZ ;  /* 0x0000000410107c10 */ /* 0x000fca000ff1e0ff */
[----:B------:R-:W-:-:S05]  /*16da0*/  IMAD.X R17, RZ, RZ, UR5, P0 ;  /* 0x00000005ff117e24 */ /* 0x000fca00080e06ff */
[----:B------:R-:W-:Y:S01]  /*16db0*/  STG.E.64 desc[UR60][R16.64], R18 ;  /* 0x0000001210007986 */ /* 0x000fe2000c101b3c */
[----:B------:R-:W-:Y:S05]  /*16dc0*/  EXIT ;  /* 0x000000000000794d */ /* 0x000fea0003800000 */
.L_x_4281:
[----:B------:R-:W-:Y:S04]  /*16dd0*/  STG.E.64 desc[UR60][R4.64+0x8], R24 ;  /* 0x0000081804007986 */ /* 0x000fe8000c101b3c */
[----:B------:R-:W-:Y:S04]  /*16de0*/  STG.E.64 desc[UR60][R4.64+0x18], R18 ;  /* 0x0000181204007986 */ /* 0x000fe8000c101b3c */
[----:B------:R-:W-:Y:S04]  /*16df0*/  STG.E.U8 desc[UR60][R4.64], R3 ;  /* 0x0000000304007986 */ /* 0x000fe8000c10113c */
[----:B------:R-:W-:Y:S01]  /*16e00*/  STG.E.U8 desc[UR60][R4.64+0x10], R9 ;  /* 0x0000100904007986 */ /* 0x000fe2000c10113c */
[----:B------:R-:W-:Y:S05]  /*16e10*/  EXIT ;  /* 0x000000000000794d */ /* 0x000fea0003800000 */
.L_x_4279:
        /* <DEDUP_REMOVED lines=17> */
.L_x_4285:
[----:B------:R-:W-:Y:S02]  /*16f30*/  CS2R R24, SRZ ;  /* 0x0000000000187805 */ /* 0x000fe4000001ff00 */
[----:B------:R-:W-:-:S07]  /*16f40*/  CS2R R18, SRZ ;  /* 0x0000000000127805 */ /* 0x000fce000001ff00 */
.L_x_4284:
        /* <DEDUP_REMOVED lines=23> */
.L_x_4287:
        /* <DEDUP_REMOVED lines=22> */
.L_x_4288:
[----:B------:R-:W-:Y:S02]  /*17220*/  ULDC.64 UR4, c[0x0][0x600] ;  /* 0x0001800000047ab9 */ /* 0x000fe40000000a00 */
[----:B------:R-:W-:-:S05]  /*17230*/  IADD3 R16, P0, R16, UR4, RZ ;  /* 0x0000000410107c10 */ /* 0x000fca000ff1e0ff */
[----:B------:R-:W-:-:S05]  /*17240*/  IMAD.X R17, RZ, RZ, UR5, P0 ;  /* 0x00000005ff117e24 */ /* 0x000fca00080e06ff */
[----:B------:R-:W-:Y:S01]  /*17250*/  STG.E.64 desc[UR60][R16.64], R18 ;  /* 0x0000001210007986 */ /* 0x000fe2000c101b3c */
[----:B------:R-:W-:Y:S05]  /*17260*/  EXIT ;  /* 0x000000000000794d */ /* 0x000fea0003800000 */
.L_x_4286:
        /* <DEDUP_REMOVED lines=16> */
.L_x_4289:
        /* <DEDUP_REMOVED lines=15> */
.L_x_4290:
[----:B------:R-:W-:Y:S05]  /*17460*/  EXIT ;  /* 0x000000000000794d */ /* 0x000fea0003800000 */
.L_x_4254:
        /* <DEDUP_REMOVED lines=16> */
[----:B-12---:R-:W-:Y:S02]  /*17570*/  SEL R13, R10, RZ, P3 ;  /* 0x000000ff0a0d7207 */ /* 0x006fe40001800000 */
        /* <DEDUP_REMOVED lines=37> */
.L_x_4292:
        /* <DEDUP_REMOVED lines=21> */
.L_x_4294:
        /* <DEDUP_REMOVED lines=22> */
.L_x_4295:
[----:B------:R-:W-:Y:S02]  /*17a80*/  ULDC.64 UR4, c[0x0][0x600] ;  /* 0x0001800000047ab9 */ /* 0x000fe40000000a00 */
[----:B------:R-:W-:-:S05]  /*17a90*/  IADD3 R18, P0, R18, UR4, RZ ;  /* 0x0000000412127c10 */ /* 0x000fca000ff1e0ff */
[----:B------:R-:W-:-:S05]  /*17aa0*/  IMAD.X R19, RZ, RZ, UR5, P0 ;  /* 0x00000005ff137e24 */ /* 0x000fca00080e06ff */
[----:B------:R-:W-:Y:S01]  /*17ab0*/  STG.E.64 desc[UR60][R18.64], R16 ;  /* 0x0000001012007986 */ /* 0x000fe2000c101b3c */
[----:B------:R-:W-:Y:S05]  /*17ac0*/  EXIT ;  /* 0x000000000000794d */ /* 0x000fea0003800000 */
.L_x_4293:
[----:B------:R-:W-:Y:S04]  /*17ad0*/  STG.E.64 desc[UR60][R4.64+0x8], R22 ;  /* 0x0000081604007986 */ /* 0x000fe8000c101b3c */
[----:B------:R-:W-:Y:S04]  /*17ae0*/  STG.E.64 desc[UR60][R4.64+0x18], R16 ;  /* 0x0000181004007986 */ /* 0x000fe8000c101b3c */
[----:B------:R-:W-:Y:S04]  /*17af0*/  STG.E.U8 desc[UR60][R4.64], R9 ;  /* 0x0000000904007986 */ /* 0x000fe8000c10113c */
[----:B------:R-:W-:Y:S01]  /*17b00*/  STG.E.U8 desc[UR60][R4.64+0x10], R3 ;  /* 0x0000100304007986 */ /* 0x000fe2000c10113c */
[----:B------:R-:W-:Y:S05]  /*17b10*/  EXIT ;  /* 0x000000000000794d */ /* 0x000fea0003800000 */
.L_x_4291:
        /* <DEDUP_REMOVED lines=17> */
.L_x_4297:
[----:B------:R-:W-:Y:S02]  /*17c30*/  CS2R R16, SRZ ;  /* 0x0000000000107805 */ /* 0x000fe4000001ff00 */
[----:B------:R-:W-:-:S07]  /*17c40*/  CS2R R22, SRZ ;  /* 0x0000000000167805 */ /* 0x000fce000001ff00 */
.L_x_4296:
        /* <DEDUP_REMOVED lines=23> */
.L_x_4299:
        /* <DEDUP_REMOVED lines=22> */
.L_x_4300:
[----:B------:R-:W-:Y:S02]  /*17f20*/  ULDC.64 UR4, c[0x0][0x600] ;  /* 0x0001800000047ab9 */ /* 0x000fe40000000a00 */
[----:B------:R-:W-:-:S05]  /*17f30*/  IADD3 R18, P0, R18, UR4, RZ ;  /* 0x0000000412127c10 */ /* 0x000fca000ff1e0ff */
[----:B------:R-:W-:-:S05]  /*17f40*/  IMAD.X R19, RZ, RZ, UR5, P0 ;  /* 0x00000005ff137e24 */ /* 0x000fca00080e06ff */
[----:B------:R-:W-:Y:S01]  /*17f50*/  STG.E.64 desc[UR60][R18.64], R16 ;  /* 0x0000001012007986 */ /* 0x000fe2000c101b3c */
[----:B------:R-:W-:Y:S05]  /*17f60*/  EXIT ;  /* 0x000000000000794d */ /* 0x000fea0003800000 */
.L_x_4298:
        /* <DEDUP_REMOVED lines=16> */
.L_x_4301:
        /* <DEDUP_REMOVED lines=15> */
.L_x_4302:
[----:B------:R-:W-:Y:S05]  /*18160*/  EXIT ;  /* 0x000000000000794d */ /* 0x000fea0003800000 */
        .weak           $__internal_38_$__cuda_sm20_div_u64
        .type           $__internal_38_$__cuda_sm20_div_u64,@function
        .size           $__internal_38_$__cuda_sm20_div_u64,($__internal_39_$__cuda_sm20_rem_u64 - $__internal_38_$__cuda_sm20_div_u64)
$__internal_38_$__cuda_sm20_div_u64:
        /* <DEDUP_REMOVED lines=69> */
[----:B------:R-:W-:Y:S06]  /*185c0*/  RET.REL.NODEC R12 `(_ZN2at6native13reduce_kernelILi256ELi2ENS0_8ReduceOpIhNS0_9ArgMinOpsIhEEjlLi4ELi4EEEEEvT1_) ;  /* 0xfffffe780c8c7950 */ /* 0x000fec0003c3ffff */
        .weak           $__internal_39_$__cuda_sm20_rem_u64
        .type           $__internal_39_$__cuda_sm20_rem_u64,@function
        .size           $__internal_39_$__cuda_sm20_rem_u64,(.L_x_6996 - $__internal_39_$__cuda_sm20_rem_u64)
$__internal_39_$__cuda_sm20_rem_u64:
        /* <DEDUP_REMOVED lines=64> */
[----:B------:R-:W-:Y:S06]  /*189d0*/  RET.REL.NODEC R4 `(_ZN2at6native13reduce_kernelILi256ELi2ENS0_8ReduceOpIhNS0_9ArgMinOpsIhEEjlLi4ELi4EEEEEvT1_) ;  /* 0xfffffe7404887950 */ /* 0x000fec0003c3ffff */
.L_x_4303:
        /* <DEDUP_REMOVED lines=10> */
.L_x_6996:


//--------------------- .text._ZN2at6native13reduce_kernelILi128ELi4ENS0_8ReduceOpIhNS0_9ArgMinOpsIhEEjlLi4ELi4EEEEEvT1_ --------------------------
	.section	.text._ZN2at6native13reduce_kernelILi128ELi4ENS0_8ReduceOpIhNS0_9ArgMinOpsIhEEjlLi4ELi4EEEEEvT1_,"ax",@progbits
	.align	128
        .global         _ZN2at6native13reduce_kernelILi128ELi4ENS0_8ReduceOpIhNS0_9ArgMinOpsIhEEjlLi4ELi4EEEEEvT1_
        .type           _ZN2at6native13reduce_kernelILi128ELi4ENS0_8ReduceOpIhNS0_9ArgMinOpsIhEEjlLi4ELi4EEEEEvT1_,@function
        .size           _ZN2at6native13reduce_kernelILi128ELi4ENS0_8ReduceOpIhNS0_9ArgMinOpsIhEEjlLi4ELi4EEEEEvT1_,(.L_x_6998 - _ZN2at6native13reduce_kernelILi128ELi4ENS0_8ReduceOpIhNS0_9ArgMinOpsIhEEjlLi4ELi4EEEEEvT1_)
        .other          _ZN2at6native13reduce_kernelILi128ELi4ENS0_8ReduceOpIhNS0_9ArgMinOpsIhEEjlLi4ELi4EEEEEvT1_,@"STO_CUDA_ENTRY STV_DEFAULT"
_ZN2at6native13reduce_kernelILi128ELi4ENS0_8ReduceOpIhNS0_9ArgMinOpsIhEEjlLi4ELi4EEEEEvT1_:
.text._ZN2at6native13reduce_kernelILi128ELi4ENS0_8ReduceOpIhNS0_9ArgMinOpsIhEEjlLi4ELi4EEEEEvT1_:
        /* <DEDUP_REMOVED lines=288> */
.L_x_4304:
[----:B------:R-:W0:Y:S01]  /*1200*/  S2UR UR36, SR_CTAID.Y ;  /* 0x00000000002479c3 */ /* 0x000e220000002600 */
[----:B------:R-:W-:Y:S01]  /*1210*/  ULDC.64 UR4, c[0x0][0x240] ;  /* 0x0000900000047ab9 */ /* 0x000fe20000000a00 */
[----:B------:R-:W-:Y:S01]  /*1220*/  ULDC.64 UR60, c[0x0][0x208] ;  /* 0x00008200003c7ab9 */ /* 0x000fe20000000a00 */
[----:B------:R-:W-:Y:S01]  /*1230*/  IMAD R3, R17, UR4, RZ ;  /* 0x0000000411037c24 */ /* 0x000fe2000f8e02ff */
[----:B------:R-:W-:Y:S01]  /*1240*/  ULDC UR4, c[0x0][0x230] ;  /* 0x00008c0000047ab9 */ /* 0x000fe20000000800 */
[----:B------:R-:W-:Y:S01]  /*1250*/  BSSY B6, `(.L_x_4305) ;  /* 0x00012ae000067945 */ /* 0x000fe20003800000 */
[----:B------:R-:W-:Y:S01]  /*1260*/  IMAD.MOV.U32 R52, RZ, RZ, RZ ;  /* 0x000000ffff347224 */ /* 0x000fe200078e00ff */
[----:B------:R-:W-:Y:S01]  /*1270*/  CS2R R58, SRZ ;  /* 0x00000000003a7805 */ /* 0x000fe2000001ff00 */
[----:B------:R-:W0:Y:S01]  /*1280*/  LDC R0, c[0x0][0x248] ;  /* 0x00009200ff007b82 */ /* 0x000e220000000800 */
[----:B------:R-:W-:Y:S01]  /*1290*/  IMAD R3, R2, UR5, R3 ;  /* 0x0000000502037c24 */ /* 0x000fe2000f8e0203 */
[----:B------:R-:W-:Y:S01]  /*12a0*/  ULDC UR5, c[0x0][0x22c] ;  /* 0x00008b0000057ab9 */ /* 0x000fe20000000800 */
[----:B------:R-:W-:Y:S01]  /*12b0*/  IMAD.MOV.U32 R51, RZ, RZ, RZ ;  /* 0x000000ffff337224 */ /* 0x000fe200078e00ff */
[----:B------:R-:W-:Y:S01]  /*12c0*/  PRMT R7, RZ, 0x7610, R7 ;  /* 0x00007610ff077816 */ /* 0x000fe20000000007 */
[----:B------:R-:W-:Y:S01]  /*12d0*/  IMAD.U32 R74, RZ, RZ, UR5 ;  /* 0x00000005ff4a7e24 */ /* 0x000fe2000f8e00ff */
[----:B------:R-:W-:Y:S01]  /*12e0*/  PRMT R9, RZ, 0x7610, R9 ;  /* 0x00007610ff097816 */ /* 0x000fe20000000009 */
[----:B------:R-:W-:Y:S01]  /*12f0*/  IMAD.MOV.U32 R56, RZ, RZ, RZ ;  /* 0x000000ffff387224 */ /* 0x000fe200078e00ff */
[----:B------:R-:W-:Y:S01]  /*1300*/  CS2R R54, SRZ ;  /* 0x0000000000367805 */ /* 0x000fe2000001ff00 */
[----:B------:R-:W-:Y:S01]  /*1310*/  IMAD.MOV.U32 R35, RZ, RZ, RZ ;  /* 0x000000ffff237224 */ /* 0x000fe200078e00ff */
        /* <DEDUP_REMOVED lines=29> */
.L_x_4308:
        /* <DEDUP_REMOVED lines=31> */
.L_x_4314:
[----:B------:R-:W-:Y:S05]  /*16e0*/  BSYNC B2 ;  /* 0x0000000000027941 */ /* 0x000fea0003800000 */
.L_x_4313:
        /* <DEDUP_REMOVED lines=24> */
.L_x_4312:
[----:B------:R-:W-:Y:S05]  /*1870*/  BSYNC B1 ;  /* 0x0000000000017941 */ /* 0x000fea0003800000 */
.L_x_4311:
        /* <DEDUP_REMOVED lines=8> */
.L_x_4310:
[----:B------:R-:W-:Y:S05]  /*1900*/  BSYNC B0 ;  /* 0x0000000000007941 */ /* 0x000fea0003800000 */
.L_x_4309:
[----:B------:R-:W0:Y:S01]  /*1910*/  LDC.64 R8, c[0x0][0x240] ;  /* 0x00009000ff087b82 */ /* 0x000e220000000a00 */
[----:B------:R-:W-:Y:S01]  /*1920*/  BSSY B0, `(.L_x_4315) ;  /* 0x000005b000007945 */ /* 0x000fe20003800000 */
[----:B------:R-:W-:Y:S01]  /*1930*/  ISETP.NE.AND P2, PT, R2, RZ, PT ;  /* 0x000000ff0200720c */ /* 0x000fe20003f45270 */
[----:B------:R-:W-:Y:S01]  /*1940*/  IMAD.MOV.U32 R54, RZ, RZ, R31 ;  /* 0x000000ffff367224 */ /* 0x000fe200078e001f */
[C---:B------:R-:W-:Y:S01]  /*1950*/  PRMT R5, R15.reuse, 0x7610, R5 ;  /* 0x000076100f057816 */ /* 0x040fe20000000005 */
[----:B------:R-:W-:Y:S01]  /*1960*/  IMAD.MOV.U32 R55, RZ, RZ, R33 ;  /* 0x000000ffff377224 */ /* 0x000fe200078e0021 */
[----:B------:R-:W-:Y:S01]  /*1970*/  PRMT R10, R15, 0x7610, R10 ;  /* 0x000076100f0a7816 */ /* 0x000fe2000000000a */
[----:B------:R-:W-:Y:S01]  /*1980*/  IMAD.MOV.U32 R35, RZ, RZ, R31 ;  /* 0x000000ffff237224 */ /* 0x000fe200078e001f */
[----:B------:R-:W1:Y:S01]  /*1990*/  LDC R37, c[0x0][0x248] ;  /* 0x00009200ff257b82 */ /* 0x000e620000000800 */
        /* <DEDUP_REMOVED lines=9> */
[----:B------:R-:W-:Y:S01]  /*1a30*/  IMAD.MOV.U32 R13, RZ, RZ, R8 ;  /* 0x000000ffff0d7224 */ /* 0x000fe200078e0008 */
[C---:B------:R-:W-:Y:S01]  /*1a40*/  PRMT R10, R5.reuse, 0x7610, R10 ;  /* 0x00007610050a7816 */ /* 0x040fe2000000000a */
[----:B------:R-:W-:Y:S01]  /*1a50*/  IMAD.MOV.U32 R35, RZ, RZ, R31 ;  /* 0x000000ffff237224 */ /* 0x000fe200078e001f */
[----:B------:R-:W-:Y:S01]  /*1a60*/  PRMT R15, R5, 0x7610, R15 ;  /* 0x00007610050f7816 */ /* 0x000fe2000000000f */
[----:B------:R-:W-:-:S07]  /*1a70*/  IMAD.MOV.U32 R6, RZ, RZ, R33 ;  /* 0x000000ffff067224 */ /* 0x000fce00078e0021 */
.L_x_4317:
[----:B------:R-:W-:Y:S01]  /*1a80*/  IMAD.MOV.U32 R18, RZ, RZ, R16 ;  /* 0x000000ffff127224 */ /* 0x000fe200078e0010 */
[----:B------:R-:W-:Y:S01]  /*1a90*/  LOP3.LUT R12, R0, 0xff, RZ, 0xc0, !PT ;  /* 0x000000ff000c7812 */ /* 0x000fe200078ec0ff */
[----:B------:R-:W-:Y:S01]  /*1aa0*/  IMAD.IADD R14, R13, 0x1, R24 ;  /* 0x000000010d0e7824 */ /* 0x000fe200078e0218 */
[----:B------:R-:W-:Y:S01]  /*1ab0*/  LOP3.LUT R26, R10, 0xff, RZ, 0xc0, !PT ;  /* 0x000000ff0a1a7812 */ /* 0x000fe200078ec0ff */
[----:B------:R-:W-:Y:S01]  /*1ac0*/  IMAD.WIDE.U32 R8, R11, 0x4, R18 ;  /* 0x000000040b087825 */ /* 0x000fe200078e0012 */
[----:B------:R-:W-:-:S04]  /*1ad0*/  ULDC UR4, c[0x0][0x234] ;  /* 0x00008d0000047ab9 */ /* 0x000fc80000000800 */
[----:B------:R-:W2:Y:S01]  /*1ae0*/  LDG.E R25, desc[UR60][R8.64] ;  /* 0x0000003c08197981 */ /* 0x000ea2000c1e1900 */
[----:B------:R-:W-:Y:S01]  /*1af0*/  ISETP.GE.U32.AND P1, PT, R3, R14, PT ;  /* 0x0000000e0300720c */ /* 0x000fe20003f26070 */
[----:B------:R-:W-:Y:S02]  /*1b00*/  VIADD R20, R14, 0x1 ;  /* 0x000000010e147836 */ /* 0x000fe40000000000 */
[----:B------:R-:W-:Y:S01]  /*1b10*/  VIADD R11, R11, UR4 ;  /* 0x000000040b0b7c36 */ /* 0x000fe20008000000 */
[----:B------:R-:W-:Y:S01]  /*1b20*/  ISETP.GE.AND.EX P1, PT, R4, RZ, PT, P1 ;  /* 0x000000ff0400720c */ /* 0x000fe20003f26310 */
[----:B------:R-:W-:Y:S01]  /*1b30*/  VIADD R29, R14, 0x3 ;  /* 0x000000030e1d7836 */ /* 0x000fe20000000000 */
[----:B------:R-:W-:Y:S02]  /*1b40*/  ISETP.GE.U32.AND P0, PT, R31, R20, PT ;  /* 0x000000141f00720c */ /* 0x000fe40003f06070 */
[----:B------:R-:W-:Y:S02]  /*1b50*/  SEL R18, RZ, 0xffffffff, P1 ;  /* 0xffffffffff127807 */ /* 0x000fe40000800000 */
[----:B------:R-:W-:-:S02]  /*1b60*/  ISETP.GE.AND.EX P0, PT, R33, RZ, PT, P0 ;  /* 0x000000ff2100720c */ /* 0x000fc40003f06300 */
[C---:B--2---:R-:W-:Y:S02]  /*1b70*/  LOP3.LUT R13, R25.reuse, 0xff, RZ, 0xc0, !PT ;  /* 0x000000ff190d7812 */ /* 0x044fe400078ec0ff */
[----:B------:R-:W-:Y:S02]  /*1b80*/  PRMT R21, R25, 0x7770, RZ ;  /* 0x0000777019157816 */ /* 0x000fe400000000ff */
[C---:B------:R-:W-:Y:S02]  /*1b90*/  ISETP.NE.AND P4, PT, R12.reuse, R13, PT ;  /* 0x0000000d0c00720c */ /* 0x040fe40003f85270 */
[----:B------:R-:W-:Y:S02]  /*1ba0*/  ISETP.GE.U32.AND P5, PT, R12, R21, PT ;  /* 0x000000150c00720c */ /* 0x000fe40003fa6070 */
[----:B------:R-:W-:Y:S02]  /*1bb0*/  LOP3.LUT R13, R15, 0xff, RZ, 0xc0, !PT ;  /* 0x000000ff0f0d7812 */ /* 0x000fe400078ec0ff */
[----:B------:R-:W-:-:S02]  /*1bc0*/  PRMT R12, R25, 0x7771, RZ ;  /* 0x00007771190c7816 */ /* 0x000fc400000000ff */
[----:B------:R-:W-:Y:S02]  /*1bd0*/  PRMT R8, R25, 0x7771, RZ ;  /* 0x0000777119087816 */ /* 0x000fe400000000ff */
[C---:B------:R-:W-:Y:S02]  /*1be0*/  ISETP.NE.AND P6, PT, R13.reuse, R12, PT ;  /* 0x0000000c0d00720c */ /* 0x040fe40003fc5270 */
[----:B------:R-:W-:Y:S02]  /*1bf0*/  ISETP.GE.U32.AND P1, PT, R13, R8, PT ;  /* 0x000000080d00720c */ /* 0x000fe40003f26070 */
[C---:B------:R-:W-:Y:S02]  /*1c00*/  PRMT R27, R25.reuse, 0x7772, RZ ;  /* 0x00007772191b7816 */ /* 0x040fe400000000ff */
[C---:B------:R-:W-:Y:S02]  /*1c10*/  PRMT R9, R25.reuse, 0x7772, RZ ;  /* 0x0000777219097816 */ /* 0x040fe400000000ff */
[----:B------:R-:W-:-:S02]  /*1c20*/  PRMT R12, R25, 0x7773, RZ ;  /* 0x00007773190c7816 */ /* 0x000fc400000000ff */
[----:B------:R-:W-:Y:S02]  /*1c30*/  PRMT R28, R25, 0x7773, RZ ;  /* 0x00007773191c7816 */ /* 0x000fe400000000ff */
[----:B------:R-:W-:Y:S02]  /*1c40*/  SEL R25, RZ, 0xffffffff, P1 ;  /* 0xffffffffff197807 */ /* 0x000fe40000800000 */
[----:B------:R-:W-:Y:S02]  /*1c50*/  @P4 SEL R18, RZ, 0xffffffff, P5 ;  /* 0xffffffffff124807 */ /* 0x000fe40002800000 */
[C---:B------:R-:W-:Y:S02]  /*1c60*/  ISETP.GE.U32.AND P1, PT, R26.reuse, R9, PT ;  /* 0x000000091a00720c */ /* 0x040fe40003f26070 */
[----:B------:R-:W-:Y:S01]  /*1c70*/  ISETP.NE.AND P4, PT, R26, R27, PT ;  /* 0x0000001b1a00720c */ /* 0x000fe20003f85270 */
[----:B------:R-:W-:Y:S01]  /*1c80*/  VIADD R26, R14, 0x2 ;  /* 0x000000020e1a7836 */ /* 0x000fe20000000000 */
[----:B------:R-:W-:-:S02]  /*1c90*/  LOP3.LUT R13, R5, 0xff, RZ, 0xc0, !PT ;  /* 0x000000ff050d7812 */ /* 0x000fc400078ec0ff */
[----:B------:R-:W-:Y:S02]  /*1ca0*/  @!P6 SEL R25, RZ, 0xffffffff, P0 ;  /* 0xffffffffff19e807 */ /* 0x000fe40000000000 */
[C---:B------:R-:W-:Y:S02]  /*1cb0*/  ISETP.GE.U32.AND P5, PT, R13.reuse, R12, PT ;  /* 0x0000000c0d00720c */ /* 0x040fe40003fa6070 */
[----:B------:R-:W-:Y:S01]  /*1cc0*/  ISETP.NE.AND P6, PT, R13, R28, PT ;  /* 0x0000001c0d00720c */ /* 0x000fe20003fc5270 */
        /* <DEDUP_REMOVED lines=32> */
.L_x_4316:
[----:B------:R-:W-:Y:S05]  /*1ed0*/  BSYNC B0 ;  /* 0x0000000000007941 */ /* 0x000fea0003800000 */
.L_x_4315:
        /* <DEDUP_REMOVED lines=8> */
.L_x_4319:
[----:B------:R-:W-:Y:S05]  /*1f60*/  BSYNC B0 ;  /* 0x0000000000007941 */ /* 0x000fea0003800000 */
.L_x_4318:
        /* <DEDUP_REMOVED lines=25> */
.L_x_4321:
[----:B------:R-:W-:Y:S05]  /*2100*/  BSYNC B0 ;  /* 0x0000000000007941 */ /* 0x000fea0003800000 */
.L_x_4320:
[----:B------:R-:W-:Y:S01]  /*2110*/  LOP3.LUT R8, R0, 0xff, RZ, 0xc0, !PT ;  /* 0x000000ff00087812 */ /* 0x000fe200078ec0ff */
[----:B------:R-:W-:Y:S01]  /*2120*/  IMAD.MOV.U32 R56, RZ, RZ, RZ ;  /* 0x000000ffff387224 */ /* 0x000fe200078e00ff */
[----:B------:R-:W-:Y:S02]  /*2130*/  LOP3.LUT R7, R15, 0xff, RZ, 0xc0, !PT ;  /* 0x000000ff0f077812 */ /* 0x000fe400078ec0ff */
[----:B------:R-:W-:Y:S02]  /*2140*/  CS2R R58, SRZ ;  /* 0x00000000003a7805 */ /* 0x000fe4000001ff00 */
[----:B------:R-:W-:Y:S01]  /*2150*/  ISETP.GE.U32.AND P0, PT, R3, R31, PT ;  /* 0x0000001f0300720c */ /* 0x000fe20003f06070 */
[----:B------:R-:W-:Y:S01]  /*2160*/  IMAD.MOV.U32 R52, RZ, RZ, RZ ;  /* 0x000000ffff347224 */ /* 0x000fe200078e00ff */
[----:B------:R-:W-:Y:S01]  /*2170*/  ISETP.NE.AND P2, PT, R8, R7, PT ;  /* 0x000000070800720c */ /* 0x000fe20003f45270 */
[----:B------:R-:W-:Y:S01]  /*2180*/  IMAD.MOV.U32 R51, RZ, RZ, RZ ;  /* 0x000000ffff337224 */ /* 0x000fe200078e00ff */
[----:B------:R-:W-:-:S02]  /*2190*/  ISETP.GE.AND.EX P0, PT, R4, R33, PT, P0 ;  /* 0x000000210400720c */ /* 0x000fc40003f06300 */
[----:B------:R-:W-:Y:S02]  /*21a0*/  ISETP.GE.U32.AND P1, PT, R8, R7, PT ;  /* 0x000000070800720c */ /* 0x000fe40003f26070 */
[----:B------:R-:W-:-:S07]  /*21b0*/  SEL R7, RZ, 0xffffffff, P0 ;  /* 0xffffffffff077807 */ /* 0x000fce0000000000 */
[----:B------:R-:W-:-:S04]  /*21c0*/  @P2 SEL R7, RZ, 0xffffffff, P1 ;  /* 0xffffffffff072807 */ /* 0x000fc80000800000 */
[----:B------:R-:W-:-:S04]  /*21d0*/  LOP3.LUT R7, R7, 0x1, RZ, 0xc0, !PT ;  /* 0x0000000107077812 */ /* 0x000fc800078ec0ff */
[----:B------:R-:W-:Y:S02]  /*21e0*/  ISETP.NE.U32.AND P0, PT, R7, 0x1, PT ;  /* 0x000000010700780c */ /* 0x000fe40003f05070 */
[----:B------:R-:W-:Y:S02]  /*21f0*/  LOP3.LUT R7, R10, 0xff, RZ, 0xc0, !PT ;  /* 0x000000ff0a077812 */ /* 0x000fe400078ec0ff */
[----:B------:R-:W-:Y:S02]  /*2200*/  SEL R15, R0, R15, !P0 ;  /* 0x0000000f000f7207 */ /* 0x000fe40004000000 */
[----:B------:R-:W-:Y:S02]  /*2210*/  SEL R8, R3, R31, !P0 ;  /* 0x0000001f03087207 */ /* 0x000fe40004000000 */
[----:B------:R-:W-:Y:S02]  /*2220*/  LOP3.LUT R0, R15, 0xff, RZ, 0xc0, !PT ;  /* 0x000000ff0f007812 */ /* 0x000fe400078ec0ff */
[----:B------:R-:W-:-:S02]  /*2230*/  SEL R9, R4, R33, !P0 ;  /* 0x0000002104097207 */ /* 0x000fc40004000000 */
[----:B------:R-:W-:Y:S02]  /*2240*/  ISETP.NE.AND P1, PT, R0, R7, PT ;  /* 0x000000070000720c */ /* 0x000fe40003f25270 */
[----:B------:R-:W-:Y:S02]  /*2250*/  ISETP.GE.U32.AND P0, PT, R8, R35, PT ;  /* 0x000000230800720c */ /* 0x000fe40003f06070 */
        /* <DEDUP_REMOVED lines=8> */
[----:B------:R-:W-:Y:S01]  /*22e0*/  SEL R7, R8, R35, !P0 ;  /* 0x0000002308077207 */ /* 0x000fe20004000000 */
[----:B------:R-:W-:Y:S01]  /*22f0*/  IMAD.MOV.U32 R35, RZ, RZ, RZ ;  /* 0x000000ffff237224 */ /* 0x000fe200078e00ff */
[----:B------:R-:W-:Y:S02]  /*2300*/  LOP3.LUT R0, R10, 0xff, RZ, 0xc0, !PT ;  /* 0x000000ff0a007812 */ /* 0x000fe400078ec0ff */
[----:B------:R-:W-:Y:S02]  /*2310*/  SEL R6, R9, R6, !P0 ;  /* 0x0000000609067207 */ /* 0x000fe40004000000 */
[----:B------:R-:W-:Y:S02]  /*2320*/  ISETP.NE.AND P1, PT, R0, R3, PT ;  /* 0x000000030000720c */ /* 0x000fe40003f25270 */
[----:B------:R-:W-:-:S02]  /*2330*/  ISETP.GE.U32.AND P0, PT, R7, R54, PT ;  /* 0x000000360700720c */ /* 0x000fc40003f06070 */
[----:B------:R-:W-:Y:S02]  /*2340*/  ISETP.GE.U32.AND P2, PT, R0, R3, PT ;  /* 0x000000030000720c */ /* 0x000fe40003f46070 */
[----:B------:R-:W-:Y:S02]  /*2350*/  ISETP.GE.AND.EX P0, PT, R6, R55, PT, P0 ;  /* 0x000000370600720c */ /* 0x000fe40003f06300 */
[----:B------:R-:W-:Y:S02]  /*2360*/  PRMT R9, RZ, 0x7610, R9 ;  /* 0x00007610ff097816 */ /* 0x000fe40000000009 */
[----:B------:R-:W-:Y:S02]  /*2370*/  SEL R0, RZ, 0xffffffff, P0 ;  /* 0xffffffffff007807 */ /* 0x000fe40000000000 */
[----:B------:R-:W-:Y:S02]  /*2380*/  PRMT R3, RZ, 0x7610, R3 ;  /* 0x00007610ff037816 */ /* 0x000fe40000000003 */
[----:B------:R-:W-:-:S04]  /*2390*/  @P1 SEL R0, RZ, 0xffffffff, P2 ;  /* 0xffffffffff001807 */ /* 0x000fc80001000000 */
[----:B------:R-:W-:-:S04]  /*23a0*/  LOP3.LUT R0, R0, 0x1, RZ, 0xc0, !PT ;  /* 0x0000000100007812 */ /* 0x000fc800078ec0ff */
[----:B------:R-:W-:-:S04]  /*23b0*/  ISETP.NE.U32.AND P0, PT, R0, 0x1, PT ;  /* 0x000000010000780c */ /* 0x000fc80003f05070 */
[----:B------:R-:W-:Y:S02]  /*23c0*/  SEL R5, R10, R5, !P0 ;  /* 0x000000050a057207 */ /* 0x000fe40004000000 */
[----:B------:R-:W-:Y:S02]  /*23d0*/  SEL R54, R7, R54, !P0 ;  /* 0x0000003607367207 */ /* 0x000fe40004000000 */
[----:B------:R-:W-:Y:S02]  /*23e0*/  SEL R55, R6, R55, !P0 ;  /* 0x0000003706377207 */ /* 0x000fe40004000000 */
[----:B------:R-:W-:Y:S02]  /*23f0*/  PRMT R7, RZ, 0x7610, R7 ;  /* 0x00007610ff077816 */ /* 0x000fe40000000007 */
[----:B------:R-:W-:Y:S01]  /*2400*/  PRMT R11, R5, 0x7610, R11 ;  /* 0x00007610050b7816 */ /* 0x000fe2000000000b */
[----:B------:R-:W-:Y:S06]  /*2410*/  BRA `(.L_x_4306) ;  /* 0x0000011800447947 */ /* 0x000fec0003800000 */
.L_x_4307:
        /* <DEDUP_REMOVED lines=65> */
[--C-:B------:R-:W-:Y:S01]  /*2830*/  IMAD.MOV.U32 R56, RZ, RZ, R26.reuse ;  /* 0x000000ffff387224 */ /* 0x100fe200078e001a */
        /* <DEDUP_REMOVED lines=43> */
.L_x_4331:
        /* <DEDUP_REMOVED lines=298> */
.L_x_4327:
        /* <DEDUP_REMOVED lines=255> */
.L_x_4328:
        /* <DEDUP_REMOVED lines=256> */
.L_x_4329:
        /* <DEDUP_REMOVED lines=255> */
.L_x_4330:
[----:B------:R-:W-:Y:S01]  /*6d70*/  LOP3.LUT R49, R74, 0xfffffffc, RZ, 0xc0, !PT ;  /* 0xfffffffc4a317812 */ /* 0x000fe200078ec0ff */
[----:B------:R-:W-:-:S03]  /*6d80*/  ULDC UR4, c[0x0][0x234] ;  /* 0x00008d0000047ab9 */ /* 0x000fc60000000800 */
[----:B------:R-:W-:-:S05]  /*6d90*/  IADD3 R48, P0, R49, R16, RZ ;  /* 0x0000001031307210 */ /* 0x000fca0007f1e0ff */
[----:B------:R-:W-:-:S05]  /*6da0*/  IMAD.X R49, RZ, RZ, R19, P0 ;  /* 0x000000ffff317224 */ /* 0x000fca00000e0613 */
[----:B------:R0:W2:Y:S01]  /*6db0*/  LDG.E R48, desc[UR60][R48.64] ;  /* 0x0000003c30307981 */ /* 0x0000a2000c1e1900 */
[----:B------:R-:W-:Y:S02]  /*6dc0*/  LOP3.LUT R73, R5, 0xff, RZ, 0xc0, !PT ;  /* 0x000000ff05497812 */ /* 0x000fe400078ec0ff */
[C---:B------:R-:W-:Y:S02]  /*6dd0*/  PRMT R78, R60.reuse, 0x9910, RZ ;  /* 0x000099103c4e7816 */ /* 0x040fe400000000ff */
[----:B------:R-:W-:Y:S02]  /*6de0*/  LOP3.LUT R72, R60, 0xffff, RZ, 0xc0, !PT ;  /* 0x0000ffff3c487812 */ /* 0x000fe400078ec0ff */
[C---:B------:R-:W-:Y:S02]  /*6df0*/  ISETP.NE.AND P6, PT, R73.reuse, R78, PT ;  /* 0x0000004e4900720c */ /* 0x040fe40003fc5270 */
[----:B------:R-:W-:Y:S02]  /*6e00*/  ISETP.GE.U32.AND P0, PT, R73, R72, PT ;  /* 0x000000484900720c */ /* 0x000fe40003f06070 */
[----:B------:R-:W-:-:S02]  /*6e10*/  ISETP.GE.U32.AND P5, PT, R24, R59, PT ;  /* 0x0000003b1800720c */ /* 0x000fc40003fa6070 */
[----:B------:R-:W-:Y:S02]  /*6e20*/  LOP3.LUT R72, R0, 0xff, RZ, 0xc0, !PT ;  /* 0x000000ff00487812 */ /* 0x000fe400078ec0ff */
[----:B0-----:R-:W-:Y:S02]  /*6e30*/  LOP3.LUT R49, R63, 0xffff, RZ, 0xc0, !PT ;  /* 0x0000ffff3f317812 */ /* 0x001fe400078ec0ff */
[----:B------:R-:W-:Y:S02]  /*6e40*/  SEL R73, RZ, 0xffffffff, P0 ;  /* 0xffffffffff497807 */ /* 0x000fe40000000000 */
[----:B------:R-:W-:Y:S02]  /*6e50*/  ISETP.GE.U32.AND P0, PT, R26, R59, PT ;  /* 0x0000003b1a00720c */ /* 0x000fe40003f06070 */
[----:B------:R-:W-:Y:S02]  /*6e60*/  ISETP.GE.AND.EX P5, PT, R20, RZ, PT, P5 ;  /* 0x000000ff1400720c */ /* 0x000fe40003fa6350 */
[----:B------:R-:W-:-:S02]  /*6e70*/  LOP3.LUT R75, R3, 0xff, RZ, 0xc0, !PT ;  /* 0x000000ff034b7812 */ /* 0x000fc400078ec0ff */
[----:B------:R-:W-:Y:S02]  /*6e80*/  PRMT R78, R62, 0x9910, RZ ;  /* 0x000099103e4e7816 */ /* 0x000fe400000000ff */
[----:B------:R-:W-:Y:S02]  /*6e90*/  ISETP.GE.U32.AND P3, PT, R72, R49, PT ;  /* 0x000000314800720c */ /* 0x000fe40003f66070 */
[----:B------:R-:W-:Y:S02]  /*6ea0*/  LOP3.LUT R74, R4, 0xff, RZ, 0xc0, !PT ;  /* 0x000000ff044a7812 */ /* 0x000fe400078ec0ff */
[----:B------:R-:W-:Y:S02]  /*6eb0*/  PRMT R49, R61, 0x9910, RZ ;  /* 0x000099103d317816 */ /* 0x000fe400000000ff */
[----:B------:R-:W-:Y:S02]  /*6ec0*/  ISETP.GE.AND.EX P0, PT, R25, RZ, PT, P0 ;  /* 0x000000ff1900720c */ /* 0x000fe40003f06300 */
[----:B------:R-:W-:-:S02]  /*6ed0*/  @!P6 SEL R73, RZ, 0xffffffff, P5 ;  /* 0xffffffffff49e807 */ /* 0x000fc40002800000 */
[----:B------:R-:W-:Y:S02]  /*6ee0*/  ISETP.NE.AND P5, PT, R75, R78, PT ;  /* 0x0000004e4b00720c */ /* 0x000fe40003fa5270 */
[----:B------:R-:W-:Y:S02]  /*6ef0*/  ISETP.NE.AND P6, PT, R74, R49, PT ;  /* 0x000000314a00720c */ /* 0x000fe40003fc5270 */
[----:B------:R-:W-:Y:S02]  /*6f00*/  SEL R49, RZ, 0xffffffff, P0 ;  /* 0xffffffffff317807 */ /* 0x000fe40000000000 */
[----:B------:R-:W-:Y:S02]  /*6f10*/  ISETP.GE.U32.AND P0, PT, R28, R59, PT ;  /* 0x0000003b1c00720c */ /* 0x000fe40003f06070 */
[----:B------:R-:W-:Y:S02]  /*6f20*/  LOP3.LUT R77, R61, 0xffff, RZ, 0xc0, !PT ;  /* 0x0000ffff3d4d7812 */ /* 0x000fe400078ec0ff */
[----:B------:R-:W-:-:S02]  /*6f30*/  LOP3.LUT R80, R62, 0xffff, RZ, 0xc0, !PT ;  /* 0x0000ffff3e507812 */ /* 0x000fc400078ec0ff */
[----:B------:R-:W-:Y:S02]  /*6f40*/  ISETP.GE.AND.EX P0, PT, R27, RZ, PT, P0 ;  /* 0x000000ff1b00720c */ /* 0x000fe40003f06300 */
[----:B------:R-:W-:Y:S02]  /*6f50*/  ISETP.GE.U32.AND P1, PT, R74, R77, PT ;  /* 0x0000004d4a00720c */ /* 0x000fe40003f26070 */
[----:B------:R-:W-:Y:S02]  /*6f60*/  ISETP.GE.U32.AND P4, PT, R75, R80, PT ;  /* 0x000000504b00720c */ /* 0x000fe40003f86070 */
[----:B------:R-:W-:Y:S02]  /*6f70*/  LOP3.LUT R74, R18, 0xff, RZ, 0xc0, !PT ;  /* 0x000000ff124a7812 */ /* 0x000fe400078ec0ff */
[----:B------:R-:W-:Y:S02]  /*6f80*/  LOP3.LUT R79, R65, 0xffff, RZ, 0xc0, !PT ;  /* 0x0000ffff414f7812 */ /* 0x000fe400078ec0ff */
[----:B------:R-:W-:-:S02]  /*6f90*/  SEL R90, RZ, 0xffffffff, P0 ;  /* 0xffffffffff5a7807 */ /* 0x000fc40000000000 */
[----:B------:R-:W-:Y:S02]  /*6fa0*/  @P5 SEL R90, RZ, 0xffffffff, P4 ;  /* 0xffffffffff5a5807 */ /* 0x000fe40002000000 */
[----:B------:R-:W-:Y:S02]  /*6fb0*/  ISETP.GE.U32.AND P0, PT, R74, R79, PT ;  /* 0x0000004f4a00720c */ /* 0x000fe40003f06070 */
[----:B------:R-:W-:Y:S02]  /*6fc0*/  ISETP.GE.U32.AND P4, PT, R30, R59, PT ;  /* 0x0000003b1e00720c */ /* 0x000fe40003f86070 */
[----:B------:R-:W-:Y:S02]  /*6fd0*/  PRMT R79, R63, 0x9910, RZ ;  /* 0x000099103f4f7816 */ /* 0x000fe400000000ff */
[----:B------:R-:W-:Y:S02]  /*6fe0*/  ISETP.GE.AND.EX P4, PT, R29, RZ, PT, P4 ;  /* 0x000000ff1d00720c */ /* 0x000fe40003f86340 */
[----:B------:R-:W-:-:S02]  /*6ff0*/  PRMT R81, R65, 0x9910, RZ ;  /* 0x0000991041517816 */ /* 0x000fc400000000ff */
[----:B------:R-:W-:Y:S01]  /*7000*/  ISETP.NE.AND P5, PT, R72, R79, PT ;  /* 0x0000004f4800720c */ /* 0x000fe20003fa5270 */
[----:B------:R-:W-:Y:S01]  /*7010*/  IMAD.U32 R72, RZ, RZ, UR4 ;  /* 0x00000004ff487e24 */ /* 0x000fe2000f8e00ff */
[----:B------:R-:W-:Y:S01]  /*7020*/  SEL R92, RZ, 0xffffffff, P4 ;  /* 0xffffffffff5c7807 */ /* 0x000fe20002000000 */
[----:B------:R-:W-:Y:S01]  /*7030*/  ULDC UR4, c[0x0][0x22c] ;  /* 0x00008b0000047ab9 */ /* 0x000fe20000000800 */
[----:B------:R-:W-:Y:S01]  /*7040*/  ISETP.NE.AND P4, PT, R74, R81, PT ;  /* 0x000000514a00720c */ /* 0x000fe20003f85270 */
[----:B------:R-:W-:Y:S01]  /*7050*/  IMAD.IADD R74, R59, 0x1, R72 ;  /* 0x000000013b4a7824 */ /* 0x000fe200078e0248 */
[----:B------:R-:W-:Y:S02]  /*7060*/  SEL R83, RZ, 0xffffffff, P0 ;  /* 0xffffffffff537807 */ /* 0x000fe40000000000 */
[----:B------:R-:W-:Y:S02]  /*7070*/  LOP3.LUT R75, R14, 0xff, RZ, 0xc0, !PT ;  /* 0x000000ff0e4b7812 */ /* 0x000fe400078ec0ff */
[----:B------:R-:W-:-:S02]  /*7080*/  ISETP.GE.U32.AND P0, PT, R33, R74, PT ;  /* 0x0000004a2100720c */ /* 0x000fc40003f06070 */
[----:B------:R-:W-:Y:S02]  /*7090*/  LOP3.LUT R80, R67, 0xffff, RZ, 0xc0, !PT ;  /* 0x0000ffff43507812 */ /* 0x000fe400078ec0ff */
[----:B------:R-:W-:Y:S02]  /*70a0*/  @P6 SEL R49, RZ, 0xffffffff, P1 ;  /* 0xffffffffff316807 */ /* 0x000fe40000800000 */
[----:B------:R-:W-:Y:S02]  /*70b0*/  ISETP.GE.AND.EX P0, PT, R31, RZ, PT, P0 ;  /* 0x000000ff1f00720c */ /* 0x000fe40003f06300 */
[----:B------:R-:W-:Y:S02]  /*70c0*/  ISETP.GE.U32.AND P6, PT, R75, R80, PT ;  /* 0x000000504b00720c */ /* 0x000fe40003fc6070 */
[----:B------:R-:W-:Y:S02]  /*70d0*/  PRMT R82, R67, 0x9910, RZ ;  /* 0x0000991043527816 */ /* 0x000fe400000000ff */
[----:B------:R-:W-:-:S02]  /*70e0*/  LOP3.LUT R77, R21, 0xff, RZ, 0xc0, !PT ;  /* 0x000000ff154d7812 */ /* 0x000fc400078ec0ff */
[C---:B------:R-:W-:Y:S02]  /*70f0*/  LOP3.LUT R78, R64.reuse, 0xffff, RZ, 0xc0, !PT ;  /* 0x0000ffff404e7812 */ /* 0x040fe400078ec0ff */
[----:B------:R-:W-:Y:S02]  /*7100*/  PRMT R80, R64, 0x9910, RZ ;  /* 0x0000991040507816 */ /* 0x000fe400000000ff */
[----:B------:R-:W-:Y:S02]  /*7110*/  @!P4 SEL R83, RZ, 0xffffffff, P0 ;  /* 0xffffffffff53c807 */ /* 0x000fe40000000000 */
[----:B------:R-:W-:Y:S02]  /*7120*/  @P5 SEL R92, RZ, 0xffffffff, P3 ;  /* 0xffffffffff5c5807 */ /* 0x000fe40001800000 */
[----:B------:R-:W-:Y:S02]  /*7130*/  ISETP.NE.AND P4, PT, R75, R82, PT ;  /* 0x000000524b00720c */ /* 0x000fe40003f85270 */
[----:B------:R-:W-:-:S02]  /*7140*/  ISETP.GE.U32.AND P1, PT, R77, R78, PT ;  /* 0x0000004e4d00720c */ /* 0x000fc40003f26070 */
[----:B------:R-:W-:Y:S02]  /*7150*/  ISETP.NE.AND P5, PT, R77, R80, PT ;  /* 0x000000504d00720c */ /* 0x000fe40003fa5270 */
[-C--:B------:R-:W-:Y:S02]  /*7160*/  ISETP.GE.U32.AND P0, PT, R37, R74.reuse, PT ;  /* 0x0000004a2500720c */ /* 0x080fe40003f06070 */
[----:B------:R-:W-:Y:S02]  /*7170*/  SEL R84, RZ, 0xffffffff, P1 ;  /* 0xffffffffff547807 */ /* 0x000fe40000800000 */
[----:B------:R-:W-:Y:S02]  /*7180*/  ISETP.GE.U32.AND P1, PT, R35, R74, PT ;  /* 0x0000004a2300720c */ /* 0x000fe40003f26070 */
[----:B------:R-:W-:Y:S02]  /*7190*/  ISETP.GE.AND.EX P0, PT, R34, RZ, PT, P0 ;  /* 0x000000ff2200720c */ /* 0x000fe40003f06300 */
[----:B------:R-:W-:-:S02]  /*71a0*/  ISETP.GE.AND.EX P1, PT, R32, RZ, PT, P1 ;  /* 0x000000ff2000720c */ /* 0x000fc40003f26310 */
[----:B------:R-:W-:Y:S02]  /*71b0*/  LOP3.LUT R78, R15, 0xff, RZ, 0xc0, !PT ;  /* 0x000000ff0f4e7812 */ /* 0x000fe400078ec0ff */
[C---:B------:R-:W-:Y:S02]  /*71c0*/  PRMT R77, R66.reuse, 0x9910, RZ ;  /* 0x00009910424d7816 */ /* 0x040fe400000000ff */
[----:B------:R-:W-:Y:S02]  /*71d0*/  SEL R85, RZ, 0xffffffff, P0 ;  /* 0xffffffffff557807 */ /* 0x000fe40000000000 */
[----:B------:R-:W-:Y:S02]  /*71e0*/  LOP3.LUT R79, R66, 0xffff, RZ, 0xc0, !PT ;  /* 0x0000ffff424f7812 */ /* 0x000fe400078ec0ff */
[----:B------:R-:W-:Y:S02]  /*71f0*/  @P4 SEL R85, RZ, 0xffffffff, P6 ;  /* 0xffffffffff554807 */ /* 0x000fe40003000000 */
[----:B------:R-:W-:-:S02]  /*7200*/  @!P5 SEL R84, RZ, 0xffffffff, P1 ;  /* 0xffffffffff54d807 */ /* 0x000fc40000800000 */
[----:B------:R-:W-:Y:S02]  /*7210*/  ISETP.GE.U32.AND P6, PT, R39, R74, PT ;  /* 0x0000004a2700720c */ /* 0x000fe40003fc6070 */
[C---:B------:R-:W-:Y:S02]  /*7220*/  ISETP.NE.AND P1, PT, R78.reuse, R77, PT ;  /* 0x0000004d4e00720c */ /* 0x040fe40003f25270 */
[----:B------:R-:W-:Y:S02]  /*7230*/  ISETP.GE.U32.AND P3, PT, R78, R79, PT ;  /* 0x0000004f4e00720c */ /* 0x000fe40003f66070 */
[----:B------:R-:W-:Y:S02]  /*7240*/  LOP3.LUT R79, R13, 0xff, RZ, 0xc0, !PT ;  /* 0x000000ff0d4f7812 */ /* 0x000fe400078ec0ff */
[----:B------:R-:W-:Y:S02]  /*7250*/  LOP3.LUT R80, R70, 0xffff, RZ, 0xc0, !PT ;  /* 0x0000ffff46507812 */ /* 0x000fe400078ec0ff */
[----:B------:R-:W-:-:S02]  /*7260*/  ISETP.GE.AND.EX P6, PT, R36, RZ, PT, P6 ;  /* 0x000000ff2400720c */ /* 0x000fc40003fc6360 */
[----:B------:R-:W-:Y:S02]  /*7270*/  PRMT R78, R70, 0x9910, RZ ;  /* 0x00009910464e7816 */ /* 0x000fe400000000ff */
[----:B------:R-:W-:Y:S02]  /*7280*/  ISETP.GE.U32.AND P0, PT, R79, R80, PT ;  /* 0x000000504f00720c */ /* 0x000fe40003f06070 */
[----:B------:R-:W-:Y:S02]  /*7290*/  SEL R86, RZ, 0xffffffff, P6 ;  /* 0xffffffffff567807 */ /* 0x000fe40003000000 */
[----:B------:R-:W-:Y:S02]  /*72a0*/  LOP3.LUT R77, R11, 0xff, RZ, 0xc0, !PT ;  /* 0x000000ff0b4d7812 */ /* 0x000fe400078ec0ff */
[----:B------:R-:W-:Y:S02]  /*72b0*/  LOP3.LUT R80, R68, 0xffff, RZ, 0xc0, !PT ;  /* 0x0000ffff44507812 */ /* 0x000fe400078ec0ff */
[----:B------:R-:W-:-:S02]  /*72c0*/  PRMT R81, R71, 0x9910, RZ ;  /* 0x0000991047517816 */ /* 0x000fc400000000ff */
[----:B------:R-:W-:Y:S01]  /*72d0*/  ISETP.NE.AND P6, PT, R79, R78, PT ;  /* 0x0000004e4f00720c */ /* 0x000fe20003fc5270 */
[----:B------:R-:W-:Y:S01]  /*72e0*/  IMAD.IADD R79, R74, 0x1, R72 ;  /* 0x000000014a4f7824 */ /* 0x000fe200078e0248 */
[----:B------:R-:W-:Y:S01]  /*72f0*/  ISETP.GE.U32.AND P4, PT, R77, R80, PT ;  /* 0x000000504d00720c */ /* 0x000fe20003f86070 */
[----:B------:R-:W-:Y:S01]  /*7300*/  IMAD.MOV.U32 R80, RZ, RZ, R81 ;  /* 0x000000ffff507224 */ /* 0x000fe200078e0051 */
[----:B------:R-:W-:Y:S02]  /*7310*/  @P1 SEL R86, RZ, 0xffffffff, P3 ;  /* 0xffffffffff561807 */ /* 0x000fe40001800000 */
[----:B------:R-:W-:Y:S02]  /*7320*/  LOP3.LUT R75, R12, 0xff, RZ, 0xc0, !PT ;  /* 0x000000ff0c4b7812 */ /* 0x000fe400078ec0ff */
[----:B------:R-:W-:Y:S02]  /*7330*/  ISETP.GE.U32.AND P3, PT, R40, R79, PT ;  /* 0x0000004f2800720c */ /* 0x000fe40003f66070 */
[----:B------:R-:W-:-:S02]  /*7340*/  LOP3.LUT R82, R71, 0xffff, RZ, 0xc0, !PT ;  /* 0x0000ffff47527812 */ /* 0x000fc400078ec0ff */
[----:B------:R-:W-:Y:S02]  /*7350*/  SEL R87, RZ, 0xffffffff, P0 ;  /* 0xffffffffff577807 */ /* 0x000fe40000000000 */
[C---:B------:R-:W-:Y:S02]  /*7360*/  ISETP.NE.AND P1, PT, R75.reuse, R80, PT ;  /* 0x000000504b00720c */ /* 0x040fe40003f25270 */
[----:B------:R-:W-:Y:S02]  /*7370*/  ISETP.GE.AND.EX P0, PT, R38, RZ, PT, P3 ;  /* 0x000000ff2600720c */ /* 0x000fe40003f06330 */
[----:B------:R-:W-:Y:S02]  /*7380*/  ISETP.GE.U32.AND P5, PT, R75, R82, PT ;  /* 0x000000524b00720c */ /* 0x000fe40003fa6070 */
[----:B------:R-:W-:Y:S02]  /*7390*/  LOP3.LUT R75, R10, 0xff, RZ, 0xc0, !PT ;  /* 0x000000ff0a4b7812 */ /* 0x000fe400078ec0ff */
[----:B------:R-:W-:-:S02]  /*73a0*/  LOP3.LUT R80, R69, 0xffff, RZ, 0xc0, !PT ;  /* 0x0000ffff45507812 */ /* 0x000fc400078ec0ff */
[----:B------:R-:W-:Y:S02]  /*73b0*/  @!P6 SEL R87, RZ, 0xffffffff, P0 ;  /* 0xffffffffff57e807 */ /* 0x000fe40000000000 */
[----:B------:R-:W-:Y:S02]  /*73c0*/  PRMT R78, R68, 0x9910, RZ ;  /* 0x00009910444e7816 */ /* 0x000fe400000000ff */
[----:B------:R-:W-:Y:S02]  /*73d0*/  ISETP.GE.U32.AND P0, PT, R42, R79, PT ;  /* 0x0000004f2a00720c */ /* 0x000fe40003f06070 */
[----:B------:R-:W-:Y:S02]  /*73e0*/  ISETP.GE.U32.AND P3, PT, R75, R80, PT ;  /* 0x000000504b00720c */ /* 0x000fe40003f66070 */
[----:B------:R-:W-:Y:S02]  /*73f0*/  PRMT R80, R69, 0x9910, RZ ;  /* 0x0000991045507816 */ /* 0x000fe400000000ff */
[----:B------:R-:W-:-:S02]  /*7400*/  ISETP.NE.AND P6, PT, R77, R78, PT ;  /* 0x0000004e4d00720c */ /* 0x000fc40003fc5270 */
[----:B------:R-:W-:Y:S01]  /*7410*/  ISETP.GE.AND.EX P0, PT, R41, RZ, PT, P0 ;  /* 0x000000ff2900720c */ /* 0x000fe20003f06300 */
[----:B------:R-:W-:Y:S01]  /*7420*/  IMAD.MOV.U32 R78, RZ, RZ, R80 ;  /* 0x000000ffff4e7224 */ /* 0x000fe200078e0050 */
[----:B------:R-:W-:Y:S02]  /*7430*/  SEL R88, RZ, 0xffffffff, P5 ;  /* 0xffffffffff587807 */ /* 0x000fe40002800000 */
[----:B------:R-:W-:Y:S02]  /*7440*/  @!P1 SEL R88, RZ, 0xffffffff, P0 ;  /* 0xffffffffff589807 */ /* 0x000fe40000000000 */
[-C--:B------:R-:W-:Y:S02]  /*7450*/  ISETP.GE.U32.AND P1, PT, R44, R79.reuse, PT ;  /* 0x0000004f2c00720c */ /* 0x080fe40003f26070 */
[----:B------:R-:W-:Y:S02]  /*7460*/  LOP3.LUT R73, R73, 0x1, RZ, 0xc0, !PT ;  /* 0x0000000149497812 */ /* 0x000fe400078ec0ff */
[----:B------:R-:W-:-:S02]  /*7470*/  ISETP.GE.U32.AND P0, PT, R50, R79, PT ;  /* 0x0000004f3200720c */ /* 0x000fc40003f06070 */
[----:B------:R-:W-:Y:S02]  /*7480*/  ISETP.NE.AND P5, PT, R75, R78, PT ;  /* 0x0000004e4b00720c */ /* 0x000fe40003fa5270 */
[----:B------:R-:W-:Y:S02]  /*7490*/  ISETP.GE.AND.EX P1, PT, R43, RZ, PT, P1 ;  /* 0x000000ff2b00720c */ /* 0x000fe40003f26310 */
[----:B------:R-:W-:Y:S02]  /*74a0*/  SEL R89, RZ, 0xffffffff, P4 ;  /* 0xffffffffff597807 */ /* 0x000fe40002000000 */
[----:B------:R-:W-:Y:S02]  /*74b0*/  LOP3.LUT R49, R49, 0x1, RZ, 0xc0, !PT ;  /* 0x0000000131317812 */ /* 0x000fe400078ec0ff */
[----:B------:R-:W-:Y:S02]  /*74c0*/  ISETP.NE.U32.AND P4, PT, R73, 0x1, PT ;  /* 0x000000014900780c */ /* 0x000fe40003f85070 */
[----:B------:R-:W-:-:S02]  /*74d0*/  ISETP.GE.AND.EX P0, PT, R45, RZ, PT, P0 ;  /* 0x000000ff2d00720c */ /* 0x000fc40003f06300 */
[----:B------:R-:W-:Y:S02]  /*74e0*/  LOP3.LUT R73, R9, 0xff, RZ, 0xc0, !PT ;  /* 0x000000ff09497812 */ /* 0x000fe400078ec0ff */
[----:B------:R-:W-:Y:S02]  /*74f0*/  @!P6 SEL R89, RZ, 0xffffffff, P1 ;  /* 0xffffffffff59e807 */ /* 0x000fe40000800000 */
[----:B------:R-:W-:Y:S02]  /*7500*/  ISETP.NE.U32.AND P1, PT, R49, 0x1, PT ;  /* 0x000000013100780c */ /* 0x000fe40003f25070 */
[----:B------:R-:W-:Y:S02]  /*7510*/  SEL R49, RZ, 0xffffffff, P0 ;  /* 0xffffffffff317807 */ /* 0x000fe40000000000 */
[----:B------:R-:W-:Y:S02]  /*7520*/  @P5 SEL R49, RZ, 0xffffffff, P3 ;  /* 0xffffffffff315807 */ /* 0x000fe40001800000 */
        /* <DEDUP_REMOVED lines=11> */
[----:B------:R-:W-:Y:S02]  /*75e0*/  SEL R20, R20, RZ, !P4 ;  /* 0x000000ff14147207 */ /* 0x000fe40006000000 */
[----:B------:R-:W-:-:S02]  /*75f0*/  SEL R4, R4, R61, !P1 ;  /* 0x0000003d04047207 */ /* 0x000fc40004800000 */
[----:B------:R-:W-:Y:S02]  /*7600*/  SEL R25, R25, RZ, !P1 ;  /* 0x000000ff19197207 */ /* 0x000fe40004800000 */
[----:B------:R-:W-:Y:S02]  /*7610*/  ISETP.NE.U32.AND P4, PT, R85, 0x1, PT ;  /* 0x000000015500780c */ /* 0x000fe40003f85070 */
[----:B------:R-:W-:Y:S02]  /*7620*/  ISETP.NE.U32.AND P1, PT, R86, 0x1, PT ;  /* 0x000000015600780c */ /* 0x000fe40003f25070 */
[-C--:B------:R-:W-:Y:S02]  /*7630*/  SEL R37, R37, R74.reuse, !P4 ;  /* 0x0000004a25257207 */ /* 0x080fe40006000000 */
[----:B------:R-:W-:Y:S02]  /*7640*/  SEL R39, R39, R74, !P1 ;  /* 0x0000004a27277207 */ /* 0x000fe40004800000 */
[----:B------:R-:W-:-:S02]  /*7650*/  SEL R14, R14, R67, !P4 ;  /* 0x000000430e0e7207 */ /* 0x000fc40006000000 */
[----:B------:R-:W-:Y:S02]  /*7660*/  SEL R34, R34, RZ, !P4 ;  /* 0x000000ff22227207 */ /* 0x000fe40006000000 */
[----:B------:R-:W-:Y:S02]  /*7670*/  LOP3.LUT R87, R87, 0x1, RZ, 0xc0, !PT ;  /* 0x0000000157577812 */ /* 0x000fe400078ec0ff */
[----:B------:R-:W-:Y:S02]  /*7680*/  LOP3.LUT R88, R88, 0x1, RZ, 0xc0, !PT ;  /* 0x0000000158587812 */ /* 0x000fe400078ec0ff */
[----:B------:R-:W-:Y:S02]  /*7690*/  LOP3.LUT R89, R89, 0x1, RZ, 0xc0, !PT ;  /* 0x0000000159597812 */ /* 0x000fe400078ec0ff */
[----:B------:R-:W-:Y:S02]  /*76a0*/  LOP3.LUT R49, R49, 0x1, RZ, 0xc0, !PT ;  /* 0x0000000131317812 */ /* 0x000fe400078ec0ff */
[----:B------:R-:W-:-:S02]  /*76b0*/  SEL R15, R15, R66, !P1 ;  /* 0x000000420f0f7207 */ /* 0x000fc40004800000 */
[----:B------:R-:W-:Y:S02]  /*76c0*/  SEL R36, R36, RZ, !P1 ;  /* 0x000000ff24247207 */ /* 0x000fe40004800000 */
[C---:B--2---:R-:W-:Y:S02]  /*76d0*/  LOP3.LUT R78, R48.reuse, 0xff, RZ, 0xc0, !PT ;  /* 0x000000ff304e7812 */ /* 0x044fe400078ec0ff */
[C---:B------:R-:W-:Y:S02]  /*76e0*/  PRMT R82, R48.reuse, 0x7770, RZ ;  /* 0x0000777030527816 */ /* 0x040fe400000000ff */
[C---:B------:R-:W-:Y:S02]  /*76f0*/  ISETP.NE.AND P6, PT, R73.reuse, R78, PT ;  /* 0x0000004e4900720c */ /* 0x040fe40003fc5270 */
[----:B------:R-:W-:Y:S01]  /*7700*/  ISETP.GE.U32.AND P0, PT, R73, R82, PT ;  /* 0x000000524900720c */ /* 0x000fe20003f06070 */
[----:B------:R-:W-:Y:S01]  /*7710*/  IMAD.IADD R73, R79, 0x1, R72 ;  /* 0x000000014f497824 */ /* 0x000fe200078e0248 */
[----:B------:R-:W-:-:S02]  /*7720*/  PRMT R91, R48, 0x7771, RZ ;  /* 0x00007771305b7816 */ /* 0x000fc400000000ff */
[----:B------:R-:W-:Y:S02]  /*7730*/  PRMT R77, R48, 0x7771, RZ ;  /* 0x00007771304d7816 */ /* 0x000fe400000000ff */
[----:B------:R-:W-:Y:S02]  /*7740*/  ISETP.GE.U32.AND P3, PT, R54, R73, PT ;  /* 0x000000493600720c */ /* 0x000fe40003f66070 */
[C---:B------:R-:W-:Y:S02]  /*7750*/  PRMT R93, R48.reuse, 0x7772, RZ ;  /* 0x00007772305d7816 */ /* 0x040fe400000000ff */
[----:B------:R-:W-:Y:S02]  /*7760*/  ISETP.GE.AND.EX P3, PT, R53, RZ, PT, P3 ;  /* 0x000000ff3500720c */ /* 0x000fe40003f66330 */
[----:B------:R-:W-:Y:S02]  /*7770*/  PRMT R75, R48, 0x7772, RZ ;  /* 0x00007772304b7816 */ /* 0x000fe400000000ff */
[----:B------:R-:W-:-:S02]  /*7780*/  SEL R78, RZ, 0xffffffff, P0 ;  /* 0xffffffffff4e7807 */ /* 0x000fc40000000000 */
[C---:B------:R-:W-:Y:S02]  /*7790*/  ISETP.GE.U32.AND P5, PT, R81.reuse, R77, PT ;  /* 0x0000004d5100720c */ /* 0x040fe40003fa6070 */
[----:B------:R-:W-:Y:S02]  /*77a0*/  ISETP.NE.AND P0, PT, R81, R91, PT ;  /* 0x0000005b5100720c */ /* 0x000fe40003f05270 */
[----:B------:R-:W-:Y:S02]  /*77b0*/  @!P6 SEL R78, RZ, 0xffffffff, P3 ;  /* 0xffffffffff4ee807 */ /* 0x000fe40001800000 */
[C---:B------:R-:W-:Y:S02]  /*77c0*/  ISETP.GE.U32.AND P6, PT, R80.reuse, R75, PT ;  /* 0x0000004b5000720c */ /* 0x040fe40003fc6070 */
[----:B------:R-:W-:Y:S02]  /*77d0*/  ISETP.NE.AND P3, PT, R80, R93, PT ;  /* 0x0000005d5000720c */ /* 0x000fe40003f65270 */
[----:B------:R-:W-:-:S02]  /*77e0*/  SEL R80, RZ, 0xffffffff, P5 ;  /* 0xffffffffff507807 */ /* 0x000fc40002800000 */
[-C--:B------:R-:W-:Y:S02]  /*77f0*/  ISETP.GE.U32.AND P5, PT, R56, R73.reuse, PT ;  /* 0x000000493800720c */ /* 0x080fe40003fa6070 */
[----:B------:R-:W-:Y:S02]  /*7800*/  SEL R81, RZ, 0xffffffff, P6 ;  /* 0xffffffffff517807 */ /* 0x000fe40003000000 */
[----:B------:R-:W-:Y:S02]  /*7810*/  ISETP.GE.U32.AND P6, PT, R58, R73, PT ;  /* 0x000000493a00720c */ /* 0x000fe40003fc6070 */
[----:B------:R-:W-:Y:S02]  /*7820*/  PRMT R93, R48, 0x7773, RZ ;  /* 0x00007773305d7816 */ /* 0x000fe400000000ff */
[----:B------:R-:W-:Y:S02]  /*7830*/  ISETP.GE.AND.EX P5, PT, R55, RZ, PT, P5 ;  /* 0x000000ff3700720c */ /* 0x000fe40003fa6350 */
[----:B------:R-:W-:-:S02]  /*7840*/  LOP3.LUT R91, R7, 0xff, RZ, 0xc0, !PT ;  /* 0x000000ff075b7812 */ /* 0x000fc400078ec0ff */
[----:B------:R-:W-:Y:S02]  /*7850*/  PRMT R48, R48, 0x7773, RZ ;  /* 0x0000777330307816 */ /* 0x000fe400000000ff */
[----:B------:R-:W-:Y:S02]  /*7860*/  ISETP.GE.AND.EX P6, PT, R57, RZ, PT, P6 ;  /* 0x000000ff3900720c */ /* 0x000fe40003fc6360 */
[----:B------:R-:W-:Y:S02]  /*7870*/  @!P0 SEL R80, RZ, 0xffffffff, P5 ;  /* 0xffffffffff508807 */ /* 0x000fe40002800000 */
[C---:B------:R-:W-:Y:S02]  /*7880*/  ISETP.GE.U32.AND P0, PT, R91.reuse, R48, PT ;  /* 0x000000305b00720c */ /* 0x040fe40003f06070 */
[----:B------:R-:W-:Y:S02]  /*7890*/  ISETP.NE.AND P5, PT, R91, R93, PT ;  /* 0x0000005d5b00720c */ /* 0x000fe40003fa5270 */
[----:B------:R-:W-:-:S02]  /*78a0*/  @!P3 SEL R81, RZ, 0xffffffff, P6 ;  /* 0xffffffffff51b807 */ /* 0x000fc40003000000 */
[----:B------:R-:W-:Y:S02]  /*78b0*/  ISETP.NE.U32.AND P3, PT, R90, 0x1, PT ;  /* 0x000000015a00780c */ /* 0x000fe40003f65070 */
[----:B------:R-:W-:Y:S02]  /*78c0*/  SEL R90, RZ, 0xffffffff, P0 ;  /* 0xffffffffff5a7807 */ /* 0x000fe40000000000 */
[----:B------:R-:W-:Y:S02]  /*78d0*/  ISETP.GE.U32.AND P0, PT, R52, R73, PT ;  /* 0x000000493400720c */ /* 0x000fe40003f06070 */
[----:B------:R-:W-:Y:S02]  /*78e0*/  ISETP.NE.U32.AND P6, PT, R92, 0x1, PT ;  /* 0x000000015c00780c */ /* 0x000fe40003fc5070 */
[----:B------:R-:W-:Y:S02]  /*78f0*/  ISETP.GE.AND.EX P0, PT, R51, RZ, PT, P0 ;  /* 0x000000ff3300720c */ /* 0x000fe40003f06300 */
[----:B------:R-:W-:-:S02]  /*7900*/  SEL R28, R28, R59, !P3 ;  /* 0x0000003b1c1c7207 */ /* 0x000fc40005800000 */
[----:B------:R-:W-:Y:S02]  /*7910*/  @!P5 SEL R90, RZ, 0xffffffff, P0 ;  /* 0xffffffffff5ad807 */ /* 0x000fe40000000000 */
[----:B------:R-:W-:Y:S01]  /*7920*/  SEL R30, R30, R59, !P6 ;  /* 0x0000003b1e1e7207 */ /* 0x000fe20007000000 */
[----:B------:R-:W-:Y:S01]  /*7930*/  IMAD.IADD R59, R73, 0x1, R72 ;  /* 0x00000001493b7824 */ /* 0x000fe200078e0248 */
[----:B------:R-:W-:Y:S02]  /*7940*/  ISETP.NE.U32.AND P5, PT, R83, 0x1, PT ;  /* 0x000000015300780c */ /* 0x000fe40003fa5070 */
[----:B------:R-:W-:Y:S01]  /*7950*/  ISETP.NE.U32.AND P0, PT, R84, 0x1, PT ;  /* 0x000000015400780c */ /* 0x000fe20003f05070 */
[----:B------:R-:W-:Y:S01]  /*7960*/  IMAD R83, R72, 0x3, R59 ;  /* 0x0000000348537824 */ /* 0x000fe200078e023b */
[-C--:B------:R-:W-:Y:S02]  /*7970*/  SEL R33, R33, R74.reuse, !P5 ;  /* 0x0000004a21217207 */ /* 0x080fe40006800000 */
[----:B------:R-:W-:Y:S01]  /*7980*/  SEL R35, R35, R74, !P0 ;  /* 0x0000004a23237207 */ /* 0x000fe20004000000 */
[----:B------:R-:W-:Y:S01]  /*7990*/  IMAD.U32 R74, RZ, RZ, UR4 ;  /* 0x00000004ff4a7e24 */ /* 0x000fe2000f8e00ff */
[----:B------:R-:W-:-:S02]  /*79a0*/  SEL R3, R3, R62, !P3 ;  /* 0x0000003e03037207 */ /* 0x000fc40005800000 */
[----:B------:R-:W-:Y:S02]  /*79b0*/  SEL R27, R27, RZ, !P3 ;  /* 0x000000ff1b1b7207 */ /* 0x000fe40005800000 */
[----:B------:R-:W-:Y:S02]  /*79c0*/  ISETP.GE.U32.AND P4, PT, R83, R74, PT ;  /* 0x0000004a5300720c */ /* 0x000fe40003f86070 */
[----:B------:R-:W-:Y:S02]  /*79d0*/  SEL R0, R0, R63, !P6 ;  /* 0x0000003f00007207 */ /* 0x000fe40007000000 */
[----:B------:R-:W-:Y:S02]  /*79e0*/  SEL R29, R29, RZ, !P6 ;  /* 0x000000ff1d1d7207 */ /* 0x000fe40007000000 */
[----:B------:R-:W-:Y:S02]  /*79f0*/  SEL R18, R18, R65, !P5 ;  /* 0x0000004112127207 */ /* 0x000fe40006800000 */
[----:B------:R-:W-:-:S02]  /*7a00*/  SEL R31, R31, RZ, !P5 ;  /* 0x000000ff1f1f7207 */ /* 0x000fc40006800000 */
[----:B------:R-:W-:Y:S02]  /*7a10*/  ISETP.NE.U32.AND P3, PT, R87, 0x1, PT ;  /* 0x000000015700780c */ /* 0x000fe40003f65070 */
[----:B------:R-:W-:Y:S02]  /*7a20*/  ISETP.NE.U32.AND P6, PT, R88, 0x1, PT ;  /* 0x000000015800780c */ /* 0x000fe40003fc5070 */
[----:B------:R-:W-:Y:S02]  /*7a30*/  ISETP.NE.U32.AND P5, PT, R89, 0x1, PT ;  /* 0x000000015900780c */ /* 0x000fe40003fa5070 */
[----:B------:R-:W-:Y:S02]  /*7a40*/  LOP3.LUT R78, R78, 0x1, RZ, 0xc0, !PT ;  /* 0x000000014e4e7812 */ /* 0x000fe400078ec0ff */
[----:B------:R-:W-:Y:S02]  /*7a50*/  LOP3.LUT R80, R80, 0x1, RZ, 0xc0, !PT ;  /* 0x0000000150507812 */ /* 0x000fe400078ec0ff */
[----:B------:R-:W-:-:S02]  /*7a60*/  LOP3.LUT R81, R81, 0x1, RZ, 0xc0, !PT ;  /* 0x0000000151517812 */ /* 0x000fc400078ec0ff */
[----:B------:R-:W-:Y:S02]  /*7a70*/  LOP3.LUT R90, R90, 0x1, RZ, 0xc0, !PT ;  /* 0x000000015a5a7812 */ /* 0x000fe400078ec0ff */
[----:B------:R-:W-:Y:S02]  /*7a80*/  SEL R21, R21, R64, !P0 ;  /* 0x0000004015157207 */ /* 0x000fe40004000000 */
[----:B------:R-:W-:Y:S02]  /*7a90*/  SEL R32, R32, RZ, !P0 ;  /* 0x000000ff20207207 */ /* 0x000fe40004000000 */
[-C--:B------:R-:W-:Y:S02]  /*7aa0*/  SEL R40, R40, R79.reuse, !P3 ;  /* 0x0000004f28287207 */ /* 0x080fe40005800000 */
        /* <DEDUP_REMOVED lines=8> */
[----:B------:R-:W-:Y:S02]  /*7b30*/  ISETP.NE.U32.AND P0, PT, R49, 0x1, PT ;  /* 0x000000013100780c */ /* 0x000fe40003f05070 */
[----:B------:R-:W-:Y:S02]  /*7b40*/  ISETP.NE.U32.AND P1, PT, R78, 0x1, PT ;  /* 0x000000014e00780c */ /* 0x000fe40003f25070 */
[----:B------:R-:W-:Y:S02]  /*7b50*/  ISETP.NE.U32.AND P3, PT, R80, 0x1, PT ;  /* 0x000000015000780c */ /* 0x000fe40003f65070 */
[----:B------:R-:W-:Y:S02]  /*7b60*/  ISETP.NE.U32.AND P6, PT, R81, 0x1, PT ;  /* 0x000000015100780c */ /* 0x000fe40003fc5070 */
[----:B------:R-:W-:Y:S02]  /*7b70*/  ISETP.NE.U32.AND P5, PT, R90, 0x1, PT ;  /* 0x000000015a00780c */ /* 0x000fe40003fa5070 */
[----:B------:R-:W-:-:S02]  /*7b80*/  SEL R50, R50, R79, !P0 ;  /* 0x0000004f32327207 */ /* 0x000fc40004000000 */
[-C--:B------:R-:W-:Y:S02]  /*7b90*/  SEL R54, R54, R73.reuse, !P1 ;  /* 0x0000004936367207 */ /* 0x080fe40004800000 */
[-C--:B------:R-:W-:Y:S02]  /*7ba0*/  SEL R56, R56, R73.reuse, !P3 ;  /* 0x0000004938387207 */ /* 0x080fe40005800000 */
        /* <DEDUP_REMOVED lines=14> */
.L_x_4326:
[----:B------:R-:W-:Y:S02]  /*7c90*/  PRMT R78, R82, 0x7610, R78 ;  /* 0x00007610524e7816 */ /* 0x000fe4000000004e */
[----:B------:R-:W-:-:S07]  /*7ca0*/  PRMT R76, R48, 0x7610, R76 ;  /* 0x00007610304c7816 */ /* 0x000fce000000004c */
.L_x_4325:
[----:B------:R-:W-:Y:S05]  /*7cb0*/  BSYNC B0 ;  /* 0x0000000000007941 */ /* 0x000fea0003800000 */
.L_x_4324:
        /* <DEDUP_REMOVED lines=280> */
.L_x_4334:
        /* <DEDUP_REMOVED lines=285> */
.L_x_4335:
        /* <DEDUP_REMOVED lines=285> */
.L_x_4336:
        /* <DEDUP_REMOVED lines=285> */
.L_x_4337:
        /* <DEDUP_REMOVED lines=8> */
.L_x_4333:
[----:B------:R-:W-:Y:S05]  /*c430*/  BSYNC B0 ;  /* 0x0000000000007941 */ /* 0x000fea0003800000 */
.L_x_4332:
[----:B------:R-:W-:Y:S04]  /*c440*/  BSSY B0, `(.L_x_4338) ;  /* 0x00000db000007945 */ /* 0x000fe80003800000 */
[----:B------:R-:W-:Y:S05]  /*c450*/  @P0 BRA `(.L_x_4339) ;  /* 0x0000000c00640947 */ /* 0x000fea0003800000 */
[----:B------:R-:W-:Y:S02]  /*c460*/  LOP3.LUT R16, R60, 0xff, RZ, 0xc0, !PT ;  /* 0x000000ff3c107812 */ /* 0x000fe400078ec0ff */
[----:B------:R-:W-:Y:S02]  /*c470*/  LOP3.LUT R19, R5, 0xff, RZ, 0xc0, !PT ;  /* 0x000000ff05137812 */ /* 0x000fe400078ec0ff */
[----:B------:R-:W-:Y:S02]  /*c480*/  LOP3.LUT R46, R61, 0xff, RZ, 0xc0, !PT ;  /* 0x000000ff3d2e7812 */ /* 0x000fe400078ec0ff */
[----:B------:R-:W-:Y:S02]  /*c490*/  LOP3.LUT R47, R4, 0xff, RZ, 0xc0, !PT ;  /* 0x000000ff042f7812 */ /* 0x000fe400078ec0ff */
[CC--:B------:R-:W-:Y:S02]  /*c4a0*/  ISETP.NE.AND P5, PT, R19.reuse, R16.reuse, PT ;  /* 0x000000101300720c */ /* 0x0c0fe40003fa5270 */
[----:B------:R-:W-:-:S02]  /*c4b0*/  ISETP.GE.U32.AND P2, PT, R19, R16, PT ;  /* 0x000000101300720c */ /* 0x000fc40003f46070 */
[CC--:B------:R-:W-:Y:S02]  /*c4c0*/  ISETP.GE.U32.AND P1, PT, R47.reuse, R46.reuse, PT ;  /* 0x0000002e2f00720c */ /* 0x0c0fe40003f26070 */
[----:B------:R-:W-:Y:S02]  /*c4d0*/  ISETP.NE.AND P3, PT, R47, R46, PT ;  /* 0x0000002e2f00720c */ /* 0x000fe40003f65270 */
[----:B------:R-:W-:Y:S02]  /*c4e0*/  ISETP.GE.U32.AND P0, PT, R24, R59, PT ;  /* 0x0000003b1800720c */ /* 0x000fe40003f06070 */
[----:B------:R-:W-:Y:S02]  /*c4f0*/  LOP3.LUT R19, R62, 0xff, RZ, 0xc0, !PT ;  /* 0x000000ff3e137812 */ /* 0x000fe400078ec0ff */
[----:B------:R-:W-:Y:S02]  /*c500*/  LOP3.LUT R46, R3, 0xff, RZ, 0xc0, !PT ;  /* 0x000000ff032e7812 */ /* 0x000fe400078ec0ff */
[----:B------:R-:W-:-:S02]  /*c510*/  ISETP.GE.AND.EX P0, PT, R20, RZ, PT, P0 ;  /* 0x000000ff1400720c */ /* 0x000fc40003f06300 */
[----:B------:R-:W-:Y:S02]  /*c520*/  ISETP.NE.AND P4, PT, R46, R19, PT ;  /* 0x000000132e00720c */ /* 0x000fe40003f85270 */
[----:B------:R-:W-:Y:S02]  /*c530*/  SEL R16, RZ, 0xffffffff, P2 ;  /* 0xffffffffff107807 */ /* 0x000fe40001000000 */
[----:B------:R-:W-:Y:S02]  /*c540*/  @!P5 SEL R16, RZ, 0xffffffff, P0 ;  /* 0xffffffffff10d807 */ /* 0x000fe40000000000 */
[----:B------:R-:W-:Y:S02]  /*c550*/  ISETP.GE.U32.AND P0, PT, R28, R59, PT ;  /* 0x0000003b1c00720c */ /* 0x000fe40003f06070 */
[----:B------:R-:W-:Y:S02]  /*c560*/  ISETP.GE.U32.AND P6, PT, R46, R19, PT ;  /* 0x000000132e00720c */ /* 0x000fe40003fc6070 */
[----:B------:R-:W-:-:S02]  /*c570*/  ISETP.GE.AND.EX P0, PT, R27, RZ, PT, P0 ;  /* 0x000000ff1b00720c */ /* 0x000fc40003f06300 */
[----:B------:R-:W-:Y:S02]  /*c580*/  LOP3.LUT R47, R63, 0xff, RZ, 0xc0, !PT ;  /* 0x000000ff3f2f7812 */ /* 0x000fe400078ec0ff */
[----:B------:R-:W-:Y:S02]  /*c590*/  LOP3.LUT R48, R0, 0xff, RZ, 0xc0, !PT ;  /* 0x000000ff00307812 */ /* 0x000fe400078ec0ff */
[----:B------:R-:W-:Y:S02]  /*c5a0*/  LOP3.LUT R16, R16, 0x1, RZ, 0xc0, !PT ;  /* 0x0000000110107812 */ /* 0x000fe400078ec0ff */
[----:B------:R-:W-:Y:S02]  /*c5b0*/  SEL R46, RZ, 0xffffffff, P6 ;  /* 0xffffffffff2e7807 */ /* 0x000fe40003000000 */
[----:B------:R-:W-:Y:S02]  /*c5c0*/  @!P4 SEL R46, RZ, 0xffffffff, P0 ;  /* 0xffffffffff2ec807 */ /* 0x000fe40000000000 */
[----:B------:R-:W-:-:S02]  /*c5d0*/  ISETP.NE.AND P5, PT, R48, R47, PT ;  /* 0x0000002f3000720c */ /* 0x000fc40003fa5270 */
[----:B------:R-:W-:Y:S02]  /*c5e0*/  ISETP.NE.U32.AND P0, PT, R16, 0x1, PT ;  /* 0x000000011000780c */ /* 0x000fe40003f05070 */
[----:B------:R-:W-:Y:S02]  /*c5f0*/  SEL R19, RZ, 0xffffffff, P1 ;  /* 0xffffffffff137807 */ /* 0x000fe40000800000 */
[----:B------:R-:W-:Y:S01]  /*c600*/  SEL R5, R5, R60, !P0 ;  /* 0x0000003c05057207 */ /* 0x000fe20004000000 */
[----:B------:R-:W-:Y:S01]  /*c610*/  IMAD.IADD R60, R59, 0x1, R72 ;  /* 0x000000013b3c7824 */ /* 0x000fe200078e0248 */
[-C--:B------:R-:W-:Y:S02]  /*c620*/  ISETP.GE.U32.AND P2, PT, R26, R59.reuse, PT ;  /* 0x0000003b1a00720c */ /* 0x080fe40003f46070 */
[----:B------:R-:W-:Y:S02]  /*c630*/  ISETP.GE.U32.AND P1, PT, R30, R59, PT ;  /* 0x0000003b1e00720c */ /* 0x000fe40003f26070 */
[----:B------:R-:W-:-:S02]  /*c640*/  ISETP.GE.U32.AND P6, PT, R48, R47, PT ;  /* 0x0000002f3000720c */ /* 0x000fc40003fc6070 */
        /* <DEDUP_REMOVED lines=24> */
[----:B------:R-:W-:Y:S01]  /*c7d0*/  LOP3.LUT R16, R65, 0xff, RZ, 0xc0, !PT ;  /* 0x000000ff41107812 */ /* 0x000fe200078ec0ff */
[----:B------:R-:W-:Y:S01]  /*c7e0*/  IMAD.IADD R49, R60, 0x1, R72 ;  /* 0x000000013c317824 */ /* 0x000fe200078e0248 */
[----:B------:R-:W-:Y:S02]  /*c7f0*/  LOP3.LUT R19, R18, 0xff, RZ, 0xc0, !PT ;  /* 0x000000ff12137812 */ /* 0x000fe400078ec0ff */
[----:B------:R-:W-:Y:S02]  /*c800*/  LOP3.LUT R46, R64, 0xff, RZ, 0xc0, !PT ;  /* 0x000000ff402e7812 */ /* 0x000fe400078ec0ff */
[-C--:B------:R-:W-:Y:S02]  /*c810*/  ISETP.NE.AND P5, PT, R19, R16.reuse, PT ;  /* 0x000000101300720c */ /* 0x080fe40003fa5270 */
[----:B------:R-:W-:Y:S02]  /*c820*/  LOP3.LUT R47, R21, 0xff, RZ, 0xc0, !PT ;  /* 0x000000ff152f7812 */ /* 0x000fe400078ec0ff */
[----:B------:R-:W-:-:S02]  /*c830*/  ISETP.GE.U32.AND P2, PT, R19, R16, PT ;  /* 0x000000101300720c */ /* 0x000fc40003f46070 */
[CC--:B------:R-:W-:Y:S02]  /*c840*/  ISETP.GE.U32.AND P1, PT, R47.reuse, R46.reuse, PT ;  /* 0x0000002e2f00720c */ /* 0x0c0fe40003f26070 */
[----:B------:R-:W-:Y:S02]  /*c850*/  ISETP.NE.AND P3, PT, R47, R46, PT ;  /* 0x0000002e2f00720c */ /* 0x000fe40003f65270 */
[----:B------:R-:W-:Y:S02]  /*c860*/  ISETP.GE.U32.AND P0, PT, R33, R60, PT ;  /* 0x0000003c2100720c */ /* 0x000fe40003f06070 */
[----:B------:R-:W-:Y:S02]  /*c870*/  LOP3.LUT R19, R67, 0xff, RZ, 0xc0, !PT ;  /* 0x000000ff43137812 */ /* 0x000fe400078ec0ff */
[----:B------:R-:W-:Y:S02]  /*c880*/  LOP3.LUT R46, R14, 0xff, RZ, 0xc0, !PT ;  /* 0x000000ff0e2e7812 */ /* 0x000fe400078ec0ff */
[----:B------:R-:W-:-:S02]  /*c890*/  ISETP.GE.AND.EX P0, PT, R31, RZ, PT, P0 ;  /* 0x000000ff1f00720c */ /* 0x000fc40003f06300 */
[----:B------:R-:W-:Y:S02]  /*c8a0*/  LOP3.LUT R47, R66, 0xff, RZ, 0xc0, !PT ;  /* 0x000000ff422f7812 */ /* 0x000fe400078ec0ff */
[----:B------:R-:W-:Y:S02]  /*c8b0*/  LOP3.LUT R48, R15, 0xff, RZ, 0xc0, !PT ;  /* 0x000000ff0f307812 */ /* 0x000fe400078ec0ff */
[----:B------:R-:W-:Y:S02]  /*c8c0*/  ISETP.NE.AND P4, PT, R46, R19, PT ;  /* 0x000000132e00720c */ /* 0x000fe40003f85270 */
[----:B------:R-:W-:Y:S02]  /*c8d0*/  SEL R16, RZ, 0xffffffff, P2 ;  /* 0xffffffffff107807 */ /* 0x000fe40001000000 */
[----:B------:R-:W-:Y:S02]  /*c8e0*/  @!P5 SEL R16, RZ, 0xffffffff, P0 ;  /* 0xffffffffff10d807 */ /* 0x000fe40000000000 */
[----:B------:R-:W-:-:S02]  /*c8f0*/  ISETP.NE.AND P5, PT, R48, R47, PT ;  /* 0x0000002f3000720c */ /* 0x000fc40003fa5270 */
[-C--:B------:R-:W-:Y:S02]  /*c900*/  ISETP.GE.U32.AND P0, PT, R37, R60.reuse, PT ;  /* 0x0000003c2500720c */ /* 0x080fe40003f06070 */
[----:B------:R-:W-:Y:S02]  /*c910*/  ISETP.GE.U32.AND P6, PT, R46, R19, PT ;  /* 0x000000132e00720c */ /* 0x000fe40003fc6070 */
[----:B------:R-:W-:Y:S02]  /*c920*/  SEL R19, RZ, 0xffffffff, P1 ;  /* 0xffffffffff137807 */ /* 0x000fe40000800000 */
[-C--:B------:R-:W-:Y:S02]  /*c930*/  ISETP.GE.U32.AND P2, PT, R35, R60.reuse, PT ;  /* 0x0000003c2300720c */ /* 0x080fe40003f46070 */
[----:B------:R-:W-:Y:S02]  /*c940*/  ISETP.GE.U32.AND P1, PT, R39, R60, PT ;  /* 0x0000003c2700720c */ /* 0x000fe40003f26070 */
[----:B------:R-:W-:-:S02]  /*c950*/  ISETP.GE.AND.EX P0, PT, R34, RZ, PT, P0 ;  /* 0x000000ff2200720c */ /* 0x000fc40003f06300 */
[----:B------:R-:W-:Y:S02]  /*c960*/  SEL R46, RZ, 0xffffffff, P6 ;  /* 0xffffffffff2e7807 */ /* 0x000fe40003000000 */
[----:B------:R-:W-:Y:S02]  /*c970*/  ISETP.GE.U32.AND P6, PT, R48, R47, PT ;  /* 0x0000002f3000720c */ /* 0x000fe40003fc6070 */
        /* <DEDUP_REMOVED lines=33> */
[----:B------:R-:W-:-:S02]  /*cb90*/  ISETP.GE.U32.AND P0, PT, R40, R49, PT ;  /* 0x000000312800720c */ /* 0x000fc40003f06070 */
[----:B------:R-:W-:Y:S02]  /*cba0*/  ISETP.GE.U32.AND P1, PT, R19, R16, PT ;  /* 0x000000101300720c */ /* 0x000fe40003f26070 */
[CC--:B------:R-:W-:Y:S02]  /*cbb0*/  ISETP.GE.U32.AND P2, PT, R47.reuse, R46.reuse, PT ;  /* 0x0000002e2f00720c */ /* 0x0c0fe40003f46070 */
[----:B------:R-:W-:Y:S02]  /*cbc0*/  ISETP.NE.AND P3, PT, R47, R46, PT ;  /* 0x0000002e2f00720c */ /* 0x000fe40003f65270 */
[----:B------:R-:W-:Y:S02]  /*cbd0*/  ISETP.GE.AND.EX P0, PT, R38, RZ, PT, P0 ;  /* 0x000000ff2600720c */ /* 0x000fe40003f06300 */
[----:B------:R-:W-:Y:S02]  /*cbe0*/  LOP3.LUT R19, R68, 0xff, RZ, 0xc0, !PT ;  /* 0x000000ff44137812 */ /* 0x000fe400078ec0ff */
[----:B------:R-:W-:-:S02]  /*cbf0*/  LOP3.LUT R46, R11, 0xff, RZ, 0xc0, !PT ;  /* 0x000000ff0b2e7812 */ /* 0x000fc400078ec0ff */
[----:B------:R-:W-:Y:S02]  /*cc00*/  LOP3.LUT R47, R69, 0xff, RZ, 0xc0, !PT ;  /* 0x000000ff452f7812 */ /* 0x000fe400078ec0ff */
[----:B------:R-:W-:Y:S02]  /*cc10*/  LOP3.LUT R48, R10, 0xff, RZ, 0xc0, !PT ;  /* 0x000000ff0a307812 */ /* 0x000fe400078ec0ff */
[----:B------:R-:W-:Y:S02]  /*cc20*/  SEL R16, RZ, 0xffffffff, P1 ;  /* 0xffffffffff107807 */ /* 0x000fe40000800000 */
[----:B------:R-:W-:Y:S02]  /*cc30*/  @!P5 SEL R16, RZ, 0xffffffff, P0 ;  /* 0xffffffffff10d807 */ /* 0x000fe40000000000 */
[CC--:B------:R-:W-:Y:S02]  /*cc40*/  ISETP.GE.U32.AND P1, PT, R46.reuse, R19.reuse, PT ;  /* 0x000000132e00720c */ /* 0x0c0fe40003f26070 */
[----:B------:R-:W-:Y:S01]  /*cc50*/  ISETP.NE.AND P6, PT, R46, R19, PT ;  /* 0x000000132e00720c */ /* 0x000fe20003fc5270 */
[----:B------:R-:W-:Y:S01]  /*cc60*/  IMAD.IADD R19, R49, 0x1, R72 ;  /* 0x0000000131137824 */ /* 0x000fe200078e0248 */
[----:B------:R-:W-:-:S02]  /*cc70*/  ISETP.NE.AND P5, PT, R48, R47, PT ;  /* 0x0000002f3000720c */ /* 0x000fc40003fa5270 */
[----:B------:R-:W-:Y:S02]  /*cc80*/  ISETP.GE.U32.AND P4, PT, R48, R47, PT ;  /* 0x0000002f3000720c */ /* 0x000fe40003f86070 */
[----:B------:R-:W-:Y:S02]  /*cc90*/  SEL R46, RZ, 0xffffffff, P2 ;  /* 0xffffffffff2e7807 */ /* 0x000fe40001000000 */
[----:B------:R-:W-:Y:S02]  /*cca0*/  SEL R47, RZ, 0xffffffff, P1 ;  /* 0xffffffffff2f7807 */ /* 0x000fe40000800000 */
[-C--:B------:R-:W-:Y:S02]  /*ccb0*/  ISETP.GE.U32.AND P0, PT, R42, R49.reuse, PT ;  /* 0x000000312a00720c */ /* 0x080fe40003f06070 */
[-C--:B------:R-:W-:Y:S02]  /*ccc0*/  ISETP.GE.U32.AND P2, PT, R44, R49.reuse, PT ;  /* 0x000000312c00720c */ /* 0x080fe40003f46070 */
[----:B------:R-:W-:-:S02]  /*ccd0*/  ISETP.GE.U32.AND P1, PT, R50, R49, PT ;  /* 0x000000313200720c */ /* 0x000fc40003f26070 */
[----:B------:R-:W-:Y:S02]  /*cce0*/  ISETP.GE.AND.EX P0, PT, R41, RZ, PT, P0 ;  /* 0x000000ff2900720c */ /* 0x000fe40003f06300 */
[----:B------:R-:W-:Y:S02]  /*ccf0*/  ISETP.GE.AND.EX P2, PT, R43, RZ, PT, P2 ;  /* 0x000000ff2b00720c */ /* 0x000fe40003f46320 */
[----:B------:R-:W-:Y:S02]  /*cd00*/  ISETP.GE.AND.EX P1, PT, R45, RZ, PT, P1 ;  /* 0x000000ff2d00720c */ /* 0x000fe40003f26310 */
[----:B------:R-:W-:Y:S02]  /*cd10*/  SEL R48, RZ, 0xffffffff, P4 ;  /* 0xffffffffff307807 */ /* 0x000fe40002000000 */
[----:B------:R-:W-:Y:S02]  /*cd20*/  ISETP.GE.U32.AND P4, PT, R19, R74, PT ;  /* 0x0000004a1300720c */ /* 0x000fe40003f86070 */
        /* <DEDUP_REMOVED lines=40> */
[----:B------:R-:W-:Y:S02]  /*cfb0*/  ISETP.NE.AND P4, PT, R47, R46, PT ;  /* 0x0000002e2f00720c */ /* 0x000fe40003f85270 */
[----:B------:R-:W-:-:S02]  /*cfc0*/  ISETP.NE.AND P5, PT, R49, R48, PT ;  /* 0x000000303100720c */ /* 0x000fc40003fa5270 */
[----:B------:R-:W-:Y:S02]  /*cfd0*/  ISETP.GE.U32.AND P6, PT, R47, R46, PT ;  /* 0x0000002e2f00720c */ /* 0x000fe40003fc6070 */
[----:B------:R-:W-:Y:S02]  /*cfe0*/  SEL R46, RZ, 0xffffffff, P1 ;  /* 0xffffffffff2e7807 */ /* 0x000fe40000800000 */
[-C--:B------:R-:W-:Y:S02]  /*cff0*/  ISETP.GE.U32.AND P2, PT, R56, R19.reuse, PT ;  /* 0x000000133800720c */ /* 0x080fe40003f46070 */
[-C--:B------:R-:W-:Y:S02]  /*d000*/  ISETP.GE.U32.AND P0, PT, R58, R19.reuse, PT ;  /* 0x000000133a00720c */ /* 0x080fe40003f06070 */
[----:B------:R-:W-:Y:S02]  /*d010*/  ISETP.GE.U32.AND P1, PT, R52, R19, PT ;  /* 0x000000133400720c */ /* 0x000fe40003f26070 */
[----:B------:R-:W-:-:S02]  /*d020*/  SEL R47, RZ, 0xffffffff, P6 ;  /* 0xffffffffff2f7807 */ /* 0x000fc40003000000 */
[----:B------:R-:W-:Y:S02]  /*d030*/  ISETP.GE.U32.AND P6, PT, R49, R48, PT ;  /* 0x000000303100720c */ /* 0x000fe40003fc6070 */
        /* <DEDUP_REMOVED lines=27> */
.L_x_4339:
[----:B------:R-:W-:Y:S05]  /*d1f0*/  BSYNC B0 ;  /* 0x0000000000007941 */ /* 0x000fea0003800000 */
.L_x_4338:
[----:B------:R-:W-:Y:S02]  /*d200*/  LOP3.LUT R16, R5, 0xff, RZ, 0xc0, !PT ;  /* 0x000000ff05107812 */ /* 0x000fe400078ec0ff */
[----:B------:R-:W-:Y:S02]  /*d210*/  LOP3.LUT R19, R18, 0xff, RZ, 0xc0, !PT ;  /* 0x000000ff12137812 */ /* 0x000fe400078ec0ff */
[----:B------:R-:W-:Y:S02]  /*d220*/  ISETP.GE.U32.AND P4, PT, R24, R33, PT ;  /* 0x000000211800720c */ /* 0x000fe40003f86070 */
[CC--:B------:R-:W-:Y:S02]  /*d230*/  ISETP.NE.AND P5, PT, R16.reuse, R19.reuse, PT ;  /* 0x000000131000720c */ /* 0x0c0fe40003fa5270 */
[----:B------:R-:W-:Y:S02]  /*d240*/  ISETP.GE.U32.AND P3, PT, R16, R19, PT ;  /* 0x000000131000720c */ /* 0x000fe40003f66070 */
[----:B------:R-:W-:-:S02]  /*d250*/  ISETP.GE.AND.EX P4, PT, R20, R31, PT, P4 ;  /* 0x0000001f1400720c */ /* 0x000fc40003f86340 */
[----:B------:R-:W-:Y:S02]  /*d260*/  LOP3.LUT R19, R4, 0xff, RZ, 0xc0, !PT ;  /* 0x000000ff04137812 */ /* 0x000fe400078ec0ff */
[----:B------:R-:W-:Y:S02]  /*d270*/  LOP3.LUT R46, R21, 0xff, RZ, 0xc0, !PT ;  /* 0x000000ff152e7812 */ /* 0x000fe400078ec0ff */
[----:B------:R-:W-:Y:S02]  /*d280*/  LOP3.LUT R47, R3, 0xff, RZ, 0xc0, !PT ;  /* 0x000000ff032f7812 */ /* 0x000fe400078ec0ff */
[----:B------:R-:W-:Y:S02]  /*d290*/  LOP3.LUT R48, R14, 0xff, RZ, 0xc0, !PT ;  /* 0x000000ff0e307812 */ /* 0x000fe400078ec0ff */
[----:B------:R-:W-:Y:S02]  /*d2a0*/  SEL R16, RZ, 0xffffffff, P4 ;  /* 0xffffffffff107807 */ /* 0x000fe40002000000 */
[----:B------:R-:W-:-:S02]  /*d2b0*/  ISETP.GE.U32.AND P0, PT, R26, R35, PT ;  /* 0x000000231a00720c */ /* 0x000fc40003f06070 */
[----:B------:R-:W-:Y:S02]  /*d2c0*/  ISETP.NE.AND P6, PT, R19, R46, PT ;  /* 0x0000002e1300720c */ /* 0x000fe40003fc5270 */
[----:B------:R-:W-:Y:S02]  /*d2d0*/  ISETP.NE.AND P4, PT, R47, R48, PT ;  /* 0x000000302f00720c */ /* 0x000fe40003f85270 */
[----:B------:R-:W-:Y:S02]  /*d2e0*/  LOP3.LUT R49, R0, 0xff, RZ, 0xc0, !PT ;  /* 0x000000ff00317812 */ /* 0x000fe400078ec0ff */
[----:B------:R-:W-:Y:S02]  /*d2f0*/  LOP3.LUT R60, R15, 0xff, RZ, 0xc0, !PT ;  /* 0x000000ff0f3c7812 */ /* 0x000fe400078ec0ff */
[----:B------:R-:W-:Y:S02]  /*d300*/  ISETP.GE.U32.AND P2, PT, R28, R37, PT ;  /* 0x000000251c00720c */ /* 0x000fe40003f46070 */
[----:B------:R-:W-:-:S02]  /*d310*/  ISETP.GE.AND.EX P0, PT, R25, R32, PT, P0 ;  /* 0x000000201900720c */ /* 0x000fc40003f06300 */
[----:B------:R-:W-:Y:S02]  /*d320*/  @P5 SEL R16, RZ, 0xffffffff, P3 ;  /* 0xffffffffff105807 */ /* 0x000fe40001800000 */
[----:B------:R-:W-:Y:S02]  /*d330*/  ISETP.NE.AND P3, PT, R49, R60, PT ;  /* 0x0000003c3100720c */ /* 0x000fe40003f65270 */
[----:B------:R-:W-:Y:S02]  /*d340*/  ISETP.GE.U32.AND P5, PT, R19, R46, PT ;  /* 0x0000002e1300720c */ /* 0x000fe40003fa6070 */
[----:B------:R-:W-:Y:S02]  /*d350*/  ISETP.GE.AND.EX P2, PT, R27, R34, PT, P2 ;  /* 0x000000221b00720c */ /* 0x000fe40003f46320 */
[----:B------:R-:W-:Y:S02]  /*d360*/  SEL R19, RZ, 0xffffffff, P0 ;  /* 0xffffffffff137807 */ /* 0x000fe40000000000 */
[----:B------:R-:W-:-:S02]  /*d370*/  ISETP.GE.U32.AND P0, PT, R47, R48, PT ;  /* 0x000000302f00720c */ /* 0x000fc40003f06070 */
[----:B------:R-:W-:Y:S02]  /*d380*/  ISETP.GE.U32.AND P1, PT, R30, R39, PT ;  /* 0x000000271e00720c */ /* 0x000fe40003f26070 */
[----:B------:R-:W-:Y:S02]  /*d390*/  SEL R46, RZ, 0xffffffff, P2 ;  /* 0xffffffffff2e7807 */ /* 0x000fe40001000000 */
[----:B------:R-:W-:Y:S02]  /*d3a0*/  @P6 SEL R19, RZ, 0xffffffff, P5 ;  /* 0xffffffffff136807 */ /* 0x000fe40002800000 */
[----:B------:R-:W-:Y:S02]  /*d3b0*/  @P4 SEL R46, RZ, 0xffffffff, P0 ;  /* 0xffffffffff2e4807 */ /* 0x000fe40000000000 */
[----:B------:R-:W-:Y:S02]  /*d3c0*/  LOP3.LUT R16, R16, 0x1, RZ, 0xc0, !PT ;  /* 0x0000000110107812 */ /* 0x000fe400078ec0ff */
[----:B------:R-:W-:-:S02]  /*d3d0*/  ISETP.GE.AND.EX P1, PT, R29, R36, PT, P1 ;  /* 0x000000241d00720c */ /* 0x000fc40003f26310 */
[----:B------:R-:W-:Y:S02]  /*d3e0*/  ISETP.GE.U32.AND P2, PT, R49, R60, PT ;  /* 0x0000003c3100720c */ /* 0x000fe40003f46070 */
[----:B------:R-:W-:Y:S02]  /*d3f0*/  LOP3.LUT R19, R19, 0x1, RZ, 0xc0, !PT ;  /* 0x0000000113137812 */ /* 0x000fe400078ec0ff */
[----:B------:R-:W-:Y:S02]  /*d400*/  LOP3.LUT R46, R46, 0x1, RZ, 0xc0, !PT ;  /* 0x000000012e2e7812 */ /* 0x000fe400078ec0ff */
[----:B------:R-:W-:Y:S02]  /*d410*/  ISETP.NE.U32.AND P0, PT, R16, 0x1, PT ;  /* 0x000000011000780c */ /* 0x000fe40003f05070 */
[----:B------:R-:W-:Y:S02]  /*d420*/  SEL R47, RZ, 0xffffffff, P1 ;  /* 0xffffffffff2f7807 */ /* 0x000fe40000800000 */
[----:B------:R-:W-:-:S02]  /*d430*/  @P3 SEL R47, RZ, 0xffffffff, P2 ;  /* 0xffffffffff2f3807 */ /* 0x000fc40001000000 */
[----:B------:R-:W-:Y:S02]  /*d440*/  ISETP.NE.U32.AND P1, PT, R19, 0x1, PT ;  /* 0x000000011300780c */ /* 0x000fe40003f25070 */
[----:B------:R-:W-:Y:S02]  /*d450*/  ISETP.NE.U32.AND P2, PT, R46, 0x1, PT ;  /* 0x000000012e00780c */ /* 0x000fe40003f45070 */
[----:B------:R-:W-:Y:S02]  /*d460*/  SEL R18, R5, R18, !P0 ;  /* 0x0000001205127207 */ /* 0x000fe40004000000 */
[----:B------:R-:W-:Y:S02]  /*d470*/  SEL R21, R4, R21, !P1 ;  /* 0x0000001504157207 */ /* 0x000fe40004800000 */
[----:B------:R-:W-:Y:S02]  /*d480*/  SEL R14, R3, R14, !P2 ;  /* 0x0000000e030e7207 */ /* 0x000fe40005000000 */
[----:B------:R-:W-:-:S02]  /*d490*/  LOP3.LUT R4, R13, 0xff, RZ, 0xc0, !PT ;  /* 0x000000ff0d047812 */ /* 0x000fc400078ec0ff */
[----:B------:R-:W-:Y:S02]  /*d4a0*/  LOP3.LUT R3, R18, 0xff, RZ, 0xc0, !PT ;  /* 0x000000ff12037812 */ /* 0x000fe400078ec0ff */
[----:B------:R-:W-:Y:S02]  /*d4b0*/  LOP3.LUT R47, R47, 0x1, RZ, 0xc0, !PT ;  /* 0x000000012f2f7812 */ /* 0x000fe400078ec0ff */
[----:B------:R-:W-:Y:S02]  /*d4c0*/  SEL R33, R24, R33, !P0 ;  /* 0x0000002118217207 */ /* 0x000fe40004000000 */
[----:B------:R-:W-:Y:S02]  /*d4d0*/  ISETP.NE.AND P5, PT, R3, R4, PT ;  /* 0x000000040300720c */ /* 0x000fe40003fa5270 */
[----:B------:R-:W-:Y:S02]  /*d4e0*/  ISETP.NE.U32.AND P3, PT, R47, 0x1, PT ;  /* 0x000000012f00780c */ /* 0x000fe40003f65070 */
[----:B------:R-:W-:-:S02]  /*d4f0*/  SEL R31, R20, R31, !P0 ;  /* 0x0000001f141f7207 */ /* 0x000fc40004000000 */
[----:B------:R-:W-:Y:S02]  /*d500*/  ISETP.GE.U32.AND P4, PT, R33, R40, PT ;  /* 0x000000282100720c */ /* 0x000fe40003f86070 */
[----:B------:R-:W-:Y:S02]  /*d510*/  SEL R15, R0, R15, !P3 ;  /* 0x0000000f000f7207 */ /* 0x000fe40005800000 */
[----:B------:R-:W-:Y:S02]  /*d520*/  SEL R39, R30, R39, !P3 ;  /* 0x000000271e277207 */ /* 0x000fe40005800000 */
[----:B------:R-:W-:Y:S02]  /*d530*/  SEL R36, R29, R36, !P3 ;  /* 0x000000241d247207 */ /* 0x000fe40005800000 */
[----:B------:R-:W-:Y:S02]  /*d540*/  ISETP.GE.U32.AND P3, PT, R3, R4, PT ;  /* 0x000000040300720c */ /* 0x000fe40003f66070 */
[----:B------:R-:W-:-:S02]  /*d550*/  ISETP.GE.AND.EX P4, PT, R31, R38, PT, P4 ;  /* 0x000000261f00720c */ /* 0x000fc40003f86340 */
[----:B------:R-:W-:Y:S02]  /*d560*/  LOP3.LUT R4, R12, 0xff, RZ, 0xc0, !PT ;  /* 0x000000ff0c047812 */ /* 0x000fe400078ec0ff */
[----:B------:R-:W-:Y:S02]  /*d570*/  LOP3.LUT R3, R21, 0xff, RZ, 0xc0, !PT ;  /* 0x000000ff15037812 */ /* 0x000fe400078ec0ff */
[----:B------:R-:W-:Y:S02]  /*d580*/  SEL R37, R28, R37, !P2 ;  /* 0x000000251c257207 */ /* 0x000fe40005000000 */
[----:B------:R-:W-:Y:S02]  /*d590*/  LOP3.LUT R20, R10, 0xff, RZ, 0xc0, !PT ;  /* 0x000000ff0a147812 */ /* 0x000fe400078ec0ff */
[----:B------:R-:W-:Y:S02]  /*d5a0*/  LOP3.LUT R19, R15, 0xff, RZ, 0xc0, !PT ;  /* 0x000000ff0f137812 */ /* 0x000fe400078ec0ff */
[----:B------:R-:W-:-:S02]  /*d5b0*/  SEL R35, R26, R35, !P1 ;  /* 0x000000231a237207 */ /* 0x000fc40004800000 */
[----:B------:R-:W-:Y:S02]  /*d5c0*/  SEL R0, RZ, 0xffffffff, P4 ;  /* 0xffffffffff007807 */ /* 0x000fe40002000000 */
[----:B------:R-:W-:Y:S02]  /*d5d0*/  SEL R34, R27, R34, !P2 ;  /* 0x000000221b227207 */ /* 0x000fe40005000000 */
[----:B------:R-:W-:Y:S02]  /*d5e0*/  ISETP.NE.AND P6, PT, R3, R4, PT ;  /* 0x000000040300720c */ /* 0x000fe40003fc5270 */
[----:B------:R-:W-:Y:S02]  /*d5f0*/  @P5 SEL R0, RZ, 0xffffffff, P3 ;  /* 0xffffffffff005807 */ /* 0x000fe40001800000 */
[----:B------:R-:W-:Y:S02]  /*d600*/  ISETP.GE.U32.AND P2, PT, R37, R44, PT ;  /* 0x0000002c2500720c */ /* 0x000fe40003f46070 */
[----:B------:R-:W-:-:S02]  /*d610*/  ISETP.NE.AND P3, PT, R19, R20, PT ;  /* 0x000000141300720c */ /* 0x000fc40003f65270 */
[----:B------:R-:W-:Y:S02]  /*d620*/  SEL R24, R25, R32, !P1 ;  /* 0x0000002019187207 */ /* 0x000fe40004800000 */
[----:B------:R-:W-:Y:S02]  /*d630*/  ISETP.GE.U32.AND P0, PT, R35, R42, PT ;  /* 0x0000002a2300720c */ /* 0x000fe40003f06070 */
[----:B------:R-:W-:Y:S02]  /*d640*/  ISETP.GE.U32.AND P1, PT, R39, R50, PT ;  /* 0x000000322700720c */ /* 0x000fe40003f26070 */
[----:B------:R-:W-:Y:S02]  /*d650*/  ISETP.GE.AND.EX P2, PT, R34, R43, PT, P2 ;  /* 0x0000002b2200720c */ /* 0x000fe40003f46320 */
[----:B------:R-:W-:Y:S02]  /*d660*/  ISETP.GE.AND.EX P0, PT, R24, R41, PT, P0 ;  /* 0x000000291800720c */ /* 0x000fe40003f06300 */
[----:B------:R-:W-:-:S02]  /*d670*/  LOP3.LUT R16, R11, 0xff, RZ, 0xc0, !PT ;  /* 0x000000ff0b107812 */ /* 0x000fc400078ec0ff */
[----:B------:R-:W-:Y:S02]  /*d680*/  LOP3.LUT R5, R14, 0xff, RZ, 0xc0, !PT ;  /* 0x000000ff0e057812 */ /* 0x000fe400078ec0ff */
[----:B------:R-:W-:Y:S02]  /*d690*/  ISETP.GE.U32.AND P5, PT, R3, R4, PT ;  /* 0x000000040300720c */ /* 0x000fe40003fa6070 */
[----:B------:R-:W-:Y:S02]  /*d6a0*/  ISETP.GE.AND.EX P1, PT, R36, R45, PT, P1 ;  /* 0x0000002d2400720c */ /* 0x000fe40003f26310 */
[----:B------:R-:W-:Y:S02]  /*d6b0*/  SEL R4, RZ, 0xffffffff, P2 ;  /* 0xffffffffff047807 */ /* 0x000fe40001000000 */
[----:B------:R-:W-:Y:S02]  /*d6c0*/  ISETP.GE.U32.AND P2, PT, R19, R20, PT ;  /* 0x000000141300720c */ /* 0x000fe40003f46070 */
[----:B------:R-:W-:-:S02]  /*d6d0*/  SEL R3, RZ, 0xffffffff, P0 ;  /* 0xffffffffff037807 */ /* 0x000fc40000000000 */
[CC--:B------:R-:W-:Y:S02]  /*d6e0*/  ISETP.NE.AND P4, PT, R5.reuse, R16.reuse, PT ;  /* 0x000000100500720c */ /* 0x0c0fe40003f85270 */
[----:B------:R-:W-:Y:S02]  /*d6f0*/  ISETP.GE.U32.AND P0, PT, R5, R16, PT ;  /* 0x000000100500720c */ /* 0x000fe40003f06070 */
[----:B------:R-:W-:Y:S02]  /*d700*/  SEL R5, RZ, 0xffffffff, P1 ;  /* 0xffffffffff057807 */ /* 0x000fe40000800000 */
[----:B------:R-:W-:Y:S02]  /*d710*/  @P6 SEL R3, RZ, 0xffffffff, P5 ;  /* 0xffffffffff036807 */ /* 0x000fe40002800000 */
[----:B------:R-:W-:Y:S02]  /*d720*/  @P3 SEL R5, RZ, 0xffffffff, P2 ;  /* 0xffffffffff053807 */ /* 0x000fe40001000000 */
[----:B------:R-:W-:-:S02]  /*d730*/  LOP3.LUT R3, R3, 0x1, RZ, 0xc0, !PT ;  /* 0x0000000103037812 */ /* 0x000fc400078ec0ff */
[----:B------:R-:W-:Y:S02]  /*d740*/  LOP3.LUT R5, R5, 0x1, RZ, 0xc0, !PT ;  /* 0x0000000105057812 */ /* 0x000fe400078ec0ff */
[----:B------:R-:W-:Y:S02]  /*d750*/  ISETP.NE.U32.AND P1, PT, R3, 0x1, PT ;  /* 0x000000010300780c */ /* 0x000fe40003f25070 */
[----:B------:R-:W-:Y:S02]  /*d760*/  ISETP.NE.U32.AND P3, PT, R5, 0x1, PT ;  /* 0x000000010500780c */ /* 0x000fe40003f65070 */
[----:B------:R-:W-:Y:S02]  /*d770*/  LOP3.LUT R0, R0, 0x1, RZ, 0xc0, !PT ;  /* 0x0000000100007812 */ /* 0x000fe400078ec0ff */
[----:B------:R-:W-:Y:S02]  /*d780*/  SEL R21, R21, R12, !P1 ;  /* 0x0000000c15157207 */ /* 0x000fe40004800000 */
[----:B------:R-:W-:-:S02]  /*d790*/  SEL R12, R15, R10, !P3 ;  /* 0x0000000a0f0c7207 */ /* 0x000fc40005800000 */
[----:B------:R-:W-:Y:S02]  /*d7a0*/  @P4 SEL R4, RZ, 0xffffffff, P0 ;  /* 0xffffffffff044807 */ /* 0x000fe40000000000 */
[----:B------:R-:W-:Y:S02]  /*d7b0*/  ISETP.NE.U32.AND P0, PT, R0, 0x1, PT ;  /* 0x000000010000780c */ /* 0x000fe40003f05070 */
[----:B------:R-:W-:Y:S02]  /*d7c0*/  LOP3.LUT R3, R7, 0xff, RZ, 0xc0, !PT ;  /* 0x000000ff07037812 */ /* 0x000fe400078ec0ff */
[----:B------:R-:W-:Y:S02]  /*d7d0*/  LOP3.LUT R0, R12, 0xff, RZ, 0xc0, !PT ;  /* 0x000000ff0c007812 */ /* 0x000fe400078ec0ff */
[----:B------:R-:W-:Y:S02]  /*d7e0*/  LOP3.LUT R4, R4, 0x1, RZ, 0xc0, !PT ;  /* 0x0000000104047812 */ /* 0x000fe400078ec0ff */
[----:B------:R-:W-:-:S02]  /*d7f0*/  SEL R15, R39, R50, !P3 ;  /* 0x00000032270f7207 */ /* 0x000fc40005800000 */
[----:B------:R-:W-:Y:S02]  /*d800*/  ISETP.NE.AND P5, PT, R0, R3, PT ;  /* 0x000000030000720c */ /* 0x000fe40003fa5270 */
[----:B------:R-:W-:Y:S02]  /*d810*/  ISETP.NE.U32.AND P2, PT, R4, 0x1, PT ;  /* 0x000000010400780c */ /* 0x000fe40003f45070 */
[----:B------:R-:W-:Y:S02]  /*d820*/  SEL R16, R36, R45, !P3 ;  /* 0x0000002d24107207 */ /* 0x000fe40005800000 */
[----:B------:R-:W-:Y:S02]  /*d830*/  ISETP.GE.U32.AND P4, PT, R15, R52, PT ;  /* 0x000000340f00720c */ /* 0x000fe40003f86070 */
[----:B------:R-:W-:Y:S02]  /*d840*/  SEL R11, R14, R11, !P2 ;  /* 0x0000000b0e0b7207 */ /* 0x000fe40005000000 */
[----:B------:R-:W-:-:S02]  /*d850*/  ISETP.GE.AND.EX P4, PT, R16, R51, PT, P4 ;  /* 0x000000331000720c */ /* 0x000fc40003f86340 */
[----:B------:R-:W-:Y:S02]  /*d860*/  SEL R18, R18, R13, !P0 ;  /* 0x0000000d12127207 */ /* 0x000fe40004000000 */
[----:B------:R-:W-:Y:S02]  /*d870*/  ISETP.GE.U32.AND P3, PT, R0, R3, PT ;  /* 0x000000030000720c */ /* 0x000fe40003f66070 */
[----:B------:R-:W-:Y:S02]  /*d880*/  SEL R27, R33, R40, !P0 ;  /* 0x00000028211b7207 */ /* 0x000fe40004000000 */
[----:B------:R-:W-:Y:S02]  /*d890*/  SEL R25, R35, R42, !P1 ;  /* 0x0000002a23197207 */ /* 0x000fe40004800000 */
[----:B------:R-:W-:Y:S02]  /*d8a0*/  LOP3.LUT R5, R8, 0xff, RZ, 0xc0, !PT ;  /* 0x000000ff08057812 */ /* 0x000fe400078ec0ff */
[----:B------:R-:W-:-:S02]  /*d8b0*/  LOP3.LUT R13, R6, 0xff, RZ, 0xc0, !PT ;  /* 0x000000ff060d7812 */ /* 0x000fc400078ec0ff */
[----:B------:R-:W-:Y:S02]  /*d8c0*/  LOP3.LUT R4, R21, 0xff, RZ, 0xc0, !PT ;  /* 0x000000ff15047812 */ /* 0x000fe400078ec0ff */
[----:B------:R-:W-:Y:S02]  /*d8d0*/  LOP3.LUT R10, R11, 0xff, RZ, 0xc0, !PT ;  /* 0x000000ff0b0a7812 */ /* 0x000fe400078ec0ff */
[----:B------:R-:W-:Y:S02]  /*d8e0*/  SEL R14, RZ, 0xffffffff, P4 ;  /* 0xffffffffff0e7807 */ /* 0x000fe40002000000 */
[----:B------:R-:W-:Y:S02]  /*d8f0*/  SEL R38, R31, R38, !P0 ;  /* 0x000000261f267207 */ /* 0x000fe40004000000 */
[----:B------:R-:W-:Y:S02]  /*d900*/  SEL R19, R37, R44, !P2 ;  /* 0x0000002c25137207 */ /* 0x000fe40005000000 */
[----:B------:R-:W-:-:S02]  /*d910*/  SEL R20, R34, R43, !P2 ;  /* 0x0000002b22147207 */ /* 0x000fc40005000000 */
[----:B------:R-:W-:Y:S02]  /*d920*/  LOP3.LUT R3, R9, 0xff, RZ, 0xc0, !PT ;  /* 0x000000ff09037812 */ /* 0x000fe400078ec0ff */
[----:B------:R-:W-:Y:S02]  /*d930*/  LOP3.LUT R0, R18, 0xff, RZ, 0xc0, !PT ;  /* 0x000000ff12007812 */ /* 0x000fe400078ec0ff */
[----:B------:R-:W-:Y:S02]  /*d940*/  @P5 SEL R14, RZ, 0xffffffff, P3 ;  /* 0xffffffffff0e5807 */ /* 0x000fe40001800000 */
[----:B------:R-:W-:Y:S02]  /*d950*/  SEL R24, R24, R41, !P1 ;  /* 0x0000002918187207 */ /* 0x000fe40004800000 */
[----:B------:R-:W-:Y:S02]  /*d960*/  ISETP.GE.U32.AND P0, PT, R27, R54, PT ;  /* 0x000000361b00720c */ /* 0x000fe40003f06070 */
[----:B------:R-:W-:-:S02]  /*d970*/  ISETP.GE.U32.AND P2, PT, R25, R56, PT ;  /* 0x000000381900720c */ /* 0x000fc40003f46070 */
[----:B------:R-:W-:Y:S02]  /*d980*/  ISETP.NE.AND P4, PT, R4, R5, PT ;  /* 0x000000050400720c */ /* 0x000fe40003f85270 */
[----:B------:R-:W-:Y:S02]  /*d990*/  ISETP.NE.AND P3, PT, R10, R13, PT ;  /* 0x0000000d0a00720c */ /* 0x000fe40003f65270 */
[----:B------:R-:W-:Y:S02]  /*d9a0*/  ISETP.NE.AND P6, PT, R0, R3, PT ;  /* 0x000000030000720c */ /* 0x000fe40003fc5270 */
[----:B------:R-:W-:Y:S02]  /*d9b0*/  ISETP.GE.U32.AND P1, PT, R19, R58, PT ;  /* 0x0000003a1300720c */ /* 0x000fe40003f26070 */
[----:B------:R-:W-:Y:S02]  /*d9c0*/  ISETP.GE.AND.EX P0, PT, R38, R53, PT, P0 ;  /* 0x000000352600720c */ /* 0x000fe40003f06300 */
[----:B------:R-:W-:-:S02]  /*d9d0*/  ISETP.GE.AND.EX P2, PT, R24, R55, PT, P2 ;  /* 0x000000371800720c */ /* 0x000fc40003f46320 */
[----:B------:R-:W-:Y:S02]  /*d9e0*/  ISETP.GE.U32.AND P5, PT, R0, R3, PT ;  /* 0x000000030000720c */ /* 0x000fe40003fa6070 */
[----:B------:R-:W-:Y:S02]  /*d9f0*/  ISETP.GE.AND.EX P1, PT, R20, R57, PT, P1 ;  /* 0x000000391400720c */ /* 0x000fe40003f26310 */
[----:B------:R-:W-:Y:S02]  /*da00*/  SEL R0, RZ, 0xffffffff, P0 ;  /* 0xffffffffff007807 */ /* 0x000fe40000000000 */
[----:B------:R-:W-:Y:S02]  /*da10*/  SEL R3, RZ, 0xffffffff, P2 ;  /* 0xffffffffff037807 */ /* 0x000fe40001000000 */
[----:B------:R-:W-:Y:S02]  /*da20*/  ISETP.GE.U32.AND P0, PT, R4, R5, PT ;  /* 0x000000050400720c */ /* 0x000fe40003f06070 */
[----:B------:R-:W-:-:S02]  /*da30*/  ISETP.GE.U32.AND P2, PT, R10, R13, PT ;  /* 0x0000000d0a00720c */ /* 0x000fc40003f46070 */
[----:B------:R-:W-:Y:S02]  /*da40*/  SEL R4, RZ, 0xffffffff, P1 ;  /* 0xffffffffff047807 */ /* 0x000fe40000800000 */
[----:B------:R-:W-:Y:S02]  /*da50*/  @P4 SEL R3, RZ, 0xffffffff, P0 ;  /* 0xffffffffff034807 */ /* 0x000fe40000000000 */
        /* <DEDUP_REMOVED lines=25> */
.L_x_4323:
        /* <DEDUP_REMOVED lines=90> */
.L_x_4343:
        /* <DEDUP_REMOVED lines=24> */
[----:B------:R-:W-:Y:S02]  /*e310*/  ISETP.GE.U32.AND P2, PT, R12, R59, PT ;  /* 0x0000003b0c00720c */ /* 0x000fe40003f46070 */
[----:B----4-:R-:W-:Y:S02]  /*e320*/  LOP3.LUT R11, R21, 0xff, RZ, 0xc0, !PT ;  /* 0x000000ff150b7812 */ /* 0x010fe400078ec0ff */
[----:B------:R-:W-:Y:S02]  /*e330*/  ISETP.GE.AND.EX P2, PT, R3, RZ, PT, P2 ;  /* 0x000000ff0300720c */ /* 0x000fe40003f46320 */
[----:B------:R-:W-:Y:S02]  /*e340*/  LOP3.LUT R76, R34, 0xff, RZ, 0xc0, !PT ;  /* 0x000000ff224c7812 */ /* 0x000fe400078ec0ff */
[----:B0-----:R-:W-:-:S02]  /*e350*/  SEL R4, RZ, 0xffffffff, P2 ;  /* 0xffffffffff047807 */ /* 0x001fc40001000000 */
[----:B------:R-:W-:Y:S02]  /*e360*/  ISETP.GE.U32.AND P2, PT, R14, R59, PT ;  /* 0x0000003b0e00720c */ /* 0x000fe40003f46070 */
[----:B------:R-:W-:Y:S02]  /*e370*/  LOP3.LUT R5, R15, 0xff, RZ, 0xc0, !PT ;  /* 0x000000ff0f057812 */ /* 0x000fe400078ec0ff */
[----:B------:R-:W-:Y:S02]  /*e380*/  ISETP.GE.AND.EX P2, PT, R13, RZ, PT, P2 ;  /* 0x000000ff0d00720c */ /* 0x000fe40003f46320 */
[----:B------:R-:W-:Y:S02]  /*e390*/  LOP3.LUT R85, R55, 0xff, RZ, 0xc0, !PT ;  /* 0x000000ff37557812 */ /* 0x000fe400078ec0ff */
[----:B------:R-:W-:Y:S02]  /*e3a0*/  LOP3.LUT R84, R56, 0xff, RZ, 0xc0, !PT ;  /* 0x000000ff38547812 */ /* 0x000fe400078ec0ff */
[----:B------:R-:W-:-:S02]  /*e3b0*/  LOP3.LUT R90, R6, 0xff, RZ, 0xc0, !PT ;  /* 0x000000ff065a7812 */ /* 0x000fc400078ec0ff */
[C---:B--2---:R-:W-:Y:S02]  /*e3c0*/  LOP3.LUT R9, R66.reuse, 0xff, RZ, 0xc0, !PT ;  /* 0x000000ff42097812 */ /* 0x044fe400078ec0ff */
[----:B------:R-:W-:Y:S02]  /*e3d0*/  PRMT R10, R66, 0x7771, RZ ;  /* 0x00007771420a7816 */ /* 0x000fe400000000ff */
[----:B------:R-:W-:Y:S02]  /*e3e0*/  ISETP.NE.AND P5, PT, R8, R9, PT ;  /* 0x000000090800720c */ /* 0x000fe40003fa5270 */
[----:B------:R-:W-:Y:S02]  /*e3f0*/  LOP3.LUT R9, R7, 0xff, RZ, 0xc0, !PT ;  /* 0x000000ff07097812 */ /* 0x000fe400078ec0ff */
[----:B------:R-:W-:Y:S02]  /*e400*/  PRMT R71, R66, 0x7770, RZ ;  /* 0x0000777042477816 */ /* 0x000fe400000000ff */
[----:B------:R-:W-:-:S02]  /*e410*/  ISETP.NE.AND P1, PT, R9, R10, PT ;  /* 0x0000000a0900720c */ /* 0x000fc40003f25270 */
[----:B------:R-:W-:Y:S02]  /*e420*/  PRMT R68, R66, 0x7771, RZ ;  /* 0x0000777142447816 */ /* 0x000fe400000000ff */
[----:B------:R-:W-:Y:S02]  /*e430*/  ISETP.GE.U32.AND P6, PT, R8, R71, PT ;  /* 0x000000470800720c */ /* 0x000fe40003fc6070 */
[C---:B------:R-:W-:Y:S02]  /*e440*/  PRMT R8, R66.reuse, 0x7772, RZ ;  /* 0x0000777242087816 */ /* 0x040fe400000000ff */
[----:B------:R-:W-:Y:S02]  /*e450*/  PRMT R10, R66, 0x7772, RZ ;  /* 0x00007772420a7816 */ /* 0x000fe400000000ff */
[----:B------:R-:W-:Y:S02]  /*e460*/  ISETP.GE.U32.AND P0, PT, R9, R68, PT ;  /* 0x000000440900720c */ /* 0x000fe40003f06070 */
[----:B------:R-:W-:-:S02]  /*e470*/  ISETP.GE.U32.AND P3, PT, R5, R10, PT ;  /* 0x0000000a0500720c */ /* 0x000fc40003f66070 */
[----:B------:R-:W-:Y:S02]  /*e480*/  ISETP.NE.AND P4, PT, R5, R8, PT ;  /* 0x000000080500720c */ /* 0x000fe40003f85270 */
[----:B------:R-:W-:Y:S02]  /*e490*/  SEL R5, RZ, 0xffffffff, P2 ;  /* 0xffffffffff057807 */ /* 0x000fe40001000000 */
[----:B------:R-:W-:Y:S02]  /*e4a0*/  @P1 SEL R5, RZ, 0xffffffff, P0 ;  /* 0xffffffffff051807 */ /* 0x000fe40000000000 */
[----:B------:R-:W-:Y:S02]  /*e4b0*/  ISETP.GE.U32.AND P0, PT, R26, R59, PT ;  /* 0x0000003b1a00720c */ /* 0x000fe40003f06070 */
[----:B------:R-:W-:Y:S02]  /*e4c0*/  PRMT R9, R66, 0x7773, RZ ;  /* 0x0000777342097816 */ /* 0x000fe400000000ff */
[----:B------:R-:W-:-:S02]  /*e4d0*/  ISETP.GE.AND.EX P0, PT, R24, RZ, PT, P0 ;  /* 0x000000ff1800720c */ /* 0x000fc40003f06300 */
[----:B------:R-:W-:Y:S02]  /*e4e0*/  @P5 SEL R4, RZ, 0xffffffff, P6 ;  /* 0xffffffffff045807 */ /* 0x000fe40003000000 */
[----:B------:R-:W-:Y:S01]  /*e4f0*/  PRMT R8, R66, 0x7773, RZ ;  /* 0x0000777342087816 */ /* 0x000fe200000000ff */
[----:B------:R-:W-:Y:S01]  /*e500*/  IMAD.MOV.U32 R66, RZ, RZ, R9 ;  /* 0x000000ffff427224 */ /* 0x000fe200078e0009 */
[----:B------:R-:W-:Y:S02]  /*e510*/  SEL R79, RZ, 0xffffffff, P0 ;  /* 0xffffffffff4f7807 */ /* 0x000fe40000000000 */
[----:B------:R-:W-:Y:S02]  /*e520*/  ISETP.GE.U32.AND P5, PT, R20, R59, PT ;  /* 0x0000003b1400720c */ /* 0x000fe40003fa6070 */
[----:B------:R-:W-:Y:S02]  /*e530*/  ISETP.GE.U32.AND P0, PT, R27, R64, PT ;  /* 0x000000401b00720c */ /* 0x000fe40003f06070 */
[----:B------:R-:W-:-:S02]  /*e540*/  ISETP.GE.AND.EX P5, PT, R18, RZ, PT, P5 ;  /* 0x000000ff1200720c */ /* 0x000fc40003fa6350 */
[----:B------:R-:W-:Y:S02]  /*e550*/  ISETP.GE.AND.EX P0, PT, R28, RZ, PT, P0 ;  /* 0x000000ff1c00720c */ /* 0x000fe40003f06300 */
[----:B------:R-:W-:Y:S02]  /*e560*/  LOP3.LUT R4, R4, 0x1, RZ, 0xc0, !PT ;  /* 0x0000000104047812 */ /* 0x000fe400078ec0ff */
[C---:B------:R-:W-:Y:S02]  /*e570*/  ISETP.NE.AND P6, PT, R11.reuse, R66, PT ;  /* 0x000000420b00720c */ /* 0x040fe40003fc5270 */
[----:B------:R-:W-:Y:S02]  /*e580*/  SEL R9, RZ, 0xffffffff, P5 ;  /* 0xffffffffff097807 */ /* 0x000fe40002800000 */
[----:B------:R-:W-:Y:S02]  /*e590*/  SEL R87, RZ, 0xffffffff, P0 ;  /* 0xffffffffff577807 */ /* 0x000fe40000000000 */
[----:B------:R-:W-:-:S02]  /*e5a0*/  ISETP.GE.U32.AND P5, PT, R11, R8, PT ;  /* 0x000000080b00720c */ /* 0x000fc40003fa6070 */
[----:B------:R-:W-:Y:S02]  /*e5b0*/  ISETP.NE.U32.AND P2, PT, R4, 0x1, PT ;  /* 0x000000010400780c */ /* 0x000fe40003f45070 */
[----:B------:R-:W-:Y:S02]  /*e5c0*/  ISETP.GE.U32.AND P0, PT, R29, R64, PT ;  /* 0x000000401d00720c */ /* 0x000fe40003f06070 */
[----:B------:R-:W-:Y:S02]  /*e5d0*/  LOP3.LUT R11, R25, 0xff, RZ, 0xc0, !PT ;  /* 0x000000ff190b7812 */ /* 0x000fe400078ec0ff */
[----:B------:R-:W-:Y:S02]  /*e5e0*/  LOP3.LUT R5, R5, 0x1, RZ, 0xc0, !PT ;  /* 0x0000000105057812 */ /* 0x000fe400078ec0ff */
[----:B---3--:R-:W-:Y:S02]  /*e5f0*/  LOP3.LUT R4, R69, 0xff, RZ, 0xc0, !PT ;  /* 0x000000ff45047812 */ /* 0x008fe400078ec0ff */
[----:B------:R-:W-:-:S02]  /*e600*/  @P4 SEL R9, RZ, 0xffffffff, P3 ;  /* 0xffffffffff094807 */ /* 0x000fc40001800000 */
[----:B------:R-:W-:Y:S02]  /*e610*/  ISETP.GE.AND.EX P0, PT, R32, RZ, PT, P0 ;  /* 0x000000ff2000720c */ /* 0x000fe40003f06300 */
[----:B------:R-:W-:Y:S02]  /*e620*/  ISETP.NE.U32.AND P3, PT, R5, 0x1, PT ;  /* 0x000000010500780c */ /* 0x000fe40003f65070 */
[----:B------:R-:W-:Y:S02]  /*e630*/  ISETP.NE.AND P1, PT, R11, R4, PT ;  /* 0x000000040b00720c */ /* 0x000fe40003f25270 */
[----:B------:R-:W-:Y:S02]  /*e640*/  PRMT R5, R69, 0x7771, RZ ;  /* 0x0000777145057816 */ /* 0x000fe400000000ff */
[----:B------:R-:W-:Y:S02]  /*e650*/  LOP3.LUT R66, R30, 0xff, RZ, 0xc0, !PT ;  /* 0x000000ff1e427812 */ /* 0x000fe400078ec0ff */
[----:B------:R-:W-:-:S02]  /*e660*/  SEL R86, RZ, 0xffffffff, P0 ;  /* 0xffffffffff567807 */ /* 0x000fc40000000000 */
[----:B------:R-:W-:Y:S02]  /*e670*/  @P6 SEL R79, RZ, 0xffffffff, P5 ;  /* 0xffffffffff4f6807 */ /* 0x000fe40002800000 */
[----:B------:R-:W-:Y:S02]  /*e680*/  ISETP.GE.U32.AND P0, PT, R33, R64, PT ;  /* 0x000000402100720c */ /* 0x000fe40003f06070 */
[----:B------:R-:W-:Y:S02]  /*e690*/  LOP3.LUT R9, R9, 0x1, RZ, 0xc0, !PT ;  /* 0x0000000109097812 */ /* 0x000fe400078ec0ff */
[----:B------:R-:W-:Y:S02]  /*e6a0*/  PRMT R4, R69, 0x7770, RZ ;  /* 0x0000777045047816 */ /* 0x000fe400000000ff */
[----:B------:R-:W-:Y:S02]  /*e6b0*/  ISETP.NE.AND P5, PT, R66, R5, PT ;  /* 0x000000054200720c */ /* 0x000fe40003fa5270 */
[----:B------:R-:W-:-:S02]  /*e6c0*/  ISETP.GE.AND.EX P0, PT, R31, RZ, PT, P0 ;  /* 0x000000ff1f00720c */ /* 0x000fc40003f06300 */
[----:B------:R-:W-:Y:S02]  /*e6d0*/  ISETP.NE.U32.AND P4, PT, R9, 0x1, PT ;  /* 0x000000010900780c */ /* 0x000fe40003f85070 */
[----:B------:R-:W-:Y:S02]  /*e6e0*/  ISETP.GE.U32.AND P6, PT, R11, R4, PT ;  /* 0x000000040b00720c */ /* 0x000fe40003fc6070 */
[C---:B------:R-:W-:Y:S02]  /*e6f0*/  PRMT R5, R69.reuse, 0x7772, RZ ;  /* 0x0000777245057816 */ /* 0x040fe400000000ff */
[----:B------:R-:W-:Y:S02]  /*e700*/  PRMT R9, R69, 0x7771, RZ ;  /* 0x0000777145097816 */ /* 0x000fe400000000ff */
[----:B------:R-:W-:Y:S02]  /*e710*/  SEL R89, RZ, 0xffffffff, P0 ;  /* 0xffffffffff597807 */ /* 0x000fe40000000000 */
[----:B------:R-:W-:-:S02]  /*e720*/  @P1 SEL R87, RZ, 0xffffffff, P6 ;  /* 0xffffffffff571807 */ /* 0x000fc40003000000 */
[----:B------:R-:W-:Y:S02]  /*e730*/  ISETP.GE.U32.AND P0, PT, R37, R64, PT ;  /* 0x000000402500720c */ /* 0x000fe40003f06070 */
[----:B------:R-:W-:Y:S02]  /*e740*/  ISETP.GE.U32.AND P6, PT, R66, R9, PT ;  /* 0x000000094200720c */ /* 0x000fe40003fc6070 */
[----:B------:R-:W-:Y:S02]  /*e750*/  ISETP.NE.AND P1, PT, R76, R5, PT ;  /* 0x000000054c00720c */ /* 0x000fe40003f25270 */
[----:B------:R-:W-:Y:S02]  /*e760*/  PRMT R11, R69, 0x7773, RZ ;  /* 0x00007773450b7816 */ /* 0x000fe400000000ff */
[----:B------:R-:W-:Y:S02]  /*e770*/  LOP3.LUT R66, R36, 0xff, RZ, 0xc0, !PT ;  /* 0x000000ff24427812 */ /* 0x000fe400078ec0ff */
[----:B------:R-:W-:-:S02]  /*e780*/  ISETP.GE.AND.EX P0, PT, R35, RZ, PT, P0 ;  /* 0x000000ff2300720c */ /* 0x000fc40003f06300 */
[----:B------:R-:W-:Y:S02]  /*e790*/  @P5 SEL R86, RZ, 0xffffffff, P6 ;  /* 0xffffffffff565807 */ /* 0x000fe40003000000 */
[----:B------:R-:W-:Y:S02]  /*e7a0*/  PRMT R5, R69, 0x7772, RZ ;  /* 0x0000777245057816 */ /* 0x000fe400000000ff */
[----:B------:R-:W-:Y:S02]  /*e7b0*/  ISETP.NE.AND P5, PT, R66, R11, PT ;  /* 0x0000000b4200720c */ /* 0x000fe40003fa5270 */
[----:B------:R-:W-:Y:S02]  /*e7c0*/  SEL R88, RZ, 0xffffffff, P0 ;  /* 0xffffffffff587807 */ /* 0x000fe40000000000 */
[----:B------:R-:W-:Y:S02]  /*e7d0*/  ISETP.GE.U32.AND P0, PT, R40, R63, PT ;  /* 0x0000003f2800720c */ /* 0x000fe40003f06070 */
[----:B------:R-:W-:-:S02]  /*e7e0*/  ISETP.GE.U32.AND P6, PT, R76, R5, PT ;  /* 0x000000054c00720c */ /* 0x000fc40003fc6070 */
[----:B------:R-:W-:Y:S02]  /*e7f0*/  LOP3.LUT R76, R38, 0xff, RZ, 0xc0, !PT ;  /* 0x000000ff264c7812 */ /* 0x000fe400078ec0ff */
[----:B------:R-:W-:Y:S02]  /*e800*/  PRMT R69, R69, 0x7773, RZ ;  /* 0x0000777345457816 */ /* 0x000fe400000000ff */
[----:B-----5:R-:W-:Y:S02]  /*e810*/  LOP3.LUT R11, R70, 0xff, RZ, 0xc0, !PT ;  /* 0x000000ff460b7812 */ /* 0x020fe400078ec0ff */
[----:B------:R-:W-:Y:S02]  /*e820*/  ISETP.GE.AND.EX P0, PT, R39, RZ, PT, P0 ;  /* 0x000000ff2700720c */ /* 0x000fe40003f06300 */
[----:B------:R-:W-:Y:S02]  /*e830*/  @P1 SEL R89, RZ, 0xffffffff, P6 ;  /* 0xffffffffff591807 */ /* 0x000fe40003000000 */
[----:B------:R-:W-:-:S02]  /*e840*/  ISETP.GE.U32.AND P6, PT, R66, R69, PT ;  /* 0x000000454200720c */ /* 0x000fc40003fc6070 */
[----:B------:R-:W-:Y:S02]  /*e850*/  ISETP.NE.AND P1, PT, R76, R11, PT ;  /* 0x0000000b4c00720c */ /* 0x000fe40003f25270 */
[----:B------:R-:W-:Y:S02]  /*e860*/  PRMT R66, R70, 0x7771, RZ ;  /* 0x0000777146427816 */ /* 0x000fe400000000ff */
[----:B------:R-:W-:Y:S02]  /*e870*/  LOP3.LUT R11, R41, 0xff, RZ, 0xc0, !PT ;  /* 0x000000ff290b7812 */ /* 0x000fe400078ec0ff */
[----:B------:R-:W-:Y:S02]  /*e880*/  SEL R75, RZ, 0xffffffff, P0 ;  /* 0xffffffffff4b7807 */ /* 0x000fe40000000000 */
[----:B------:R-:W-:Y:S02]  /*e890*/  ISETP.GE.U32.AND P0, PT, R43, R63, PT ;  /* 0x0000003f2b00720c */ /* 0x000fe40003f06070 */
[----:B------:R-:W-:-:S02]  /*e8a0*/  @P5 SEL R88, RZ, 0xffffffff, P6 ;  /* 0xffffffffff585807 */ /* 0x000fc40003000000 */
[----:B------:R-:W-:Y:S02]  /*e8b0*/  PRMT R67, R70, 0x7770, RZ ;  /* 0x0000777046437816 */ /* 0x000fe400000000ff */
[----:B------:R-:W-:Y:S02]  /*e8c0*/  ISETP.NE.AND P6, PT, R11, R66, PT ;  /* 0x000000420b00720c */ /* 0x000fe40003fc5270 */
[----:B------:R-:W-:Y:S02]  /*e8d0*/  ISETP.GE.AND.EX P0, PT, R42, RZ, PT, P0 ;  /* 0x000000ff2a00720c */ /* 0x000fe40003f06300 */
[----:B------:R-:W-:Y:S02]  /*e8e0*/  ISETP.GE.U32.AND P5, PT, R76, R67, PT ;  /* 0x000000434c00720c */ /* 0x000fe40003fa6070 */
[----:B------:R-:W-:Y:S02]  /*e8f0*/  PRMT R73, R70, 0x7772, RZ ;  /* 0x0000777246497816 */ /* 0x000fe400000000ff */
[----:B------:R-:W-:-:S02]  /*e900*/  LOP3.LUT R76, R44, 0xff, RZ, 0xc0, !PT ;  /* 0x000000ff2c4c7812 */ /* 0x000fc400078ec0ff */
[----:B------:R-:W-:Y:S02]  /*e910*/  PRMT R66, R70, 0x7771, RZ ;  /* 0x0000777146427816 */ /* 0x000fe400000000ff */
[----:B------:R-:W-:Y:S02]  /*e920*/  SEL R77, RZ, 0xffffffff, P0 ;  /* 0xffffffffff4d7807 */ /* 0x000fe40000000000 */
[----:B------:R-:W-:Y:S02]  /*e930*/  ISETP.GE.U32.AND P0, PT, R46, R63, PT ;  /* 0x0000003f2e00720c */ /* 0x000fe40003f06070 */
[----:B------:R-:W-:Y:S02]  /*e940*/  @P1 SEL R75, RZ, 0xffffffff, P5 ;  /* 0xffffffffff4b1807 */ /* 0x000fe40002800000 */
[----:B------:R-:W-:Y:S02]  /*e950*/  ISETP.GE.U32.AND P5, PT, R11, R66, PT ;  /* 0x000000420b00720c */ /* 0x000fe40003fa6070 */
[----:B------:R-:W-:-:S02]  /*e960*/  ISETP.NE.AND P1, PT, R76, R73, PT ;  /* 0x000000494c00720c */ /* 0x000fc40003f25270 */
[C---:B------:R-:W-:Y:S02]  /*e970*/  PRMT R78, R70.reuse, 0x7773, RZ ;  /* 0x00007773464e7816 */ /* 0x040fe400000000ff */
[----:B------:R-:W-:Y:S02]  /*e980*/  LOP3.LUT R73, R47, 0xff, RZ, 0xc0, !PT ;  /* 0x000000ff2f497812 */ /* 0x000fe400078ec0ff */
[----:B------:R-:W-:Y:S02]  /*e990*/  ISETP.GE.AND.EX P0, PT, R45, RZ, PT, P0 ;  /* 0x000000ff2d00720c */ /* 0x000fe40003f06300 */
[----:B------:R-:W-:Y:S02]  /*e9a0*/  @P6 SEL R77, RZ, 0xffffffff, P5 ;  /* 0xffffffffff4d6807 */ /* 0x000fe40002800000 */
[----:B------:R-:W-:Y:S02]  /*e9b0*/  PRMT R11, R70, 0x7772, RZ ;  /* 0x00007772460b7816 */ /* 0x000fe400000000ff */
[----:B------:R-:W-:-:S02]  /*e9c0*/  ISETP.NE.AND P5, PT, R73, R78, PT ;  /* 0x0000004e4900720c */ /* 0x000fc40003fa5270 */
[----:B------:R-:W-:Y:S02]  /*e9d0*/  SEL R78, RZ, 0xffffffff, P0 ;  /* 0xffffffffff4e7807 */ /* 0x000fe40000000000 */
[----:B------:R-:W-:Y:S02]  /*e9e0*/  ISETP.GE.U32.AND P0, PT, R49, R63, PT ;  /* 0x0000003f3100720c */ /* 0x000fe40003f06070 */
[----:B------:R-:W-:Y:S02]  /*e9f0*/  ISETP.GE.U32.AND P6, PT, R76, R11, PT ;  /* 0x0000000b4c00720c */ /* 0x000fe40003fc6070 */
[----:B------:R-:W-:Y:S02]  /*ea00*/  LOP3.LUT R76, R50, 0xff, RZ, 0xc0, !PT ;  /* 0x000000ff324c7812 */ /* 0x000fe400078ec0ff */
        /* <DEDUP_REMOVED lines=8> */
[----:B------:R-:W-:Y:S02]  /*ea90*/  PRMT R80, R81, 0x7771, RZ ;  /* 0x0000777151507816 */ /* 0x000fe400000000ff */
[----:B------:R-:W-:Y:S02]  /*eaa0*/  ISETP.GE.AND.EX P0, PT, R53, RZ, PT, P0 ;  /* 0x000000ff3500720c */ /* 0x000fe40003f06300 */
[----:B------:R-:W-:Y:S02]  /*eab0*/  PRMT R73, R81, 0x7770, RZ ;  /* 0x0000777051497816 */ /* 0x000fe400000000ff */
[----:B------:R-:W-:Y:S02]  /*eac0*/  @P5 SEL R83, RZ, 0xffffffff, P6 ;  /* 0xffffffffff535807 */ /* 0x000fe40003000000 */
[----:B------:R-:W-:Y:S02]  /*ead0*/  ISETP.NE.AND P5, PT, R85, R80, PT ;  /* 0x000000505500720c */ /* 0x000fe40003fa5270 */
[----:B------:R-:W-:-:S02]  /*eae0*/  SEL R80, RZ, 0xffffffff, P0 ;  /* 0xffffffffff507807 */ /* 0x000fc40000000000 */
[----:B------:R-:W-:Y:S02]  /*eaf0*/  ISETP.GE.U32.AND P6, PT, R76, R73, PT ;  /* 0x000000494c00720c */ /* 0x000fe40003fc6070 */
[----:B------:R-:W-:Y:S02]  /*eb00*/  ISETP.GE.U32.AND P0, PT, R61, R65, PT ;  /* 0x000000413d00720c */ /* 0x000fe40003f06070 */
[C---:B------:R-:W-:Y:S02]  /*eb10*/  PRMT R91, R81.reuse, 0x7773, RZ ;  /* 0x00007773515b7816 */ /* 0x040fe400000000ff */
[----:B------:R-:W-:Y:S02]  /*eb20*/  PRMT R76, R81, 0x7771, RZ ;  /* 0x00007771514c7816 */ /* 0x000fe400000000ff */
[----:B------:R-:W-:Y:S02]  /*eb30*/  ISETP.GE.AND.EX P0, PT, R60, RZ, PT, P0 ;  /* 0x000000ff3c00720c */ /* 0x000fe40003f06300 */
[----:B------:R-:W-:-:S02]  /*eb40*/  @P1 SEL R80, RZ, 0xffffffff, P6 ;  /* 0xffffffffff501807 */ /* 0x000fc40003000000 */
[----:B------:R-:W-:Y:S02]  /*eb50*/  ISETP.NE.AND P1, PT, R84, R91, PT ;  /* 0x0000005b5400720c */ /* 0x000fe40003f25270 */
[----:B------:R-:W-:Y:S02]  /*eb60*/  ISETP.GE.U32.AND P6, PT, R85, R76, PT ;  /* 0x0000004c5500720c */ /* 0x000fe40003fc6070 */
[----:B------:R-:W-:Y:S02]  /*eb70*/  SEL R82, RZ, 0xffffffff, P0 ;  /* 0xffffffffff527807 */ /* 0x000fe40000000000 */
[----:B------:R-:W-:Y:S02]  /*eb80*/  LOP3.LUT R85, R79, 0x1, RZ, 0xc0, !PT ;  /* 0x000000014f557812 */ /* 0x000fe400078ec0ff */
[----:B------:R-:W-:Y:S02]  /*eb90*/  ISETP.GE.U32.AND P0, PT, R52, R65, PT ;  /* 0x000000413400720c */ /* 0x000fe40003f06070 */
[----:B------:R-:W-:-:S02]  /*eba0*/  PRMT R79, R81, 0x7773, RZ ;  /* 0x00007773514f7816 */ /* 0x000fc400000000ff */
[----:B------:R-:W-:Y:S02]  /*ebb0*/  @P5 SEL R82, RZ, 0xffffffff, P6 ;  /* 0xffffffffff525807 */ /* 0x000fe40003000000 */
[----:B------:R-:W-:Y:S02]  /*ebc0*/  ISETP.NE.U32.AND P5, PT, R85, 0x1, PT ;  /* 0x000000015500780c */ /* 0x000fe40003fa5070 */
[----:B------:R-:W-:Y:S02]  /*ebd0*/  ISETP.GE.AND.EX P6, PT, R51, RZ, PT, P0 ;  /* 0x000000ff3300720c */ /* 0x000fe40003fc6300 */
[----:B------:R-:W-:Y:S02]  /*ebe0*/  PRMT R85, R81, 0x7772, RZ ;  /* 0x0000777251557816 */ /* 0x000fe400000000ff */
[----:B------:R-:W-:Y:S02]  /*ebf0*/  ISETP.GE.U32.AND P0, PT, R84, R79, PT ;  /* 0x0000004f5400720c */ /* 0x000fe40003f06070 */
[----:B------:R-:W-:-:S02]  /*ec00*/  SEL R84, RZ, 0xffffffff, P6 ;  /* 0xffffffffff547807 */ /* 0x000fc40003000000 */
[-C--:B------:R-:W-:Y:S02]  /*ec10*/  SEL R12, R12, R59.reuse, !P2 ;  /* 0x0000003b0c0c7207 */ /* 0x080fe40005000000 */
[-C--:B------:R-:W-:Y:S02]  /*ec20*/  SEL R14, R14, R59.reuse, !P3 ;  /* 0x0000003b0e0e7207 */ /* 0x080fe40005800000 */
[-C--:B------:R-:W-:Y:S02]  /*ec30*/  SEL R20, R20, R59.reuse, !P4 ;  /* 0x0000003b14147207 */ /* 0x080fe40006000000 */
[----:B------:R-:W-:Y:S01]  /*ec40*/  SEL R26, R26, R59, !P5 ;  /* 0x0000003b1a1a7207 */ /* 0x000fe20006800000 */
[----:B------:R-:W-:Y:S01]  /*ec50*/  IMAD.IADD R59, R65, 0x1, R72 ;  /* 0x00000001413b7824 */ /* 0x000fe200078e0248 */
[----:B------:R-:W-:Y:S02]  /*ec60*/  ISETP.NE.AND P6, PT, R90, R85, PT ;  /* 0x000000555a00720c */ /* 0x000fe40003fc5270 */
[----:B------:R-:W-:Y:S01]  /*ec70*/  @P1 SEL R84, RZ, 0xffffffff, P0 ;  /* 0xffffffffff541807 */ /* 0x000fe20000000000 */
[----:B------:R-:W-:Y:S01]  /*ec80*/  IMAD R91, R72, 0x3, R59 ;  /* 0x00000003485b7824 */ /* 0x000fe200078e023b */
[----:B------:R-:W-:-:S02]  /*ec90*/  ISETP.GE.U32.AND P0, PT, R58, R65, PT ;  /* 0x000000413a00720c */ /* 0x000fc40003f06070 */
[----:B------:R-:W-:Y:S02]  /*eca0*/  PRMT R81, R81, 0x7772, RZ ;  /* 0x0000777251517816 */ /* 0x000fe400000000ff */
[----:B------:R-:W-:Y:S02]  /*ecb0*/  ISETP.GE.AND.EX P0, PT, R57, RZ, PT, P0 ;  /* 0x000000ff3900720c */ /* 0x000fe40003f06300 */
[----:B------:R-:W-:Y:S02]  /*ecc0*/  ISETP.GE.U32.AND P1, PT, R90, R81, PT ;  /* 0x000000515a00720c */ /* 0x000fe40003f26070 */
[----:B------:R-:W-:Y:S02]  /*ecd0*/  SEL R85, RZ, 0xffffffff, P0 ;  /* 0xffffffffff557807 */ /* 0x000fe40000000000 */
[----:B------:R-:W-:Y:S02]  /*ece0*/  ISETP.GE.U32.AND P0, PT, R91, R74, PT ;  /* 0x0000004a5b00720c */ /* 0x000fe40003f06070 */
[----:B------:R-:W-:-:S02]  /*ecf0*/  LOP3.LUT R87, R87, 0x1, RZ, 0xc0, !PT ;  /* 0x0000000157577812 */ /* 0x000fc400078ec0ff */
[----:B------:R-:W-:Y:S02]  /*ed00*/  LOP3.LUT R86, R86, 0x1, RZ, 0xc0, !PT ;  /* 0x0000000156567812 */ /* 0x000fe400078ec0ff */
[----:B------:R-:W-:Y:S02]  /*ed10*/  LOP3.LUT R89, R89, 0x1, RZ, 0xc0, !PT ;  /* 0x0000000159597812 */ /* 0x000fe400078ec0ff */
[----:B------:R-:W-:Y:S02]  /*ed20*/  LOP3.LUT R88, R88, 0x1, RZ, 0xc0, !PT ;  /* 0x0000000158587812 */ /* 0x000fe400078ec0ff */
[----:B------:R-:W-:Y:S02]  /*ed30*/  LOP3.LUT R75, R75, 0x1, RZ, 0xc0, !PT ;  /* 0x000000014b4b7812 */ /* 0x000fe400078ec0ff */
[----:B------:R-:W-:Y:S02]  /*ed40*/  LOP3.LUT R77, R77, 0x1, RZ, 0xc0, !PT ;  /* 0x000000014d4d7812 */ /* 0x000fe400078ec0ff */
[----:B------:R-:W-:-:S02]  /*ed50*/  @P6 SEL R85, RZ, 0xffffffff, P1 ;  /* 0xffffffffff556807 */ /* 0x000fc40000800000 */
        /* <DEDUP_REMOVED lines=25> */
[----:B------:R-:W-:Y:S02]  /*eef0*/  SEL R28, R28, RZ, !P6 ;  /* 0x000000ff1c1c7207 */ /* 0x000fe40007000000 */
[----:B------:R-:W-:Y:S02]  /*ef00*/  SEL R30, R30, R9, !P1 ;  /* 0x000000091e1e7207 */ /* 0x000fe40004800000 */
[----:B------:R-:W-:Y:S02]  /*ef10*/  SEL R32, R32, RZ, !P1 ;  /* 0x000000ff20207207 */ /* 0x000fe40004800000 */
        /* <DEDUP_REMOVED lines=36> */
.L_x_4342:
[----:B------:R-:W-:Y:S02]  /*f160*/  PRMT R64, R10, 0x7610, R64 ;  /* 0x000076100a407816 */ /* 0x000fe40000000040 */
[----:B------:R-:W-:Y:S02]  /*f170*/  PRMT R78, R8, 0x7610, R78 ;  /* 0x00007610084e7816 */ /* 0x000fe4000000004e */
[----:B------:R-:W-:Y:S02]  /*f180*/  PRMT R10, R4, 0x7610, R10 ;  /* 0x00007610040a7816 */ /* 0x000fe4000000000a */
[----:B------:R-:W-:Y:S02]  /*f190*/  PRMT R63, R9, 0x7610, R63 ;  /* 0x00007610093f7816 */ /* 0x000fe4000000003f */
[----:B------:R-:W-:-:S07]  /*f1a0*/  PRMT R65, R5, 0x7610, R65 ;  /* 0x0000761005417816 */ /* 0x000fce0000000041 */
.L_x_4341:
[----:B------:R-:W-:Y:S05]  /*f1b0*/  BSYNC B0 ;  /* 0x0000000000007941 */ /* 0x000fea0003800000 */
.L_x_4340:
        /* <DEDUP_REMOVED lines=43> */
[----:B------:R-:W-:Y:S02]  /*f470*/  @!P1 PRMT R73, R11, 0x7610, R73 ;  /* 0x000076100b499816 */ /* 0x000fe40000000049 */
[----:B------:R-:W-:-:S02]  /*f480*/  @!P1 PRMT R76, R16, 0x7610, R76 ;  /* 0x00007610104c9816 */ /* 0x000fc4000000004c */
[----:B------:R-:W-:Y:S02]  /*f490*/  @!P1 PRMT R81, R19, 0x7610, R81 ;  /* 0x0000761013519816 */ /* 0x000fe40000000051 */
[----:B------:R-:W-:Y:S02]  /*f4a0*/  @!P1 PRMT R79, R62, 0x7610, R79 ;  /* 0x000076103e4f9816 */ /* 0x000fe4000000004f */
[C---:B---3--:R-:W-:Y:S02]  /*f4b0*/  PRMT R67, R8.reuse, 0x7770, RZ ;  /* 0x0000777008437816 */ /* 0x048fe400000000ff */
[C---:B------:R-:W-:Y:S02]  /*f4c0*/  PRMT R66, R8.reuse, 0x7771, RZ ;  /* 0x0000777108427816 */ /* 0x040fe400000000ff */
[C---:B------:R-:W-:Y:S02]  /*f4d0*/  PRMT R11, R8.reuse, 0x7772, RZ ;  /* 0x00007772080b7816 */ /* 0x040fe400000000ff */
[----:B------:R-:W-:-:S07]  /*f4e0*/  PRMT R70, R8, 0x7773, RZ ;  /* 0x0000777308467816 */ /* 0x000fce00000000ff */
.L_x_4345:
[----:B------:R-:W-:Y:S05]  /*f4f0*/  BSYNC B0 ;  /* 0x0000000000007941 */ /* 0x000fea0003800000 */
.L_x_4344:
[----:B------:R-:W-:Y:S04]  /*f500*/  BSSY B0, `(.L_x_4346) ;  /* 0x00000db000007945 */ /* 0x000fe80003800000 */
[----:B------:R-:W-:Y:S05]  /*f510*/  @P0 BRA `(.L_x_4347) ;  /* 0x0000000c00640947 */ /* 0x000fea0003800000 */
        /* <DEDUP_REMOVED lines=19> */
[----:B------:R-:W-:Y:S02]  /*f650*/  ISETP.GE.U32.AND P0, PT, R20, R59, PT ;  /* 0x0000003b1400720c */ /* 0x000fe40003f06070 */
        /* <DEDUP_REMOVED lines=39> */
[CC--:B------:R-:W-:Y:S02]  /*f8d0*/  ISETP.NE.AND P5, PT, R5.reuse, R4.reuse, PT ;  /* 0x000000040500720c */ /* 0x0c0fe40003fa5270 */
        /* <DEDUP_REMOVED lines=157> */
.L_x_4347:
[----:B------:R-:W-:Y:S05]  /*102b0*/  BSYNC B0 ;  /* 0x0000000000007941 */ /* 0x000fea0003800000 */
.L_x_4346:
[----:B------:R-:W-:Y:S02]  /*102c0*/  LOP3.LUT R4, R0, 0xff, RZ, 0xc0, !PT ;  /* 0x000000ff00047812 */ /* 0x000fe400078ec0ff */
[----:B------:R-:W-:Y:S02]  /*102d0*/  LOP3.LUT R5, R25, 0xff, RZ, 0xc0, !PT ;  /* 0x000000ff19057812 */ /* 0x000fe400078ec0ff */
[----:B------:R-:W-:Y:S02]  /*102e0*/  ISETP.GE.U32.AND P4, PT, R12, R27, PT ;  /* 0x0000001b0c00720c */ /* 0x000fe40003f86070 */
[----:B------:R-:W-:Y:S02]  /*102f0*/  ISETP.NE.AND P5, PT, R4, R5, PT ;  /* 0x000000050400720c */ /* 0x000fe40003fa5270 */
[----:B------:R-:W-:Y:S02]  /*10300*/  ISETP.GE.AND.EX P4, PT, R3, R28, PT, P4 ;  /* 0x0000001c0300720c */ /* 0x000fe40003f86340 */
[----:B------:R-:W-:-:S02]  /*10310*/  LOP3.LUT R9, R15, 0xff, RZ, 0xc0, !PT ;  /* 0x000000ff0f097812 */ /* 0x000fc400078ec0ff */
[----:B------:R-:W-:Y:S02]  /*10320*/  LOP3.LUT R10, R34, 0xff, RZ, 0xc0, !PT ;  /* 0x000000ff220a7812 */ /* 0x000fe400078ec0ff */
[----:B------:R-:W-:Y:S02]  /*10330*/  ISETP.GE.U32.AND P3, PT, R4, R5, PT ;  /* 0x000000050400720c */ /* 0x000fe40003f66070 */
[----:B------:R-:W-:Y:S02]  /*10340*/  SEL R4, RZ, 0xffffffff, P4 ;  /* 0xffffffffff047807 */ /* 0x000fe40002000000 */
[----:B------:R-:W-:Y:S02]  /*10350*/  ISETP.GE.U32.AND P0, PT, R14, R29, PT ;  /* 0x0000001d0e00720c */ /* 0x000fe40003f06070 */
[----:B------:R-:W-:Y:S02]  /*10360*/  ISETP.NE.AND P4, PT, R9, R10, PT ;  /* 0x0000000a0900720c */ /* 0x000fe40003f85270 */
[----:B------:R-:W-:-:S02]  /*10370*/  LOP3.LUT R5, R7, 0xff, RZ, 0xc0, !PT ;  /* 0x000000ff07057812 */ /* 0x000fc400078ec0ff */
[----:B------:R-:W-:Y:S02]  /*10380*/  LOP3.LUT R8, R30, 0xff, RZ, 0xc0, !PT ;  /* 0x000000ff1e087812 */ /* 0x000fe400078ec0ff */
[----:B------:R-:W-:Y:S02]  /*10390*/  LOP3.LUT R11, R21, 0xff, RZ, 0xc0, !PT ;  /* 0x000000ff150b7812 */ /* 0x000fe400078ec0ff */
[----:B------:R-:W-:Y:S02]  /*103a0*/  LOP3.LUT R16, R36, 0xff, RZ, 0xc0, !PT ;  /* 0x000000ff24107812 */ /* 0x000fe400078ec0ff */
[----:B------:R-:W-:Y:S02]  /*103b0*/  ISETP.GE.U32.AND P2, PT, R20, R33, PT ;  /* 0x000000211400720c */ /* 0x000fe40003f46070 */
[----:B------:R-:W-:Y:S02]  /*103c0*/  ISETP.GE.AND.EX P0, PT, R13, R32, PT, P0 ;  /* 0x000000200d00720c */ /* 0x000fe40003f06300 */
[----:B------:R-:W-:-:S02]  /*103d0*/  @P5 SEL R4, RZ, 0xffffffff, P3 ;  /* 0xffffffffff045807 */ /* 0x000fc40001800000 */
[----:B------:R-:W-:Y:S02]  /*103e0*/  ISETP.NE.AND P6, PT, R5, R8, PT ;  /* 0x000000080500720c */ /* 0x000fe40003fc5270 */
[----:B------:R-:W-:Y:S02]  /*103f0*/  ISETP.NE.AND P3, PT, R11, R16, PT ;  /* 0x000000100b00720c */ /* 0x000fe40003f65270 */
[----:B------:R-:W-:Y:S02]  /*10400*/  ISETP.GE.U32.AND P5, PT, R5, R8, PT ;  /* 0x000000080500720c */ /* 0x000fe40003fa6070 */
[----:B------:R-:W-:Y:S02]  /*10410*/  ISETP.GE.AND.EX P2, PT, R18, R31, PT, P2 ;  /* 0x0000001f1200720c */ /* 0x000fe40003f46320 */
[----:B------:R-:W-:Y:S02]  /*10420*/  SEL R5, RZ, 0xffffffff, P0 ;  /* 0xffffffffff057807 */ /* 0x000fe40000000000 */
[----:B------:R-:W-:-:S02]  /*10430*/  ISETP.GE.U32.AND P0, PT, R9, R10, PT ;  /* 0x0000000a0900720c */ /* 0x000fc40003f06070 */
[----:B------:R-:W-:Y:S02]  /*10440*/  LOP3.LUT R4, R4, 0x1, RZ, 0xc0, !PT ;  /* 0x0000000104047812 */ /* 0x000fe400078ec0ff */
[----:B------:R-:W-:Y:S02]  /*10450*/  ISETP.GE.U32.AND P1, PT, R26, R37, PT ;  /* 0x000000251a00720c */ /* 0x000fe40003f26070 */
[----:B------:R-:W-:Y:S02]  /*10460*/  SEL R8, RZ, 0xffffffff, P2 ;  /* 0xffffffffff087807 */ /* 0x000fe40001000000 */
[----:B------:R-:W-:Y:S02]  /*10470*/  @P4 SEL R8, RZ, 0xffffffff, P0 ;  /* 0xffffffffff084807 */ /* 0x000fe40000000000 */
[----:B------:R-:W-:Y:S02]  /*10480*/  ISETP.NE.U32.AND P0, PT, R4, 0x1, PT ;  /* 0x000000010400780c */ /* 0x000fe40003f05070 */
[----:B------:R-:W-:-:S02]  /*10490*/  ISETP.GE.AND.EX P1, PT, R24, R35, PT, P1 ;  /* 0x000000231800720c */ /* 0x000fc40003f26310 */
[----:B------:R-:W-:Y:S02]  /*104a0*/  ISETP.GE.U32.AND P2, PT, R11, R16, PT ;  /* 0x000000100b00720c */ /* 0x000fe40003f46070 */
[----:B------:R-:W-:Y:S02]  /*104b0*/  SEL R25, R0, R25, !P0 ;  /* 0x0000001900197207 */ /* 0x000fe40004000000 */
[----:B------:R-:W-:Y:S02]  /*104c0*/  SEL R9, RZ, 0xffffffff, P1 ;  /* 0xffffffffff097807 */ /* 0x000fe40000800000 */
[----:B------:R-:W-:Y:S02]  /*104d0*/  @P3 SEL R9, RZ, 0xffffffff, P2 ;  /* 0xffffffffff093807 */ /* 0x000fe40001000000 */
[----:B------:R-:W-:Y:S02]  /*104e0*/  SEL R11, R12, R27, !P0 ;  /* 0x0000001b0c0b7207 */ /* 0x000fe40004000000 */
[----:B------:R-:W-:-:S02]  /*104f0*/  SEL R12, R3, R28, !P0 ;  /* 0x0000001c030c7207 */ /* 0x000fc40004000000 */
[----:B------:R-:W-:Y:S02]  /*10500*/  @P6 SEL R5, RZ, 0xffffffff, P5 ;  /* 0xffffffffff056807 */ /* 0x000fe40002800000 */
[----:B------:R-:W-:Y:S02]  /*10510*/  LOP3.LUT R3, R38, 0xff, RZ, 0xc0, !PT ;  /* 0x000000ff26037812 */ /* 0x000fe400078ec0ff */
[----:B------:R-:W-:Y:S02]  /*10520*/  LOP3.LUT R0, R25, 0xff, RZ, 0xc0, !PT ;  /* 0x000000ff19007812 */ /* 0x000fe400078ec0ff */
[----:B------:R-:W-:Y:S02]  /*10530*/  LOP3.LUT R9, R9, 0x1, RZ, 0xc0, !PT ;  /* 0x0000000109097812 */ /* 0x000fe400078ec0ff */
[----:B------:R-:W-:Y:S02]  /*10540*/  LOP3.LUT R5, R5, 0x1, RZ, 0xc0, !PT ;  /* 0x0000000105057812 */ /* 0x000fe400078ec0ff */
[----:B------:R-:W-:-:S02]  /*10550*/  ISETP.NE.AND P5, PT, R0, R3, PT ;  /* 0x000000030000720c */ /* 0x000fc40003fa5270 */
[----:B------:R-:W-:Y:S02]  /*10560*/  LOP3.LUT R8, R8, 0x1, RZ, 0xc0, !PT ;  /* 0x0000000108087812 */ /* 0x000fe400078ec0ff */
[----:B------:R-:W-:Y:S02]  /*10570*/  ISETP.NE.U32.AND P3, PT, R9, 0x1, PT ;  /* 0x000000010900780c */ /* 0x000fe40003f65070 */
[----:B------:R-:W-:Y:S02]  /*10580*/  ISETP.NE.U32.AND P1, PT, R5, 0x1, PT ;  /* 0x000000010500780c */ /* 0x000fe40003f25070 */
[----:B------:R-:W-:Y:S02]  /*10590*/  ISETP.GE.U32.AND P4, PT, R11, R40, PT ;  /* 0x000000280b00720c */ /* 0x000fe40003f86070 */
[----:B------:R-:W-:Y:S02]  /*105a0*/  ISETP.NE.U32.AND P2, PT, R8, 0x1, PT ;  /* 0x000000010800780c */ /* 0x000fe40003f45070 */
[----:B------:R-:W-:-:S02]  /*105b0*/  SEL R36, R21, R36, !P3 ;  /* 0x0000002415247207 */ /* 0x000fc40005800000 */
[----:B------:R-:W-:Y:S02]  /*105c0*/  SEL R10, R14, R29, !P1 ;  /* 0x0000001d0e0a7207 */ /* 0x000fe40004800000 */
[----:B------:R-:W-:Y:S02]  /*105d0*/  SEL R26, R26, R37, !P3 ;  /* 0x000000251a1a7207 */ /* 0x000fe40005800000 */
[----:B------:R-:W-:Y:S02]  /*105e0*/  SEL R9, R24, R35, !P3 ;  /* 0x0000002318097207 */ /* 0x000fe40005800000 */
[----:B------:R-:W-:Y:S02]  /*105f0*/  ISETP.GE.AND.EX P4, PT, R12, R39, PT, P4 ;  /* 0x000000270c00720c */ /* 0x000fe40003f86340 */
[----:B------:R-:W-:Y:S02]  /*10600*/  SEL R30, R7, R30, !P1 ;  /* 0x0000001e071e7207 */ /* 0x000fe40004800000 */
[----:B------:R-:W-:-:S02]  /*10610*/  ISETP.GE.U32.AND P3, PT, R0, R3, PT ;  /* 0x000000030000720c */ /* 0x000fc40003f66070 */
[----:B------:R-:W-:Y:S02]  /*10620*/  SEL R7, R20, R33, !P2 ;  /* 0x0000002114077207 */ /* 0x000fe40005000000 */
[----:B------:R-:W-:Y:S02]  /*10630*/  LOP3.LUT R16, R47, 0xff, RZ, 0xc0, !PT ;  /* 0x000000ff2f107812 */ /* 0x000fe400078ec0ff */
[----:B------:R-:W-:Y:S02]  /*10640*/  LOP3.LUT R5, R36, 0xff, RZ, 0xc0, !PT ;  /* 0x000000ff24057812 */ /* 0x000fe400078ec0ff */
[----:B------:R-:W-:Y:S02]  /*10650*/  SEL R13, R13, R32, !P1 ;  /* 0x000000200d0d7207 */ /* 0x000fe40004800000 */
[----:B------:R-:W-:Y:S02]  /*10660*/  ISETP.GE.U32.AND P0, PT, R10, R43, PT ;  /* 0x0000002b0a00720c */ /* 0x000fe40003f06070 */
[----:B------:R-:W-:-:S02]  /*10670*/  SEL R0, RZ, 0xffffffff, P4 ;  /* 0xffffffffff007807 */ /* 0x000fc40002000000 */
[----:B------:R-:W-:Y:S02]  /*10680*/  SEL R15, R15, R34, !P2 ;  /* 0x000000220f0f7207 */ /* 0x000fe40005000000 */
[----:B------:R-:W-:Y:S02]  /*10690*/  SEL R8, R18, R31, !P2 ;  /* 0x0000001f12087207 */ /* 0x000fe40005000000 */
[----:B------:R-:W-:Y:S02]  /*106a0*/  @P5 SEL R0, RZ, 0xffffffff, P3 ;  /* 0xffffffffff005807 */ /* 0x000fe40001800000 */
[----:B------:R-:W-:Y:S02]  /*106b0*/  ISETP.GE.U32.AND P2, PT, R7, R46, PT ;  /* 0x0000002e0700720c */ /* 0x000fe40003f46070 */
[----:B------:R-:W-:Y:S02]  /*106c0*/  ISETP.NE.AND P3, PT, R5, R16, PT ;  /* 0x000000100500720c */ /* 0x000fe40003f65270 */
[----:B------:R-:W-:-:S02]  /*106d0*/  LOP3.LUT R14, R41, 0xff, RZ, 0xc0, !PT ;  /* 0x000000ff290e7812 */ /* 0x000fc400078ec0ff */
[----:B------:R-:W-:Y:S02]  /*106e0*/  LOP3.LUT R3, R30, 0xff, RZ, 0xc0, !PT ;  /* 0x000000ff1e037812 */ /* 0x000fe400078ec0ff */
[----:B------:R-:W-:Y:S02]  /*106f0*/  ISETP.GE.AND.EX P0, PT, R13, R42, PT, P0 ;  /* 0x0000002a0d00720c */ /* 0x000fe40003f06300 */
[----:B------:R-:W-:Y:S02]  /*10700*/  LOP3.LUT R19, R44, 0xff, RZ, 0xc0, !PT ;  /* 0x000000ff2c137812 */ /* 0x000fe400078ec0ff */
[----:B------:R-:W-:Y:S02]  /*10710*/  LOP3.LUT R4, R15, 0xff, RZ, 0xc0, !PT ;  /* 0x000000ff0f047812 */ /* 0x000fe400078ec0ff */
[----:B------:R-:W-:Y:S02]  /*10720*/  ISETP.GE.U32.AND P1, PT, R26, R49, PT ;  /* 0x000000311a00720c */ /* 0x000fe40003f26070 */
[----:B------:R-:W-:-:S02]  /*10730*/  ISETP.GE.AND.EX P2, PT, R8, R45, PT, P2 ;  /* 0x0000002d0800720c */ /* 0x000fc40003f46320 */
[CC--:B------:R-:W-:Y:S02]  /*10740*/  ISETP.NE.AND P6, PT, R3.reuse, R14.reuse, PT ;  /* 0x0000000e0300720c */ /* 0x0c0fe40003fc5270 */
[----:B------:R-:W-:Y:S02]  /*10750*/  ISETP.GE.U32.AND P5, PT, R3, R14, PT ;  /* 0x0000000e0300720c */ /* 0x000fe40003fa6070 */
[----:B------:R-:W-:Y:S02]  /*10760*/  SEL R3, RZ, 0xffffffff, P0 ;  /* 0xffffffffff037807 */ /* 0x000fe40000000000 */
[CC--:B------:R-:W-:Y:S02]  /*10770*/  ISETP.NE.AND P4, PT, R4.reuse, R19.reuse, PT ;  /* 0x000000130400720c */ /* 0x0c0fe40003f85270 */
[----:B------:R-:W-:Y:S02]  /*10780*/  ISETP.GE.U32.AND P0, PT, R4, R19, PT ;  /* 0x000000130400720c */ /* 0x000fe40003f06070 */
[----:B------:R-:W-:-:S02]  /*10790*/  ISETP.GE.AND.EX P1, PT, R9, R48, PT, P1 ;  /* 0x000000300900720c */ /* 0x000fc40003f26310 */
[----:B------:R-:W-:Y:S02]  /*107a0*/  SEL R4, RZ, 0xffffffff, P2 ;  /* 0xffffffffff047807 */ /* 0x000fe40001000000 */
[----:B------:R-:W-:Y:S02]  /*107b0*/  ISETP.GE.U32.AND P2, PT, R5, R16, PT ;  /* 0x000000100500720c */ /* 0x000fe40003f46070 */
[----:B------:R-:W-:Y:S02]  /*107c0*/  SEL R5, RZ, 0xffffffff, P1 ;  /* 0xffffffffff057807 */ /* 0x000fe40000800000 */
[----:B------:R-:W-:Y:S02]  /*107d0*/  @P3 SEL R5, RZ, 0xffffffff, P2 ;  /* 0xffffffffff053807 */ /* 0x000fe40001000000 */
[----:B------:R-:W-:Y:S02]  /*107e0*/  @P6 SEL R3, RZ, 0xffffffff, P5 ;  /* 0xffffffffff036807 */ /* 0x000fe40002800000 */
[----:B------:R-:W-:-:S02]  /*107f0*/  LOP3.LUT R5, R5, 0x1, RZ, 0xc0, !PT ;  /* 0x0000000105057812 */ /* 0x000fc400078ec0ff */
[----:B------:R-:W-:Y:S02]  /*10800*/  LOP3.LUT R0, R0, 0x1, RZ, 0xc0, !PT ;  /* 0x0000000100007812 */ /* 0x000fe400078ec0ff */
[----:B------:R-:W-:Y:S02]  /*10810*/  ISETP.NE.U32.AND P3, PT, R5, 0x1, PT ;  /* 0x000000010500780c */ /* 0x000fe40003f65070 */
[----:B------:R-:W-:Y:S02]  /*10820*/  LOP3.LUT R3, R3, 0x1, RZ, 0xc0, !PT ;  /* 0x0000000103037812 */ /* 0x000fe400078ec0ff */
[----:B------:R-:W-:Y:S02]  /*10830*/  SEL R47, R36, R47, !P3 ;  /* 0x0000002f242f7207 */ /* 0x000fe40005800000 */
[----:B------:R-:W-:Y:S02]  /*10840*/  @P4 SEL R4, RZ, 0xffffffff, P0 ;  /* 0xffffffffff044807 */ /* 0x000fe40000000000 */
[----:B------:R-:W-:-:S02]  /*10850*/  ISETP.NE.U32.AND P0, PT, R0, 0x1, PT ;  /* 0x000000010000780c */ /* 0x000fc40003f05070 */
[----:B------:R-:W-:Y:S02]  /*10860*/  ISETP.NE.U32.AND P1, PT, R3, 0x1, PT ;  /* 0x000000010300780c */ /* 0x000fe40003f25070 */
[----:B------:R-:W-:Y:S02]  /*10870*/  LOP3.LUT R3, R56, 0xff, RZ, 0xc0, !PT ;  /* 0x000000ff38037812 */ /* 0x000fe400078ec0ff */
[----:B------:R-:W-:Y:S02]  /*10880*/  LOP3.LUT R0, R47, 0xff, RZ, 0xc0, !PT ;  /* 0x000000ff2f007812 */ /* 0x000fe400078ec0ff */
[----:B------:R-:W-:Y:S02]  /*10890*/  LOP3.LUT R4, R4, 0x1, RZ, 0xc0, !PT ;  /* 0x0000000104047812 */ /* 0x000fe400078ec0ff */
[----:B------:R-:W-:Y:S02]  /*108a0*/  SEL R49, R26, R49, !P3 ;  /* 0x000000311a317207 */ /* 0x000fe40005800000 */
[----:B------:R-:W-:-:S02]  /*108b0*/  ISETP.NE.AND P5, PT, R0, R3, PT ;  /* 0x000000030000720c */ /* 0x000fc40003fa5270 */
[----:B------:R-:W-:Y:S02]  /*108c0*/  ISETP.NE.U32.AND P2, PT, R4, 0x1, PT ;  /* 0x000000010400780c */ /* 0x000fe40003f45070 */
[----:B------:R-:W-:Y:S02]  /*108d0*/  SEL R48, R9, R48, !P3 ;  /* 0x0000003009307207 */ /* 0x000fe40005800000 */
[----:B------:R-:W-:Y:S02]  /*108e0*/  ISETP.GE.U32.AND P4, PT, R49, R52, PT ;  /* 0x000000343100720c */ /* 0x000fe40003f86070 */
[----:B------:R-:W-:Y:S02]  /*108f0*/  SEL R15, R15, R44, !P2 ;  /* 0x0000002c0f0f7207 */ /* 0x000fe40005000000 */
[----:B------:R-:W-:Y:S02]  /*10900*/  SEL R11, R11, R40, !P0 ;  /* 0x000000280b0b7207 */ /* 0x000fe40004000000 */
[----:B------:R-:W-:-:S02]  /*10910*/  ISETP.GE.AND.EX P4, PT, R48, R51, PT, P4 ;  /* 0x000000333000720c */ /* 0x000fc40003f86340 */
[----:B------:R-:W-:Y:S02]  /*10920*/  SEL R25, R25, R38, !P0 ;  /* 0x0000002619197207 */ /* 0x000fe40004000000 */
[----:B------:R-:W-:Y:S02]  /*10930*/  SEL R30, R30, R41, !P1 ;  /* 0x000000291e1e7207 */ /* 0x000fe40004800000 */
[----:B------:R-:W-:Y:S02]  /*10940*/  SEL R35, R13, R42, !P1 ;  /* 0x0000002a0d237207 */ /* 0x000fe40004800000 */
[----:B------:R-:W-:Y:S02]  /*10950*/  ISETP.GE.U32.AND P3, PT, R0, R3, PT ;  /* 0x000000030000720c */ /* 0x000fe40003f66070 */
[----:B------:R-:W-:Y:S02]  /*10960*/  SEL R10, R10, R43, !P1 ;  /* 0x0000002b0a0a7207 */ /* 0x000fe40004800000 */
[----:B------:R-:W-:-:S02]  /*10970*/  LOP3.LUT R13, R6, 0xff, RZ, 0xc0, !PT ;  /* 0x000000ff060d7812 */ /* 0x000fc400078ec0ff */
[----:B------:R-:W-:Y:S02]  /*10980*/  LOP3.LUT R4, R15, 0xff, RZ, 0xc0, !PT ;  /* 0x000000ff0f047812 */ /* 0x000fe400078ec0ff */
[----:B------:R-:W-:Y:S02]  /*10990*/  SEL R12, R12, R39, !P0 ;  /* 0x000000270c0c7207 */ /* 0x000fe40004000000 */
[----:B------:R-:W-:Y:S02]  /*109a0*/  ISETP.GE.U32.AND P0, PT, R11, R54, PT ;  /* 0x000000360b00720c */ /* 0x000fe40003f06070 */
[----:B------:R-:W-:Y:S02]  /*109b0*/  SEL R5, RZ, 0xffffffff, P4 ;  /* 0xffffffffff057807 */ /* 0x000fe40002000000 */
[----:B------:R-:W-:Y:S02]  /*109c0*/  SEL R7, R7, R46, !P2 ;  /* 0x0000002e07077207 */ /* 0x000fe40005000000 */
[----:B------:R-:W-:-:S02]  /*109d0*/  SEL R8, R8, R45, !P2 ;  /* 0x0000002d08087207 */ /* 0x000fc40005000000 */
[----:B------:R-:W-:Y:S02]  /*109e0*/  LOP3.LUT R9, R50, 0xff, RZ, 0xc0, !PT ;  /* 0x000000ff32097812 */ /* 0x000fe400078ec0ff */
[----:B------:R-:W-:Y:S02]  /*109f0*/  LOP3.LUT R14, R55, 0xff, RZ, 0xc0, !PT ;  /* 0x000000ff370e7812 */ /* 0x000fe400078ec0ff */
[----:B------:R-:W-:Y:S02]  /*10a00*/  LOP3.LUT R0, R25, 0xff, RZ, 0xc0, !PT ;  /* 0x000000ff19007812 */ /* 0x000fe400078ec0ff */
[----:B------:R-:W-:Y:S02]  /*10a10*/  LOP3.LUT R3, R30, 0xff, RZ, 0xc0, !PT ;  /* 0x000000ff1e037812 */ /* 0x000fe400078ec0ff */
[----:B------:R-:W-:Y:S02]  /*10a20*/  @P5 SEL R5, RZ, 0xffffffff, P3 ;  /* 0xffffffffff055807 */ /* 0x000fe40001800000 */
[----:B------:R-:W-:-:S02]  /*10a30*/  ISETP.GE.U32.AND P2, PT, R10, R61, PT ;  /* 0x0000003d0a00720c */ /* 0x000fc40003f46070 */
[----:B------:R-:W-:Y:S02]  /*10a40*/  ISETP.NE.AND P3, PT, R4, R13, PT ;  /* 0x0000000d0400720c */ /* 0x000fe40003f65270 */
[----:B------:R-:W-:Y:S02]  /*10a50*/  ISETP.GE.AND.EX P0, PT, R12, R53, PT, P0 ;  /* 0x000000350c00720c */ /* 0x000fe40003f06300 */
[----:B------:R-:W-:Y:S02]  /*10a60*/  ISETP.NE.AND P6, PT, R0, R9, PT ;  /* 0x000000090000720c */ /* 0x000fe40003fc5270 */
[----:B------:R-:W-:Y:S02]  /*10a70*/  ISETP.NE.AND P4, PT, R3, R14, PT ;  /* 0x0000000e0300720c */ /* 0x000fe40003f85270 */
[----:B------:R-:W-:Y:S02]  /*10a80*/  ISETP.GE.U32.AND P1, PT, R7, R58, PT ;  /* 0x0000003a0700720c */ /* 0x000fe40003f26070 */
[----:B------:R-:W-:-:S02]  /*10a90*/  ISETP.GE.AND.EX P2, PT, R35, R60, PT, P2 ;  /* 0x0000003c2300720c */ /* 0x000fc40003f46320 */
[----:B------:R-:W-:Y:S02]  /*10aa0*/  ISETP.GE.U32.AND P5, PT, R0, R9, PT ;  /* 0x000000090000720c */ /* 0x000fe40003fa6070 */
[----:B------:R-:W-:Y:S02]  /*10ab0*/  SEL R0, RZ, 0xffffffff, P0 ;  /* 0xffffffffff007807 */ /* 0x000fe40000000000 */
[----:B------:R-:W-:Y:S02]  /*10ac0*/  ISETP.GE.U32.AND P0, PT, R3, R14, PT ;  /* 0x0000000e0300720c */ /* 0x000fe40003f06070 */
[----:B------:R-:W-:Y:S02]  /*10ad0*/  ISETP.GE.AND.EX P1, PT, R8, R57, PT, P1 ;  /* 0x000000390800720c */ /* 0x000fe40003f26310 */
[----:B------:R-:W-:Y:S02]  /*10ae0*/  SEL R3, RZ, 0xffffffff, P2 ;  /* 0xffffffffff037807 */ /* 0x000fe40001000000 */
        /* <DEDUP_REMOVED lines=27> */
.L_x_4322:
        /* <DEDUP_REMOVED lines=20> */
[----:B------:R-:W-:Y:S02]  /*10de0*/  IMAD.U32 R46, RZ, RZ, UR4 ;  /* 0x00000004ff2e7e24 */ /* 0x000fe4000f8e00ff */
        /* <DEDUP_REMOVED lines=77> */
.L_x_4351:
        /* <DEDUP_REMOVED lines=8> */
[----:B------:R-:W3:Y:S01]  /*11340*/  LDG.E R66, desc[UR60][R6.64] ;  /* 0x0000003c06427981 */ /* 0x000ee2000c1e1900 */
[----:B------:R-:W-:-:S05]  /*11350*/  IMAD.IADD R65, R63, 0x1, R36 ;  /* 0x000000013f417824 */ /* 0x000fca00078e0224 */
[----:B------:R-:W-:-:S04]  /*11360*/  LOP3.LUT R9, R65, 0xfffffffc, RZ, 0xc0, !PT ;  /* 0xfffffffc41097812 */ /* 0x000fc800078ec0ff */
[----:B------:R-:W-:-:S05]  /*11370*/  IADD3 R8, P0, R9, R16, RZ ;  /* 0x0000001009087210 */ /* 0x000fca0007f1e0ff */
[----:B------:R-:W-:-:S05]  /*11380*/  IMAD.X R9, RZ, RZ, R19, P0 ;  /* 0x000000ffff097224 */ /* 0x000fca00000e0613 */
[----:B------:R1:W4:Y:S01]  /*11390*/  LDG.E R72, desc[UR60][R8.64] ;  /* 0x0000003c08487981 */ /* 0x000322000c1e1900 */
[----:B------:R-:W-:-:S05]  /*113a0*/  IMAD.IADD R64, R65, 0x1, R36 ;  /* 0x0000000141407824 */ /* 0x000fca00078e0224 */
[----:B0-----:R-:W-:-:S04]  /*113b0*/  LOP3.LUT R5, R64, 0xfffffffc, RZ, 0xc0, !PT ;  /* 0xfffffffc40057812 */ /* 0x001fc800078ec0ff */
[----:B------:R-:W-:-:S05]  /*113c0*/  IADD3 R4, P0, R5, R16, RZ ;  /* 0x0000001005047210 */ /* 0x000fca0007f1e0ff */
[----:B------:R-:W-:-:S05]  /*113d0*/  IMAD.X R5, RZ, RZ, R19, P0 ;  /* 0x000000ffff057224 */ /* 0x000fca00000e0613 */
[----:B------:R0:W5:Y:S01]  /*113e0*/  LDG.E R82, desc[UR60][R4.64] ;  /* 0x0000003c04527981 */ /* 0x000162000c1e1900 */
[----:B------:R-:W-:Y:S02]  /*113f0*/  ISETP.GE.U32.AND P2, PT, R34, R29, PT ;  /* 0x0000001d2200720c */ /* 0x000fe40003f46070 */
[----:B-1----:R-:W-:Y:S02]  /*11400*/  LOP3.LUT R9, R61, 0xff, RZ, 0xc0, !PT ;  /* 0x000000ff3d097812 */ /* 0x002fe400078ec0ff */
[----:B------:R-:W-:Y:S02]  /*11410*/  ISETP.GE.AND.EX P2, PT, R27, RZ, PT, P2 ;  /* 0x000000ff1b00720c */ /* 0x000fe40003f46320 */
[----:B------:R-:W-:Y:S02]  /*11420*/  LOP3.LUT R7, R45, 0xff, RZ, 0xc0, !PT ;  /* 0x000000ff2d077812 */ /* 0x000fe400078ec0ff */
        /* <DEDUP_REMOVED lines=8> */
[----:B------:R-:W-:Y:S02]  /*114b0*/  LOP3.LUT R81, R49, 0xff, RZ, 0xc0, !PT ;  /* 0x000000ff31517812 */ /* 0x000fe400078ec0ff */
[----:B------:R-:W-:Y:S02]  /*114c0*/  LOP3.LUT R89, R37, 0xff, RZ, 0xc0, !PT ;  /* 0x000000ff25597812 */ /* 0x000fe400078ec0ff */
[C---:B--2---:R-:W-:Y:S02]  /*114d0*/  PRMT R8, R67.reuse, 0x7771, RZ ;  /* 0x0000777143087816 */ /* 0x044fe400000000ff */
[----:B------:R-:W-:Y:S02]  /*114e0*/  LOP3.LUT R6, R67, 0xff, RZ, 0xc0, !PT ;  /* 0x000000ff43067812 */ /* 0x000fe400078ec0ff */
[----:B------:R-:W-:Y:S02]  /*114f0*/  ISETP.NE.AND P1, PT, R9, R8, PT ;  /* 0x000000080900720c */ /* 0x000fe40003f25270 */
[----:B------:R-:W-:-:S02]  /*11500*/  PRMT R68, R67, 0x7770, RZ ;  /* 0x0000777043447816 */ /* 0x000fc400000000ff */
[----:B------:R-:W-:Y:S02]  /*11510*/  ISETP.NE.AND P5, PT, R7, R6, PT ;  /* 0x000000060700720c */ /* 0x000fe40003fa5270 */
[----:B------:R-:W-:Y:S02]  /*11520*/  PRMT R6, R67, 0x7771, RZ ;  /* 0x0000777143067816 */ /* 0x000fe400000000ff */
[----:B------:R-:W-:Y:S02]  /*11530*/  ISETP.GE.U32.AND P6, PT, R7, R68, PT ;  /* 0x000000440700720c */ /* 0x000fe40003fc6070 */
[C---:B------:R-:W-:Y:S02]  /*11540*/  PRMT R7, R67.reuse, 0x7772, RZ ;  /* 0x0000777243077816 */ /* 0x040fe400000000ff */
[----:B------:R-:W-:Y:S02]  /*11550*/  LOP3.LUT R8, R46, 0xff, RZ, 0xc0, !PT ;  /* 0x000000ff2e087812 */ /* 0x000fe400078ec0ff */
[----:B------:R-:W-:-:S02]  /*11560*/  PRMT R5, R67, 0x7772, RZ ;  /* 0x0000777243057816 */ /* 0x000fc400000000ff */
[----:B------:R-:W-:Y:S02]  /*11570*/  ISETP.GE.U32.AND P0, PT, R9, R6, PT ;  /* 0x000000060900720c */ /* 0x000fe40003f06070 */
[C---:B------:R-:W-:Y:S02]  /*11580*/  ISETP.GE.U32.AND P3, PT, R8.reuse, R5, PT ;  /* 0x000000050800720c */ /* 0x040fe40003f66070 */
[----:B------:R-:W-:Y:S02]  /*11590*/  ISETP.NE.AND P4, PT, R8, R7, PT ;  /* 0x000000070800720c */ /* 0x000fe40003f85270 */
[----:B------:R-:W-:Y:S02]  /*115a0*/  SEL R8, RZ, 0xffffffff, P2 ;  /* 0xffffffffff087807 */ /* 0x000fe40001000000 */
[----:B------:R-:W-:Y:S02]  /*115b0*/  @P1 SEL R8, RZ, 0xffffffff, P0 ;  /* 0xffffffffff081807 */ /* 0x000fe40000000000 */
[----:B------:R-:W-:-:S02]  /*115c0*/  ISETP.GE.U32.AND P0, PT, R28, R29, PT ;  /* 0x0000001d1c00720c */ /* 0x000fc40003f06070 */
[----:B------:R-:W-:Y:S02]  /*115d0*/  PRMT R9, R67, 0x7773, RZ ;  /* 0x0000777343097816 */ /* 0x000fe400000000ff */
[----:B------:R-:W-:Y:S02]  /*115e0*/  ISETP.GE.AND.EX P0, PT, R15, RZ, PT, P0 ;  /* 0x000000ff0f00720c */ /* 0x000fe40003f06300 */
[----:B------:R-:W-:Y:S02]  /*115f0*/  @P5 SEL R4, RZ, 0xffffffff, P6 ;  /* 0xffffffffff045807 */ /* 0x000fe40003000000 */
[----:B------:R-:W-:Y:S02]  /*11600*/  ISETP.GE.U32.AND P5, PT, R30, R29, PT ;  /* 0x0000001d1e00720c */ /* 0x000fe40003fa6070 */
[----:B------:R-:W-:Y:S01]  /*11610*/  PRMT R7, R67, 0x7773, RZ ;  /* 0x0000777343077816 */ /* 0x000fe200000000ff */
[----:B------:R-:W-:Y:S01]  /*11620*/  IMAD.MOV.U32 R67, RZ, RZ, R9 ;  /* 0x000000ffff437224 */ /* 0x000fe200078e0009 */
[----:B------:R-:W-:-:S02]  /*11630*/  SEL R80, RZ, 0xffffffff, P0 ;  /* 0xffffffffff507807 */ /* 0x000fc40000000000 */
[----:B------:R-:W-:Y:S02]  /*11640*/  ISETP.GE.U32.AND P0, PT, R25, R63, PT ;  /* 0x0000003f1900720c */ /* 0x000fe40003f06070 */
[----:B------:R-:W-:Y:S02]  /*11650*/  ISETP.GE.AND.EX P5, PT, R21, RZ, PT, P5 ;  /* 0x000000ff1500720c */ /* 0x000fe40003fa6350 */
[----:B------:R-:W-:Y:S02]  /*11660*/  LOP3.LUT R4, R4, 0x1, RZ, 0xc0, !PT ;  /* 0x0000000104047812 */ /* 0x000fe400078ec0ff */
[----:B------:R-:W-:Y:S02]  /*11670*/  ISETP.GE.AND.EX P0, PT, R14, RZ, PT, P0 ;  /* 0x000000ff0e00720c */ /* 0x000fe40003f06300 */
[----:B------:R-:W-:Y:S02]  /*11680*/  SEL R9, RZ, 0xffffffff, P5 ;  /* 0xffffffffff097807 */ /* 0x000fe40002800000 */
[----:B------:R-:W-:-:S02]  /*11690*/  ISETP.NE.AND P6, PT, R70, R67, PT ;  /* 0x000000434600720c */ /* 0x000fc40003fc5270 */
[----:B------:R-:W-:Y:S02]  /*116a0*/  ISETP.NE.U32.AND P2, PT, R4, 0x1, PT ;  /* 0x000000010400780c */ /* 0x000fe40003f45070 */
[----:B------:R-:W-:Y:S02]  /*116b0*/  @P4 SEL R9, RZ, 0xffffffff, P3 ;  /* 0xffffffffff094807 */ /* 0x000fe40001800000 */
[----:B------:R-:W-:Y:S02]  /*116c0*/  LOP3.LUT R4, R44, 0xff, RZ, 0xc0, !PT ;  /* 0x000000ff2c047812 */ /* 0x000fe400078ec0ff */
[----:B---3--:R-:W-:Y:S02]  /*116d0*/  LOP3.LUT R67, R66, 0xff, RZ, 0xc0, !PT ;  /* 0x000000ff42437812 */ /* 0x008fe400078ec0ff */
[----:B------:R-:W-:Y:S02]  /*116e0*/  SEL R88, RZ, 0xffffffff, P0 ;  /* 0xffffffffff587807 */ /* 0x000fe40000000000 */
[----:B------:R-:W-:-:S02]  /*116f0*/  ISETP.GE.U32.AND P0, PT, R24, R63, PT ;  /* 0x0000003f1800720c */ /* 0x000fc40003f06070 */
[----:B------:R-:W-:Y:S02]  /*11700*/  LOP3.LUT R8, R8, 0x1, RZ, 0xc0, !PT ;  /* 0x0000000108087812 */ /* 0x000fe400078ec0ff */
[----:B------:R-:W-:Y:S02]  /*11710*/  LOP3.LUT R9, R9, 0x1, RZ, 0xc0, !PT ;  /* 0x0000000109097812 */ /* 0x000fe400078ec0ff */
[----:B------:R-:W-:Y:S02]  /*11720*/  ISETP.NE.AND P1, PT, R4, R67, PT ;  /* 0x000000430400720c */ /* 0x000fe40003f25270 */
[----:B------:R-:W-:Y:S02]  /*11730*/  ISETP.GE.AND.EX P0, PT, R13, RZ, PT, P0 ;  /* 0x000000ff0d00720c */ /* 0x000fe40003f06300 */
[----:B------:R-:W-:Y:S02]  /*11740*/  ISETP.GE.U32.AND P5, PT, R70, R7, PT ;  /* 0x000000074600720c */ /* 0x000fe40003fa6070 */
[----:B------:R-:W-:-:S02]  /*11750*/  ISETP.NE.U32.AND P3, PT, R8, 0x1, PT ;  /* 0x000000010800780c */ /* 0x000fc40003f65070 */
[----:B------:R-:W-:Y:S02]  /*11760*/  ISETP.NE.U32.AND P4, PT, R9, 0x1, PT ;  /* 0x000000010900780c */ /* 0x000fe40003f85070 */
[----:B------:R-:W-:Y:S02]  /*11770*/  PRMT R67, R66, 0x7771, RZ ;  /* 0x0000777142437816 */ /* 0x000fe400000000ff */
[----:B------:R-:W-:Y:S02]  /*11780*/  LOP3.LUT R8, R60, 0xff, RZ, 0xc0, !PT ;  /* 0x000000ff3c087812 */ /* 0x000fe400078ec0ff */
[----:B------:R-:W-:Y:S02]  /*11790*/  PRMT R9, R66, 0x7770, RZ ;  /* 0x0000777042097816 */ /* 0x000fe400000000ff */
[----:B------:R-:W-:Y:S02]  /*117a0*/  SEL R87, RZ, 0xffffffff, P0 ;  /* 0xffffffffff577807 */ /* 0x000fe40000000000 */
[----:B------:R-:W-:-:S02]  /*117b0*/  @P6 SEL R80, RZ, 0xffffffff, P5 ;  /* 0xffffffffff506807 */ /* 0x000fc40002800000 */
[----:B------:R-:W-:Y:S02]  /*117c0*/  ISETP.GE.U32.AND P0, PT, R20, R63, PT ;  /* 0x0000003f1400720c */ /* 0x000fe40003f06070 */
[----:B------:R-:W-:Y:S02]  /*117d0*/  ISETP.GE.U32.AND P6, PT, R4, R9, PT ;  /* 0x000000090400720c */ /* 0x000fe40003fc6070 */
[----:B------:R-:W-:Y:S02]  /*117e0*/  ISETP.NE.AND P5, PT, R8, R67, PT ;  /* 0x000000430800720c */ /* 0x000fe40003fa5270 */
[----:B------:R-:W-:Y:S02]  /*117f0*/  PRMT R4, R66, 0x7772, RZ ;  /* 0x0000777242047816 */ /* 0x000fe400000000ff */
[----:B------:R-:W-:Y:S02]  /*11800*/  ISETP.GE.AND.EX P0, PT, R0, RZ, PT, P0 ;  /* 0x000000ff0000720c */ /* 0x000fe40003f06300 */
[----:B------:R-:W-:-:S02]  /*11810*/  @P1 SEL R88, RZ, 0xffffffff, P6 ;  /* 0xffffffffff581807 */ /* 0x000fc40003000000 */
[----:B------:R-:W-:Y:S02]  /*11820*/  PRMT R67, R66, 0x7771, RZ ;  /* 0x0000777142437816 */ /* 0x000fe400000000ff */
[----:B------:R-:W-:Y:S02]  /*11830*/  ISETP.NE.AND P1, PT, R69, R4, PT ;  /* 0x000000044500720c */ /* 0x000fe40003f25270 */
[----:B------:R-:W-:Y:S02]  /*11840*/  SEL R86, RZ, 0xffffffff, P0 ;  /* 0xffffffffff567807 */ /* 0x000fe40000000000 */
[----:B------:R-:W-:Y:S02]  /*11850*/  ISETP.GE.U32.AND P0, PT, R18, R63, PT ;  /* 0x0000003f1200720c */ /* 0x000fe40003f06070 */
[----:B------:R-:W-:Y:S02]  /*11860*/  ISETP.GE.U32.AND P6, PT, R8, R67, PT ;  /* 0x000000430800720c */ /* 0x000fe40003fc6070 */
[----:B------:R-:W-:-:S02]  /*11870*/  PRMT R8, R66, 0x7773, RZ ;  /* 0x0000777342087816 */ /* 0x000fc400000000ff */
[----:B------:R-:W-:Y:S02]  /*11880*/  PRMT R4, R66, 0x7772, RZ ;  /* 0x0000777242047816 */ /* 0x000fe400000000ff */
[----:B------:R-:W-:Y:S02]  /*11890*/  ISETP.GE.AND.EX P0, PT, R56, RZ, PT, P0 ;  /* 0x000000ff3800720c */ /* 0x000fe40003f06300 */
[----:B------:R-:W-:Y:S02]  /*118a0*/  @P5 SEL R87, RZ, 0xffffffff, P6 ;  /* 0xffffffffff575807 */ /* 0x000fe40003000000 */
[----:B------:R-:W-:Y:S02]  /*118b0*/  ISETP.GE.U32.AND P6, PT, R69, R4, PT ;  /* 0x000000044500720c */ /* 0x000fe40003fc6070 */
[----:B------:R-:W-:Y:S02]  /*118c0*/  ISETP.NE.AND P5, PT, R71, R8, PT ;  /* 0x000000084700720c */ /* 0x000fe40003fa5270 */
[----:B------:R-:W-:-:S02]  /*118d0*/  LOP3.LUT R8, R42, 0xff, RZ, 0xc0, !PT ;  /* 0x000000ff2a087812 */ /* 0x000fc400078ec0ff */
[----:B----4-:R-:W-:Y:S02]  /*118e0*/  LOP3.LUT R69, R72, 0xff, RZ, 0xc0, !PT ;  /* 0x000000ff48457812 */ /* 0x010fe400078ec0ff */
[----:B------:R-:W-:Y:S02]  /*118f0*/  SEL R85, RZ, 0xffffffff, P0 ;  /* 0xffffffffff557807 */ /* 0x000fe40000000000 */
[----:B------:R-:W-:Y:S02]  /*11900*/  ISETP.GE.U32.AND P0, PT, R12, R65, PT ;  /* 0x000000410c00720c */ /* 0x000fe40003f06070 */
[----:B------:R-:W-:Y:S02]  /*11910*/  @P1 SEL R86, RZ, 0xffffffff, P6 ;  /* 0xffffffffff561807 */ /* 0x000fe40003000000 */
[----:B------:R-:W-:Y:S02]  /*11920*/  PRMT R66, R66, 0x7773, RZ ;  /* 0x0000777342427816 */ /* 0x000fe400000000ff */
[----:B------:R-:W-:-:S02]  /*11930*/  ISETP.NE.AND P1, PT, R8, R69, PT ;  /* 0x000000450800720c */ /* 0x000fc40003f25270 */
[----:B------:R-:W-:Y:S02]  /*11940*/  ISETP.GE.AND.EX P0, PT, R54, RZ, PT, P0 ;  /* 0x000000ff3600720c */ /* 0x000fe40003f06300 */
[----:B------:R-:W-:Y:S02]  /*11950*/  ISETP.GE.U32.AND P6, PT, R71, R66, PT ;  /* 0x000000424700720c */ /* 0x000fe40003fc6070 */
[----:B------:R-:W-:Y:S02]  /*11960*/  PRMT R69, R72, 0x7771, RZ ;  /* 0x0000777148457816 */ /* 0x000fe400000000ff */
[----:B------:R-:W-:Y:S02]  /*11970*/  LOP3.LUT R70, R58, 0xff, RZ, 0xc0, !PT ;  /* 0x000000ff3a467812 */ /* 0x000fe400078ec0ff */
[----:B------:R-:W-:Y:S02]  /*11980*/  PRMT R71, R72, 0x7770, RZ ;  /* 0x0000777048477816 */ /* 0x000fe400000000ff */
[----:B------:R-:W-:-:S02]  /*11990*/  SEL R83, RZ, 0xffffffff, P0 ;  /* 0xffffffffff537807 */ /* 0x000fc40000000000 */
[----:B------:R-:W-:Y:S02]  /*119a0*/  ISETP.GE.U32.AND P0, PT, R11, R65, PT ;  /* 0x000000410b00720c */ /* 0x000fe40003f06070 */
[----:B------:R-:W-:Y:S02]  /*119b0*/  @P5 SEL R85, RZ, 0xffffffff, P6 ;  /* 0xffffffffff555807 */ /* 0x000fe40003000000 */
[----:B------:R-:W-:Y:S02]  /*119c0*/  ISETP.GE.U32.AND P5, PT, R8, R71, PT ;  /* 0x000000470800720c */ /* 0x000fe40003fa6070 */
[----:B------:R-:W-:Y:S02]  /*119d0*/  ISETP.NE.AND P6, PT, R70, R69, PT ;  /* 0x000000454600720c */ /* 0x000fe40003fc5270 */
[----:B------:R-:W-:Y:S02]  /*119e0*/  PRMT R69, R72, 0x7771, RZ ;  /* 0x0000777148457816 */ /* 0x000fe400000000ff */
[----:B------:R-:W-:-:S02]  /*119f0*/  ISETP.GE.AND.EX P0, PT, R38, RZ, PT, P0 ;  /* 0x000000ff2600720c */ /* 0x000fc40003f06300 */
[----:B------:R-:W-:Y:S02]  /*11a00*/  @P1 SEL R83, RZ, 0xffffffff, P5 ;  /* 0xffffffffff531807 */ /* 0x000fe40002800000 */
[----:B------:R-:W-:Y:S02]  /*11a10*/  ISETP.GE.U32.AND P5, PT, R70, R69, PT ;  /* 0x000000454600720c */ /* 0x000fe40003fa6070 */
[----:B------:R-:W-:Y:S02]  /*11a20*/  SEL R70, RZ, 0xffffffff, P0 ;  /* 0xffffffffff467807 */ /* 0x000fe40000000000 */
[----:B------:R-:W-:Y:S02]  /*11a30*/  ISETP.GE.U32.AND P0, PT, R10, R65, PT ;  /* 0x000000410a00720c */ /* 0x000fe40003f06070 */
[----:B------:R-:W-:Y:S02]  /*11a40*/  PRMT R8, R72, 0x7772, RZ ;  /* 0x0000777248087816 */ /* 0x000fe400000000ff */
[----:B------:R-:W-:-:S02]  /*11a50*/  ISETP.GE.AND.EX P0, PT, R52, RZ, PT, P0 ;  /* 0x000000ff3400720c */ /* 0x000fc40003f06300 */
[----:B------:R-:W-:Y:S02]  /*11a60*/  ISETP.NE.AND P1, PT, R73, R8, PT ;  /* 0x000000084900720c */ /* 0x000fe40003f25270 */
[C---:B------:R-:W-:Y:S02]  /*11a70*/  PRMT R76, R72.reuse, 0x7773, RZ ;  /* 0x00007773484c7816 */ /* 0x040fe400000000ff */
[----:B------:R-:W-:Y:S02]  /*11a80*/  SEL R75, RZ, 0xffffffff, P0 ;  /* 0xffffffffff4b7807 */ /* 0x000fe40000000000 */
[----:B------:R-:W-:Y:S02]  /*11a90*/  ISETP.GE.U32.AND P0, PT, R3, R65, PT ;  /* 0x000000410300720c */ /* 0x000fe40003f06070 */
[----:B------:R-:W-:Y:S02]  /*11aa0*/  PRMT R8, R72, 0x7772, RZ ;  /* 0x0000777248087816 */ /* 0x000fe400000000ff */
[----:B------:R-:W-:-:S02]  /*11ab0*/  @P6 SEL R70, RZ, 0xffffffff, P5 ;  /* 0xffffffffff466807 */ /* 0x000fc40002800000 */
[----:B------:R-:W-:Y:S02]  /*11ac0*/  ISETP.NE.AND P5, PT, R77, R76, PT ;  /* 0x0000004c4d00720c */ /* 0x000fe40003fa5270 */
[----:B------:R-:W-:Y:S02]  /*11ad0*/  ISETP.GE.AND.EX P0, PT, R51, RZ, PT, P0 ;  /* 0x000000ff3300720c */ /* 0x000fe40003f06300 */
[----:B------:R-:W-:Y:S02]  /*11ae0*/  ISETP.GE.U32.AND P6, PT, R73, R8, PT ;  /* 0x000000084900720c */ /* 0x000fe40003fc6070 */
[----:B------:R-:W-:Y:S02]  /*11af0*/  LOP3.LUT R76, R40, 0xff, RZ, 0xc0, !PT ;  /* 0x000000ff284c7812 */ /* 0x000fe400078ec0ff */
[----:B-----5:R-:W-:Y:S02]  /*11b00*/  LOP3.LUT R73, R82, 0xff, RZ, 0xc0, !PT ;  /* 0x000000ff52497812 */ /* 0x020fe400078ec0ff */
[----:B------:R-:W-:-:S02]  /*11b10*/  PRMT R72, R72, 0x7773, RZ ;  /* 0x0000777348487816 */ /* 0x000fc400000000ff */
[----:B------:R-:W-:Y:S02]  /*11b20*/  SEL R79, RZ, 0xffffffff, P0 ;  /* 0xffffffffff4f7807 */ /* 0x000fe40000000000 */
[----:B------:R-:W-:Y:S02]  /*11b30*/  @P1 SEL R75, RZ, 0xffffffff, P6 ;  /* 0xffffffffff4b1807 */ /* 0x000fe40003000000 */
[----:B------:R-:W-:Y:S02]  /*11b40*/  ISETP.GE.U32.AND P0, PT, R57, R64, PT ;  /* 0x000000403900720c */ /* 0x000fe40003f06070 */
[----:B------:R-:W-:Y:S02]  /*11b50*/  ISETP.NE.AND P1, PT, R76, R73, PT ;  /* 0x000000494c00720c */ /* 0x000fe40003f25270 */
[----:B------:R-:W-:Y:S02]  /*11b60*/  ISETP.GE.U32.AND P6, PT, R77, R72, PT ;  /* 0x000000484d00720c */ /* 0x000fe40003fc6070 */
[----:B------:R-:W-:-:S02]  /*11b70*/  PRMT R78, R82, 0x7771, RZ ;  /* 0x00007771524e7816 */ /* 0x000fc400000000ff */
[----:B------:R-:W-:Y:S02]  /*11b80*/  ISETP.GE.AND.EX P0, PT, R50, RZ, PT, P0 ;  /* 0x000000ff3200720c */ /* 0x000fe40003f06300 */
[----:B------:R-:W-:Y:S02]  /*11b90*/  PRMT R73, R82, 0x7770, RZ ;  /* 0x0000777052497816 */ /* 0x000fe400000000ff */
[----:B------:R-:W-:Y:S02]  /*11ba0*/  @P5 SEL R79, RZ, 0xffffffff, P6 ;  /* 0xffffffffff4f5807 */ /* 0x000fe40003000000 */
[----:B------:R-:W-:Y:S02]  /*11bb0*/  ISETP.NE.AND P5, PT, R81, R78, PT ;  /* 0x0000004e5100720c */ /* 0x000fe40003fa5270 */
[----:B------:R-:W-:Y:S02]  /*11bc0*/  SEL R77, RZ, 0xffffffff, P0 ;  /* 0xffffffffff4d7807 */ /* 0x000fe40000000000 */
[----:B------:R-:W-:-:S02]  /*11bd0*/  ISETP.GE.U32.AND P0, PT, R33, R64, PT ;  /* 0x000000402100720c */ /* 0x000fc40003f06070 */
[----:B------:R-:W-:Y:S02]  /*11be0*/  ISETP.GE.U32.AND P6, PT, R76, R73, PT ;  /* 0x000000494c00720c */ /* 0x000fe40003fc6070 */
[C---:B------:R-:W-:Y:S02]  /*11bf0*/  PRMT R78, R82.reuse, 0x7773, RZ ;  /* 0x00007773524e7816 */ /* 0x040fe400000000ff */
[----:B------:R-:W-:Y:S02]  /*11c00*/  PRMT R76, R82, 0x7771, RZ ;  /* 0x00007771524c7816 */ /* 0x000fe400000000ff */
[----:B------:R-:W-:Y:S02]  /*11c10*/  ISETP.GE.AND.EX P0, PT, R35, RZ, PT, P0 ;  /* 0x000000ff2300720c */ /* 0x000fe40003f06300 */
[----:B------:R-:W-:Y:S02]  /*11c20*/  @P1 SEL R77, RZ, 0xffffffff, P6 ;  /* 0xffffffffff4d1807 */ /* 0x000fe40003000000 */
[----:B------:R-:W-:-:S02]  /*11c30*/  ISETP.NE.AND P1, PT, R89, R78, PT ;  /* 0x0000004e5900720c */ /* 0x000fc40003f25270 */
[----:B------:R-:W-:Y:S02]  /*11c40*/  ISETP.GE.U32.AND P6, PT, R81, R76, PT ;  /* 0x0000004c5100720c */ /* 0x000fe40003fc6070 */
[----:B------:R-:W-:Y:S02]  /*11c50*/  SEL R78, RZ, 0xffffffff, P0 ;  /* 0xffffffffff4e7807 */ /* 0x000fe40000000000 */
[----:B------:R-:W-:Y:S02]  /*11c60*/  LOP3.LUT R81, R80, 0x1, RZ, 0xc0, !PT ;  /* 0x0000000150517812 */ /* 0x000fe400078ec0ff */
[----:B------:R-:W-:Y:S02]  /*11c70*/  ISETP.GE.U32.AND P0, PT, R31, R64, PT ;  /* 0x000000401f00720c */ /* 0x000fe40003f06070 */
[----:B------:R-:W-:Y:S02]  /*11c80*/  PRMT R80, R82, 0x7773, RZ ;  /* 0x0000777352507816 */ /* 0x000fe400000000ff */
[----:B------:R-:W-:-:S02]  /*11c90*/  @P5 SEL R78, RZ, 0xffffffff, P6 ;  /* 0xffffffffff4e5807 */ /* 0x000fc40003000000 */
[----:B------:R-:W-:Y:S02]  /*11ca0*/  ISETP.GE.AND.EX P6, PT, R48, RZ, PT, P0 ;  /* 0x000000ff3000720c */ /* 0x000fe40003fc6300 */
[----:B------:R-:W-:Y:S02]  /*11cb0*/  ISETP.GE.U32.AND P0, PT, R89, R80, PT ;  /* 0x000000505900720c */ /* 0x000fe40003f06070 */
[----:B------:R-:W-:Y:S02]  /*11cc0*/  ISETP.NE.U32.AND P5, PT, R81, 0x1, PT ;  /* 0x000000015100780c */ /* 0x000fe40003fa5070 */
[----:B------:R-:W-:Y:S02]  /*11cd0*/  PRMT R84, R82, 0x7772, RZ ;  /* 0x0000777252547816 */ /* 0x000fe400000000ff */
[----:B------:R-:W-:Y:S02]  /*11ce0*/  LOP3.LUT R89, R39, 0xff, RZ, 0xc0, !PT ;  /* 0x000000ff27597812 */ /* 0x000fe400078ec0ff */
        /* <DEDUP_REMOVED lines=86> */
.L_x_4350:
[----:B------:R-:W-:Y:S02]  /*12250*/  PRMT R64, R6, 0x7610, R64 ;  /* 0x0000761006407816 */ /* 0x000fe40000000040 */
[----:B------:R-:W-:Y:S02]  /*12260*/  PRMT R63, R5, 0x7610, R63 ;  /* 0x00007610053f7816 */ /* 0x000fe4000000003f */
[----:B------:R-:W-:Y:S02]  /*12270*/  PRMT R65, R7, 0x7610, R65 ;  /* 0x0000761007417816 */ /* 0x000fe40000000041 */
[----:B------:R-:W-:-:S07]  /*12280*/  PRMT R70, R4, 0x7610, R70 ;  /* 0x0000761004467816 */ /* 0x000fce0000000046 */
.L_x_4349:
[----:B------:R-:W-:Y:S05]  /*12290*/  BSYNC B0 ;  /* 0x0000000000007941 */ /* 0x000fea0003800000 */
.L_x_4348:
        /* <DEDUP_REMOVED lines=47> */
.L_x_4353:
[----:B------:R-:W-:Y:S05]  /*12590*/  BSYNC B0 ;  /* 0x0000000000007941 */ /* 0x000fea0003800000 */
.L_x_4352:
        /* <DEDUP_REMOVED lines=130> */
[----:B------:R-:W-:-:S02]  /*12dc0*/  ISETP.NE.AND P6, PT, R6, R5, PT ;  /* 0x000000050600720c */ /* 0x000fc40003fc5270 */
[CC--:B------:R-:W-:Y:S02]  /*12dd0*/  ISETP.NE.AND P5, PT, R16.reuse, R7.reuse, PT ;  /* 0x000000071000720c */ /* 0x0c0fe40003fa5270 */
[----:B------:R-:W-:Y:S02]  /*12de0*/  SEL R5, RZ, 0xffffffff, P2 ;  /* 0xffffffffff057807 */ /* 0x000fe40001000000 */
[----:B------:R-:W-:Y:S02]  /*12df0*/  SEL R6, RZ, 0xffffffff, P1 ;  /* 0xffffffffff067807 */ /* 0x000fe40000800000 */
[----:B------:R-:W-:Y:S02]  /*12e00*/  ISETP.GE.U32.AND P4, PT, R16, R7, PT ;  /* 0x000000071000720c */ /* 0x000fe40003f86070 */
        /* <DEDUP_REMOVED lines=84> */
.L_x_4355:
[----:B------:R-:W-:Y:S05]  /*13350*/  BSYNC B0 ;  /* 0x0000000000007941 */ /* 0x000fea0003800000 */
.L_x_4354:
        /* <DEDUP_REMOVED lines=10> */
[----:B------:R-:W-:Y:S02]  /*13400*/  LOP3.LUT R5, R61, 0xff, RZ, 0xc0, !PT ;  /* 0x000000ff3d057812 */ /* 0x000fe400078ec0ff */
[----:B------:R-:W-:-:S02]  /*13410*/  LOP3.LUT R6, R60, 0xff, RZ, 0xc0, !PT ;  /* 0x000000ff3c067812 */ /* 0x000fc400078ec0ff */
[----:B------:R-:W-:Y:S02]  /*13420*/  ISETP.NE.AND P4, PT, R7, R8, PT ;  /* 0x000000080700720c */ /* 0x000fe40003f85270 */
[----:B------:R-:W-:Y:S02]  /*13430*/  LOP3.LUT R9, R62, 0xff, RZ, 0xc0, !PT ;  /* 0x000000ff3e097812 */ /* 0x000fe400078ec0ff */
[----:B------:R-:W-:Y:S02]  /*13440*/  LOP3.LUT R16, R59, 0xff, RZ, 0xc0, !PT ;  /* 0x000000ff3b107812 */ /* 0x000fe400078ec0ff */
[----:B------:R-:W-:Y:S02]  /*13450*/  ISETP.GE.U32.AND P2, PT, R30, R20, PT ;  /* 0x000000141e00720c */ /* 0x000fe40003f46070 */
[----:B------:R-:W-:Y:S02]  /*13460*/  ISETP.NE.AND P6, PT, R5, R6, PT ;  /* 0x000000060500720c */ /* 0x000fe40003fc5270 */
        /* <DEDUP_REMOVED lines=10> */
[----:B------:R-:W-:Y:S02]  /*13510*/  LOP3.LUT R4, R4, 0x1, RZ, 0xc0, !PT ;  /* 0x0000000104047812 */ /* 0x000fe400078ec0ff */
[----:B------:R-:W-:Y:S02]  /*13520*/  ISETP.GE.AND.EX P1, PT, R15, R56, PT, P1 ;  /* 0x000000380f00720c */ /* 0x000fe40003f26310 */
[----:B------:R-:W-:-:S02]  /*13530*/  ISETP.GE.U32.AND P2, PT, R9, R16, PT ;  /* 0x000000100900720c */ /* 0x000fc40003f46070 */
[----:B------:R-:W-:Y:S02]  /*13540*/  @P6 SEL R5, RZ, 0xffffffff, P5 ;  /* 0xffffffffff056807 */ /* 0x000fe40002800000 */
[----:B------:R-:W-:Y:S02]  /*13550*/  LOP3.LUT R6, R6, 0x1, RZ, 0xc0, !PT ;  /* 0x0000000106067812 */ /* 0x000fe400078ec0ff */
[----:B------:R-:W-:Y:S02]  /*13560*/  ISETP.NE.U32.AND P0, PT, R4, 0x1, PT ;  /* 0x000000010400780c */ /* 0x000fe40003f05070 */
[----:B------:R-:W-:Y:S02]  /*13570*/  SEL R7, RZ, 0xffffffff, P1 ;  /* 0xffffffffff077807 */ /* 0x000fe40000800000 */
[----:B------:R-:W-:Y:S02]  /*13580*/  @P3 SEL R7, RZ, 0xffffffff, P2 ;  /* 0xffffffffff073807 */ /* 0x000fe40001000000 */
[----:B------:R-:W-:-:S02]  /*13590*/  LOP3.LUT R5, R5, 0x1, RZ, 0xc0, !PT ;  /* 0x0000000105057812 */ /* 0x000fc400078ec0ff */
[----:B------:R-:W-:Y:S02]  /*135a0*/  ISETP.NE.U32.AND P2, PT, R6, 0x1, PT ;  /* 0x000000010600780c */ /* 0x000fe40003f45070 */
[----:B------:R-:W-:Y:S02]  /*135b0*/  SEL R45, R45, R44, !P0 ;  /* 0x0000002c2d2d7207 */ /* 0x000fe40004000000 */
[----:B------:R-:W-:Y:S02]  /*135c0*/  ISETP.NE.U32.AND P1, PT, R5, 0x1, PT ;  /* 0x000000010500780c */ /* 0x000fe40003f25070 */
[----:B------:R-:W-:Y:S02]  /*135d0*/  SEL R21, R21, R0, !P2 ;  /* 0x0000000015157207 */ /* 0x000fe40005000000 */
[----:B------:R-:W-:Y:S02]  /*135e0*/  LOP3.LUT R5, R42, 0xff, RZ, 0xc0, !PT ;  /* 0x000000ff2a057812 */ /* 0x000fe400078ec0ff */
[----:B------:R-:W-:-:S02]  /*135f0*/  LOP3.LUT R0, R45, 0xff, RZ, 0xc0, !PT ;  /* 0x000000ff2d007812 */ /* 0x000fc400078ec0ff */
[----:B------:R-:W-:Y:S02]  /*13600*/  LOP3.LUT R7, R7, 0x1, RZ, 0xc0, !PT ;  /* 0x0000000107077812 */ /* 0x000fe400078ec0ff */
[----:B------:R-:W-:Y:S02]  /*13610*/  SEL R25, R34, R25, !P0 ;  /* 0x0000001922197207 */ /* 0x000fe40004000000 */
[----:B------:R-:W-:Y:S02]  /*13620*/  ISETP.NE.AND P5, PT, R0, R5, PT ;  /* 0x000000050000720c */ /* 0x000fe40003fa5270 */
[----:B------:R-:W-:Y:S02]  /*13630*/  ISETP.NE.U32.AND P3, PT, R7, 0x1, PT ;  /* 0x000000010700780c */ /* 0x000fe40003f65070 */
[----:B------:R-:W-:Y:S02]  /*13640*/  SEL R9, R27, R14, !P0 ;  /* 0x0000000e1b097207 */ /* 0x000fe40004000000 */
[----:B------:R-:W-:-:S02]  /*13650*/  ISETP.GE.U32.AND P4, PT, R25, R12, PT ;  /* 0x0000000c1900720c */ /* 0x000fc40003f86070 */
[----:B------:R-:W-:Y:S02]  /*13660*/  SEL R62, R62, R59, !P3 ;  /* 0x0000003b3e3e7207 */ /* 0x000fe40005800000 */
[----:B------:R-:W-:Y:S02]  /*13670*/  SEL R24, R32, R24, !P1 ;  /* 0x0000001820187207 */ /* 0x000fe40004800000 */
[----:B------:R-:W-:Y:S02]  /*13680*/  SEL R18, R28, R18, !P3 ;  /* 0x000000121c127207 */ /* 0x000fe40005800000 */
[----:B------:R-:W-:Y:S02]  /*13690*/  SEL R14, R15, R56, !P3 ;  /* 0x000000380f0e7207 */ /* 0x000fe40005800000 */
[----:B------:R-:W-:Y:S02]  /*136a0*/  ISETP.GE.AND.EX P4, PT, R9, R54, PT, P4 ;  /* 0x000000360900720c */ /* 0x000fe40003f86340 */
[----:B------:R-:W-:-:S02]  /*136b0*/  ISETP.GE.U32.AND P3, PT, R0, R5, PT ;  /* 0x000000050000720c */ /* 0x000fc40003f66070 */
[----:B------:R-:W-:Y:S02]  /*136c0*/  SEL R7, R30, R20, !P2 ;  /* 0x000000141e077207 */ /* 0x000fe40005000000 */
[----:B------:R-:W-:Y:S02]  /*136d0*/  LOP3.LUT R19, R41, 0xff, RZ, 0xc0, !PT ;  /* 0x000000ff29137812 */ /* 0x000fe400078ec0ff */
[----:B------:R-:W-:Y:S02]  /*136e0*/  LOP3.LUT R6, R62, 0xff, RZ, 0xc0, !PT ;  /* 0x000000ff3e067812 */ /* 0x000fe400078ec0ff */
[----:B------:R-:W-:Y:S02]  /*136f0*/  SEL R61, R61, R60, !P1 ;  /* 0x0000003c3d3d7207 */ /* 0x000fe40004800000 */
[----:B------:R-:W-:Y:S02]  /*13700*/  SEL R13, R26, R13, !P1 ;  /* 0x0000000d1a0d7207 */ /* 0x000fe40004800000 */
[----:B------:R-:W-:-:S02]  /*13710*/  SEL R46, R46, R43, !P2 ;  /* 0x0000002b2e2e7207 */ /* 0x000fc40005000000 */
[----:B------:R-:W-:Y:S02]  /*13720*/  ISETP.GE.U32.AND P0, PT, R24, R11, PT ;  /* 0x0000000b1800720c */ /* 0x000fe40003f06070 */
[----:B------:R-:W-:Y:S02]  /*13730*/  SEL R0, RZ, 0xffffffff, P4 ;  /* 0xffffffffff007807 */ /* 0x000fe40002000000 */
[----:B------:R-:W-:Y:S02]  /*13740*/  @P5 SEL R0, RZ, 0xffffffff, P3 ;  /* 0xffffffffff005807 */ /* 0x000fe40001800000 */
[----:B------:R-:W-:Y:S02]  /*13750*/  ISETP.GE.U32.AND P2, PT, R7, R10, PT ;  /* 0x0000000a0700720c */ /* 0x000fe40003f46070 */
[----:B------:R-:W-:Y:S02]  /*13760*/  ISETP.NE.AND P3, PT, R6, R19, PT ;  /* 0x000000130600720c */ /* 0x000fe40003f65270 */
[----:B------:R-:W-:-:S02]  /*13770*/  LOP3.LUT R15, R58, 0xff, RZ, 0xc0, !PT ;  /* 0x000000ff3a0f7812 */ /* 0x000fc400078ec0ff */
[----:B------:R-:W-:Y:S02]  /*13780*/  LOP3.LUT R4, R61, 0xff, RZ, 0xc0, !PT ;  /* 0x000000ff3d047812 */ /* 0x000fe400078ec0ff */
[----:B------:R-:W-:Y:S02]  /*13790*/  LOP3.LUT R8, R53, 0xff, RZ, 0xc0, !PT ;  /* 0x000000ff35087812 */ /* 0x000fe400078ec0ff */
[----:B------:R-:W-:Y:S02]  /*137a0*/  LOP3.LUT R5, R46, 0xff, RZ, 0xc0, !PT ;  /* 0x000000ff2e057812 */ /* 0x000fe400078ec0ff */
[----:B------:R-:W-:Y:S02]  /*137b0*/  ISETP.GE.AND.EX P0, PT, R13, R38, PT, P0 ;  /* 0x000000260d00720c */ /* 0x000fe40003f06300 */
[----:B------:R-:W-:Y:S02]  /*137c0*/  ISETP.GE.U32.AND P1, PT, R18, R3, PT ;  /* 0x000000031200720c */ /* 0x000fe40003f26070 */
[----:B------:R-:W-:-:S02]  /*137d0*/  ISETP.GE.AND.EX P2, PT, R21, R52, PT, P2 ;  /* 0x000000341500720c */ /* 0x000fc40003f46320 */
[CC--:B------:R-:W-:Y:S02]  /*137e0*/  ISETP.NE.AND P6, PT, R4.reuse, R15.reuse, PT ;  /* 0x0000000f0400720c */ /* 0x0c0fe40003fc5270 */
[----:B------:R-:W-:Y:S02]  /*137f0*/  ISETP.GE.U32.AND P5, PT, R4, R15, PT ;  /* 0x0000000f0400720c */ /* 0x000fe40003fa6070 */
[CC--:B------:R-:W-:Y:S02]  /*13800*/  ISETP.NE.AND P4, PT, R5.reuse, R8.reuse, PT ;  /* 0x000000080500720c */ /* 0x0c0fe40003f85270 */
[----:B------:R-:W-:Y:S02]  /*13810*/  SEL R4, RZ, 0xffffffff, P0 ;  /* 0xffffffffff047807 */ /* 0x000fe40000000000 */
        /* <DEDUP_REMOVED lines=11> */
[----:B------:R-:W-:Y:S02]  /*138d0*/  @P6 SEL R4, RZ, 0xffffffff, P5 ;  /* 0xffffffffff046807 */ /* 0x000fe40002800000 */
[----:B------:R-:W-:Y:S02]  /*138e0*/  SEL R62, R62, R41, !P3 ;  /* 0x000000293e3e7207 */ /* 0x000fe40005800000 */
[----:B------:R-:W-:-:S02]  /*138f0*/  ISETP.NE.U32.AND P2, PT, R5, 0x1, PT ;  /* 0x000000010500780c */ /* 0x000fc40003f45070 */
[----:B------:R-:W-:Y:S02]  /*13900*/  ISETP.NE.U32.AND P0, PT, R0, 0x1, PT ;  /* 0x000000010000780c */ /* 0x000fe40003f05070 */
[----:B------:R-:W-:Y:S02]  /*13910*/  LOP3.LUT R4, R4, 0x1, RZ, 0xc0, !PT ;  /* 0x0000000104047812 */ /* 0x000fe400078ec0ff */
[----:B------:R-:W-:Y:S02]  /*13920*/  LOP3.LUT R5, R37, 0xff, RZ, 0xc0, !PT ;  /* 0x000000ff25057812 */ /* 0x000fe400078ec0ff */
[----:B------:R-:W-:Y:S02]  /*13930*/  LOP3.LUT R0, R62, 0xff, RZ, 0xc0, !PT ;  /* 0x000000ff3e007812 */ /* 0x000fe400078ec0ff */
[----:B------:R-:W-:Y:S02]  /*13940*/  SEL R8, R21, R52, !P2 ;  /* 0x0000003415087207 */ /* 0x000fe40005000000 */
[----:B------:R-:W-:-:S02]  /*13950*/  SEL R52, R18, R3, !P3 ;  /* 0x0000000312347207 */ /* 0x000fc40005800000 */
[----:B------:R-:W-:Y:S02]  /*13960*/  ISETP.NE.U32.AND P1, PT, R4, 0x1, PT ;  /* 0x000000010400780c */ /* 0x000fe40003f25070 */
[----:B------:R-:W-:Y:S02]  /*13970*/  ISETP.NE.AND P5, PT, R0, R5, PT ;  /* 0x000000050000720c */ /* 0x000fe40003fa5270 */
[----:B------:R-:W-:Y:S02]  /*13980*/  SEL R51, R14, R51, !P3 ;  /* 0x000000330e337207 */ /* 0x000fe40005800000 */
[----:B------:R-:W-:Y:S02]  /*13990*/  ISETP.GE.U32.AND P4, PT, R52, R31, PT ;  /* 0x0000001f3400720c */ /* 0x000fe40003f86070 */
[----:B------:R-:W-:Y:S02]  /*139a0*/  SEL R4, R61, R58, !P1 ;  /* 0x0000003a3d047207 */ /* 0x000fe40004800000 */
[----:B------:R-:W-:-:S02]  /*139b0*/  SEL R46, R46, R53, !P2 ;  /* 0x000000352e2e7207 */ /* 0x000fc40005000000 */
[----:B------:R-:W-:Y:S02]  /*139c0*/  SEL R45, R45, R42, !P0 ;  /* 0x0000002a2d2d7207 */ /* 0x000fe40004000000 */
[----:B------:R-:W-:Y:S02]  /*139d0*/  ISETP.GE.AND.EX P4, PT, R51, R48, PT, P4 ;  /* 0x000000303300720c */ /* 0x000fe40003f86340 */
[----:B------:R-:W-:Y:S02]  /*139e0*/  SEL R12, R25, R12, !P0 ;  /* 0x0000000c190c7207 */ /* 0x000fe40004000000 */
[----:B------:R-:W-:Y:S02]  /*139f0*/  LOP3.LUT R14, R49, 0xff, RZ, 0xc0, !PT ;  /* 0x000000ff310e7812 */ /* 0x000fe400078ec0ff */
[----:B------:R-:W-:Y:S02]  /*13a00*/  LOP3.LUT R3, R4, 0xff, RZ, 0xc0, !PT ;  /* 0x000000ff04037812 */ /* 0x000fe400078ec0ff */
[----:B------:R-:W-:-:S02]  /*13a10*/  ISETP.GE.U32.AND P3, PT, R0, R5, PT ;  /* 0x000000050000720c */ /* 0x000fc40003f66070 */
[----:B------:R-:W-:Y:S02]  /*13a20*/  SEL R56, R24, R11, !P1 ;  /* 0x0000000b18387207 */ /* 0x000fe40004800000 */
[----:B------:R-:W-:Y:S02]  /*13a30*/  SEL R10, R7, R10, !P2 ;  /* 0x0000000a070a7207 */ /* 0x000fe40005000000 */
[----:B------:R-:W-:Y:S02]  /*13a40*/  LOP3.LUT R16, R39, 0xff, RZ, 0xc0, !PT ;  /* 0x000000ff27107812 */ /* 0x000fe400078ec0ff */
[----:B------:R-:W-:Y:S02]  /*13a50*/  LOP3.LUT R5, R46, 0xff, RZ, 0xc0, !PT ;  /* 0x000000ff2e057812 */ /* 0x000fe400078ec0ff */
[----:B------:R-:W-:Y:S02]  /*13a60*/  SEL R9, R9, R54, !P0 ;  /* 0x0000003609097207 */ /* 0x000fe40004000000 */
[----:B------:R-:W-:-:S02]  /*13a70*/  LOP3.LUT R7, R40, 0xff, RZ, 0xc0, !PT ;  /* 0x000000ff28077812 */ /* 0x000fc400078ec0ff */
[----:B------:R-:W-:Y:S02]  /*13a80*/  LOP3.LUT R0, R45, 0xff, RZ, 0xc0, !PT ;  /* 0x000000ff2d007812 */ /* 0x000fe400078ec0ff */
[----:B------:R-:W-:Y:S02]  /*13a90*/  SEL R6, RZ, 0xffffffff, P4 ;  /* 0xffffffffff067807 */ /* 0x000fe40002000000 */
[----:B------:R-:W-:Y:S02]  /*13aa0*/  ISETP.GE.U32.AND P0, PT, R12, R57, PT ;  /* 0x000000390c00720c */ /* 0x000fe40003f06070 */
[----:B------:R-:W-:Y:S02]  /*13ab0*/  ISETP.NE.AND P4, PT, R3, R14, PT ;  /* 0x0000000e0300720c */ /* 0x000fe40003f85270 */
[----:B------:R-:W-:Y:S02]  /*13ac0*/  @P5 SEL R6, RZ, 0xffffffff, P3 ;  /* 0xffffffffff065807 */ /* 0x000fe40001800000 */
[----:B------:R-:W-:-:S02]  /*13ad0*/  SEL R38, R13, R38, !P1 ;  /* 0x000000260d267207 */ /* 0x000fc40004800000 */
[----:B------:R-:W-:Y:S02]  /*13ae0*/  ISETP.GE.U32.AND P2, PT, R56, R33, PT ;  /* 0x000000213800720c */ /* 0x000fe40003f46070 */
[----:B------:R-:W-:Y:S02]  /*13af0*/  ISETP.NE.AND P3, PT, R5, R16, PT ;  /* 0x000000100500720c */ /* 0x000fe40003f65270 */
[----:B------:R-:W-:Y:S02]  /*13b00*/  ISETP.NE.AND P6, PT, R0, R7, PT ;  /* 0x000000070000720c */ /* 0x000fe40003fc5270 */
[----:B------:R-:W-:Y:S02]  /*13b10*/  ISETP.GE.AND.EX P0, PT, R9, R50, PT, P0 ;  /* 0x000000320900720c */ /* 0x000fe40003f06300 */
        /* <DEDUP_REMOVED lines=32> */
[----:B------:R-:W-:-:S07]  /*13d20*/  PRMT R9, R4, 0x7610, R9 ;  /* 0x0000761004097816 */ /* 0x000fce0000000009 */
.L_x_4306:
[----:B------:R-:W-:Y:S05]  /*13d30*/  BSYNC B6 ;  /* 0x0000000000067941 */ /* 0x000fea0003800000 */
.L_x_4305:
[----:B------:R-:W-:Y:S02]  /*13d40*/  ULDC UR4, c[0x0][0x244] ;  /* 0x0000910000047ab9 */ /* 0x000fe40000000800 */
[----:B------:R-:W-:-:S13]  /*13d50*/  ISETP.NE.AND P0, PT, RZ, UR4, PT ;  /* 0x00000004ff007c0c */ /* 0x000fda000bf05270 */
[----:B------:R-:W-:Y:S05]  /*13d60*/  @!P0 BRA `(.L_x_4356) ;  /* 0x0000000400a48947 */ /* 0x000fea0003800000 */
[----:B------:R-:W0:Y:S01]  /*13d70*/  S2R R21, SR_CgaCtaId ;  /* 0x0000000000157919 */ /* 0x000e220000008800 */
[----:B------:R-:W1:Y:S01]  /*13d80*/  LDC R20, c[0x0][RZ] ;  /* 0x00000000ff147b82 */ /* 0x000e620000000800 */
[----:B------:R-:W-:Y:S01]  /*13d90*/  MOV R0, 0x400 ;  /* 0x0000040000007802 */ /* 0x000fe20000000f00 */
[----:B------:R-:W-:Y:S02]  /*13da0*/  IMAD.MOV.U32 R34, RZ, RZ, R56 ;  /* 0x000000ffff227224 */ /* 0x000fe400078e0038 */
[----:B------:R-:W-:Y:S02]  /*13db0*/  IMAD.MOV.U32 R50, RZ, RZ, R52 ;  /* 0x000000ffff327224 */ /* 0x000fe400078e0034 */
[----:B------:R-:W-:Y:S02]  /*13dc0*/  VIADD R4, R0, 0x10 ;  /* 0x0000001000047836 */ /* 0x000fe40000000000 */
[----:B------:R-:W2:Y:S01]  /*13dd0*/  LDC R24, c[0x0][0x4] ;  /* 0x00000100ff187b82 */ /* 0x000ea20000000800 */
[----:B-1----:R-:W-:-:S02]  /*13de0*/  IMAD R0, R2, R20, R17 ;  /* 0x0000001402007224 */ /* 0x002fc400078e0211 */
        /* <DEDUP_REMOVED lines=13> */
.L_x_4359:
        /* <DEDUP_REMOVED lines=12> */
[----:B------:R-:W-:Y:S01]  /*13f80*/  IMAD R0, R0, 0x40, R21 ;  /* 0x0000004000007824 */ /* 0x000fe200078e0215 */
[----:B------:R-:W-:-:S04]  /*13f90*/  LOP3.LUT R10, R3, 0xff, RZ, 0xc0, !PT ;  /* 0x000000ff030a7812 */ /* 0x000fc800078ec0ff */
[----:B------:R-:W1:Y:S04]  /*13fa0*/  LDS.U8 R27, [R0] ;  /* 0x00000000001b7984 */ /* 0x000e680000000000 */
[----:B------:R-:W2:Y:S04]  /*13fb0*/  LDS.U8 R29, [R0+0x10] ;  /* 0x00001000001d7984 */ /* 0x000ea80000000000 */
[----:B------:R-:W3:Y:S04]  /*13fc0*/  LDS.64 R4, [R0+0x8] ;  /* 0x0000080000047984 */ /* 0x000ee80000000a00 */
[----:B------:R-:W4:Y:S04]  /*13fd0*/  LDS.64 R12, [R0+0x18] ;  /* 0x00001800000c7984 */ /* 0x000f280000000a00 */
[----:B------:R-:W5:Y:S04]  /*13fe0*/  LDS.U8 R33, [R0+0x30] ;  /* 0x0000300000217984 */ /* 0x000f680000000000 */
[----:B------:R-:W0:Y:S04]  /*13ff0*/  LDS.U8 R31, [R0+0x20] ;  /* 0x00002000001f7984 */ /* 0x000e280000000000 */
[----:B------:R-:W0:Y:S04]  /*14000*/  LDS.64 R18, [R0+0x38] ;  /* 0x0000380000127984 */ /* 0x000e280000000a00 */
[----:B------:R2:W0:Y:S01]  /*14010*/  LDS.64 R14, [R0+0x28] ;  /* 0x00002800000e7984 */ /* 0x0004220000000a00 */
[----:B-1----:R-:W-:-:S02]  /*14020*/  ISETP.NE.AND P4, PT, R6, R27, PT ;  /* 0x0000001b0600720c */ /* 0x002fc40003f85270 */
[----:B------:R-:W-:Y:S02]  /*14030*/  ISETP.GE.U32.AND P5, PT, R6, R27, PT ;  /* 0x0000001b0600720c */ /* 0x000fe40003fa6070 */
[-C--:B--2---:R-:W-:Y:S02]  /*14040*/  ISETP.NE.AND P3, PT, R8, R29.reuse, PT ;  /* 0x0000001d0800720c */ /* 0x084fe40003f65270 */
[----:B------:R-:W-:Y:S02]  /*14050*/  SEL R0, RZ, 0xffffffff, P5 ;  /* 0xffffffffff007807 */ /* 0x000fe40002800000 */
[----:B---3--:R-:W-:Y:S02]  /*14060*/  ISETP.GE.U32.AND P0, PT, R54, R4, PT ;  /* 0x000000043600720c */ /* 0x008fe40003f06070 */
[----:B------:R-:W-:Y:S02]  /*14070*/  ISETP.GE.U32.AND P6, PT, R8, R29, PT ;  /* 0x0000001d0800720c */ /* 0x000fe40003fc6070 */
[----:B------:R-:W-:-:S02]  /*14080*/  ISETP.GE.AND.EX P0, PT, R55, R5, PT, P0 ;  /* 0x000000053700720c */ /* 0x000fc40003f06300 */
[----:B----4-:R-:W-:Y:S02]  /*14090*/  ISETP.GE.U32.AND P1, PT, R56, R12, PT ;  /* 0x0000000c3800720c */ /* 0x010fe40003f26070 */
[----:B------:R-:W-:Y:S02]  /*140a0*/  @!P4 SEL R0, RZ, 0xffffffff, P0 ;  /* 0xffffffffff00c807 */ /* 0x000fe40000000000 */
[----:B------:R-:W-:Y:S02]  /*140b0*/  ISETP.GE.AND.EX P1, PT, R35, R13, PT, P1 ;  /* 0x0000000d2300720c */ /* 0x000fe40003f26310 */
[----:B-----5:R-:W-:Y:S02]  /*140c0*/  ISETP.NE.AND P4, PT, R10, R33, PT ;  /* 0x000000210a00720c */ /* 0x020fe40003f85270 */
[----:B------:R-:W-:Y:S02]  /*140d0*/  LOP3.LUT R8, R7, 0xff, RZ, 0xc0, !PT ;  /* 0x000000ff07087812 */ /* 0x000fe400078ec0ff */
[----:B------:R-:W-:-:S02]  /*140e0*/  SEL R6, RZ, 0xffffffff, P6 ;  /* 0xffffffffff067807 */ /* 0x000fc40003000000 */
[----:B------:R-:W-:Y:S02]  /*140f0*/  @!P3 SEL R6, RZ, 0xffffffff, P1 ;  /* 0xffffffffff06b807 */ /* 0x000fe40000800000 */
[----:B0-----:R-:W-:Y:S02]  /*14100*/  ISETP.NE.AND P5, PT, R8, R31, PT ;  /* 0x0000001f0800720c */ /* 0x001fe40003fa5270 */
[----:B------:R-:W-:Y:S02]  /*14110*/  ISETP.GE.U32.AND P1, PT, R52, R18, PT ;  /* 0x000000123400720c */ /* 0x000fe40003f26070 */
[----:B------:R-:W-:Y:S02]  /*14120*/  ISETP.GE.U32.AND P0, PT, R10, R33, PT ;  /* 0x000000210a00720c */ /* 0x000fe40003f06070 */
[----:B------:R-:W-:Y:S02]  /*14130*/  ISETP.GE.AND.EX P1, PT, R51, R19, PT, P1 ;  /* 0x000000133300720c */ /* 0x000fe40003f26310 */
[----:B------:R-:W-:-:S02]  /*14140*/  ISETP.GE.U32.AND P6, PT, R8, R31, PT ;  /* 0x0000001f0800720c */ /* 0x000fc40003fc6070 */
[----:B------:R-:W-:Y:S02]  /*14150*/  ISETP.GE.U32.AND P3, PT, R58, R14, PT ;  /* 0x0000000e3a00720c */ /* 0x000fe40003f66070 */
[----:B------:R-:W-:Y:S02]  /*14160*/  LOP3.LUT R0, R0, 0x1, RZ, 0xc0, !PT ;  /* 0x0000000100007812 */ /* 0x000fe400078ec0ff */
[----:B------:R-:W-:Y:S02]  /*14170*/  SEL R10, RZ, 0xffffffff, P0 ;  /* 0xffffffffff0a7807 */ /* 0x000fe40000000000 */
[----:B------:R-:W-:Y:S02]  /*14180*/  LOP3.LUT R6, R6, 0x1, RZ, 0xc0, !PT ;  /* 0x0000000106067812 */ /* 0x000fe400078ec0ff */
[----:B------:R-:W-:Y:S02]  /*14190*/  @!P4 SEL R10, RZ, 0xffffffff, P1 ;  /* 0xffffffffff0ac807 */ /* 0x000fe40000800000 */
[----:B------:R-:W-:-:S02]  /*141a0*/  SEL R8, RZ, 0xffffffff, P6 ;  /* 0xffffffffff087807 */ /* 0x000fc40003000000 */
[----:B------:R-:W-:Y:S02]  /*141b0*/  ISETP.GE.AND.EX P3, PT, R59, R15, PT, P3 ;  /* 0x0000000f3b00720c */ /* 0x000fe40003f66330 */
[----:B------:R-:W-:Y:S02]  /*141c0*/  ISETP.NE.U32.AND P6, PT, R0, 0x1, PT ;  /* 0x000000010000780c */ /* 0x000fe40003fc5070 */
[----:B------:R-:W-:Y:S02]  /*141d0*/  ISETP.NE.U32.AND P0, PT, R6, 0x1, PT ;  /* 0x000000010600780c */ /* 0x000fe40003f05070 */
[----:B------:R-:W-:Y:S02]  /*141e0*/  LOP3.LUT R10, R10, 0x1, RZ, 0xc0, !PT ;  /* 0x000000010a0a7812 */ /* 0x000fe400078ec0ff */
[----:B------:R-:W-:Y:S02]  /*141f0*/  @!P5 SEL R8, RZ, 0xffffffff, P3 ;  /* 0xffffffffff08d807 */ /* 0x000fe40001800000 */
[----:B------:R-:W-:-:S02]  /*14200*/  SEL R54, R54, R4, !P6 ;  /* 0x0000000436367207 */ /* 0x000fc40007000000 */
[----:B------:R-:W-:Y:S02]  /*14210*/  SEL R56, R56, R12, !P0 ;  /* 0x0000000c38387207 */ /* 0x000fe40004000000 */
[----:B------:R-:W-:Y:S02]  /*14220*/  SEL R35, R35, R13, !P0 ;  /* 0x0000000d23237207 */ /* 0x000fe40004000000 */
[----:B------:R-:W-:Y:S01]  /*14230*/  SEL R4, R9, R29, !P0 ;  /* 0x0000001d09047207 */ /* 0x000fe20004000000 */
[----:B------:R-:W-:Y:S01]  /*14240*/  IMAD.MOV.U32 R34, RZ, RZ, R56 ;  /* 0x000000ffff227224 */ /* 0x000fe200078e0038 */
[----:B------:R-:W-:Y:S02]  /*14250*/  ISETP.NE.U32.AND P0, PT, R10, 0x1, PT ;  /* 0x000000010a00780c */ /* 0x000fe40003f05070 */
[----:B------:R-:W-:Y:S01]  /*14260*/  LOP3.LUT R8, R8, 0x1, RZ, 0xc0, !PT ;  /* 0x0000000108087812 */ /* 0x000fe200078ec0ff */
[----:B------:R1:W-:Y:S01]  /*14270*/  STS.U8 [R25+0x10], R4 ;  /* 0x0000100419007388 */ /* 0x0003e20000000000 */
[----:B------:R-:W-:-:S02]  /*14280*/  SEL R52, R52, R18, !P0 ;  /* 0x0000001234347207 */ /* 0x000fc40004000000 */
[----:B------:R-:W-:Y:S01]  /*14290*/  ISETP.NE.U32.AND P1, PT, R8, 0x1, PT ;  /* 0x000000010800780c */ /* 0x000fe20003f25070 */
[----:B------:R1:W-:Y:S01]  /*142a0*/  STS.64 [R25+0x18], R34 ;  /* 0x0000182219007388 */ /* 0x0003e20000000a00 */
[----:B------:R-:W-:Y:S01]  /*142b0*/  SEL R55, R55, R5, !P6 ;  /* 0x0000000537377207 */ /* 0x000fe20007000000 */
[----:B------:R-:W-:Y:S01]  /*142c0*/  IMAD.MOV.U32 R50, RZ, RZ, R52 ;  /* 0x000000ffff327224 */ /* 0x000fe200078e0034 */
[----:B------:R-:W-:Y:S02]  /*142d0*/  SEL R0, R11, R27, !P6 ;  /* 0x0000001b0b007207 */ /* 0x000fe40007000000 */
[----:B------:R-:W-:Y:S01]  /*142e0*/  SEL R58, R58, R14, !P1 ;  /* 0x0000000e3a3a7207 */ /* 0x000fe20004800000 */
[----:B------:R1:W-:Y:S01]  /*142f0*/  STS.64 [R25+0x8], R54 ;  /* 0x0000083619007388 */ /* 0x0003e20000000a00 */
[----:B------:R-:W-:Y:S02]  /*14300*/  SEL R59, R59, R15, !P1 ;  /* 0x0000000f3b3b7207 */ /* 0x000fe40004800000 */
[----:B------:R-:W-:Y:S01]  /*14310*/  SEL R6, R7, R31, !P1 ;  /* 0x0000001f07067207 */ /* 0x000fe20004800000 */
[----:B------:R1:W-:Y:S01]  /*14320*/  STS.U8 [R25], R0 ;  /* 0x0000000019007388 */ /* 0x0003e20000000000 */
[----:B------:R-:W-:-:S02]  /*14330*/  SEL R51, R51, R19, !P0 ;  /* 0x0000001333337207 */ /* 0x000fc40004000000 */
[----:B------:R-:W-:Y:S01]  /*14340*/  SEL R8, R3, R33, !P0 ;  /* 0x0000002103087207 */ /* 0x000fe20004000000 */
[----:B------:R1:W-:Y:S01]  /*14350*/  STS.64 [R25+0x28], R58 ;  /* 0x0000283a19007388 */ /* 0x0003e20000000a00 */
[----:B------:R-:W-:Y:S02]  /*14360*/  PRMT R11, R0, 0x7610, R11 ;  /* 0x00007610000b7816 */ /* 0x000fe4000000000b */
[----:B------:R-:W-:Y:S01]  /*14370*/  PRMT R9, R4, 0x7610, R9 ;  /* 0x0000761004097816 */ /* 0x000fe20000000009 */
[----:B------:R1:W-:Y:S01]  /*14380*/  STS.64 [R25+0x38], R50 ;  /* 0x0000383219007388 */ /* 0x0003e20000000a00 */
[----:B------:R-:W-:Y:S02]  /*14390*/  PRMT R7, R6, 0x7610, R7 ;  /* 0x0000761006077816 */ /* 0x000fe40000000007 */
[----:B------:R-:W-:Y:S01]  /*143a0*/  PRMT R3, R8, 0x7610, R3 ;  /* 0x0000761008037816 */ /* 0x000fe20000000003 */
[----:B------:R1:W-:Y:S04]  /*143b0*/  STS.U8 [R25+0x20], R6 ;  /* 0x0000200619007388 */ /* 0x0003e80000000000 */
[----:B------:R1:W-:Y:S02]  /*143c0*/  STS.U8 [R25+0x30], R8 ;  /* 0x0000300819007388 */ /* 0x0003e40000000000 */
.L_x_4358:
[----:B------:R-:W-:Y:S05]  /*143d0*/  BSYNC B0 ;  /* 0x0000000000007941 */ /* 0x000fea0003800000 */
.L_x_4357:
[----:B-1----:R-:W-:Y:S01]  /*143e0*/  IMAD.MOV.U32 R0, RZ, RZ, R16 ;  /* 0x000000ffff007224 */ /* 0x002fe200078e0010 */
[----:B------:R-:W-:Y:S06]  /*143f0*/  @P2 BRA `(.L_x_4359) ;  /* 0xfffffff800b02947 */ /* 0x000fec000383ffff */
.L_x_4356:
        /* <DEDUP_REMOVED lines=9> */
[----:B------:R-:W-:Y:S01]  /*14490*/  IMAD R0, R2, R25, R17 ;  /* 0x0000001902007224 */ /* 0x000fe200078e0211 */
[----:B------:R-:W-:Y:S01]  /*144a0*/  UIADD3 UR4, UR4, 0x10, URZ ;  /* 0x0000001004047890 */ /* 0x000fe2000fffe03f */
[----:B------:R-:W-:Y:S02]  /*144b0*/  IMAD.MOV.U32 R34, RZ, RZ, R56 ;  /* 0x000000ffff227224 */ /* 0x000fe400078e0038 */
[----:B------:R-:W-:Y:S01]  /*144c0*/  IMAD.MOV.U32 R50, RZ, RZ, R52 ;  /* 0x000000ffff327224 */ /* 0x000fe200078e0034 */
        /* <DEDUP_REMOVED lines=16> */
.L_x_4364:
        /* <DEDUP_REMOVED lines=8> */
[----:B------:R-:W-:Y:S02]  /*14650*/  LOP3.LUT R27, R11, 0xff, RZ, 0xc0, !PT ;  /* 0x000000ff0b1b7812 */ /* 0x000fe400078ec0ff */
[----:B------:R-:W-:Y:S02]  /*14660*/  LOP3.LUT R29, R9, 0xff, RZ, 0xc0, !PT ;  /* 0x000000ff091d7812 */ /* 0x000fe400078ec0ff */
[----:B------:R-:W1:Y:S04]  /*14670*/  LDS.U8 R8, [R6] ;  /* 0x0000000006087984 */ /* 0x000e680000000000 */
[----:B------:R-:W2:Y:S04]  /*14680*/  LDS.64 R4, [R6+0x8] ;  /* 0x0000080006047984 */ /* 0x000ea80000000a00 */
[----:B------:R-:W3:Y:S04]  /*14690*/  LDS.U8 R16, [R6+0x10] ;  /* 0x0000100006107984 */ /* 0x000ee80000000000 */
[----:B------:R-:W4:Y:S04]  /*146a0*/  LDS.U8 R20, [R6+0x20] ;  /* 0x0000200006147984 */ /* 0x000f280000000000 */
[----:B------:R-:W5:Y:S04]  /*146b0*/  LDS.64 R12, [R6+0x18] ;  /* 0x00001800060c7984 */ /* 0x000f680000000a00 */
[----:B------:R-:W0:Y:S04]  /*146c0*/  LDS.U8 R26, [R6+0x30] ;  /* 0x00003000061a7984 */ /* 0x000e280000000000 */
[----:B------:R-:W0:Y:S04]  /*146d0*/  LDS.64 R18, [R6+0x38] ;  /* 0x0000380006127984 */ /* 0x000e280000000a00 */
[----:B------:R0:W0:Y:S01]  /*146e0*/  LDS.64 R14, [R6+0x28] ;  /* 0x00002800060e7984 */ /* 0x0000220000000a00 */
[----:B-1----:R-:W-:-:S02]  /*146f0*/  ISETP.NE.AND P6, PT, R27, R8, PT ;  /* 0x000000081b00720c */ /* 0x002fc40003fc5270 */
[----:B------:R-:W-:Y:S02]  /*14700*/  ISETP.GE.U32.AND P1, PT, R27, R8, PT ;  /* 0x000000081b00720c */ /* 0x000fe40003f26070 */
[----:B--2---:R-:W-:Y:S02]  /*14710*/  ISETP.GE.U32.AND P5, PT, R54, R4, PT ;  /* 0x000000043600720c */ /* 0x004fe40003fa6070 */
[----:B------:R-:W-:Y:S02]  /*14720*/  LOP3.LUT R27, R7, 0xff, RZ, 0xc0, !PT ;  /* 0x000000ff071b7812 */ /* 0x000fe400078ec0ff */
[CC--:B---3--:R-:W-:Y:S02]  /*14730*/  ISETP.NE.AND P4, PT, R29.reuse, R16.reuse, PT ;  /* 0x000000101d00720c */ /* 0x0c8fe40003f85270 */
[----:B------:R-:W-:Y:S02]  /*14740*/  ISETP.GE.U32.AND P0, PT, R29, R16, PT ;  /* 0x000000101d00720c */ /* 0x000fe40003f06070 */
[----:B------:R-:W-:-:S02]  /*14750*/  ISETP.GE.AND.EX P5, PT, R55, R5, PT, P5 ;  /* 0x000000053700720c */ /* 0x000fc40003fa6350 */
[----:B------:R-:W-:Y:S02]  /*14760*/  LOP3.LUT R29, R3, 0xff, RZ, 0xc0, !PT ;  /* 0x000000ff031d7812 */ /* 0x000fe400078ec0ff */
[----:B------:R-:W-:Y:S02]  /*14770*/  SEL R10, RZ, 0xffffffff, P1 ;  /* 0xffffffffff0a7807 */ /* 0x000fe40000800000 */
[----:B------:R-:W-:Y:S02]  /*14780*/  @!P6 SEL R10, RZ, 0xffffffff, P5 ;  /* 0xffffffffff0ae807 */ /* 0x000fe40002800000 */
[----:B----4-:R-:W-:Y:S02]  /*14790*/  ISETP.GE.U32.AND P2, PT, R27, R20, PT ;  /* 0x000000141b00720c */ /* 0x010fe40003f46070 */
[----:B-----5:R-:W-:Y:S02]  /*147a0*/  ISETP.GE.U32.AND P1, PT, R56, R12, PT ;  /* 0x0000000c3800720c */ /* 0x020fe40003f26070 */
[----:B0-----:R-:W-:-:S02]  /*147b0*/  ISETP.NE.AND P5, PT, R29, R26, PT ;  /* 0x0000001a1d00720c */ /* 0x001fc40003fa5270 */
[----:B------:R-:W-:Y:S02]  /*147c0*/  ISETP.NE.AND P3, PT, R27, R20, PT ;  /* 0x000000141b00720c */ /* 0x000fe40003f65270 */
[----:B------:R-:W-:Y:S02]  /*147d0*/  ISETP.GE.AND.EX P1, PT, R35, R13, PT, P1 ;  /* 0x0000000d2300720c */ /* 0x000fe40003f26310 */
[----:B------:R-:W-:Y:S02]  /*147e0*/  SEL R24, RZ, 0xffffffff, P2 ;  /* 0xffffffffff187807 */ /* 0x000fe40001000000 */
[----:B------:R-:W-:Y:S02]  /*147f0*/  ISETP.GE.U32.AND P2, PT, R52, R18, PT ;  /* 0x000000123400720c */ /* 0x000fe40003f46070 */
[----:B------:R-:W-:Y:S02]  /*14800*/  SEL R6, RZ, 0xffffffff, P0 ;  /* 0xffffffffff067807 */ /* 0x000fe40000000000 */
[----:B------:R-:W-:-:S02]  /*14810*/  ISETP.GE.U32.AND P0, PT, R58, R14, PT ;  /* 0x0000000e3a00720c */ /* 0x000fc40003f06070 */
[----:B------:R-:W-:Y:S02]  /*14820*/  LOP3.LUT R10, R10, 0x1, RZ, 0xc0, !PT ;  /* 0x000000010a0a7812 */ /* 0x000fe400078ec0ff */
[----:B------:R-:W-:Y:S02]  /*14830*/  ISETP.GE.U32.AND P6, PT, R29, R26, PT ;  /* 0x0000001a1d00720c */ /* 0x000fe40003fc6070 */
        /* <DEDUP_REMOVED lines=18> */
[----:B------:R-:W-:Y:S01]  /*14960*/  SEL R55, R55, R5, !P1 ;  /* 0x0000000537377207 */ /* 0x000fe20004800000 */
[----:B------:R1:W-:Y:S01]  /*14970*/  STS.64 [R21+0x18], R34 ;  /* 0x0000182215007388 */ /* 0x0003e20000000a00 */
[----:B------:R-:W-:Y:S02]  /*14980*/  SEL R8, R11, R8, !P1 ;  /* 0x000000080b087207 */ /* 0x000fe40004800000 */
[----:B------:R-:W-:Y:S01]  /*14990*/  SEL R52, R52, R18, !P0 ;  /* 0x0000001234347207 */ /* 0x000fe20004000000 */
[----:B------:R1:W-:Y:S01]  /*149a0*/  STS.64 [R21+0x8], R54 ;  /* 0x0000083615007388 */ /* 0x0003e20000000a00 */
[----:B------:R-:W-:Y:S02]  /*149b0*/  ISETP.NE.U32.AND P1, PT, R24, 0x1, PT ;  /* 0x000000011800780c */ /* 0x000fe40003f25070 */
[----:B------:R-:W-:Y:S01]  /*149c0*/  SEL R51, R51, R19, !P0 ;  /* 0x0000001333337207 */ /* 0x000fe20004000000 */
[----:B------:R-:W-:Y:S01]  /*149d0*/  IMAD.MOV.U32 R50, RZ, RZ, R52 ;  /* 0x000000ffff327224 */ /* 0x000fe200078e0034 */
[----:B------:R-:W-:Y:S01]  /*149e0*/  SEL R58, R58, R14, !P1 ;  /* 0x0000000e3a3a7207 */ /* 0x000fe20004800000 */
[----:B------:R1:W-:Y:S01]  /*149f0*/  STS.U8 [R21], R8 ;  /* 0x0000000815007388 */ /* 0x0003e20000000000 */
        /* <DEDUP_REMOVED lines=8> */
[----:B------:R1:W-:Y:S01]  /*14a80*/  STS.U8 [R21+0x20], R20 ;  /* 0x0000201415007388 */ /* 0x0003e20000000000 */
[----:B------:R-:W-:-:S03]  /*14a90*/  PRMT R3, R26, 0x7610, R3 ;  /* 0x000076101a037816 */ /* 0x000fc60000000003 */
[----:B------:R1:W-:Y:S04]  /*14aa0*/  STS.U8 [R21+0x30], R26 ;  /* 0x0000301a15007388 */ /* 0x0003e80000000000 */
.L_x_4363:
[----:B------:R-:W-:Y:S05]  /*14ab0*/  BSYNC B0 ;  /* 0x0000000000007941 */ /* 0x000fea0003800000 */
.L_x_4362:
[----:B------:R-:W-:-:S04]  /*14ac0*/  SHF.R.S32.HI R0, RZ, 0x1, R0 ;  /* 0x00000001ff007819 */ /* 0x000fc80000011400 */
[----:B------:R-:W-:-:S13]  /*14ad0*/  ISETP.GE.AND P0, PT, R0, 0x20, PT ;  /* 0x000000200000780c */ /* 0x000fda0003f06270 */
[----:B------:R-:W-:Y:S05]  /*14ae0*/  @P0 BRA `(.L_x_4364) ;  /* 0xfffffff800b80947 */ /* 0x000fea000383ffff */
[----:B------:R-:W-:-:S07]  /*14af0*/  IMAD.MOV.U32 R0, RZ, RZ, 0x20 ;  /* 0x00000020ff007424 */ /* 0x000fce00078e00ff */
.L_x_4361:
[----:B------:R-:W-:Y:S01]  /*14b00*/  ISETP.GE.AND P0, PT, R0, 0x2, PT ;  /* 0x000000020000780c */ /* 0x000fe20003f06270 */
[----:B------:R-:W-:Y:S05]  /*14b10*/  WARPSYNC.ALL ;  /* 0x0000000000007948 */ /* 0x000fea0003800000 */
[----:B------:R-:W-:Y:S07]  /*14b20*/  BAR.SYNC.DEFER_BLOCKING 0x0 ;  /* 0x0000000000007b1d */ /* 0x000fee0000010000 */
[----:B------:R-:W-:Y:S05]  /*14b30*/  @!P0 BRA `(.L_x_4360) ;  /* 0x0000000400208947 */ /* 0x000fea0003800000 */
[----:B------:R-:W-:-:S07]  /*14b40*/  IMAD.MOV.U32 R5, RZ, RZ, 0x1 ;  /* 0x00000001ff057424 */ /* 0x000fce00078e00ff */
.L_x_4365:
[----:B------:R-:W-:Y:S01]  /*14b50*/  LOP3.LUT R4, R11, 0xff, RZ, 0xc0, !PT ;  /* 0x000000ff0b047812 */ /* 0x000fe200078ec0ff */
[----:B------:R-:W2:Y:S01]  /*14b60*/  SHFL.DOWN PT, R13, R54, R5, 0x1f ;  /* 0x08001f05360d7589 */ /* 0x000ea200000e0000 */
[----:B-1----:R-:W-:Y:S02]  /*14b70*/  LOP3.LUT R16, R7, 0xff, RZ, 0xc0, !PT ;  /* 0x000000ff07107812 */ /* 0x002fe400078ec0ff */
[----:B------:R-:W-:Y:S01]  /*14b80*/  LOP3.LUT R10, R9, 0xff, RZ, 0xc0, !PT ;  /* 0x000000ff090a7812 */ /* 0x000fe200078ec0ff */
[----:B------:R-:W1:Y:S01]  /*14b90*/  SHFL.DOWN PT, R6, R55, R5, 0x1f ;  /* 0x08001f0537067589 */ /* 0x000e6200000e0000 */
[----:B------:R-:W-:Y:S02]  /*14ba0*/  LOP3.LUT R24, R3, 0xff, RZ, 0xc0, !PT ;  /* 0x000000ff03187812 */ /* 0x000fe400078ec0ff */
[----:B------:R-:W-:Y:S01]  /*14bb0*/  LOP3.LUT R8, R11, 0xff, RZ, 0xc0, !PT ;  /* 0x000000ff0b087812 */ /* 0x000fe200078ec0ff */
[----:B------:R-:W3:Y:S01]  /*14bc0*/  SHFL.DOWN PT, R4, R4, R5, 0x1f ;  /* 0x08001f0504047589 */ /* 0x000ee200000e0000 */
[----:B------:R-:W-:-:S02]  /*14bd0*/  LOP3.LUT R20, R7, 0xff, RZ, 0xc0, !PT ;  /* 0x000000ff07147812 */ /* 0x000fc400078ec0ff */
[----:B------:R-:W-:Y:S01]  /*14be0*/  LOP3.LUT R14, R9, 0xff, RZ, 0xc0, !PT ;  /* 0x000000ff090e7812 */ /* 0x000fe200078ec0ff */
[----:B------:R-:W4:Y:S01]  /*14bf0*/  SHFL.DOWN PT, R16, R16, R5, 0x1f ;  /* 0x08001f0510107589 */ /* 0x000f2200000e0000 */
[----:B------:R-:W-:-:S03]  /*14c00*/  LOP3.LUT R28, R3, 0xff, RZ, 0xc0, !PT ;  /* 0x000000ff031c7812 */ /* 0x000fc600078ec0ff */
[----:B------:R-:W5:Y:S04]  /*14c10*/  SHFL.DOWN PT, R19, R56, R5, 0x1f ;  /* 0x08001f0538137589 */ /* 0x000f6800000e0000 */
[----:B------:R-:W5:Y:S04]  /*14c20*/  SHFL.DOWN PT, R10, R10, R5, 0x1f ;  /* 0x08001f050a0a7589 */ /* 0x000f6800000e0000 */
[----:B0-----:R-:W0:Y:S01]  /*14c30*/  SHFL.DOWN PT, R21, R58, R5, 0x1f ;  /* 0x08001f053a157589 */ /* 0x001e2200000e0000 */
[----:B--2---:R-:W-:-:S03]  /*14c40*/  ISETP.GE.U32.AND P4, PT, R54, R13, PT ;  /* 0x0000000d3600720c */ /* 0x004fc60003f86070 */
[----:B------:R-:W2:Y:S01]  /*14c50*/  SHFL.DOWN PT, R12, R35, R5, 0x1f ;  /* 0x08001f05230c7589 */ /* 0x000ea200000e0000 */
[----:B-1----:R-:W-:-:S03]  /*14c60*/  ISETP.GE.AND.EX P4, PT, R55, R6, PT, P4 ;  /* 0x000000063700720c */ /* 0x002fc60003f86340 */
[----:B------:R-:W1:Y:S01]  /*14c70*/  SHFL.DOWN PT, R24, R24, R5, 0x1f ;  /* 0x08001f0518187589 */ /* 0x000e6200000e0000 */
[----:B---3--:R-:W-:-:S03]  /*14c80*/  LOP3.LUT R15, R4, 0xff, RZ, 0xc0, !PT ;  /* 0x000000ff040f7812 */ /* 0x008fc600078ec0ff */
[----:B------:R-:W3:Y:S01]  /*14c90*/  SHFL.DOWN PT, R18, R59, R5, 0x1f ;  /* 0x08001f053b127589 */ /* 0x000ee200000e0000 */
[-C--:B------:R-:W-:Y:S02]  /*14ca0*/  ISETP.NE.AND P5, PT, R8, R15.reuse, PT ;  /* 0x0000000f0800720c */ /* 0x080fe40003fa5270 */
[----:B----4-:R-:W-:Y:S01]  /*14cb0*/  LOP3.LUT R25, R16, 0xff, RZ, 0xc0, !PT ;  /* 0x000000ff10197812 */ /* 0x010fe200078ec0ff */
[----:B------:R-:W4:Y:S01]  /*14cc0*/  SHFL.DOWN PT, R27, R52, R5, 0x1f ;  /* 0x08001f05341b7589 */ /* 0x000f2200000e0000 */
[----:B------:R-:W-:Y:S02]  /*14cd0*/  ISETP.GE.U32.AND P3, PT, R8, R15, PT ;  /* 0x0000000f0800720c */ /* 0x000fe40003f66070 */
[----:B------:R-:W-:Y:S01]  /*14ce0*/  SEL R8, RZ, 0xffffffff, P4 ;  /* 0xffffffffff087807 */ /* 0x000fe20002000000 */
[----:B------:R2:W4:Y:S01]  /*14cf0*/  SHFL.DOWN PT, R26, R51, R5, 0x1f ;  /* 0x08001f05331a7589 */ /* 0x00052200000e0000 */
[----:B-----5:R-:W-:Y:S02]  /*14d00*/  ISETP.GE.U32.AND P0, PT, R56, R19, PT ;  /* 0x000000133800720c */ /* 0x020fe40003f06070 */
[----:B------:R-:W-:-:S02]  /*14d10*/  ISETP.NE.AND P4, PT, R20, R25, PT ;  /* 0x000000191400720c */ /* 0x000fc40003f85270 */
[----:B------:R-:W-:Y:S02]  /*14d20*/  LOP3.LUT R15, R10, 0xff, RZ, 0xc0, !PT ;  /* 0x000000ff0a0f7812 */ /* 0x000fe400078ec0ff */
[----:B0-----:R-:W-:Y:S02]  /*14d30*/  ISETP.GE.U32.AND P2, PT, R58, R21, PT ;  /* 0x000000153a00720c */ /* 0x001fe40003f46070 */
[----:B--2---:R-:W-:Y:S01]  /*14d40*/  ISETP.GE.AND.EX P0, PT, R35, R12, PT, P0 ;  /* 0x0000000c2300720c */ /* 0x004fe20003f06300 */
[----:B------:R-:W-:Y:S01]  /*14d50*/  IMAD.SHL.U32 R5, R5, 0x2, RZ ;  /* 0x0000000205057824 */ /* 0x000fe200078e00ff */
[----:B------:R-:W-:Y:S02]  /*14d60*/  @P5 SEL R8, RZ, 0xffffffff, P3 ;  /* 0xffffffffff085807 */ /* 0x000fe40001800000 */
[----:B-1----:R-:W-:Y:S02]  /*14d70*/  LOP3.LUT R29, R24, 0xff, RZ, 0xc0, !PT ;  /* 0x000000ff181d7812 */ /* 0x002fe400078ec0ff */
[----:B------:R-:W-:-:S02]  /*14d80*/  ISETP.NE.AND P6, PT, R14, R15, PT ;  /* 0x0000000f0e00720c */ /* 0x000fc40003fc5270 */
[----:B------:R-:W-:Y:S02]  /*14d90*/  ISETP.GE.U32.AND P5, PT, R14, R15, PT ;  /* 0x0000000f0e00720c */ /* 0x000fe40003fa6070 */
[----:B---3--:R-:W-:Y:S02]  /*14da0*/  ISETP.GE.AND.EX P2, PT, R59, R18, PT, P2 ;  /* 0x000000123b00720c */ /* 0x008fe40003f46320 */
[----:B------:R-:W-:Y:S02]  /*14db0*/  SEL R14, RZ, 0xffffffff, P0 ;  /* 0xffffffffff0e7807 */ /* 0x000fe40000000000 */
[----:B------:R-:W-:Y:S02]  /*14dc0*/  ISETP.NE.AND P3, PT, R28, R29, PT ;  /* 0x0000001d1c00720c */ /* 0x000fe40003f65270 */
[----:B------:R-:W-:Y:S02]  /*14dd0*/  ISETP.GE.U32.AND P0, PT, R20, R25, PT ;  /* 0x000000191400720c */ /* 0x000fe40003f06070 */
[----:B------:R-:W-:-:S02]  /*14de0*/  LOP3.LUT R8, R8, 0x1, RZ, 0xc0, !PT ;  /* 0x0000000108087812 */ /* 0x000fc400078ec0ff */
[----:B------:R-:W-:Y:S02]  /*14df0*/  SEL R15, RZ, 0xffffffff, P2 ;  /* 0xffffffffff0f7807 */ /* 0x000fe40001000000 */
[----:B----4-:R-:W-:Y:S02]  /*14e00*/  ISETP.GE.U32.AND P1, PT, R52, R27, PT ;  /* 0x0000001b3400720c */ /* 0x010fe40003f26070 */
[----:B------:R-:W-:Y:S02]  /*14e10*/  @P4 SEL R15, RZ, 0xffffffff, P0 ;  /* 0xffffffffff0f4807 */ /* 0x000fe40000000000 */
[----:B------:R-:W-:Y:S02]  /*14e20*/  ISETP.NE.U32.AND P0, PT, R8, 0x1, PT ;  /* 0x000000010800780c */ /* 0x000fe40003f05070 */
[----:B------:R-:W-:Y:S02]  /*14e30*/  ISETP.GE.AND.EX P1, PT, R51, R26, PT, P1 ;  /* 0x0000001a3300720c */ /* 0x000fe40003f26310 */
[----:B------:R-:W-:-:S02]  /*14e40*/  ISETP.GE.U32.AND P2, PT, R28, R29, PT ;  /* 0x0000001d1c00720c */ /* 0x000fc40003f46070 */
        /* <DEDUP_REMOVED lines=23> */
.L_x_4360:
        /* <DEDUP_REMOVED lines=279> */
.L_x_4366:
        /* <DEDUP_REMOVED lines=275> */
.L_x_4367:
        /* <DEDUP_REMOVED lines=277> */
.L_x_4368:
        /* <DEDUP_REMOVED lines=275> */
.L_x_4369:
        /* <DEDUP_REMOVED lines=11> */
.L_x_4375:
        /* <DEDUP_REMOVED lines=9> */
[----:B------:R-:W-:Y:S05]  /*19620*/  CALL.REL.NOINC `($__internal_41_$__cuda_sm20_rem_u64) ;  /* 0x000000a000b47944 */ /* 0x000fea0003c00000 */
[----:B------:R-:W-:Y:S02]  /*19630*/  IMAD.MOV.U32 R12, RZ, RZ, R4 ;  /* 0x000000ffff0c7224 */ /* 0x000fe400078e0004 */
[----:B------:R-:W-:Y:S01]  /*19640*/  IMAD.MOV.U32 R13, RZ, RZ, R15 ;  /* 0x000000ffff0d7224 */ /* 0x000fe200078e000f */
[----:B------:R-:W-:Y:S06]  /*19650*/  BRA `(.L_x_4374) ;  /* 0x00000000004c7947 */ /* 0x000fec0003800000 */
.L_x_4373:
        /* <DEDUP_REMOVED lines=19> */
.L_x_4374:
[----:B------:R-:W-:Y:S05]  /*19790*/  BSYNC B1 ;  /* 0x0000000000017941 */ /* 0x000fea0003800000 */
.L_x_4372:
[----:B------:R-:W-:Y:S01]  /*197a0*/  ISETP.NE.U32.AND P0, PT, R12, RZ, PT ;  /* 0x000000ff0c00720c */ /* 0x000fe20003f05070 */
[----:B------:R-:W-:Y:S02]  /*197b0*/  IMAD.MOV.U32 R6, RZ, RZ, R0 ;  /* 0x000000ffff067224 */ /* 0x000fe400078e0000 */
[----:B------:R-:W-:Y:S01]  /*197c0*/  IMAD.MOV.U32 R8, RZ, RZ, R5 ;  /* 0x000000ffff087224 */ /* 0x000fe200078e0005 */
[----:B------:R-:W-:-:S13]  /*197d0*/  ISETP.NE.AND.EX P0, PT, R13, RZ, PT, P0 ;  /* 0x000000ff0d00720c */ /* 0x000fda0003f05300 */
[----:B------:R-:W-:Y:S05]  /*197e0*/  @P0 BRA `(.L_x_4375) ;  /* 0xfffffffc00680947 */ /* 0x000fea000383ffff */
[----:B------:R-:W-:Y:S05]  /*197f0*/  BSYNC B0 ;  /* 0x0000000000007941 */ /* 0x000fea0003800000 */
.L_x_4371:
[----:B------:R-:W-:Y:S01]  /*19800*/  ISETP.NE.U32.AND P2, PT, R5, RZ, PT ;  /* 0x000000ff0500720c */ /* 0x000fe20003f45070 */
[----:B------:R-:W-:-:S12]  /*19810*/  BSSY B0, `(.L_x_4376) ;  /* 0x000001c000007945 */ /* 0x000fd80003800000 */
[----:B------:R-:W-:Y:S05]  /*19820*/  @!P2 BRA `(.L_x_4377) ;  /* 0x00000000001ca947 */ /* 0x000fea0003800000 */
[----:B------:R-:W-:Y:S01]  /*19830*/  IMAD.MOV.U32 R8, RZ, RZ, 0x10 ;  /* 0x00000010ff087424 */ /* 0x000fe200078e00ff */
[----:B------:R-:W-:Y:S01]  /*19840*/  MOV R4, 0x19870 ;  /* 0x0001987000047802 */ /* 0x000fe20000000f00 */
[----:B------:R-:W-:-:S07]  /*19850*/  IMAD.MOV.U32 R10, RZ, RZ, RZ ;  /* 0x000000ffff0a7224 */ /* 0x000fce00078e00ff */
[----:B0-----:R-:W-:Y:S05]  /*19860*/  CALL.REL.NOINC `($__internal_40_$__cuda_sm20_div_u64) ;  /* 0x0000009c000c7944 */ /* 0x001fea0003c00000 */
[----:B------:R-:W-:Y:S02]  /*19870*/  IMAD.MOV.U32 R12, RZ, RZ, R6 ;  /* 0x000000ffff0c7224 */ /* 0x000fe400078e0006 */
[----:B------:R-:W-:Y:S01]  /*19880*/  IMAD.MOV.U32 R13, RZ, RZ, R21 ;  /* 0x000000ffff0d7224 */ /* 0x000fe200078e0015 */
[----:B------:R-:W-:Y:S06]  /*19890*/  BRA `(.L_x_4378) ;  /* 0x00000000004c7947 */ /* 0x000fec0003800000 */
.L_x_4377:
        /* <DEDUP_REMOVED lines=19> */
.L_x_4378:
[----:B------:R-:W-:Y:S05]  /*199d0*/  BSYNC B0 ;  /* 0x0000000000007941 */ /* 0x000fea0003800000 */
.L_x_4376:
[----:B------:R-:W-:Y:S04]  /*199e0*/  BSSY B0, `(.L_x_4379) ;  /* 0x000001c000007945 */ /* 0x000fe80003800000 */
        /* <DEDUP_REMOVED lines=8> */
.L_x_4380:
        /* <DEDUP_REMOVED lines=19> */
.L_x_4381:
[----:B------:R-:W-:Y:S05]  /*19ba0*/  BSYNC B0 ;  /* 0x0000000000007941 */ /* 0x000fea0003800000 */
.L_x_4379:
        /* <DEDUP_REMOVED lines=9> */
[----:B0-----:R-:W-:Y:S05]  /*19c40*/  CALL.REL.NOINC `($__internal_40_$__cuda_sm20_div_u64) ;  /* 0x0000009800147944 */ /* 0x001fea0003c00000 */
[----:B------:R-:W-:Y:S02]  /*19c50*/  IMAD.MOV.U32 R4, RZ, RZ, R6 ;  /* 0x000000ffff047224 */ /* 0x000fe400078e0006 */
[----:B------:R-:W-:Y:S01]  /*19c60*/  IMAD.MOV.U32 R5, RZ, RZ, R21 ;  /* 0x000000ffff057224 */ /* 0x000fe200078e0015 */
[----:B------:R-:W-:Y:S06]  /*19c70*/  BRA `(.L_x_4384) ;  /* 0x0000000000507947 */ /* 0x000fec0003800000 */
.L_x_4383:
        /* <DEDUP_REMOVED lines=20> */
.L_x_4384:
[----:B------:R-:W-:Y:S05]  /*19dc0*/  BSYNC B0 ;  /* 0x0000000000007941 */ /* 0x000fea0003800000 */
.L_x_4382:
[----:B------:R-:W-:Y:S02]  /*19dd0*/  ULDC.64 UR4, c[0x0][0x610] ;  /* 0x0001840000047ab9 */ /* 0x000fe40000000a00 */
[----:B------:R-:W-:-:S04]  /*19de0*/  IADD3 R4, P0, R4, UR4, RZ ;  /* 0x0000000404047c10 */ /* 0x000fc8000ff1e0ff */
[----:B------:R-:W-:-:S05]  /*19df0*/  IADD3.X R5, R5, UR5, RZ, P0, !PT ;  /* 0x0000000505057c10 */ /* 0x000fca00087fe4ff */
[----:B------:R-:W-:-:S07]  /*19e00*/  IMAD.MOV.U32 R0, RZ, RZ, R5 ;  /* 0x000000ffff007224 */ /* 0x000fce00078e0005 */
.L_x_4370:
        /* <DEDUP_REMOVED lines=289> */
.L_x_4386:
        /* <DEDUP_REMOVED lines=275> */
.L_x_4387:
[----:B------:R-:W-:Y:S02]  /*1c150*/  IMAD.MOV.U32 R16, RZ, RZ, RZ ;  /* 0x000000ffff107224 */ /* 0x000fe400078e00ff */
[----:B------:R-:W-:Y:S01]  /*1c160*/  IMAD.MOV.U32 R18, RZ, RZ, RZ ;  /* 0x000000ffff127224 */ /* 0x000fe200078e00ff */
[----:B------:R-:W-:Y:S06]  /*1c170*/  @!P0 BRA `(.L_x_4388) ;  /* 0x0000001000488947 */ /* 0x000fec0003800000 */
        /* <DEDUP_REMOVED lines=274> */
.L_x_4388:
        /* <DEDUP_REMOVED lines=275> */
.L_x_4389:
        /* <DEDUP_REMOVED lines=14> */
.L_x_4391:
[----:B------:R-:W-:Y:S05]  /*1e4b0*/  BSYNC B0 ;  /* 0x0000000000007941 */ /* 0x000fea0003800000 */
.L_x_4390:
        /* <DEDUP_REMOVED lines=8> */
[----:B------:R-:W-:-:S04]  /*1e540*/  IMAD.MOV.U32 R53, RZ, RZ, R51 ;  /* 0x000000ffff357224 */ /* 0x000fc800078e0033 */
        /* <DEDUP_REMOVED lines=14> */
.L_x_4393:
[----:B------:R-:W-:Y:S05]  /*1e630*/  BSYNC B0 ;  /* 0x0000000000007941 */ /* 0x000fea0003800000 */
.L_x_4392:
        /* <DEDUP_REMOVED lines=35> */
.L_x_4395:
[----:B------:R-:W-:Y:S05]  /*1e870*/  BSYNC B0 ;  /* 0x0000000000007941 */ /* 0x000fea0003800000 */
.L_x_4394:
        /* <DEDUP_REMOVED lines=53> */
.L_x_4400:
[----:B------:R-:W-:-:S04]  /*1ebd0*/  IMAD.IADD R33, R37, 0x1, R20 ;  /* 0x0000000125217824 */ /* 0x000fc800078e0214 */
[----:B-1----:R-:W-:-:S05]  /*1ebe0*/  IMAD.WIDE.U32 R32, R33, 0x40, R24 ;  /* 0x0000004021207825 */ /* 0x002fca00078e0018 */
[----:B------:R-:W2:Y:S04]  /*1ebf0*/  LDG.E.U8 R43, desc[UR60][R32.64+0x10] ;  /* 0x0000103c202b7981 */ /* 0x000ea8000c1e1100 */
[----:B------:R-:W3:Y:S04]  /*1ec00*/  LDG.E.U8 R41, desc[UR60][R32.64] ;  /* 0x0000003c20297981 */ /* 0x000ee8000c1e1100 */
[----:B------:R-:W4:Y:S04]  /*1ec10*/  LDG.E.64 R30, desc[UR60][R32.64+0x18] ;  /* 0x0000183c201e7981 */ /* 0x000f28000c1e1b00 */
[----:B------:R-:W5:Y:S04]  /*1ec20*/  LDG.E.64 R34, desc[UR60][R32.64+0x8] ;  /* 0x0000083c20227981 */ /* 0x000f68000c1e1b00 */
[----:B------:R-:W5:Y:S04]  /*1ec30*/  LDG.E.U8 R45, desc[UR60][R32.64+0x20] ;  /* 0x0000203c202d7981 */ /* 0x000f68000c1e1100 */
[----:B------:R-:W5:Y:S04]  /*1ec40*/  LDG.E.64 R26, desc[UR60][R32.64+0x28] ;  /* 0x0000283c201a7981 */ /* 0x000f68000c1e1b00 */
[----:B------:R-:W5:Y:S04]  /*1ec50*/  LDG.E.U8 R47, desc[UR60][R32.64+0x30] ;  /* 0x0000303c202f7981 */ /* 0x000f68000c1e1100 */
[----:B------:R0:W5:Y:S01]  /*1ec60*/  LDG.E.64 R28, desc[UR60][R32.64+0x38] ;  /* 0x0000383c201c7981 */ /* 0x000162000c1e1b00 */
[----:B------:R-:W-:-:S02]  /*1ec70*/  LOP3.LUT R36, R21, 0xff, RZ, 0xc0, !PT ;  /* 0x000000ff15247812 */ /* 0x000fc400078ec0ff */
[----:B------:R-:W-:Y:S02]  /*1ec80*/  LOP3.LUT R14, R23, 0xff, RZ, 0xc0, !PT ;  /* 0x000000ff170e7812 */ /* 0x000fe400078ec0ff */
[----:B------:R-:W-:Y:S01]  /*1ec90*/  LOP3.LUT R38, R3, 0xff, RZ, 0xc0, !PT ;  /* 0x000000ff03267812 */ /* 0x000fe200078ec0ff */
[----:B------:R-:W-:Y:S01]  /*1eca0*/  IMAD.IADD R20, R39, 0x1, R20 ;  /* 0x0000000127147824 */ /* 0x000fe200078e0214 */
[CC--:B--2---:R-:W-:Y:S02]  /*1ecb0*/  ISETP.NE.AND P5, PT, R36.reuse, R43.reuse, PT ;  /* 0x0000002b2400720c */ /* 0x0c4fe40003fa5270 */
[----:B------:R-:W-:Y:S02]  /*1ecc0*/  ISETP.GE.U32.AND P2, PT, R36, R43, PT ;  /* 0x0000002b2400720c */ /* 0x000fe40003f46070 */
[CC--:B---3--:R-:W-:Y:S02]  /*1ecd0*/  ISETP.NE.AND P6, PT, R14.reuse, R41.reuse, PT ;  /* 0x000000290e00720c */ /* 0x0c8fe40003fc5270 */
[----:B------:R-:W-:-:S02]  /*1ece0*/  ISETP.GE.U32.AND P4, PT, R14, R41, PT ;  /* 0x000000290e00720c */ /* 0x000fc40003f86070 */
[----:B------:R-:W-:Y:S02]  /*1ecf0*/  LOP3.LUT R36, R15, 0xff, RZ, 0xc0, !PT ;  /* 0x000000ff0f247812 */ /* 0x000fe400078ec0ff */
[----:B----4-:R-:W-:Y:S02]  /*1ed00*/  ISETP.GE.U32.AND P0, PT, R8, R30, PT ;  /* 0x0000001e0800720c */ /* 0x010fe40003f06070 */
[----:B-----5:R-:W-:Y:S02]  /*1ed10*/  ISETP.GE.U32.AND P1, PT, R6, R34, PT ;  /* 0x000000220600720c */ /* 0x020fe40003f26070 */
[----:B------:R-:W-:Y:S02]  /*1ed20*/  SEL R14, RZ, 0xffffffff, P4 ;  /* 0xffffffffff0e7807 */ /* 0x000fe40002000000 */
[----:B------:R-:W-:Y:S02]  /*1ed30*/  ISETP.NE.AND P4, PT, R36, R45, PT ;  /* 0x0000002d2400720c */ /* 0x000fe40003f85270 */
[----:B------:R-:W-:-:S02]  /*1ed40*/  ISETP.GE.AND.EX P0, PT, R9, R31, PT, P0 ;  /* 0x0000001f0900720c */ /* 0x000fc40003f06300 */
[----:B------:R-:W-:Y:S02]  /*1ed50*/  ISETP.GE.AND.EX P1, PT, R7, R35, PT, P1 ;  /* 0x000000230700720c */ /* 0x000fe40003f26310 */
[----:B0-----:R-:W-:Y:S02]  /*1ed60*/  SEL R32, RZ, 0xffffffff, P2 ;  /* 0xffffffffff207807 */ /* 0x001fe40001000000 */
[----:B------:R-:W-:Y:S02]  /*1ed70*/  @!P5 SEL R32, RZ, 0xffffffff, P0 ;  /* 0xffffffffff20d807 */ /* 0x000fe40000000000 */
[----:B------:R-:W-:Y:S02]  /*1ed80*/  ISETP.GE.U32.AND P5, PT, R10, R26, PT ;  /* 0x0000001a0a00720c */ /* 0x000fe40003fa6070 */
[----:B------:R-:W-:Y:S02]  /*1ed90*/  @!P6 SEL R14, RZ, 0xffffffff, P1 ;  /* 0xffffffffff0ee807 */ /* 0x000fe40000800000 */
[----:B------:R-:W-:-:S02]  /*1eda0*/  ISETP.NE.AND P1, PT, R38, R47, PT ;  /* 0x0000002f2600720c */ /* 0x000fc40003f25270 */
[----:B------:R-:W-:Y:S02]  /*1edb0*/  ISETP.GE.U32.AND P2, PT, R36, R45, PT ;  /* 0x0000002d2400720c */ /* 0x000fe40003f46070 */
[----:B------:R-:W-:Y:S02]  /*1edc0*/  ISETP.GE.AND.EX P5, PT, R11, R27, PT, P5 ;  /* 0x0000001b0b00720c */ /* 0x000fe40003fa6350 */
[----:B------:R-:W-:Y:S02]  /*1edd0*/  ISETP.GE.U32.AND P0, PT, R12, R28, PT ;  /* 0x0000001c0c00720c */ /* 0x000fe40003f06070 */
[----:B------:R-:W-:Y:S02]  /*1ede0*/  SEL R33, RZ, 0xffffffff, P2 ;  /* 0xffffffffff217807 */ /* 0x000fe40001000000 */
[----:B------:R-:W-:Y:S02]  /*1edf0*/  @!P4 SEL R33, RZ, 0xffffffff, P5 ;  /* 0xffffffffff21c807 */ /* 0x000fe40002800000 */
[----:B------:R-:W-:-:S02]  /*1ee00*/  LOP3.LUT R14, R14, 0x1, RZ, 0xc0, !PT ;  /* 0x000000010e0e7812 */ /* 0x000fc400078ec0ff */
[----:B------:R-:W-:Y:S02]  /*1ee10*/  ISETP.GE.U32.AND P6, PT, R38, R47, PT ;  /* 0x0000002f2600720c */ /* 0x000fe40003fc6070 */
[----:B------:R-:W-:Y:S02]  /*1ee20*/  ISETP.GE.AND.EX P0, PT, R13, R29, PT, P0 ;  /* 0x0000001d0d00720c */ /* 0x000fe40003f06300 */
[----:B------:R-:W-:Y:S02]  /*1ee30*/  LOP3.LUT R33, R33, 0x1, RZ, 0xc0, !PT ;  /* 0x0000000121217812 */ /* 0x000fe400078ec0ff */
[----:B------:R-:W-:Y:S02]  /*1ee40*/  ISETP.NE.U32.AND P2, PT, R14, 0x1, PT ;  /* 0x000000010e00780c */ /* 0x000fe40003f45070 */
[----:B------:R-:W-:Y:S02]  /*1ee50*/  SEL R14, RZ, 0xffffffff, P6 ;  /* 0xffffffffff0e7807 */ /* 0x000fe40003000000 */
[----:B------:R-:W-:-:S02]  /*1ee60*/  @!P1 SEL R14, RZ, 0xffffffff, P0 ;  /* 0xffffffffff0e9807 */ /* 0x000fc40000000000 */
        /* <DEDUP_REMOVED lines=20> */
.L_x_4399:
[----:B------:R-:W-:Y:S05]  /*1efb0*/  BRA `(.L_x_4398) ;  /* 0x0000000400647947 */ /* 0x000fea0003800000 */
.L_x_4397:
        /* <DEDUP_REMOVED lines=27> */
.L_x_4401:
[----:B------:R-:W-:-:S04]  /*1f170*/  IMAD.IADD R20, R14, 0x1, R37 ;  /* 0x000000010e147824 */ /* 0x000fc800078e0225 */
[----:B0-----:R-:W-:-:S04]  /*1f180*/  IMAD R33, R20, R41, R17 ;  /* 0x0000002914217224 */ /* 0x001fc800078e0211 */
[----:B-1----:R-:W-:-:S05]  /*1f190*/  IMAD.WIDE.U32 R32, R33, 0x40, R24 ;  /* 0x0000004021207825 */ /* 0x002fca00078e0018 */
[----:B------:R-:W3:Y:S04]  /*1f1a0*/  LDG.E.U8 R20, desc[UR60][R32.64] ;  /* 0x0000003c20147981 */ /* 0x000ee8000c1e1100 */
[----:B------:R-:W4:Y:S04]  /*1f1b0*/  LDG.E.U8 R36, desc[UR60][R32.64+0x10] ;  /* 0x0000103c20247981 */ /* 0x000f28000c1e1100 */
[----:B------:R-:W5:Y:S04]  /*1f1c0*/  LDG.E.64 R34, desc[UR60][R32.64+0x8] ;  /* 0x0000083c20227981 */ /* 0x000f68000c1e1b00 */
[----:B------:R-:W5:Y:S04]  /*1f1d0*/  LDG.E.64 R30, desc[UR60][R32.64+0x18] ;  /* 0x0000183c201e7981 */ /* 0x000f68000c1e1b00 */
[----:B------:R-:W5:Y:S04]  /*1f1e0*/  LDG.E.U8 R40, desc[UR60][R32.64+0x30] ;  /* 0x0000303c20287981 */ /* 0x000f68000c1e1100 */
[----:B------:R-:W5:Y:S04]  /*1f1f0*/  LDG.E.64 R28, desc[UR60][R32.64+0x38] ;  /* 0x0000383c201c7981 */ /* 0x000f68000c1e1b00 */
[----:B------:R-:W5:Y:S04]  /*1f200*/  LDG.E.U8 R38, desc[UR60][R32.64+0x20] ;  /* 0x0000203c20267981 */ /* 0x000f68000c1e1100 */
[----:B------:R0:W5:Y:S01]  /*1f210*/  LDG.E.64 R26, desc[UR60][R32.64+0x28] ;  /* 0x0000283c201a7981 */ /* 0x000162000c1e1b00 */
[----:B------:R-:W-:-:S02]  /*1f220*/  LOP3.LUT R39, R23, 0xff, RZ, 0xc0, !PT ;  /* 0x000000ff17277812 */ /* 0x000fc400078ec0ff */
[----:B------:R-:W-:Y:S01]  /*1f230*/  LOP3.LUT R43, R21, 0xff, RZ, 0xc0, !PT ;  /* 0x000000ff152b7812 */ /* 0x000fe200078ec0ff */
[----:B--2---:R-:W-:Y:S01]  /*1f240*/  IMAD.IADD R37, R42, 0x1, R37 ;  /* 0x000000012a257824 */ /* 0x004fe200078e0225 */
[----:B---3--:R-:W-:Y:S02]  /*1f250*/  ISETP.NE.AND P4, PT, R39, R20, PT ;  /* 0x000000142700720c */ /* 0x008fe40003f85270 */
[----:B----4-:R-:W-:Y:S02]  /*1f260*/  ISETP.NE.AND P2, PT, R43, R36, PT ;  /* 0x000000242b00720c */ /* 0x010fe40003f45270 */
[----:B-----5:R-:W-:Y:S02]  /*1f270*/  ISETP.GE.U32.AND P0, PT, R6, R34, PT ;  /* 0x000000220600720c */ /* 0x020fe40003f06070 */
[----:B------:R-:W-:Y:S02]  /*1f280*/  ISETP.GE.U32.AND P5, PT, R39, R20, PT ;  /* 0x000000142700720c */ /* 0x000fe40003fa6070 */
[----:B------:R-:W-:-:S02]  /*1f290*/  ISETP.GE.U32.AND P6, PT, R43, R36, PT ;  /* 0x000000242b00720c */ /* 0x000fc40003fc6070 */
[----:B------:R-:W-:Y:S02]  /*1f2a0*/  ISETP.GE.AND.EX P0, PT, R7, R35, PT, P0 ;  /* 0x000000230700720c */ /* 0x000fe40003f06300 */
[----:B------:R-:W-:Y:S02]  /*1f2b0*/  LOP3.LUT R43, R3, 0xff, RZ, 0xc0, !PT ;  /* 0x000000ff032b7812 */ /* 0x000fe400078ec0ff */
[----:B------:R-:W-:Y:S02]  /*1f2c0*/  ISETP.GE.U32.AND P1, PT, R8, R30, PT ;  /* 0x0000001e0800720c */ /* 0x000fe40003f26070 */
[----:B0-----:R-:W-:Y:S02]  /*1f2d0*/  SEL R32, RZ, 0xffffffff, P5 ;  /* 0xffffffffff207807 */ /* 0x001fe40002800000 */
[----:B------:R-:W-:Y:S02]  /*1f2e0*/  @!P4 SEL R32, RZ, 0xffffffff, P0 ;  /* 0xffffffffff20c807 */ /* 0x000fe40000000000 */
[----:B------:R-:W-:-:S02]  /*1f2f0*/  ISETP.GE.AND.EX P1, PT, R9, R31, PT, P1 ;  /* 0x0000001f0900720c */ /* 0x000fc40003f26310 */
[----:B------:R-:W-:Y:S02]  /*1f300*/  ISETP.NE.AND P4, PT, R43, R40, PT ;  /* 0x000000282b00720c */ /* 0x000fe40003f85270 */
[----:B------:R-:W-:Y:S02]  /*1f310*/  LOP3.LUT R39, R15, 0xff, RZ, 0xc0, !PT ;  /* 0x000000ff0f277812 */ /* 0x000fe400078ec0ff */
[----:B------:R-:W-:Y:S02]  /*1f320*/  SEL R33, RZ, 0xffffffff, P6 ;  /* 0xffffffffff217807 */ /* 0x000fe40003000000 */
[----:B------:R-:W-:Y:S02]  /*1f330*/  @!P2 SEL R33, RZ, 0xffffffff, P1 ;  /* 0xffffffffff21a807 */ /* 0x000fe40000800000 */
[----:B------:R-:W-:Y:S02]  /*1f340*/  ISETP.GE.U32.AND P1, PT, R12, R28, PT ;  /* 0x0000001c0c00720c */ /* 0x000fe40003f26070 */
[----:B------:R-:W-:-:S02]  /*1f350*/  ISETP.GE.U32.AND P6, PT, R39, R38, PT ;  /* 0x000000262700720c */ /* 0x000fc40003fc6070 */
[----:B------:R-:W-:Y:S02]  /*1f360*/  LOP3.LUT R32, R32, 0x1, RZ, 0xc0, !PT ;  /* 0x0000000120207812 */ /* 0x000fe400078ec0ff */
[----:B------:R-:W-:Y:S02]  /*1f370*/  ISETP.GE.U32.AND P0, PT, R43, R40, PT ;  /* 0x000000282b00720c */ /* 0x000fe40003f06070 */
[----:B------:R-:W-:Y:S02]  /*1f380*/  ISETP.NE.AND P5, PT, R39, R38, PT ;  /* 0x000000262700720c */ /* 0x000fe40003fa5270 */
        /* <DEDUP_REMOVED lines=28> */
.L_x_4398:
[----:B------:R-:W-:Y:S05]  /*1f550*/  BSYNC B0 ;  /* 0x0000000000007941 */ /* 0x000fea0003800000 */
.L_x_4396:
        /* <DEDUP_REMOVED lines=18> */
.L_x_4405:
        /* <DEDUP_REMOVED lines=11> */
[----:B------:R-:W-:Y:S02]  /*1f730*/  LEA R32, R24, UR4, 0x6 ;  /* 0x0000000418207c11 */ /* 0x000fe4000f8e30ff */
[----:B------:R-:W-:-:S03]  /*1f740*/  LOP3.LUT R37, R3, 0xff, RZ, 0xc0, !PT ;  /* 0x000000ff03257812 */ /* 0x000fc600078ec0ff */
        /* <DEDUP_REMOVED lines=10> */
[CC--:B--2---:R-:W-:Y:S02]  /*1f7f0*/  ISETP.NE.AND P6, PT, R35.reuse, R36.reuse, PT ;  /* 0x000000242300720c */ /* 0x0c4fe40003fc5270 */
[----:B------:R-:W-:Y:S02]  /*1f800*/  ISETP.GE.U32.AND P2, PT, R35, R36, PT ;  /* 0x000000242300720c */ /* 0x000fe40003f46070 */
[----:B---3--:R-:W-:Y:S02]  /*1f810*/  ISETP.GE.U32.AND P4, PT, R6, R28, PT ;  /* 0x0000001c0600720c */ /* 0x008fe40003f86070 */
[----:B------:R-:W-:Y:S02]  /*1f820*/  SEL R33, RZ, 0xffffffff, P0 ;  /* 0xffffffffff217807 */ /* 0x000fe40000000000 */
[----:B------:R-:W-:-:S02]  /*1f830*/  ISETP.GE.AND.EX P4, PT, R7, R29, PT, P4 ;  /* 0x0000001d0700720c */ /* 0x000fc40003f86340 */
[----:B------:R-:W-:Y:S02]  /*1f840*/  LOP3.LUT R35, R15, 0xff, RZ, 0xc0, !PT ;  /* 0x000000ff0f237812 */ /* 0x000fe400078ec0ff */
[----:B----4-:R-:W-:Y:S02]  /*1f850*/  ISETP.GE.U32.AND P0, PT, R8, R30, PT ;  /* 0x0000001e0800720c */ /* 0x010fe40003f06070 */
[----:B------:R-:W-:Y:S02]  /*1f860*/  SEL R32, RZ, 0xffffffff, P2 ;  /* 0xffffffffff207807 */ /* 0x000fe40001000000 */
[----:B------:R-:W-:Y:S02]  /*1f870*/  @!P5 SEL R33, RZ, 0xffffffff, P4 ;  /* 0xffffffffff21d807 */ /* 0x000fe40002000000 */
[----:B-----5:R-:W-:Y:S02]  /*1f880*/  ISETP.NE.AND P2, PT, R35, R38, PT ;  /* 0x000000262300720c */ /* 0x020fe40003f45270 */
[----:B------:R-:W-:-:S02]  /*1f890*/  ISETP.GE.AND.EX P0, PT, R9, R31, PT, P0 ;  /* 0x0000001f0900720c */ /* 0x000fc40003f06300 */
[----:B------:R-:W-:Y:S02]  /*1f8a0*/  ISETP.GE.U32.AND P4, PT, R35, R38, PT ;  /* 0x000000262300720c */ /* 0x000fe40003f86070 */
[----:B0-----:R-:W-:Y:S02]  /*1f8b0*/  ISETP.NE.AND P5, PT, R37, R40, PT ;  /* 0x000000282500720c */ /* 0x001fe40003fa5270 */
[----:B------:R-:W-:Y:S02]  /*1f8c0*/  @!P6 SEL R32, RZ, 0xffffffff, P0 ;  /* 0xffffffffff20e807 */ /* 0x000fe40000000000 */
[----:B------:R-:W-:Y:S02]  /*1f8d0*/  SEL R35, RZ, 0xffffffff, P4 ;  /* 0xffffffffff237807 */ /* 0x000fe40002000000 */
[----:B------:R-:W-:Y:S02]  /*1f8e0*/  ISETP.GE.U32.AND P0, PT, R10, R24, PT ;  /* 0x000000180a00720c */ /* 0x000fe40003f06070 */
[----:B------:R-:W-:-:S02]  /*1f8f0*/  ISETP.GE.U32.AND P4, PT, R12, R26, PT ;  /* 0x0000001a0c00720c */ /* 0x000fc40003f86070 */
[----:B------:R-:W-:Y:S02]  /*1f900*/  ISETP.GE.U32.AND P6, PT, R37, R40, PT ;  /* 0x000000282500720c */ /* 0x000fe40003fc6070 */
[----:B------:R-:W-:Y:S02]  /*1f910*/  ISETP.GE.AND.EX P0, PT, R11, R25, PT, P0 ;  /* 0x000000190b00720c */ /* 0x000fe40003f06300 */
[----:B------:R-:W-:Y:S02]  /*1f920*/  ISETP.GE.AND.EX P4, PT, R13, R27, PT, P4 ;  /* 0x0000001b0d00720c */ /* 0x000fe40003f86340 */
[----:B------:R-:W-:Y:S02]  /*1f930*/  LOP3.LUT R32, R32, 0x1, RZ, 0xc0, !PT ;  /* 0x0000000120207812 */ /* 0x000fe400078ec0ff */
[----:B------:R-:W-:Y:S02]  /*1f940*/  SEL R37, RZ, 0xffffffff, P6 ;  /* 0xffffffffff257807 */ /* 0x000fe40003000000 */
[----:B------:R-:W-:-:S02]  /*1f950*/  @!P2 SEL R35, RZ, 0xffffffff, P0 ;  /* 0xffffffffff23a807 */ /* 0x000fc40000000000 */
[----:B------:R-:W-:Y:S02]  /*1f960*/  @!P5 SEL R37, RZ, 0xffffffff, P4 ;  /* 0xffffffffff25d807 */ /* 0x000fe40002000000 */
[----:B------:R-:W-:Y:S02]  /*1f970*/  ISETP.NE.U32.AND P0, PT, R32, 0x1, PT ;  /* 0x000000012000780c */ /* 0x000fe40003f05070 */
[----:B------:R-:W-:Y:S02]  /*1f980*/  LOP3.LUT R33, R33, 0x1, RZ, 0xc0, !PT ;  /* 0x0000000121217812 */ /* 0x000fe400078ec0ff */
[----:B------:R-:W-:Y:S02]  /*1f990*/  LOP3.LUT R35, R35, 0x1, RZ, 0xc0, !PT ;  /* 0x0000000123237812 */ /* 0x000fe400078ec0ff */
[----:B------:R-:W-:Y:S02]  /*1f9a0*/  LOP3.LUT R37, R37, 0x1, RZ, 0xc0, !PT ;  /* 0x0000000125257812 */ /* 0x000fe400078ec0ff */
[----:B------:R-:W-:-:S02]  /*1f9b0*/  SEL R9, R9, R31, !P0 ;  /* 0x0000001f09097207 */ /* 0x000fc40004000000 */
        /* <DEDUP_REMOVED lines=26> */
.L_x_4404:
[----:B------:R-:W-:Y:S05]  /*1fb60*/  BSYNC B0 ;  /* 0x0000000000007941 */ /* 0x000fea0003800000 */
.L_x_4403:
[----:B-1----:R-:W-:Y:S01]  /*1fb70*/  IMAD.MOV.U32 R25, RZ, RZ, R39 ;  /* 0x000000ffff197224 */ /* 0x002fe200078e0027 */
[----:B------:R-:W-:Y:S06]  /*1fb80*/  @P1 BRA `(.L_x_4405) ;  /* 0xfffffff800bc1947 */ /* 0x000fec000383ffff */
.L_x_4402:
        /* <DEDUP_REMOVED lines=20> */
.L_x_4410:
[----:B--2---:R-:W-:Y:S01]  /*1fcd0*/  IMAD.IADD R25, R17, 0x1, R2 ;  /* 0x0000000111197824 */ /* 0x004fe200078e0202 */
        /* <DEDUP_REMOVED lines=8> */
[----:B------:R-:W2:Y:S01]  /*1fd60*/  LDS.U8 R34, [R32] ;  /* 0x0000000020227984 */ /* 0x000ea20000000000 */
[----:B------:R-:W-:-:S03]  /*1fd70*/  LOP3.LUT R37, R3, 0xff, RZ, 0xc0, !PT ;  /* 0x000000ff03257812 */ /* 0x000fc600078ec0ff */
[----:B------:R-:W3:Y:S04]  /*1fd80*/  LDS.U8 R36, [R32+0x10] ;  /* 0x0000100020247984 */ /* 0x000ee80000000000 */
[----:B------:R-:W4:Y:S04]  /*1fd90*/  LDS.64 R24, [R32+0x8] ;  /* 0x0000080020187984 */ /* 0x000f280000000a00 */
[----:B------:R-:W5:Y:S04]  /*1fda0*/  LDS.64 R26, [R32+0x18] ;  /* 0x00001800201a7984 */ /* 0x000f680000000a00 */
[----:B------:R-:W0:Y:S04]  /*1fdb0*/  LDS.U8 R38, [R32+0x20] ;  /* 0x0000200020267984 */ /* 0x000e280000000000 */
[----:B------:R-:W1:Y:S04]  /*1fdc0*/  LDS.U8 R40, [R32+0x30] ;  /* 0x0000300020287984 */ /* 0x000e680000000000 */
[----:B------:R-:W1:Y:S04]  /*1fdd0*/  LDS.64 R28, [R32+0x28] ;  /* 0x00002800201c7984 */ /* 0x000e680000000a00 */
[----:B------:R5:W1:Y:S01]  /*1fde0*/  LDS.64 R30, [R32+0x38] ;  /* 0x00003800201e7984 */ /* 0x000a620000000a00 */
[----:B--2---:R-:W-:-:S02]  /*1fdf0*/  ISETP.NE.AND P4, PT, R33, R34, PT ;  /* 0x000000222100720c */ /* 0x004fc40003f85270 */
[----:B------:R-:W-:Y:S02]  /*1fe00*/  ISETP.GE.U32.AND P5, PT, R33, R34, PT ;  /* 0x000000222100720c */ /* 0x000fe40003fa6070 */
[CC--:B---3--:R-:W-:Y:S02]  /*1fe10*/  ISETP.NE.AND P2, PT, R35.reuse, R36.reuse, PT ;  /* 0x000000242300720c */ /* 0x0c8fe40003f45270 */
[----:B------:R-:W-:Y:S02]  /*1fe20*/  ISETP.GE.U32.AND P6, PT, R35, R36, PT ;  /* 0x000000242300720c */ /* 0x000fe40003fc6070 */
[----:B----4-:R-:W-:Y:S02]  /*1fe30*/  ISETP.GE.U32.AND P0, PT, R6, R24, PT ;  /* 0x000000180600720c */ /* 0x010fe40003f06070 */
[----:B------:R-:W-:Y:S02]  /*1fe40*/  LOP3.LUT R35, R15, 0xff, RZ, 0xc0, !PT ;  /* 0x000000ff0f237812 */ /* 0x000fe400078ec0ff */
[----:B------:R-:W-:-:S02]  /*1fe50*/  ISETP.GE.AND.EX P0, PT, R7, R25, PT, P0 ;  /* 0x000000190700720c */ /* 0x000fc40003f06300 */
[----:B-----5:R-:W-:Y:S02]  /*1fe60*/  ISETP.GE.U32.AND P1, PT, R8, R26, PT ;  /* 0x0000001a0800720c */ /* 0x020fe40003f26070 */
[----:B------:R-:W-:Y:S02]  /*1fe70*/  SEL R32, RZ, 0xffffffff, P5 ;  /* 0xffffffffff207807 */ /* 0x000fe40002800000 */
[----:B------:R-:W-:Y:S02]  /*1fe80*/  @!P4 SEL R32, RZ, 0xffffffff, P0 ;  /* 0xffffffffff20c807 */ /* 0x000fe40000000000 */
[----:B0-----:R-:W-:Y:S02]  /*1fe90*/  ISETP.NE.AND P5, PT, R35, R38, PT ;  /* 0x000000262300720c */ /* 0x001fe40003fa5270 */
[----:B------:R-:W-:Y:S02]  /*1fea0*/  ISETP.GE.AND.EX P1, PT, R9, R27, PT, P1 ;  /* 0x0000001b0900720c */ /* 0x000fe40003f26310 */
[----:B-1----:R-:W-:-:S02]  /*1feb0*/  ISETP.NE.AND P4, PT, R37, R40, PT ;  /* 0x000000282500720c */ /* 0x002fc40003f85270 */
[----:B------:R-:W-:Y:S02]  /*1fec0*/  SEL R33, RZ, 0xffffffff, P6 ;  /* 0xffffffffff217807 */ /* 0x000fe40003000000 */
[----:B------:R-:W-:Y:S02]  /*1fed0*/  @!P2 SEL R33, RZ, 0xffffffff, P1 ;  /* 0xffffffffff21a807 */ /* 0x000fe40000800000 */
[----:B------:R-:W-:Y:S02]  /*1fee0*/  ISETP.GE.U32.AND P2, PT, R10, R28, PT ;  /* 0x0000001c0a00720c */ /* 0x000fe40003f46070 */
[----:B------:R-:W-:Y:S02]  /*1fef0*/  ISETP.GE.U32.AND P1, PT, R12, R30, PT ;  /* 0x0000001e0c00720c */ /* 0x000fe40003f26070 */
[----:B------:R-:W-:Y:S02]  /*1ff00*/  ISETP.GE.U32.AND P6, PT, R35, R38, PT ;  /* 0x000000262300720c */ /* 0x000fe40003fc6070 */
[----:B------:R-:W-:-:S02]  /*1ff10*/  LOP3.LUT R32, R32, 0x1, RZ, 0xc0, !PT ;  /* 0x0000000120207812 */ /* 0x000fc400078ec0ff */
[----:B------:R-:W-:Y:S02]  /*1ff20*/  ISETP.GE.U32.AND P0, PT, R37, R40, PT ;  /* 0x000000282500720c */ /* 0x000fe40003f06070 */
[----:B------:R-:W-:Y:S02]  /*1ff30*/  ISETP.GE.AND.EX P2, PT, R11, R29, PT, P2 ;  /* 0x0000001d0b00720c */ /* 0x000fe40003f46320 */
[----:B------:R-:W-:Y:S02]  /*1ff40*/  ISETP.GE.AND.EX P1, PT, R13, R31, PT, P1 ;  /* 0x0000001f0d00720c */ /* 0x000fe40003f26310 */
[----:B------:R-:W-:Y:S02]  /*1ff50*/  SEL R35, RZ, 0xffffffff, P6 ;  /* 0xffffffffff237807 */ /* 0x000fe40003000000 */
[----:B------:R-:W-:Y:S02]  /*1ff60*/  ISETP.NE.U32.AND P6, PT, R32, 0x1, PT ;  /* 0x000000012000780c */ /* 0x000fe40003fc5070 */
[----:B------:R-:W-:-:S02]  /*1ff70*/  LOP3.LUT R33, R33, 0x1, RZ, 0xc0, !PT ;  /* 0x0000000121217812 */ /* 0x000fc400078ec0ff */
[----:B------:R-:W-:Y:S02]  /*1ff80*/  SEL R32, RZ, 0xffffffff, P0 ;  /* 0xffffffffff207807 */ /* 0x000fe40000000000 */
        /* <DEDUP_REMOVED lines=15> */
[----:B------:R-:W-:Y:S02]  /*20080*/  SEL R6, R6, R24, !P6 ;  /* 0x0000001806067207 */ /* 0x000fe40007000000 */
[----:B------:R-:W-:Y:S02]  /*20090*/  SEL R25, R23, R34, !P6 ;  /* 0x0000002217197207 */ /* 0x000fe40007000000 */
[----:B------:R-:W-:Y:S01]  /*200a0*/  SEL R10, R10, R28, !P1 ;  /* 0x0000001c0a0a7207 */ /* 0x000fe20004800000 */
[----:B------:R2:W-:Y:S01]  /*200b0*/  STS.64 [R20+0x8], R6 ;  /* 0x0000080614007388 */ /* 0x0005e20000000a00 */
        /* <DEDUP_REMOVED lines=12> */
.L_x_4409:
[----:B------:R-:W-:Y:S05]  /*20180*/  BSYNC B0 ;  /* 0x0000000000007941 */ /* 0x000fea0003800000 */
.L_x_4408:
[----:B------:R-:W-:-:S04]  /*20190*/  SHF.R.S32.HI R2, RZ, 0x1, R2 ;  /* 0x00000001ff027819 */ /* 0x000fc80000011402 */
[----:B------:R-:W-:-:S13]  /*201a0*/  ISETP.GE.AND P0, PT, R2, 0x20, PT ;  /* 0x000000200200780c */ /* 0x000fda0003f06270 */
[----:B------:R-:W-:Y:S05]  /*201b0*/  @P0 BRA `(.L_x_4410) ;  /* 0xfffffff800c40947 */ /* 0x000fea000383ffff */
[----:B------:R-:W-:-:S07]  /*201c0*/  IMAD.MOV.U32 R2, RZ, RZ, 0x20 ;  /* 0x00000020ff027424 */ /* 0x000fce00078e00ff */
.L_x_4407:
[----:B------:R-:W-:Y:S01]  /*201d0*/  BAR.SYNC.DEFER_BLOCKING 0x0 ;  /* 0x0000000000007b1d */ /* 0x000fe20000010000 */
[----:B------:R-:W-:-:S13]  /*201e0*/  ISETP.GE.AND P0, PT, R2, 0x2, PT ;  /* 0x000000020200780c */ /* 0x000fda0003f06270 */
[----:B------:R-:W-:Y:S05]  /*201f0*/  @!P0 BRA `(.L_x_4406) ;  /* 0x0000000400208947 */ /* 0x000fea0003800000 */
[----:B------:R-:W-:-:S07]  /*20200*/  IMAD.MOV.U32 R17, RZ, RZ, 0x1 ;  /* 0x00000001ff117424 */ /* 0x000fce00078e00ff */
.L_x_4411:
[----:B------:R-:W-:Y:S01]  /*20210*/  LOP3.LUT R14, R23, 0xff, RZ, 0xc0, !PT ;  /* 0x000000ff170e7812 */ /* 0x000fe200078ec0ff */
[----:B--2---:R-:W2:Y:S01]  /*20220*/  SHFL.DOWN PT, R25, R6, R17, 0x1f ;  /* 0x08001f1106197589 */ /* 0x004ea200000e0000 */
[----:B------:R-:W-:Y:S02]  /*20230*/  LOP3.LUT R30, R15, 0xff, RZ, 0xc0, !PT ;  /* 0x000000ff0f1e7812 */ /* 0x000fe400078ec0ff */
[----:B------:R-:W-:Y:S01]  /*20240*/  LOP3.LUT R26, R21, 0xff, RZ, 0xc0, !PT ;  /* 0x000000ff151a7812 */ /* 0x000fe200078ec0ff */
[----:B01----:R-:W0:Y:S01]  /*20250*/  SHFL.DOWN PT, R20, R7, R17, 0x1f ;  /* 0x08001f1107147589 */ /* 0x003e2200000e0000 */
[----:B------:R-:W-:Y:S02]  /*20260*/  LOP3.LUT R36, R3, 0xff, RZ, 0xc0, !PT ;  /* 0x000000ff03247812 */ /* 0x000fe400078ec0ff */
[----:B------:R-:W-:Y:S01]  /*20270*/  LOP3.LUT R29, R23, 0xff, RZ, 0xc0, !PT ;  /* 0x000000ff171d7812 */ /* 0x000fe200078ec0ff */
[----:B------:R-:W1:Y:S01]  /*20280*/  SHFL.DOWN PT, R14, R14, R17, 0x1f ;  /* 0x08001f110e0e7589 */ /* 0x000e6200000e0000 */
[----:B------:R-:W-:-:S02]  /*20290*/  LOP3.LUT R42, R15, 0xff, RZ, 0xc0, !PT ;  /* 0x000000ff0f2a7812 */ /* 0x000fc400078ec0ff */
[----:B------:R-:W-:Y:S01]  /*202a0*/  LOP3.LUT R40, R21, 0xff, RZ, 0xc0, !PT ;  /* 0x000000ff15287812 */ /* 0x000fe200078ec0ff */
[----:B------:R-:W3:Y:S01]  /*202b0*/  SHFL.DOWN PT, R32, R30, R17, 0x1f ;  /* 0x08001f111e207589 */ /* 0x000ee200000e0000 */
[----:B------:R-:W-:-:S03]  /*202c0*/  LOP3.LUT R44, R3, 0xff, RZ, 0xc0, !PT ;  /* 0x000000ff032c7812 */ /* 0x000fc600078ec0ff */
[----:B------:R-:W4:Y:S04]  /*202d0*/  SHFL.DOWN PT, R27, R8, R17, 0x1f ;  /* 0x08001f11081b7589 */ /* 0x000f2800000e0000 */
[----:B------:R-:W5:Y:S04]  /*202e0*/  SHFL.DOWN PT, R31, R10, R17, 0x1f ;  /* 0x08001f110a1f7589 */ /* 0x000f6800000e0000 */
[----:B------:R-:W5:Y:S01]  /*202f0*/  SHFL.DOWN PT, R28, R9, R17, 0x1f ;  /* 0x08001f11091c7589 */ /* 0x000f6200000e0000 */
[----:B--2---:R-:W-:-:S03]  /*20300*/  ISETP.GE.U32.AND P4, PT, R6, R25, PT ;  /* 0x000000190600720c */ /* 0x004fc60003f86070 */
[----:B------:R-:W2:Y:S01]  /*20310*/  SHFL.DOWN PT, R26, R26, R17, 0x1f ;  /* 0x08001f111a1a7589 */ /* 0x000ea200000e0000 */
[----:B0-----:R-:W-:-:S03]  /*20320*/  ISETP.GE.AND.EX P4, PT, R7, R20, PT, P4 ;  /* 0x000000140700720c */ /* 0x001fc60003f86340 */
[----:B------:R-:W0:Y:S01]  /*20330*/  SHFL.DOWN PT, R34, R11, R17, 0x1f ;  /* 0x08001f110b227589 */ /* 0x000e2200000e0000 */
[----:B-1----:R-:W-:-:S03]  /*20340*/  LOP3.LUT R24, R14, 0xff, RZ, 0xc0, !PT ;  /* 0x000000ff0e187812 */ /* 0x002fc600078ec0ff */
[----:B------:R-:W1:Y:S01]  /*20350*/  SHFL.DOWN PT, R36, R36, R17, 0x1f ;  /* 0x08001f1124247589 */ /* 0x000e6200000e0000 */
[CC--:B------:R-:W-:Y:S02]  /*20360*/  ISETP.NE.AND P6, PT, R29.reuse, R24.reuse, PT ;  /* 0x000000181d00720c */ /* 0x0c0fe40003fc5270 */
[----:B------:R-:W-:Y:S01]  /*20370*/  ISETP.GE.U32.AND P5, PT, R29, R24, PT ;  /* 0x000000181d00720c */ /* 0x000fe20003fa6070 */
[----:B------:R-:W1:Y:S01]  /*20380*/  SHFL.DOWN PT, R35, R12, R17, 0x1f ;  /* 0x08001f110c237589 */ /* 0x000e6200000e0000 */
[----:B---3--:R-:W-:Y:S02]  /*20390*/  LOP3.LUT R33, R32, 0xff, RZ, 0xc0, !PT ;  /* 0x000000ff20217812 */ /* 0x008fe400078ec0ff */
[----:B----4-:R-:W-:Y:S01]  /*203a0*/  ISETP.GE.U32.AND P1, PT, R8, R27, PT ;  /* 0x0000001b0800720c */ /* 0x010fe20003f26070 */
[----:B------:R3:W4:Y:S01]  /*203b0*/  SHFL.DOWN PT, R38, R13, R17, 0x1f ;  /* 0x08001f110d267589 */ /* 0x00072200000e0000 */
[----:B------:R-:W-:Y:S02]  /*203c0*/  SEL R24, RZ, 0xffffffff, P4 ;  /* 0xffffffffff187807 */ /* 0x000fe40002000000 */
[----:B-----5:R-:W-:-:S02]  /*203d0*/  ISETP.GE.U32.AND P0, PT, R10, R31, PT ;  /* 0x0000001f0a00720c */ /* 0x020fc40003f06070 */
[----:B------:R-:W-:Y:S02]  /*203e0*/  ISETP.GE.AND.EX P1, PT, R9, R28, PT, P1 ;  /* 0x0000001c0900720c */ /* 0x000fe40003f26310 */
[----:B------:R-:W-:Y:S02]  /*203f0*/  @P6 SEL R24, RZ, 0xffffffff, P5 ;  /* 0xffffffffff186807 */ /* 0x000fe40002800000 */
[----:B------:R-:W-:Y:S01]  /*20400*/  ISETP.NE.AND P6, PT, R42, R33, PT ;  /* 0x000000212a00720c */ /* 0x000fe20003fc5270 */
[----:B---3--:R-:W-:Y:S01]  /*20410*/  IMAD.SHL.U32 R17, R17, 0x2, RZ ;  /* 0x0000000211117824 */ /* 0x008fe200078e00ff */
[----:B--2---:R-:W-:Y:S02]  /*20420*/  LOP3.LUT R29, R26, 0xff, RZ, 0xc0, !PT ;  /* 0x000000ff1a1d7812 */ /* 0x004fe400078ec0ff */
[----:B0-----:R-:W-:Y:S02]  /*20430*/  ISETP.GE.AND.EX P0, PT, R11, R34, PT, P0 ;  /* 0x000000220b00720c */ /* 0x001fe40003f06300 */
[----:B------:R-:W-:-:S02]  /*20440*/  SEL R30, RZ, 0xffffffff, P1 ;  /* 0xffffffffff1e7807 */ /* 0x000fc40000800000 */
[----:B-1----:R-:W-:Y:S02]  /*20450*/  LOP3.LUT R37, R36, 0xff, RZ, 0xc0, !PT ;  /* 0x000000ff24257812 */ /* 0x002fe400078ec0ff */
[CC--:B------:R-:W-:Y:S02]  /*20460*/  ISETP.NE.AND P4, PT, R40.reuse, R29.reuse, PT ;  /* 0x0000001d2800720c */ /* 0x0c0fe40003f85270 */
[----:B------:R-:W-:Y:S02]  /*20470*/  ISETP.GE.U32.AND P1, PT, R40, R29, PT ;  /* 0x0000001d2800720c */ /* 0x000fe40003f26070 */
[----:B------:R-:W-:Y:S02]  /*20480*/  SEL R29, RZ, 0xffffffff, P0 ;  /* 0xffffffffff1d7807 */ /* 0x000fe40000000000 */
[----:B------:R-:W-:Y:S02]  /*20490*/  ISETP.GE.U32.AND P2, PT, R12, R35, PT ;  /* 0x000000230c00720c */ /* 0x000fe40003f46070 */
[----:B------:R-:W-:-:S02]  /*204a0*/  ISETP.NE.AND P5, PT, R44, R37, PT ;  /* 0x000000252c00720c */ /* 0x000fc40003fa5270 */
[----:B------:R-:W-:Y:S02]  /*204b0*/  ISETP.GE.U32.AND P0, PT, R42, R33, PT ;  /* 0x000000212a00720c */ /* 0x000fe40003f06070 */
[----:B------:R-:W-:Y:S02]  /*204c0*/  LOP3.LUT R24, R24, 0x1, RZ, 0xc0, !PT ;  /* 0x0000000118187812 */ /* 0x000fe400078ec0ff */
[----:B----4-:R-:W-:Y:S02]  /*204d0*/  ISETP.GE.AND.EX P2, PT, R13, R38, PT, P2 ;  /* 0x000000260d00720c */ /* 0x010fe40003f46320 */
[----:B------:R-:W-:Y:S02]  /*204e0*/  @P6 SEL R29, RZ, 0xffffffff, P0 ;  /* 0xffffffffff1d6807 */ /* 0x000fe40000000000 */
[----:B------:R-:W-:Y:S02]  /*204f0*/  ISETP.NE.U32.AND P0, PT, R24, 0x1, PT ;  /* 0x000000011800780c */ /* 0x000fe40003f05070 */
[----:B------:R-:W-:-:S02]  /*20500*/  SEL R33, RZ, 0xffffffff, P2 ;  /* 0xffffffffff217807 */ /* 0x000fc40001000000 */
[----:B------:R-:W-:Y:S02]  /*20510*/  ISETP.GE.U32.AND P2, PT, R44, R37, PT ;  /* 0x000000252c00720c */ /* 0x000fe40003f46070 */
        /* <DEDUP_REMOVED lines=22> */
.L_x_4406:
        /* <DEDUP_REMOVED lines=15> */
.L_x_4412:
[----:B------:R-:W-:Y:S05]  /*20770*/  @!P0 BRA `(.L_x_4413) ;  /* 0x0000000800a08947 */ /* 0x000fea0003800000 */
[----:B------:R-:W-:Y:S02]  /*20780*/  ULDC.U8 UR4, c[0x0][0x631] ;  /* 0x00018c4000047ab9 */ /* 0x000fe40000000000 */
[----:B------:R-:W-:Y:S01]  /*20790*/  ISETP.NE.AND P2, PT, RZ, UR4, PT ;  /* 0x00000004ff007c0c */ /* 0x000fe2000bf45270 */
[----:B------:R-:W-:-:S12]  /*207a0*/  @!P1 BRA `(.L_x_4414) ;  /* 0x0000000000e09947 */ /* 0x000fd80003800000 */
[----:B------:R-:W3:Y:S04]  /*207b0*/  LDG.E.U8 R0, desc[UR60][R4.64] ;  /* 0x0000003c04007981 */ /* 0x000ee8000c1e1100 */
[----:B------:R-:W4:Y:S04]  /*207c0*/  LDG.E.U8 R14, desc[UR60][R4.64+0x10] ;  /* 0x0000103c040e7981 */ /* 0x000f28000c1e1100 */
[----:B--2---:R-:W2:Y:S04]  /*207d0*/  LDG.E.64 R24, desc[UR60][R4.64+0x8] ;  /* 0x0000083c04187981 */ /* 0x004ea8000c1e1b00 */
[----:B------:R-:W5:Y:S04]  /*207e0*/  LDG.E.64 R26, desc[UR60][R4.64+0x18] ;  /* 0x0000183c041a7981 */ /* 0x000f68000c1e1b00 */
[----:B01----:R-:W5:Y:S04]  /*207f0*/  LDG.E.U8 R20, desc[UR60][R4.64+0x20] ;  /* 0x0000203c04147981 */ /* 0x003f68000c1e1100 */
[----:B------:R-:W5:Y:S04]  /*20800*/  LDG.E.U8 R34, desc[UR60][R4.64+0x30] ;  /* 0x0000303c04227981 */ /* 0x000f68000c1e1100 */
[----:B------:R-:W5:Y:S04]  /*20810*/  LDG.E.64 R28, desc[UR60][R4.64+0x28] ;  /* 0x0000283c041c7981 */ /* 0x000f68000c1e1b00 */
[----:B------:R-:W5:Y:S01]  /*20820*/  LDG.E.64 R30, desc[UR60][R4.64+0x38] ;  /* 0x0000383c041e7981 */ /* 0x000f62000c1e1b00 */
[----:B------:R-:W-:-:S02]  /*20830*/  LOP3.LUT R17, R23, 0xff, RZ, 0xc0, !PT ;  /* 0x000000ff17117812 */ /* 0x000fc400078ec0ff */
[----:B------:R-:W-:Y:S02]  /*20840*/  LOP3.LUT R33, R21, 0xff, RZ, 0xc0, !PT ;  /* 0x000000ff15217812 */ /* 0x000fe400078ec0ff */
[----:B------:R-:W-:Y:S02]  /*20850*/  LOP3.LUT R35, R3, 0xff, RZ, 0xc0, !PT ;  /* 0x000000ff03237812 */ /* 0x000fe400078ec0ff */
[CC--:B---3--:R-:W-:Y:S02]  /*20860*/  ISETP.NE.AND P4, PT, R0.reuse, R17.reuse, PT ;  /* 0x000000110000720c */ /* 0x0c8fe40003f85270 */
[----:B------:R-:W-:Y:S02]  /*20870*/  ISETP.GE.U32.AND P5, PT, R0, R17, PT ;  /* 0x000000110000720c */ /* 0x000fe40003fa6070 */
[CC--:B----4-:R-:W-:Y:S02]  /*20880*/  ISETP.NE.AND P3, PT, R14.reuse, R33.reuse, PT ;  /* 0x000000210e00720c */ /* 0x0d0fe40003f65270 */
[----:B------:R-:W-:-:S02]  /*20890*/  ISETP.GE.U32.AND P6, PT, R14, R33, PT ;  /* 0x000000210e00720c */ /* 0x000fc40003fc6070 */
[----:B--2---:R-:W-:Y:S02]  /*208a0*/  ISETP.GE.U32.AND P0, PT, R24, R6, PT ;  /* 0x000000061800720c */ /* 0x004fe40003f06070 */
[----:B------:R-:W-:Y:S02]  /*208b0*/  LOP3.LUT R33, R15, 0xff, RZ, 0xc0, !PT ;  /* 0x000000ff0f217812 */ /* 0x000fe400078ec0ff */
[----:B------:R-:W-:Y:S02]  /*208c0*/  ISETP.GE.AND.EX P0, PT, R25, R7, PT, P0 ;  /* 0x000000071900720c */ /* 0x000fe40003f06300 */
[----:B-----5:R-:W-:Y:S02]  /*208d0*/  ISETP.GE.U32.AND P1, PT, R26, R8, PT ;  /* 0x000000081a00720c */ /* 0x020fe40003f26070 */
[----:B------:R-:W-:Y:S02]  /*208e0*/  SEL R2, RZ, 0xffffffff, P5 ;  /* 0xffffffffff027807 */ /* 0x000fe40002800000 */
[----:B------:R-:W-:-:S02]  /*208f0*/  @!P4 SEL R2, RZ, 0xffffffff, P0 ;  /* 0xffffffffff02c807 */ /* 0x000fc40000000000 */
[----:B------:R-:W-:Y:S02]  /*20900*/  ISETP.NE.AND P5, PT, R20, R33, PT ;  /* 0x000000211400720c */ /* 0x000fe40003fa5270 */
[----:B------:R-:W-:Y:S02]  /*20910*/  ISETP.GE.AND.EX P1, PT, R27, R9, PT, P1 ;  /* 0x000000091b00720c */ /* 0x000fe40003f26310 */
[----:B------:R-:W-:Y:S02]  /*20920*/  ISETP.NE.AND P4, PT, R34, R35, PT ;  /* 0x000000232200720c */ /* 0x000fe40003f85270 */
[----:B------:R-:W-:Y:S02]  /*20930*/  SEL R17, RZ, 0xffffffff, P6 ;  /* 0xffffffffff117807 */ /* 0x000fe40003000000 */
[----:B------:R-:W-:Y:S02]  /*20940*/  @!P3 SEL R17, RZ, 0xffffffff, P1 ;  /* 0xffffffffff11b807 */ /* 0x000fe40000800000 */
[----:B------:R-:W-:-:S02]  /*20950*/  ISETP.GE.U32.AND P3, PT, R28, R10, PT ;  /* 0x0000000a1c00720c */ /* 0x000fc40003f66070 */
[----:B------:R-:W-:Y:S02]  /*20960*/  ISETP.GE.U32.AND P1, PT, R30, R12, PT ;  /* 0x0000000c1e00720c */ /* 0x000fe40003f26070 */
[----:B------:R-:W-:Y:S02]  /*20970*/  ISETP.GE.U32.AND P6, PT, R20, R33, PT ;  /* 0x000000211400720c */ /* 0x000fe40003fc6070 */
[----:B------:R-:W-:Y:S02]  /*20980*/  LOP3.LUT R2, R2, 0x1, RZ, 0xc0, !PT ;  /* 0x0000000102027812 */ /* 0x000fe400078ec0ff */
[----:B------:R-:W-:Y:S02]  /*20990*/  ISETP.GE.U32.AND P0, PT, R34, R35, PT ;  /* 0x000000232200720c */ /* 0x000fe40003f06070 */
        /* <DEDUP_REMOVED lines=24> */
[----:B------:R-:W-:-:S07]  /*20b20*/  SEL R3, R34, R3, !P0 ;  /* 0x0000000322037207 */ /* 0x000fce0004000000 */
.L_x_4414:
        /* <DEDUP_REMOVED lines=29> */
.L_x_4416:
        /* <DEDUP_REMOVED lines=22> */
.L_x_4417:
        /* <DEDUP_REMOVED lines=22> */
.L_x_4418:
        /* <DEDUP_REMOVED lines=22> */
.L_x_4419:
[----:B------:R-:W-:Y:S02]  /*21120*/  ULDC.64 UR4, c[0x0][0x600] ;  /* 0x0001800000047ab9 */ /* 0x000fe40000000a00 */
[----:B------:R-:W-:-:S05]  /*21130*/  IADD3 R16, P0, R16, UR4, RZ ;  /* 0x0000000410107c10 */ /* 0x000fca000ff1e0ff */
[----:B------:R-:W-:-:S05]  /*21140*/  IMAD.X R17, RZ, RZ, UR5, P0 ;  /* 0x00000005ff117e24 */ /* 0x000fca00080e06ff */
[----:B------:R-:W-:Y:S01]  /*21150*/  STG.E.64 desc[UR60][R16.64], R30 ;  /* 0x0000001e10007986 */ /* 0x000fe2000c101b3c */
[----:B------:R-:W-:Y:S05]  /*21160*/  EXIT ;  /* 0x000000000000794d */ /* 0x000fea0003800000 */
.L_x_4415:
        /* <DEDUP_REMOVED lines=9> */
.L_x_4413:
        /* <DEDUP_REMOVED lines=17> */
.L_x_4421:
[----:B------:R-:W-:Y:S02]  /*21310*/  CS2R R6, SRZ ;  /* 0x0000000000067805 */ /* 0x000fe4000001ff00 */
[----:B------:R-:W-:Y:S02]  /*21320*/  CS2R R8, SRZ ;  /* 0x0000000000087805 */ /* 0x000fe4000001ff00 */
[----:B------:R-:W-:Y:S02]  /*21330*/  CS2R R10, SRZ ;  /* 0x00000000000a7805 */ /* 0x000fe4000001ff00 */
[----:B------:R-:W-:-:S07]  /*21340*/  CS2R R12, SRZ ;  /* 0x00000000000c7805 */ /* 0x000fce000001ff00 */
.L_x_4420:
        /* <DEDUP_REMOVED lines=31> */
.L_x_4423:
        /* <DEDUP_REMOVED lines=22> */
.L_x_4424:
        /* <DEDUP_REMOVED lines=22> */
.L_x_4425:
        /* <DEDUP_REMOVED lines=22> */
.L_x_4426:
[----:B------:R-:W-:Y:S02]  /*21960*/  ULDC.64 UR4, c[0x0][0x600] ;  /* 0x0001800000047ab9 */ /* 0x000fe40000000a00 */
[----:B------:R-:W-:-:S05]  /*21970*/  IADD3 R16, P0, R16, UR4, RZ ;  /* 0x0000000410107c10 */ /* 0x000fca000ff1e0ff */
[----:B------:R-:W-:-:S05]  /*21980*/  IMAD.X R17, RZ, RZ, UR5, P0 ;  /* 0x00000005ff117e24 */ /* 0x000fca00080e06ff */
[----:B------:R-:W-:Y:S01]  /*21990*/  STG.E.64 desc[UR60][R16.64], R30 ;  /* 0x0000001e10007986 */ /* 0x000fe2000c101b3c */
[----:B------:R-:W-:Y:S05]  /*219a0*/  EXIT ;  /* 0x000000000000794d */ /* 0x000fea0003800000 */
.L_x_4422:
        /* <DEDUP_REMOVED lines=16> */
.L_x_4427:
        /* <DEDUP_REMOVED lines=15> */
.L_x_4428:
        /* <DEDUP_REMOVED lines=15> */
.L_x_4429:
        /* <DEDUP_REMOVED lines=15> */
.L_x_4430:
[----:B------:R-:W-:Y:S05]  /*21d80*/  EXIT ;  /* 0x000000000000794d */ /* 0x000fea0003800000 */
.L_x_4385:
        /* <DEDUP_REMOVED lines=25> */
.L_x_4431:
[----:B------:R-:W-:Y:S05]  /*21f20*/  @!P0 BRA `(.L_x_4432) ;  /* 0x0000000800888947 */ /* 0x000fea0003800000 */
[----:B------:R-:W-:Y:S02]  /*21f30*/  ULDC.U8 UR4, c[0x0][0x631] ;  /* 0x00018c4000047ab9 */ /* 0x000fe40000000000 */
[----:B------:R-:W-:Y:S01]  /*21f40*/  ISETP.NE.AND P2, PT, RZ, UR4, PT ;  /* 0x00000004ff007c0c */ /* 0x000fe2000bf45270 */
[----:B------:R-:W-:-:S12]  /*21f50*/  @!P1 BRA `(.L_x_4433) ;  /* 0x0000000000e09947 */ /* 0x000fd80003800000 */
[----:B------:R-:W2:Y:S04]  /*21f60*/  LDG.E.U8 R0, desc[UR60][R4.64] ;  /* 0x0000003c04007981 */ /* 0x000ea8000c1e1100 */
[----:B------:R-:W3:Y:S04]  /*21f70*/  LDG.E.U8 R6, desc[UR60][R4.64+0x10] ;  /* 0x0000103c04067981 */ /* 0x000ee8000c1e1100 */
[----:B------:R-:W4:Y:S04]  /*21f80*/  LDG.E.64 R12, desc[UR60][R4.64+0x8] ;  /* 0x0000083c040c7981 */ /* 0x000f28000c1e1b00 */
[----:B------:R-:W5:Y:S04]  /*21f90*/  LDG.E.64 R14, desc[UR60][R4.64+0x18] ;  /* 0x0000183c040e7981 */ /* 0x000f68000c1e1b00 */
[----:B------:R-:W5:Y:S04]  /*21fa0*/  LDG.E.U8 R10, desc[UR60][R4.64+0x20] ;  /* 0x0000203c040a7981 */ /* 0x000f68000c1e1100 */
[----:B------:R-:W5:Y:S04]  /*21fb0*/  LDG.E.U8 R26, desc[UR60][R4.64+0x30] ;  /* 0x0000303c041a7981 */ /* 0x000f68000c1e1100 */
[----:B0-----:R-:W5:Y:S04]  /*21fc0*/  LDG.E.64 R20, desc[UR60][R4.64+0x28] ;  /* 0x0000283c04147981 */ /* 0x001f68000c1e1b00 */
        /* <DEDUP_REMOVED lines=8> */
[----:B------:R-:W-:Y:S02]  /*22050*/  LOP3.LUT R17, R7, 0xff, RZ, 0xc0, !PT ;  /* 0x000000ff07117812 */ /* 0x000fe400078ec0ff */
[----:B------:R-:W-:Y:S02]  /*22060*/  ISETP.GE.AND.EX P0, PT, R13, R55, PT, P0 ;  /* 0x000000370d00720c */ /* 0x000fe40003f06300 */
[----:B------:R-:W-:Y:S02]  /*22070*/  LOP3.LUT R25, R3, 0xff, RZ, 0xc0, !PT ;  /* 0x000000ff03197812 */ /* 0x000fe400078ec0ff */
        /* <DEDUP_REMOVED lines=38> */
.L_x_4433:
        /* <DEDUP_REMOVED lines=23> */
.L_x_4435:
        /* <DEDUP_REMOVED lines=22> */
.L_x_4436:
        /* <DEDUP_REMOVED lines=22> */
.L_x_4437:
        /* <DEDUP_REMOVED lines=22> */
.L_x_4438:
[----:B------:R-:W-:Y:S02]  /*22870*/  ULDC.64 UR4, c[0x0][0x600] ;  /* 0x0001800000047ab9 */ /* 0x000fe40000000a00 */
[----:B------:R-:W-:-:S05]  /*22880*/  IADD3 R16, P0, R16, UR4, RZ ;  /* 0x0000000410107c10 */ /* 0x000fca000ff1e0ff */
[----:B------:R-:W-:-:S05]  /*22890*/  IMAD.X R17, RZ, RZ, UR5, P0 ;  /* 0x00000005ff117e24 */ /* 0x000fca00080e06ff */
[----:B------:R-:W-:Y:S01]  /*228a0*/  STG.E.64 desc[UR60][R16.64], R52 ;  /* 0x0000003410007986 */ /* 0x000fe2000c101b3c */
[----:B------:R-:W-:Y:S05]  /*228b0*/  EXIT ;  /* 0x000000000000794d */ /* 0x000fea0003800000 */
.L_x_4434:
        /* <DEDUP_REMOVED lines=9> */
.L_x_4432:
        /* <DEDUP_REMOVED lines=17> */
.L_x_4440:
[----:B------:R-:W-:Y:S01]  /*22a60*/  IMAD.MOV.U32 R52, RZ, RZ, RZ ;  /* 0x000000ffff347224 */ /* 0x000fe200078e00ff */
[----:B------:R-:W-:Y:S01]  /*22a70*/  CS2R R58, SRZ ;  /* 0x00000000003a7805 */ /* 0x000fe2000001ff00 */
[----:B------:R-:W-:Y:S01]  /*22a80*/  IMAD.MOV.U32 R51, RZ, RZ, RZ ;  /* 0x000000ffff337224 */ /* 0x000fe200078e00ff */
[----:B------:R-:W-:Y:S01]  /*22a90*/  CS2R R54, SRZ ;  /* 0x0000000000367805 */ /* 0x000fe2000001ff00 */
[----:B------:R-:W-:Y:S02]  /*22aa0*/  IMAD.MOV.U32 R56, RZ, RZ, RZ ;  /* 0x000000ffff387224 */ /* 0x000fe400078e00ff */
[----:B------:R-:W-:-:S07]  /*22ab0*/  IMAD.MOV.U32 R35, RZ, RZ, RZ ;  /* 0x000000ffff237224 */ /* 0x000fce00078e00ff */
.L_x_4439:
[----:B------:R-:W-:Y:S01]  /*22ac0*/  ULDC.U8 UR4, c[0x0][0x631] ;  /* 0x00018c4000047ab9 */ /* 0x000fe20000000000 */
[----:B------:R-:W-:Y:S01]  /*22ad0*/  IMAD.MOV.U32 R53, RZ, RZ, R51 ;  /* 0x000000ffff357224 */ /* 0x000fe200078e0033 */
[----:B------:R-:W-:Y:S01]  /*22ae0*/  ISETP.NE.AND P0, PT, RZ, UR4, PT ;  /* 0x00000004ff007c0c */ /* 0x000fe2000bf05270 */
[----:B------:R-:W-:-:S12]  /*22af0*/  IMAD.MOV.U32 R57, RZ, RZ, R35 ;  /* 0x000000ffff397224 */ /* 0x000fd800078e0023 */
        /* <DEDUP_REMOVED lines=21> */
.L_x_4442:
        /* <DEDUP_REMOVED lines=22> */
.L_x_4443:
        /* <DEDUP_REMOVED lines=22> */
.L_x_4444:
        /* <DEDUP_REMOVED lines=22> */
.L_x_4445:
[----:B------:R-:W-:Y:S02]  /*23070*/  ULDC.64 UR4, c[0x0][0x600] ;  /* 0x0001800000047ab9 */ /* 0x000fe40000000a00 */
[----:B------:R-:W-:-:S05]  /*23080*/  IADD3 R16, P0, R16, UR4, RZ ;  /* 0x0000000410107c10 */ /* 0x000fca000ff1e0ff */
[----:B------:R-:W-:-:S05]  /*23090*/  IMAD.X R17, RZ, RZ, UR5, P0 ;  /* 0x00000005ff117e24 */ /* 0x000fca00080e06ff */
[----:B------:R-:W-:Y:S01]  /*230a0*/  STG.E.64 desc[UR60][R16.64], R52 ;  /* 0x0000003410007986 */ /* 0x000fe2000c101b3c */
[----:B------:R-:W-:Y:S05]  /*230b0*/  EXIT ;  /* 0x000000000000794d */ /* 0x000fea0003800000 */
.L_x_4441:
        /* <DEDUP_REMOVED lines=9> */
[----:B0-----:R-:W-:-:S02]  /*23150*/  IMAD.U32 R7, RZ, RZ, UR5 ;  /* 0x00000005ff077e24 */ /* 0x001fc4000f8e00ff */
[----:B------:R-:W-:Y:S02]  /*23160*/  IMAD.U32 R11, RZ, RZ, UR7 ;  /* 0x00000007ff0b7e24 */ /* 0x000fe4000f8e00ff */
[----:B------:R-:W-:Y:S02]  /*23170*/  IMAD.MOV.U32 R8, RZ, RZ, 0x2e9 ;  /* 0x000002e9ff087424 */ /* 0x000fe400078e00ff */
[----:B------:R-:W-:Y:S02]  /*23180*/  IMAD.MOV.U32 R12, RZ, RZ, 0x1 ;  /* 0x00000001ff0c7424 */ /* 0x000fe400078e00ff */
[----:B-1----:R-:W-:-:S07]  /*23190*/  IMAD.MOV.U32 R13, RZ, RZ, RZ ;  /* 0x000000ffff0d7224 */ /* 0x002fce00078e00ff */
[----:B------:R-:W-:-:S07]  /*231a0*/  LEPC R20, `(.L_x_4446) ;  /* 0x000000001014794e */ /* 0x000fce0000000000 */
[----:B--2---:R-:W-:Y:S05]  /*231b0*/  CALL.ABS.NOINC R14 ;  /* 0x000000000e007343 */ /* 0x004fea0003c00000 */
.L_x_4446:
        /* <DEDUP_REMOVED lines=15> */
.L_x_4447:
        /* <DEDUP_REMOVED lines=15> */
.L_x_4448:
        /* <DEDUP_REMOVED lines=15> */
.L_x_4449:
[----:B------:R-:W-:Y:S05]  /*23490*/  EXIT ;  /* 0x000000000000794d */ /* 0x000fea0003800000 */
        .weak           $__internal_40_$__cuda_sm20_div_u64
        .type           $__internal_40_$__cuda_sm20_div_u64,@function
        .size           $__internal_40_$__cuda_sm20_div_u64,($__internal_41_$__cuda_sm20_rem_u64 - $__internal_40_$__cuda_sm20_div_u64)
$__internal_40_$__cuda_sm20_div_u64:
        /* <DEDUP_REMOVED lines=69> */
[----:B------:R-:W-:Y:S06]  /*238f0*/  RET.REL.NODEC R14 `(_ZN2at6native13reduce_kernelILi128ELi4ENS0_8ReduceOpIhNS0_9ArgMinOpsIhEEjlLi4ELi4EEEEEvT1_) ;  /* 0xfffffdc40ec07950 */ /* 0x000fec0003c3ffff */
        .weak           $__internal_41_$__cuda_sm20_rem_u64
        .type           $__internal_41_$__cuda_sm20_rem_u64,@function
        .size           $__internal_41_$__cuda_sm20_rem_u64,(.L_x_6998 - $__internal_41_$__cuda_sm20_rem_u64)
$__internal_41_$__cuda_sm20_rem_u64:
        /* <DEDUP_REMOVED lines=64> */
[----:B------:R-:W-:Y:S06]  /*23d00*/  RET.REL.NODEC R12 `(_ZN2at6native13reduce_kernelILi128ELi4ENS0_8ReduceOpIhNS0_9ArgMinOpsIhEEjlLi4ELi4EEEEEvT1_) ;  /* 0xfffffdc00cbc7950 */ /* 0x000fec0003c3ffff */
.L_x_4450:
        /* <DEDUP_REMOVED lines=15> */
.L_x_6998:


//--------------------- .text._ZN2at6native13reduce_kernelILi512ELi1ENS0_8ReduceOpIN3c108BFloat16ENS0_9ArgMinOpsIfEEjlLi4ELi4EEEEEvT1_ --------------------------
	.section	.text._ZN2at6native13reduce_kernelILi512ELi1ENS0_8ReduceOpIN3c108BFloat16ENS0_9ArgMinOpsIfEEjlLi4ELi4EEEEEvT1_,"ax",@progbits
	.align	128
        .global         _ZN2at6native13reduce_kernelILi512ELi1ENS0_8ReduceOpIN3c108BFloat16ENS0_9ArgMinOpsIfEEjlLi4ELi4EEEEEvT1_
        .type           _ZN2at6native13reduce_kernelILi512ELi1ENS0_8ReduceOpIN3c108BFloat16ENS0_9ArgMinOpsIfEEjlLi4ELi4EEEEEvT1_,@function
        .size           _ZN2at6native13reduce_kernelILi512ELi1ENS0_8ReduceOpIN3c108BFloat16ENS0_9ArgMinOpsIfEEjlLi4ELi4EEEEEvT1_,(.L_x_7000 - _ZN2at6native13reduce_kernelILi512ELi1ENS0_8ReduceOpIN3c108BFloat16ENS0_9ArgMinOpsIfEEjlLi4ELi4EEEEEvT1_)
        .other          _ZN2at6native13reduce_kernelILi512ELi1ENS0_8ReduceOpIN3c108BFloat16ENS0_9ArgMinOpsIfEEjlLi4ELi4EEEEEvT1_,@"STO_CUDA_ENTRY STV_DEFAULT"
_ZN2at6native13reduce_kernelILi512ELi1ENS0_8ReduceOpIN3c108BFloat16ENS0_9ArgMinOpsIfEEjlLi4ELi4EEEEEvT1_:
.text._ZN2at6native13reduce_kernelILi512ELi1ENS0_8ReduceOpIN3c108BFloat16ENS0_9ArgMinOpsIfEEjlLi4ELi4EEEEEvT1_:
        /* <DEDUP_REMOVED lines=292> */
.L_x_4451:
        /* <DEDUP_REMOVED lines=9> */
[----:B------:R-:W-:-:S11]  /*12d0*/  MOV R3, RZ ;  /* 0x000000ff00037202 */ /* 0x000fd60000000f00 */
        /* <DEDUP_REMOVED lines=35> */
.L_x_4460:
[----:B------:R-:W-:Y:S05]  /*1510*/  BSYNC B3 ;  /* 0x0000000000037941 */ /* 0x000fea0003800000 */
.L_x_4459:
[----:B------:R-:W-:-:S04]  /*1520*/  PRMT R3, R3, 0x9910, RZ ;  /* 0x0000991003037816 */ /* 0x000fc800000000ff */
[----:B------:R-:W-:-:S13]  /*1530*/  ISETP.NE.AND P0, PT, R3, RZ, PT ;  /* 0x000000ff0300720c */ /* 0x000fda0003f05270 */
[----:B------:R-:W-:Y:S05]  /*1540*/  @!P0 BRA `(.L_x_4458) ;  /* 0x0000000000688947 */ /* 0x000fea0003800000 */
[----:B------:R-:W-:Y:S01]  /*1550*/  IADD3 R3, P0, R5, -R2, RZ ;  /* 0x8000000205037210 */ /* 0x000fe20007f1e0ff */
[----:B------:R-:W0:Y:S04]  /*1560*/  LDC R10, c[0x0][0x218] ;  /* 0x00008600ff0a7b82 */ /* 0x000e280000000800 */
[----:B------:R-:W-:Y:S01]  /*1570*/  IMAD.X R6, RZ, RZ, -0x1, P0 ;  /* 0xffffffffff067424 */ /* 0x000fe200000e06ff */
[----:B------:R-:W-:-:S04]  /*1580*/  LEA R8, P0, R3, R20, 0x1 ;  /* 0x0000001403087211 */ /* 0x000fc800078008ff */
[----:B------:R-:W-:Y:S02]  /*1590*/  LEA.HI.X R9, R3, R21, R6, 0x1, P0 ;  /* 0x0000001503097211 */ /* 0x000fe400000f0c06 */
[----:B------:R-:W1:Y:S03]  /*15a0*/  LDC.64 R6, c[0x0][0x220] ;  /* 0x00008800ff067b82 */ /* 0x000e660000000a00 */
[----:B------:R-:W2:Y:S01]  /*15b0*/  LDG.E.U16 R8, desc[UR36][R8.64] ;  /* 0x0000002408087981 */ /* 0x000ea2000c1e1500 */
[----:B------:R-:W-:Y:S01]  /*15c0*/  IMAD.IADD R17, R5, 0x1, -R2 ;  /* 0x0000000105117824 */ /* 0x000fe200078e0a02 */
[----:B0-----:R-:W-:-:S13]  /*15d0*/  FSETP.GTU.FTZ.AND P1, PT, |R10|, +INF , PT ;  /* 0x7f8000000a00780b */ /* 0x001fda0003f3c200 */
[----:B-1----:R-:W-:Y:S02]  /*15e0*/  @!P1 MOV R11, R7 ;  /* 0x00000007000b9202 */ /* 0x002fe40000000f00 */
[----:B------:R-:W-:-:S04]  /*15f0*/  @!P1 ISETP.GT.U32.AND P0, PT, R17, R6, PT ;  /* 0x000000061100920c */ /* 0x000fc80003f04070 */
[----:B------:R-:W-:Y:S01]  /*1600*/  @!P1 ISETP.GT.AND.EX P0, PT, RZ, R11, PT, P0 ;  /* 0x0000000bff00920c */ /* 0x000fe20003f04300 */
[----:B------:R-:W-:Y:S02]  /*1610*/  @P1 IMAD.MOV.U32 R11, RZ, RZ, R7 ;  /* 0x000000ffff0b1224 */ /* 0x000fe400078e0007 */
[----:B--2---:R-:W-:-:S05]  /*1620*/  IMAD.U32 R15, R8, 0x10000, RZ ;  /* 0x00010000080f7824 */ /* 0x004fca00078e00ff */
[CC--:B------:R-:W-:Y:S02]  /*1630*/  FSETP.NEU.OR P3, PT, R15.reuse, R10.reuse, P1 ;  /* 0x0000000a0f00720b */ /* 0x0c0fe40000f6d400 */
        /* <DEDUP_REMOVED lines=11> */
.L_x_4458:
[----:B------:R-:W-:Y:S05]  /*16f0*/  BSYNC B2 ;  /* 0x0000000000027941 */ /* 0x000fea0003800000 */
.L_x_4457:
[C---:B------:R-:W-:Y:S02]  /*1700*/  IADD3 R3, P0, -R2.reuse, 0x4, RZ ;  /* 0x0000000402037810 */ /* 0x040fe40007f1e1ff */
[C---:B------:R-:W-:Y:S02]  /*1710*/  IADD3 R22, R2.reuse, -0x4, R23 ;  /* 0xfffffffc02167810 */ /* 0x040fe40007ffe017 */
[----:B------:R-:W-:Y:S01]  /*1720*/  LEA R20, P1, R3, R20, 0x1 ;  /* 0x0000001403147211 */ /* 0x000fe200078208ff */
[----:B------:R-:W-:Y:S01]  /*1730*/  IMAD.X R10, RZ, RZ, -0x1, P0 ;  /* 0xffffffffff0a7424 */ /* 0x000fe200000e06ff */
[----:B------:R-:W-:-:S04]  /*1740*/  IADD3 R6, -R2, 0x4, RZ ;  /* 0x0000000402067810 */ /* 0x000fc80007ffe1ff */
[----:B------:R-:W-:-:S07]  /*1750*/  LEA.HI.X R21, R3, R21, R10, 0x1, P1 ;  /* 0x0000001503157211 */ /* 0x000fce00008f0c0a */
.L_x_4456:
[----:B------:R-:W-:Y:S05]  /*1760*/  BSYNC B1 ;  /* 0x0000000000017941 */ /* 0x000fea0003800000 */
.L_x_4455:
[----:B------:R-:W-:Y:S01]  /*1770*/  IMAD.SHL.U32 R23, R19, 0x4, RZ ;  /* 0x0000000413177824 */ /* 0x000fe200078e00ff */
[----:B------:R-:W-:Y:S01]  /*1780*/  BSSY B1, `(.L_x_4461) ;  /* 0x0000067000017945 */ /* 0x000fe20003800000 */
[----:B------:R-:W-:Y:S01]  /*1790*/  IMAD.MOV.U32 R11, RZ, RZ, R12 ;  /* 0x000000ffff0b7224 */ /* 0x000fe200078e000c */
[----:B------:R-:W-:Y:S01]  /*17a0*/  MOV R18, R13 ;  /* 0x0000000d00127202 */ /* 0x000fe20000000f00 */
[----:B------:R-:W-:Y:S02]  /*17b0*/  VIADD R3, R23, 0x3 ;  /* 0x0000000317037836 */ /* 0x000fe40000000000 */
[--C-:B------:R-:W-:Y:S02]  /*17c0*/  IMAD.MOV.U32 R10, RZ, RZ, R14.reuse ;  /* 0x000000ffff0a7224 */ /* 0x100fe400078e000e */
[----:B------:R-:W-:Y:S01]  /*17d0*/  IMAD.MOV.U32 R17, RZ, RZ, R13 ;  /* 0x000000ffff117224 */ /* 0x000fe200078e000d */
[----:B------:R-:W-:Y:S01]  /*17e0*/  ISETP.GE.U32.AND P0, PT, R3, R22, PT ;  /* 0x000000160300720c */ /* 0x000fe20003f06070 */
[----:B------:R-:W-:-:S02]  /*17f0*/  IMAD.MOV.U32 R16, RZ, RZ, R14 ;  /* 0x000000ffff107224 */ /* 0x000fc400078e000e */
[----:B------:R-:W-:-:S10]  /*1800*/  IMAD.MOV.U32 R15, RZ, RZ, R12 ;  /* 0x000000ffff0f7224 */ /* 0x000fd400078e000c */
[----:B------:R-:W-:Y:S05]  /*1810*/  @P0 BRA `(.L_x_4462) ;  /* 0x0000000400740947 */ /* 0x000fea0003800000 */
[----:B------:R-:W-:Y:S01]  /*1820*/  IMAD.MOV.U32 R17, RZ, RZ, R13 ;  /* 0x000000ffff117224 */ /* 0x000fe200078e000d */
[----:B------:R-:W-:Y:S01]  /*1830*/  MOV R16, R14 ;  /* 0x0000000e00107202 */ /* 0x000fe20000000f00 */
[----:B------:R-:W-:-:S07]  /*1840*/  IMAD.MOV.U32 R15, RZ, RZ, R12 ;  /* 0x000000ffff0f7224 */ /* 0x000fce00078e000c */
.L_x_4472:
[----:B------:R-:W-:-:S06]  /*1850*/  IMAD.WIDE.U32 R2, R19, 0x8, R20 ;  /* 0x0000000813027825 */ /* 0x000fcc00078e0014 */
[----:B------:R-:W2:Y:S01]  /*1860*/  LDG.E.64 R2, desc[UR36][R2.64] ;  /* 0x0000002402027981 */ /* 0x000ea2000c1e1b00 */
[----:B------:R-:W-:Y:S01]  /*1870*/  FSETP.GTU.FTZ.AND P1, PT, |R7|, +INF , PT ;  /* 0x7f8000000700780b */ /* 0x000fe20003f3c200 */
[----:B------:R-:W-:Y:S01]  /*1880*/  IMAD.IADD R23, R23, 0x1, R6 ;  /* 0x0000000117177824 */ /* 0x000fe200078e0206 */
[----:B------:R-:W-:Y:S11]  /*1890*/  BSSY B2, `(.L_x_4463) ;  /* 0x0000022000027945 */ /* 0x000ff60003800000 */
[----:B------:R-:W-:-:S04]  /*18a0*/  @!P1 ISETP.GE.U32.AND P0, PT, R8, R23, PT ;  /* 0x000000170800920c */ /* 0x000fc80003f06070 */
[----:B------:R-:W-:Y:S01]  /*18b0*/  @!P1 ISETP.GE.AND.EX P0, PT, R9, RZ, PT, P0 ;  /* 0x000000ff0900920c */ /* 0x000fe20003f06300 */
[C---:B--2---:R-:W-:Y:S01]  /*18c0*/  IMAD.U32 R26, R2.reuse, 0x10000, RZ ;  /* 0x00010000021a7824 */ /* 0x044fe200078e00ff */
[----:B------:R-:W-:-:S04]  /*18d0*/  PRMT R2, R2, 0x7632, R2 ;  /* 0x0000763202027816 */ /* 0x000fc80000000002 */
[CC--:B------:R-:W-:Y:S01]  /*18e0*/  FSETP.NEU.OR P3, PT, R7.reuse, R26.reuse, P1 ;  /* 0x0000001a0700720b */ /* 0x0c0fe20000f6d400 */
[----:B------:R-:W-:Y:S01]  /*18f0*/  IMAD.U32 R25, R2, 0x10000, RZ ;  /* 0x0001000002197824 */ /* 0x000fe200078e00ff */
[----:B------:R-:W-:Y:S02]  /*1900*/  @!P1 FSETP.GEU.FTZ.AND P2, PT, R7, R26, PT ;  /* 0x0000001a0700920b */ /* 0x000fe40003f5e000 */
[----:B------:R-:W-:Y:S02]  /*1910*/  PRMT R2, R3, 0x7632, R2 ;  /* 0x0000763203027816 */ /* 0x000fe40000000002 */
[----:B------:R-:W-:Y:S02]  /*1920*/  @!P1 SEL R24, RZ, 0xffffffff, P2 ;  /* 0xffffffffff189807 */ /* 0x000fe40001000000 */
[----:B------:R-:W-:-:S05]  /*1930*/  @P1 FSETP.GTU.FTZ.AND P2, PT, |R26|, +INF , PT ;  /* 0x7f8000001a00180b */ /* 0x000fca0003f5c200 */
[----:B------:R-:W-:Y:S02]  /*1940*/  @!P3 SEL R24, RZ, 0xffffffff, P0 ;  /* 0xffffffffff18b807 */ /* 0x000fe40000000000 */
[----:B------:R-:W-:Y:S02]  /*1950*/  @P1 ISETP.LT.U32.AND P3, PT, R8, R23, PT ;  /* 0x000000170800120c */ /* 0x000fe40003f61070 */
[----:B------:R-:W-:-:S04]  /*1960*/  @!P1 LOP3.LUT R24, R24, 0x1, RZ, 0xc0, !PT ;  /* 0x0000000118189812 */ /* 0x000fc800078ec0ff */
[----:B------:R-:W-:Y:S02]  /*1970*/  @!P1 ISETP.EQ.U32.AND P0, PT, R24, 0x1, PT ;  /* 0x000000011800980c */ /* 0x000fe40003f02070 */
[----:B------:R-:W-:Y:S02]  /*1980*/  @P1 ISETP.LT.OR.EX P0, PT, R9, RZ, !P2, P3 ;  /* 0x000000ff0900120c */ /* 0x000fe40005701730 */
[----:B------:R-:W-:Y:S02]  /*1990*/  FSETP.GTU.FTZ.AND P1, PT, |R12|, +INF , PT ;  /* 0x7f8000000c00780b */ /* 0x000fe40003f3c200 */
        /* <DEDUP_REMOVED lines=14> */
.L_x_4464:
[----:B------:R-:W-:Y:S02]  /*1a80*/  FSETP.GTU.FTZ.AND P0, PT, |R25|, +INF , PT ;  /* 0x7f8000001900780b */ /* 0x000fe40003f1c200 */
[----:B------:R-:W-:-:S04]  /*1a90*/  ISETP.LT.U32.AND P1, PT, R13, R26, PT ;  /* 0x0000001a0d00720c */ /* 0x000fc80003f21070 */
[----:B------:R-:W-:-:S13]  /*1aa0*/  ISETP.LT.OR.EX P0, PT, R14, RZ, !P0, P1 ;  /* 0x000000ff0e00720c */ /* 0x000fda0004701710 */
.L_x_4465:
[----:B------:R-:W-:Y:S05]  /*1ab0*/  BSYNC B2 ;  /* 0x0000000000027941 */ /* 0x000fea0003800000 */
.L_x_4463:
[----:B------:R-:W-:Y:S01]  /*1ac0*/  FSETP.GTU.FTZ.AND P1, PT, |R15|, +INF , PT ;  /* 0x7f8000000f00780b */ /* 0x000fe20003f3c200 */
[----:B------:R-:W-:Y:S01]  /*1ad0*/  BSSY B2, `(.L_x_4466) ;  /* 0x0000013000027945 */ /* 0x000fe20003800000 */
[----:B------:R-:W-:Y:S01]  /*1ae0*/  SEL R13, R13, R26, P0 ;  /* 0x0000001a0d0d7207 */ /* 0x000fe20000000000 */
[----:B------:R-:W-:Y:S01]  /*1af0*/  VIADD R26, R23, 0x2 ;  /* 0x00000002171a7836 */ /* 0x000fe20000000000 */
[----:B------:R-:W-:Y:S02]  /*1b00*/  FSEL R12, R12, R25, P0 ;  /* 0x000000190c0c7208 */ /* 0x000fe40000000000 */
[----:B------:R-:W-:Y:S02]  /*1b10*/  SHF.L.U32 R24, R3, 0x10, RZ ;  /* 0x0000001003187819 */ /* 0x000fe400000006ff */
[----:B------:R-:W-:-:S05]  /*1b20*/  SEL R14, R14, RZ, P0 ;  /* 0x000000ff0e0e7207 */ /* 0x000fca0000000000 */
        /* <DEDUP_REMOVED lines=10> */
.L_x_4467:
[----:B------:R-:W-:Y:S02]  /*1bd0*/  FSETP.GTU.FTZ.AND P0, PT, |R24|, +INF , PT ;  /* 0x7f8000001800780b */ /* 0x000fe40003f1c200 */
[----:B------:R-:W-:-:S04]  /*1be0*/  ISETP.LT.U32.AND P1, PT, R17, R26, PT ;  /* 0x0000001a1100720c */ /* 0x000fc80003f21070 */
[----:B------:R-:W-:-:S13]  /*1bf0*/  ISETP.LT.OR.EX P0, PT, R16, RZ, !P0, P1 ;  /* 0x000000ff1000720c */ /* 0x000fda0004701710 */
.L_x_4468:
[----:B------:R-:W-:Y:S05]  /*1c00*/  BSYNC B2 ;  /* 0x0000000000027941 */ /* 0x000fea0003800000 */
.L_x_4466:
[----:B------:R-:W-:Y:S01]  /*1c10*/  FSETP.GTU.FTZ.AND P1, PT, |R11|, +INF , PT ;  /* 0x7f8000000b00780b */ /* 0x000fe20003f3c200 */
[----:B------:R-:W-:Y:S01]  /*1c20*/  BSSY B2, `(.L_x_4469) ;  /* 0x0000013000027945 */ /* 0x000fe20003800000 */
[----:B------:R-:W-:Y:S01]  /*1c30*/  FSEL R15, R15, R24, P0 ;  /* 0x000000180f0f7208 */ /* 0x000fe20000000000 */
[----:B------:R-:W-:Y:S01]  /*1c40*/  IMAD.U32 R24, R2, 0x10000, RZ ;  /* 0x0001000002187824 */ /* 0x000fe200078e00ff */
[----:B------:R-:W-:Y:S01]  /*1c50*/  SEL R17, R17, R26, P0 ;  /* 0x0000001a11117207 */ /* 0x000fe20000000000 */
[----:B------:R-:W-:Y:S01]  /*1c60*/  VIADD R25, R23, 0x3 ;  /* 0x0000000317197836 */ /* 0x000fe20000000000 */
        /* <DEDUP_REMOVED lines=11> */
.L_x_4470:
[----:B------:R-:W-:Y:S02]  /*1d20*/  FSETP.GTU.FTZ.AND P0, PT, |R24|, +INF , PT ;  /* 0x7f8000001800780b */ /* 0x000fe40003f1c200 */
[----:B------:R-:W-:-:S04]  /*1d30*/  ISETP.LT.U32.AND P1, PT, R18, R25, PT ;  /* 0x000000191200720c */ /* 0x000fc80003f21070 */
[----:B------:R-:W-:-:S13]  /*1d40*/  ISETP.LT.OR.EX P0, PT, R10, RZ, !P0, P1 ;  /* 0x000000ff0a00720c */ /* 0x000fda0004701710 */
.L_x_4471:
[----:B------:R-:W-:Y:S05]  /*1d50*/  BSYNC B2 ;  /* 0x0000000000027941 */ /* 0x000fea0003800000 */
.L_x_4469:
[----:B------:R-:W-:Y:S01]  /*1d60*/  ULDC UR4, c[0x0][0x234] ;  /* 0x00008d0000047ab9 */ /* 0x000fe20000000800 */
[----:B------:R-:W-:Y:S01]  /*1d70*/  FSEL R11, R11, R24, P0 ;  /* 0x000000180b0b7208 */ /* 0x000fe20000000000 */
[----:B------:R-:W-:Y:S01]  /*1d80*/  VIADD R19, R19, UR4 ;  /* 0x0000000413137c36 */ /* 0x000fe20008000000 */
[----:B------:R-:W-:Y:S02]  /*1d90*/  SEL R18, R18, R25, P0 ;  /* 0x0000001912127207 */ /* 0x000fe40000000000 */
[----:B------:R-:W-:Y:S01]  /*1da0*/  SEL R10, R10, RZ, P0 ;  /* 0x000000ff0a0a7207 */ /* 0x000fe20000000000 */
[----:B------:R-:W-:-:S05]  /*1db0*/  IMAD.SHL.U32 R23, R19, 0x4, RZ ;  /* 0x0000000413177824 */ /* 0x000fca00078e00ff */
[----:B------:R-:W-:-:S04]  /*1dc0*/  IADD3 R3, R23, 0x3, RZ ;  /* 0x0000000317037810 */ /* 0x000fc80007ffe0ff */
[----:B------:R-:W-:-:S13]  /*1dd0*/  ISETP.GE.U32.AND P1, PT, R3, R22, PT ;  /* 0x000000160300720c */ /* 0x000fda0003f26070 */
[----:B------:R-:W-:Y:S05]  /*1de0*/  @!P1 BRA `(.L_x_4472) ;  /* 0xfffffff800989947 */ /* 0x000fea000383ffff */
.L_x_4462:
[----:B------:R-:W-:Y:S05]  /*1df0*/  BSYNC B1 ;  /* 0x0000000000017941 */ /* 0x000fea0003800000 */
.L_x_4461:
        /* <DEDUP_REMOVED lines=12> */
.L_x_4474:
[----:B------:R-:W-:Y:S05]  /*1ec0*/  BSYNC B1 ;  /* 0x0000000000017941 */ /* 0x000fea0003800000 */
.L_x_4473:
        /* <DEDUP_REMOVED lines=10> */
[----:B------:R-:W-:Y:S01]  /*1f70*/  FSETP.GTU.FTZ.AND P1, PT, |R7|, +INF , PT ;  /* 0x7f8000000700780b */ /* 0x000fe20003f3c200 */
[----:B------:R-:W-:-:S05]  /*1f80*/  IMAD.IADD R5, R5, 0x1, R6 ;  /* 0x0000000105057824 */ /* 0x000fca00078e0206 */
[----:B------:R-:W-:-:S07]  /*1f90*/  SHF.R.S32.HI R6, RZ, 0x1f, R5 ;  /* 0x0000001fff067819 */ /* 0x000fce0000011405 */
[----:B------:R-:W-:-:S04]  /*1fa0*/  @!P1 ISETP.GE.U32.AND P0, PT, R8, R5, PT ;  /* 0x000000050800920c */ /* 0x000fc80003f06070 */
[----:B------:R-:W-:Y:S01]  /*1fb0*/  @!P1 ISETP.GE.AND.EX P0, PT, R9, R6, PT, P0 ;  /* 0x000000060900920c */ /* 0x000fe20003f06300 */
[----:B--2---:R-:W-:-:S05]  /*1fc0*/  IMAD.U32 R4, R20, 0x10000, RZ ;  /* 0x0001000014047824 */ /* 0x004fca00078e00ff */
[CC--:B------:R-:W-:Y:S02]  /*1fd0*/  FSETP.NEU.OR P3, PT, R7.reuse, R4.reuse, P1 ;  /* 0x000000040700720b */ /* 0x0c0fe40000f6d400 */
        /* <DEDUP_REMOVED lines=11> */
.L_x_4476:
[----:B------:R-:W-:Y:S05]  /*2090*/  BSYNC B1 ;  /* 0x0000000000017941 */ /* 0x000fea0003800000 */
.L_x_4475:
        /* <DEDUP_REMOVED lines=12> */
.L_x_4478:
[----:B------:R-:W-:Y:S02]  /*2160*/  FSETP.GTU.FTZ.AND P0, PT, |R12|, +INF , PT ;  /* 0x7f8000000c00780b */ /* 0x000fe40003f1c200 */
[----:B------:R-:W-:-:S04]  /*2170*/  ISETP.LT.U32.AND P1, PT, R8, R13, PT ;  /* 0x0000000d0800720c */ /* 0x000fc80003f21070 */
[----:B------:R-:W-:-:S13]  /*2180*/  ISETP.LT.OR.EX P0, PT, R9, R14, !P0, P1 ;  /* 0x0000000e0900720c */ /* 0x000fda0004701710 */
.L_x_4479:
[----:B------:R-:W-:Y:S05]  /*2190*/  BSYNC B1 ;  /* 0x0000000000017941 */ /* 0x000fea0003800000 */
.L_x_4477:
        /* <DEDUP_REMOVED lines=15> */
.L_x_4481:
[----:B------:R-:W-:Y:S02]  /*2290*/  FSETP.GTU.FTZ.AND P0, PT, |R15|, +INF , PT ;  /* 0x7f8000000f00780b */ /* 0x000fe40003f1c200 */
[----:B------:R-:W-:-:S04]  /*22a0*/  ISETP.LT.U32.AND P1, PT, R8, R17, PT ;  /* 0x000000110800720c */ /* 0x000fc80003f21070 */
[----:B------:R-:W-:-:S13]  /*22b0*/  ISETP.LT.OR.EX P0, PT, R9, R16, !P0, P1 ;  /* 0x000000100900720c */ /* 0x000fda0004701710 */
.L_x_4482:
[----:B------:R-:W-:Y:S05]  /*22c0*/  BSYNC B1 ;  /* 0x0000000000017941 */ /* 0x000fea0003800000 */
.L_x_4480:
        /* <DEDUP_REMOVED lines=15> */
.L_x_4484:
[----:B------:R-:W-:Y:S02]  /*23c0*/  FSETP.GTU.FTZ.AND P0, PT, |R11|, +INF , PT ;  /* 0x7f8000000b00780b */ /* 0x000fe40003f1c200 */
[----:B------:R-:W-:-:S04]  /*23d0*/  ISETP.LT.U32.AND P1, PT, R17, R18, PT ;  /* 0x000000121100720c */ /* 0x000fc80003f21070 */
[----:B------:R-:W-:-:S13]  /*23e0*/  ISETP.LT.OR.EX P0, PT, R3, R10, !P0, P1 ;  /* 0x0000000a0300720c */ /* 0x000fda0004701710 */
.L_x_4485:
[----:B------:R-:W-:Y:S05]  /*23f0*/  BSYNC B1 ;  /* 0x0000000000017941 */ /* 0x000fea0003800000 */
.L_x_4483:
[----:B------:R-:W-:Y:S02]  /*2400*/  SEL R6, R17, R18, P0 ;  /* 0x0000001211067207 */ /* 0x000fe40000000000 */
[----:B------:R-:W-:Y:S02]  /*2410*/  SEL R3, R3, R10, P0 ;  /* 0x0000000a03037207 */ /* 0x000fe40000000000 */
[----:B------:R-:W-:Y:S01]  /*2420*/  FSEL R11, R12, R11, P0 ;  /* 0x0000000b0c0b7208 */ /* 0x000fe20000000000 */
[----:B------:R-:W-:Y:S06]  /*2430*/  BRA `(.L_x_4453) ;  /* 0x000000b800d87947 */ /* 0x000fec0003800000 */
.L_x_4454:
        /* <DEDUP_REMOVED lines=9> */
[----:B------:R-:W-:Y:S01]  /*24d0*/  MOV R2, R19 ;  /* 0x0000001300027202 */ /* 0x000fe20000000f00 */
        /* <DEDUP_REMOVED lines=10> */
[--C-:B------:R-:W-:Y:S01]  /*2580*/  IMAD.MOV.U32 R5, RZ, RZ, R15.reuse ;  /* 0x000000ffff057224 */ /* 0x100fe200078e000f */
[----:B------:R-:W-:Y:S01]  /*2590*/  MOV R7, R9 ;  /* 0x0000000900077202 */ /* 0x000fe20000000f00 */
[--C-:B------:R-:W-:Y:S02]  /*25a0*/  IMAD.MOV.U32 R6, RZ, RZ, R12.reuse ;  /* 0x000000ffff067224 */ /* 0x100fe400078e000c */
[----:B------:R-:W-:Y:S02]  /*25b0*/  IMAD.MOV.U32 R8, RZ, RZ, R12 ;  /* 0x000000ffff087224 */ /* 0x000fe400078e000c */
[--C-:B------:R-:W-:Y:S02]  /*25c0*/  IMAD.MOV.U32 R10, RZ, RZ, R15.reuse ;  /* 0x000000ffff0a7224 */ /* 0x100fe400078e000f */
[----:B------:R-:W-:-:S02]  /*25d0*/  IMAD.MOV.U32 R11, RZ, RZ, R15 ;  /* 0x000000ffff0b7224 */ /* 0x000fc400078e000f */
[----:B------:R-:W-:Y:S01]  /*25e0*/  IMAD.MOV.U32 R13, RZ, RZ, R9 ;  /* 0x000000ffff0d7224 */ /* 0x000fe200078e0009 */
[----:B------:R-:W-:Y:S06]  /*25f0*/  @P0 BRA `(.L_x_4489) ;  /* 0x0000004400640947 */ /* 0x000fec0003800000 */
[----:B------:R-:W-:Y:S01]  /*2600*/  ISETP.NE.AND P1, PT, R14, RZ, PT ;  /* 0x000000ff0e00720c */ /* 0x000fe20003f25270 */
[----:B------:R-:W-:Y:S01]  /*2610*/  IMAD.MOV.U32 R6, RZ, RZ, R12 ;  /* 0x000000ffff067224 */ /* 0x000fe200078e000c */
[----:B------:R-:W-:Y:S01]  /*2620*/  MOV R8, R12 ;  /* 0x0000000c00087202 */ /* 0x000fe20000000f00 */
[--C-:B------:R-:W-:Y:S02]  /*2630*/  IMAD.MOV.U32 R7, RZ, RZ, R9.reuse ;  /* 0x000000ffff077224 */ /* 0x100fe400078e0009 */
[----:B------:R-:W-:Y:S02]  /*2640*/  IMAD.MOV.U32 R13, RZ, RZ, R9 ;  /* 0x000000ffff0d7224 */ /* 0x000fe400078e0009 */
[--C-:B------:R-:W-:Y:S02]  /*2650*/  IMAD.MOV.U32 R5, RZ, RZ, R15.reuse ;  /* 0x000000ffff057224 */ /* 0x100fe400078e000f */
[--C-:B------:R-:W-:Y:S02]  /*2660*/  IMAD.MOV.U32 R10, RZ, RZ, R15.reuse ;  /* 0x000000ffff0a7224 */ /* 0x100fe400078e000f */
[----:B------:R-:W-:-:S07]  /*2670*/  IMAD.MOV.U32 R11, RZ, RZ, R15 ;  /* 0x000000ffff0b7224 */ /* 0x000fce00078e000f */
.L_x_4503:
        /* <DEDUP_REMOVED lines=275> */
[----:B------:R-:W-:Y:S01]  /*37b0*/  SHF.R.U32.HI R19, RZ, UR24, R18 ;  /* 0x00000018ff137c19 */ /* 0x000fe20008011612 */
[----:B------:R-:W0:Y:S01]  /*37c0*/  @P0 LDC R23, c[0x0][0x38c] ;  /* 0x0000e300ff170b82 */ /* 0x000e220000000800 */
[----:B------:R-:W-:-:S03]  /*37d0*/  @P0 IMAD.MOV.U32 R18, RZ, RZ, RZ ;  /* 0x000000ffff120224 */ /* 0x000fc600078e00ff */
[----:B------:R-:W-:-:S04]  /*37e0*/  IMAD.MOV R24, RZ, RZ, -R19 ;  /* 0x000000ffff187224 */ /* 0x000fc800078e0a13 */
[----:B------:R-:W-:Y:S01]  /*37f0*/  IMAD R24, R24, UR38, R15 ;  /* 0x0000002618187c24 */ /* 0x000fe2000f8e020f */
[----:B------:R-:W1:Y:S03]  /*3800*/  @P0 LDC R25, c[0x0][0x3f8] ;  /* 0x0000fe00ff190b82 */ /* 0x000e660000000800 */
[----:B------:R-:W-:-:S05]  /*3810*/  IMAD R17, R24, UR25, R17 ;  /* 0x0000001918117c24 */ /* 0x000fca000f8e0211 */
[----:B------:R-:W2:Y:S02]  /*3820*/  @P0 LDC.64 R14, c[0x0][0x390] ;  /* 0x0000e400ff0e0b82 */ /* 0x000ea40000000a00 */
[----:B--2---:R-:W-:-:S05]  /*3830*/  @P0 IMAD.HI.U32 R14, R19, R14, R18 ;  /* 0x0000000e130e0227 */ /* 0x004fca00078e0012 */
[----:B------:R-:W-:-:S05]  /*3840*/  @P0 SHF.R.U32.HI R14, RZ, R15, R14 ;  /* 0x0000000fff0e0219 */ /* 0x000fca000001160e */
[----:B------:R-:W-:-:S04]  /*3850*/  @P0 IMAD.MOV R18, RZ, RZ, -R14 ;  /* 0x000000ffff120224 */ /* 0x000fc800078e0a0e */
[----:B0-----:R-:W-:-:S04]  /*3860*/  @P0 IMAD R18, R18, R23, R19 ;  /* 0x0000001712120224 */ /* 0x001fc800078e0213 */
[----:B-1----:R-:W-:-:S07]  /*3870*/  @P0 IMAD R17, R18, R25, R17 ;  /* 0x0000001912110224 */ /* 0x002fce00078e0211 */
.L_x_4490:
[----:B------:R-:W-:-:S04]  /*3880*/  LOP3.LUT R15, R17, 0xfffffffe, RZ, 0xc0, !PT ;  /* 0xfffffffe110f7812 */ /* 0x000fc800078ec0ff */
[----:B------:R-:W-:-:S05]  /*3890*/  IADD3 R14, P0, R20, R15, RZ ;  /* 0x0000000f140e7210 */ /* 0x000fca0007f1e0ff */
[----:B------:R-:W-:-:S05]  /*38a0*/  IMAD.X R15, RZ, RZ, R21, P0 ;  /* 0x000000ffff0f7224 */ /* 0x000fca00000e0615 */
[----:B------:R0:W5:Y:S01]  /*38b0*/  LDG.E.U16 R17, desc[UR36][R14.64] ;  /* 0x000000240e117981 */ /* 0x000162000c1e1500 */
[----:B------:R-:W-:Y:S05]  /*38c0*/  @!P1 BRA `(.L_x_4491) ;  /* 0x0000000c00b49947 */ /* 0x000fea0003800000 */
[----:B0-----:R-:W0:Y:S01]  /*38d0*/  LDC.64 R14, c[0x0][0x268] ;  /* 0x00009a00ff0e7b82 */ /* 0x001e220000000a00 */
        /* <DEDUP_REMOVED lines=236> */
.L_x_4491:
[----:B0-----:R-:W-:Y:S01]  /*47a0*/  LOP3.LUT R15, R22, 0xfffffffe, RZ, 0xc0, !PT ;  /* 0xfffffffe160f7812 */ /* 0x001fe200078ec0ff */
[----:B------:R-:W-:Y:S02]  /*47b0*/  ULDC UR38, c[0x0][0x234] ;  /* 0x00008d0000267ab9 */ /* 0x000fe40000000800 */
[----:B------:R-:W-:Y:S01]  /*47c0*/  IMAD.U32 R18, RZ, RZ, UR38 ;  /* 0x00000026ff127e24 */ /* 0x000fe2000f8e00ff */
[----:B------:R-:W-:-:S05]  /*47d0*/  IADD3 R14, P0, R20, R15, RZ ;  /* 0x0000000f140e7210 */ /* 0x000fca0007f1e0ff */
[----:B------:R-:W-:-:S05]  /*47e0*/  IMAD.X R15, RZ, RZ, R21, P0 ;  /* 0x000000ffff0f7224 */ /* 0x000fca00000e0615 */
[----:B------:R0:W5:Y:S01]  /*47f0*/  LDG.E.U16 R19, desc[UR36][R14.64] ;  /* 0x000000240e137981 */ /* 0x000162000c1e1500 */
        /* <DEDUP_REMOVED lines=223> */
[----:B------:R-:W-:Y:S01]  /*55f0*/  IMAD.MOV.U32 R27, RZ, RZ, R25 ;  /* 0x000000ffff1b7224 */ /* 0x000fe200078e0019 */
[----:B------:R-:W-:Y:S01]  /*5600*/  MOV R26, RZ ;  /* 0x000000ff001a7202 */ /* 0x000fe20000000f00 */
[----:B------:R-:W-:-:S04]  /*5610*/  ULDC.64 UR38, c[0x0][0x380] ;  /* 0x0000e00000267ab9 */ /* 0x000fc80000000a00 */
[----:B------:R-:W-:-:S05]  /*5620*/  IMAD.HI.U32 R26, R25, UR39, R26 ;  /* 0x00000027191a7c27 */ /* 0x000fca000f8e001a */
[----:B------:R-:W-:Y:S01]  /*5630*/  SHF.R.U32.HI R27, RZ, UR24, R26 ;  /* 0x00000018ff1b7c19 */ /* 0x000fe2000801161a */
        /* <DEDUP_REMOVED lines=12> */
.L_x_4492:
[----:B0-----:R-:W-:-:S04]  /*5700*/  LOP3.LUT R15, R22, 0xfffffffe, RZ, 0xc0, !PT ;  /* 0xfffffffe160f7812 */ /* 0x001fc800078ec0ff */
[----:B------:R-:W-:-:S05]  /*5710*/  IADD3 R14, P0, R20, R15, RZ ;  /* 0x0000000f140e7210 */ /* 0x000fca0007f1e0ff */
[----:B------:R-:W-:-:S05]  /*5720*/  IMAD.X R15, RZ, RZ, R21, P0 ;  /* 0x000000ffff0f7224 */ /* 0x000fca00000e0615 */
[----:B------:R0:W5:Y:S01]  /*5730*/  LDG.E.U16 R22, desc[UR36][R14.64] ;  /* 0x000000240e167981 */ /* 0x000162000c1e1500 */
[----:B------:R-:W-:Y:S05]  /*5740*/  @!P1 BRA `(.L_x_4493) ;  /* 0x0000000c00b09947 */ /* 0x000fea0003800000 */
[----:B0-----:R-:W0:Y:S01]  /*5750*/  LDC.64 R14, c[0x0][0x268] ;  /* 0x00009a00ff0e7b82 */ /* 0x001e220000000a00 */
[----:B------:R-:W-:Y:S01]  /*5760*/  LEA R25, R18, R23, 0x1 ;  /* 0x0000001712197211 */ /* 0x000fe200078e08ff */
        /* <DEDUP_REMOVED lines=234> */
.L_x_4493:
[----:B------:R-:W-:-:S04]  /*6610*/  LOP3.LUT R25, R24, 0xfffffffe, RZ, 0xc0, !PT ;  /* 0xfffffffe18197812 */ /* 0x000fc800078ec0ff */
[----:B------:R-:W-:-:S05]  /*6620*/  IADD3 R24, P0, R20, R25, RZ ;  /* 0x0000001914187210 */ /* 0x000fca0007f1e0ff */
[----:B------:R-:W-:-:S05]  /*6630*/  IMAD.X R25, RZ, RZ, R21, P0 ;  /* 0x000000ffff197224 */ /* 0x000fca00000e0615 */
[----:B------:R1:W5:Y:S01]  /*6640*/  LDG.E.U16 R24, desc[UR36][R24.64] ;  /* 0x0000002418187981 */ /* 0x000362000c1e1500 */
[C---:B------:R-:W-:Y:S01]  /*6650*/  FSETP.GTU.FTZ.AND P2, PT, |R10|.reuse, +INF , PT ;  /* 0x7f8000000a00780b */ /* 0x040fe20003f5c200 */
[----:B0----5:R-:W-:Y:S01]  /*6660*/  IMAD.U32 R15, R17, 0x10000, RZ ;  /* 0x00010000110f7824 */ /* 0x021fe200078e00ff */
[----:B------:R-:W-:Y:S04]  /*6670*/  BSSY B2, `(.L_x_4494) ;  /* 0x000001e000027945 */ /* 0x000fe80003800000 */
[----:B------:R-:W-:-:S07]  /*6680*/  FSETP.NEU.OR P4, PT, R10, R15, P2 ;  /* 0x0000000f0a00720b */ /* 0x000fce000178d400 */
[----:B------:R-:W-:Y:S02]  /*6690*/  @!P2 ISETP.GE.U32.AND P0, PT, R6, R2, PT ;  /* 0x000000020600a20c */ /* 0x000fe40003f06070 */
[----:B------:R-:W-:Y:S02]  /*66a0*/  @!P2 FSETP.GEU.FTZ.AND P3, PT, R10, R15, PT ;  /* 0x0000000f0a00a20b */ /* 0x000fe40003f7e000 */
[----:B------:R-:W-:Y:S02]  /*66b0*/  @!P2 ISETP.GE.AND.EX P0, PT, R7, RZ, PT, P0 ;  /* 0x000000ff0700a20c */ /* 0x000fe40003f06300 */
[----:B------:R-:W-:Y:S02]  /*66c0*/  @!P2 SEL R14, RZ, 0xffffffff, P3 ;  /* 0xffffffffff0ea807 */ /* 0x000fe40001800000 */
[----:B------:R-:W-:Y:S02]  /*66d0*/  @!P4 SEL R14, RZ, 0xffffffff, P0 ;  /* 0xffffffffff0ec807 */ /* 0x000fe40000000000 */
[----:B------:R-:W-:-:S02]  /*66e0*/  @P2 FSETP.GTU.FTZ.AND P3, PT, |R15|, +INF , PT ;  /* 0x7f8000000f00280b */ /* 0x000fc40003f7c200 */
[----:B------:R-:W-:Y:S02]  /*66f0*/  @!P2 LOP3.LUT R14, R14, 0x1, RZ, 0xc0, !PT ;  /* 0x000000010e0ea812 */ /* 0x000fe400078ec0ff */
[----:B------:R-:W-:Y:S02]  /*6700*/  @P2 ISETP.LT.U32.AND P4, PT, R6, R2, PT ;  /* 0x000000020600220c */ /* 0x000fe40003f81070 */
[----:B------:R-:W-:Y:S01]  /*6710*/  @!P2 ISETP.EQ.U32.AND P0, PT, R14, 0x1, PT ;  /* 0x000000010e00a80c */ /* 0x000fe20003f02070 */
[----:B------:R-:W-:Y:S01]  /*6720*/  IMAD.U32 R14, R19, 0x10000, RZ ;  /* 0x00010000130e7824 */ /* 0x000fe200078e00ff */
[----:B------:R-:W-:Y:S02]  /*6730*/  @P2 ISETP.LT.OR.EX P0, PT, R7, RZ, !P3, P4 ;  /* 0x000000ff0700220c */ /* 0x000fe40005f01740 */
[----:B------:R-:W-:Y:S02]  /*6740*/  FSETP.GTU.FTZ.AND P2, PT, |R5|, +INF , PT ;  /* 0x7f8000000500780b */ /* 0x000fe40003f5c200 */
[----:B------:R-:W-:-:S02]  /*6750*/  FSEL R10, R10, R15, P0 ;  /* 0x0000000f0a0a7208 */ /* 0x000fc40000000000 */
[----:B------:R-:W-:Y:S02]  /*6760*/  SEL R6, R6, R2, P0 ;  /* 0x0000000206067207 */ /* 0x000fe40000000000 */
[----:B------:R-:W-:-:S07]  /*6770*/  SEL R7, R7, RZ, P0 ;  /* 0x000000ff07077207 */ /* 0x000fce0000000000 */
[----:B-1----:R-:W-:Y:S05]  /*6780*/  @P2 BRA `(.L_x_4495) ;  /* 0x0000000000242947 */ /* 0x002fea0003800000 */
        /* <DEDUP_REMOVED lines=9> */
.L_x_4495:
[----:B------:R-:W-:Y:S02]  /*6820*/  FSETP.GTU.FTZ.AND P0, PT, |R14|, +INF , PT ;  /* 0x7f8000000e00780b */ /* 0x000fe40003f1c200 */
[----:B------:R-:W-:-:S04]  /*6830*/  ISETP.LT.U32.AND P2, PT, R3, R23, PT ;  /* 0x000000170300720c */ /* 0x000fc80003f41070 */
[----:B------:R-:W-:-:S13]  /*6840*/  ISETP.LT.OR.EX P0, PT, R4, RZ, !P0, P2 ;  /* 0x000000ff0400720c */ /* 0x000fda0004701720 */
.L_x_4496:
[----:B------:R-:W-:Y:S05]  /*6850*/  BSYNC B2 ;  /* 0x0000000000027941 */ /* 0x000fea0003800000 */
.L_x_4494:
[----:B------:R-:W-:Y:S01]  /*6860*/  FSETP.GTU.FTZ.AND P2, PT, |R16|, +INF , PT ;  /* 0x7f8000001000780b */ /* 0x000fe20003f5c200 */
[----:B------:R-:W-:Y:S01]  /*6870*/  BSSY B2, `(.L_x_4497) ;  /* 0x0000013000027945 */ /* 0x000fe20003800000 */
[----:B------:R-:W-:Y:S01]  /*6880*/  SEL R3, R3, R23, P0 ;  /* 0x0000001703037207 */ /* 0x000fe20000000000 */
[----:B------:R-:W-:Y:S01]  /*6890*/  IMAD.U32 R15, R22, 0x10000, RZ ;  /* 0x00010000160f7824 */ /* 0x000fe200078e00ff */
[----:B------:R-:W-:Y:S02]  /*68a0*/  FSEL R5, R5, R14, P0 ;  /* 0x0000000e05057208 */ /* 0x000fe40000000000 */
[----:B------:R-:W-:Y:S02]  /*68b0*/  IADD3 R23, R23, R18, RZ ;  /* 0x0000001217177210 */ /* 0x000fe40007ffe0ff */
        /* <DEDUP_REMOVED lines=11> */
.L_x_4498:
[----:B------:R-:W-:Y:S02]  /*6970*/  FSETP.GTU.FTZ.AND P0, PT, |R15|, +INF , PT ;  /* 0x7f8000000f00780b */ /* 0x000fe40003f1c200 */
[----:B------:R-:W-:-:S04]  /*6980*/  ISETP.LT.U32.AND P2, PT, R8, R23, PT ;  /* 0x000000170800720c */ /* 0x000fc80003f41070 */
[----:B------:R-:W-:-:S13]  /*6990*/  ISETP.LT.OR.EX P0, PT, R9, RZ, !P0, P2 ;  /* 0x000000ff0900720c */ /* 0x000fda0004701720 */
.L_x_4499:
[----:B------:R-:W-:Y:S05]  /*69a0*/  BSYNC B2 ;  /* 0x0000000000027941 */ /* 0x000fea0003800000 */
.L_x_4497:
[----:B------:R-:W-:Y:S01]  /*69b0*/  FSETP.GTU.FTZ.AND P2, PT, |R11|, +INF , PT ;  /* 0x7f8000000b00780b */ /* 0x000fe20003f5c200 */
[----:B------:R-:W-:Y:S01]  /*69c0*/  BSSY B2, `(.L_x_4500) ;  /* 0x0000013000027945 */ /* 0x000fe20003800000 */
[----:B------:R-:W-:Y:S01]  /*69d0*/  FSEL R16, R16, R15, P0 ;  /* 0x0000000f10107208 */ /* 0x000fe20000000000 */
[----:B------:R-:W-:Y:S01]  /*69e0*/  IMAD.IADD R15, R23, 0x1, R18 ;  /* 0x00000001170f7824 */ /* 0x000fe200078e0212 */
[----:B------:R-:W-:Y:S01]  /*69f0*/  SEL R8, R8, R23, P0 ;  /* 0x0000001708087207 */ /* 0x000fe20000000000 */
[----:B------:R-:W-:Y:S01]  /*6a00*/  IMAD.U32 R26, R24, 0x10000, RZ ;  /* 0x00010000181a7824 */ /* 0x000fe200078e00ff */
        /* <DEDUP_REMOVED lines=11> */
.L_x_4501:
[----:B------:R-:W-:Y:S02]  /*6ac0*/  FSETP.GTU.FTZ.AND P0, PT, |R26|, +INF , PT ;  /* 0x7f8000001a00780b */ /* 0x000fe40003f1c200 */
[----:B------:R-:W-:-:S04]  /*6ad0*/  ISETP.LT.U32.AND P2, PT, R12, R15, PT ;  /* 0x0000000f0c00720c */ /* 0x000fc80003f41070 */
[----:B------:R-:W-:-:S13]  /*6ae0*/  ISETP.LT.OR.EX P0, PT, R13, RZ, !P0, P2 ;  /* 0x000000ff0d00720c */ /* 0x000fda0004701720 */
.L_x_4502:
[----:B------:R-:W-:Y:S05]  /*6af0*/  BSYNC B2 ;  /* 0x0000000000027941 */ /* 0x000fea0003800000 */
.L_x_4500:
[----:B------:R-:W-:Y:S01]  /*6b00*/  IMAD.IADD R2, R15, 0x1, R18 ;  /* 0x000000010f027824 */ /* 0x000fe200078e0212 */
[----:B------:R-:W-:Y:S01]  /*6b10*/  ULDC UR4, c[0x0][0x22c] ;  /* 0x00008b0000047ab9 */ /* 0x000fe20000000800 */
[----:B------:R-:W-:Y:S01]  /*6b20*/  FSEL R11, R11, R26, P0 ;  /* 0x0000001a0b0b7208 */ /* 0x000fe20000000000 */
[----:B------:R-:W-:Y:S01]  /*6b30*/  IMAD.U32 R23, RZ, RZ, UR4 ;  /* 0x00000004ff177e24 */ /* 0x000fe2000f8e00ff */
[----:B------:R-:W-:Y:S01]  /*6b40*/  SEL R12, R12, R15, P0 ;  /* 0x0000000f0c0c7207 */ /* 0x000fe20000000000 */
[----:B------:R-:W-:Y:S01]  /*6b50*/  IMAD R14, R18, 0x3, R2 ;  /* 0x00000003120e7824 */ /* 0x000fe200078e0202 */
[----:B------:R-:W-:-:S04]  /*6b60*/  SEL R13, R13, RZ, P0 ;  /* 0x000000ff0d0d7207 */ /* 0x000fc80000000000 */
[----:B------:R-:W-:-:S13]  /*6b70*/  ISETP.GE.U32.AND P2, PT, R14, R23, PT ;  /* 0x000000170e00720c */ /* 0x000fda0003f46070 */
[----:B------:R-:W-:Y:S05]  /*6b80*/  @!P2 BRA `(.L_x_4503) ;  /* 0xffffffb800bca947 */ /* 0x000fea000383ffff */
.L_x_4489:
[----:B------:R-:W-:Y:S05]  /*6b90*/  BSYNC B1 ;  /* 0x0000000000017941 */ /* 0x000fea0003800000 */
.L_x_4488:
        /* <DEDUP_REMOVED lines=280> */
.L_x_4506:
        /* <DEDUP_REMOVED lines=281> */
.L_x_4507:
        /* <DEDUP_REMOVED lines=281> */
.L_x_4508:
[----:B------:R-:W-:-:S04]  /*a040*/  LOP3.LUT R15, R22, 0xfffffffe, RZ, 0xc0, !PT ;  /* 0xfffffffe160f7812 */ /* 0x000fc800078ec0ff */
[----:B------:R-:W-:-:S05]  /*a050*/  IADD3 R14, P2, R20, R15, RZ ;  /* 0x0000000f140e7210 */ /* 0x000fca0007f5e0ff */
[----:B------:R-:W-:-:S05]  /*a060*/  IMAD.X R15, RZ, RZ, R21, P2 ;  /* 0x000000ffff0f7224 */ /* 0x000fca00010e0615 */
[----:B------:R0:W5:Y:S02]  /*a070*/  LDG.E.U16 R22, desc[UR36][R14.64] ;  /* 0x000000240e167981 */ /* 0x000164000c1e1500 */
        /* <DEDUP_REMOVED lines=277> */
.L_x_4509:
[----:B------:R-:W-:-:S04]  /*b1d0*/  LOP3.LUT R25, R24, 0xfffffffe, RZ, 0xc0, !PT ;  /* 0xfffffffe18197812 */ /* 0x000fc800078ec0ff */
[----:B------:R-:W-:-:S05]  /*b1e0*/  IADD3 R24, P1, R20, R25, RZ ;  /* 0x0000001914187210 */ /* 0x000fca0007f3e0ff */
[----:B------:R-:W-:-:S05]  /*b1f0*/  IMAD.X R25, RZ, RZ, R21, P1 ;  /* 0x000000ffff197224 */ /* 0x000fca00008e0615 */
[----:B------:R0:W5:Y:S03]  /*b200*/  LDG.E.U16 R24, desc[UR36][R24.64] ;  /* 0x0000002418187981 */ /* 0x000166000c1e1500 */
.L_x_4505:
[----:B------:R-:W-:Y:S05]  /*b210*/  BSYNC B1 ;  /* 0x0000000000017941 */ /* 0x000fea0003800000 */
.L_x_4504:
[----:B------:R-:W-:Y:S04]  /*b220*/  BSSY B1, `(.L_x_4510) ;  /* 0x000005b000017945 */ /* 0x000fe80003800000 */
[----:B------:R-:W-:Y:S05]  /*b230*/  @P0 BRA `(.L_x_4511) ;  /* 0x0000000400640947 */ /* 0x000fea0003800000 */
[----:B------:R-:W-:Y:S01]  /*b240*/  FSETP.GTU.FTZ.AND P0, PT, |R10|, +INF , PT ;  /* 0x7f8000000a00780b */ /* 0x000fe20003f1c200 */
[----:B------:R-:W-:Y:S01]  /*b250*/  BSSY B2, `(.L_x_4512) ;  /* 0x000000f000027945 */ /* 0x000fe20003800000 */
[----:B-----5:R-:W-:-:S11]  /*b260*/  IMAD.U32 R17, R17, 0x10000, RZ ;  /* 0x0001000011117824 */ /* 0x020fd600078e00ff */
        /* <DEDUP_REMOVED lines=10> */
.L_x_4513:
[----:B------:R-:W-:Y:S02]  /*b310*/  FSETP.GTU.FTZ.AND P0, PT, |R17|, +INF , PT ;  /* 0x7f8000001100780b */ /* 0x000fe40003f1c200 */
[----:B------:R-:W-:-:S04]  /*b320*/  ISETP.LT.U32.AND P1, PT, R6, R2, PT ;  /* 0x000000020600720c */ /* 0x000fc80003f21070 */
[----:B------:R-:W-:-:S13]  /*b330*/  ISETP.LT.OR.EX P0, PT, R7, RZ, !P0, P1 ;  /* 0x000000ff0700720c */ /* 0x000fda0004701710 */
.L_x_4514:
[----:B------:R-:W-:Y:S05]  /*b340*/  BSYNC B2 ;  /* 0x0000000000027941 */ /* 0x000fea0003800000 */
.L_x_4512:
[----:B------:R-:W-:Y:S01]  /*b350*/  IMAD.IADD R20, R2, 0x1, R18 ;  /* 0x0000000102147824 */ /* 0x000fe200078e0212 */
[----:B------:R-:W-:Y:S02]  /*b360*/  FSEL R10, R10, R17, P0 ;  /* 0x000000110a0a7208 */ /* 0x000fe40000000000 */
[----:B------:R-:W-:Y:S02]  /*b370*/  SEL R6, R6, R2, P0 ;  /* 0x0000000206067207 */ /* 0x000fe40000000000 */
[----:B------:R-:W-:Y:S02]  /*b380*/  ISETP.GE.U32.AND P1, PT, R20, R23, PT ;  /* 0x000000171400720c */ /* 0x000fe40003f26070 */
[----:B------:R-:W-:-:S11]  /*b390*/  SEL R7, R7, RZ, P0 ;  /* 0x000000ff07077207 */ /* 0x000fd60000000000 */
[----:B------:R-:W-:Y:S05]  /*b3a0*/  @P1 BRA `(.L_x_4511) ;  /* 0x0000000400081947 */ /* 0x000fea0003800000 */
[----:B------:R-:W-:Y:S01]  /*b3b0*/  FSETP.GTU.FTZ.AND P0, PT, |R5|, +INF , PT ;  /* 0x7f8000000500780b */ /* 0x000fe20003f1c200 */
[----:B------:R-:W-:Y:S01]  /*b3c0*/  BSSY B2, `(.L_x_4515) ;  /* 0x000000f000027945 */ /* 0x000fe20003800000 */
[----:B------:R-:W-:-:S11]  /*b3d0*/  IMAD.U32 R14, R19, 0x10000, RZ ;  /* 0x00010000130e7824 */ /* 0x000fd600078e00ff */
        /* <DEDUP_REMOVED lines=10> */
.L_x_4516:
[----:B------:R-:W-:Y:S02]  /*b480*/  FSETP.GTU.FTZ.AND P0, PT, |R14|, +INF , PT ;  /* 0x7f8000000e00780b */ /* 0x000fe40003f1c200 */
[----:B------:R-:W-:-:S04]  /*b490*/  ISETP.LT.U32.AND P1, PT, R3, R20, PT ;  /* 0x000000140300720c */ /* 0x000fc80003f21070 */
[----:B------:R-:W-:-:S13]  /*b4a0*/  ISETP.LT.OR.EX P0, PT, R4, RZ, !P0, P1 ;  /* 0x000000ff0400720c */ /* 0x000fda0004701710 */
.L_x_4517:
[----:B------:R-:W-:Y:S05]  /*b4b0*/  BSYNC B2 ;  /* 0x0000000000027941 */ /* 0x000fea0003800000 */
.L_x_4515:
        /* <DEDUP_REMOVED lines=8> */
[----:B------:R-:W-:-:S11]  /*b540*/  SHF.L.U32 R17, R22, 0x10, RZ ;  /* 0x0000001016117819 */ /* 0x000fd600000006ff */
        /* <DEDUP_REMOVED lines=10> */
.L_x_4519:
[----:B------:R-:W-:Y:S02]  /*b5f0*/  FSETP.GTU.FTZ.AND P0, PT, |R17|, +INF , PT ;  /* 0x7f8000001100780b */ /* 0x000fe40003f1c200 */
[----:B------:R-:W-:-:S04]  /*b600*/  ISETP.LT.U32.AND P1, PT, R8, R15, PT ;  /* 0x0000000f0800720c */ /* 0x000fc80003f21070 */
[----:B------:R-:W-:-:S13]  /*b610*/  ISETP.LT.OR.EX P0, PT, R9, RZ, !P0, P1 ;  /* 0x000000ff0900720c */ /* 0x000fda0004701710 */
.L_x_4520:
[----:B------:R-:W-:Y:S05]  /*b620*/  BSYNC B2 ;  /* 0x0000000000027941 */ /* 0x000fea0003800000 */
.L_x_4518:
        /* <DEDUP_REMOVED lines=19> */
.L_x_4522:
[----:B------:R-:W-:Y:S02]  /*b760*/  FSETP.GTU.FTZ.AND P0, PT, |R24|, +INF , PT ;  /* 0x7f8000001800780b */ /* 0x000fe40003f1c200 */
[----:B------:R-:W-:-:S04]  /*b770*/  ISETP.LT.U32.AND P1, PT, R12, R19, PT ;  /* 0x000000130c00720c */ /* 0x000fc80003f21070 */
[----:B------:R-:W-:-:S13]  /*b780*/  ISETP.LT.OR.EX P0, PT, R13, RZ, !P0, P1 ;  /* 0x000000ff0d00720c */ /* 0x000fda0004701710 */
.L_x_4523:
[----:B------:R-:W-:Y:S05]  /*b790*/  BSYNC B2 ;  /* 0x0000000000027941 */ /* 0x000fea0003800000 */
.L_x_4521:
[----:B------:R-:W-:Y:S02]  /*b7a0*/  FSEL R11, R11, R24, P0 ;  /* 0x000000180b0b7208 */ /* 0x000fe40000000000 */
[----:B------:R-:W-:Y:S02]  /*b7b0*/  SEL R12, R12, R19, P0 ;  /* 0x000000130c0c7207 */ /* 0x000fe40000000000 */
[----:B------:R-:W-:-:S07]  /*b7c0*/  SEL R13, R13, RZ, P0 ;  /* 0x000000ff0d0d7207 */ /* 0x000fce0000000000 */
.L_x_4511:
[----:B------:R-:W-:Y:S05]  /*b7d0*/  BSYNC B1 ;  /* 0x0000000000017941 */ /* 0x000fea0003800000 */
.L_x_4510:
        /* <DEDUP_REMOVED lines=12> */
.L_x_4525:
[----:B------:R-:W-:Y:S02]  /*b8a0*/  FSETP.GTU.FTZ.AND P0, PT, |R5|, +INF , PT ;  /* 0x7f8000000500780b */ /* 0x000fe40003f1c200 */
[----:B------:R-:W-:-:S04]  /*b8b0*/  ISETP.LT.U32.AND P1, PT, R6, R3, PT ;  /* 0x000000030600720c */ /* 0x000fc80003f21070 */
[----:B------:R-:W-:-:S13]  /*b8c0*/  ISETP.LT.OR.EX P0, PT, R7, R4, !P0, P1 ;  /* 0x000000040700720c */ /* 0x000fda0004701710 */
.L_x_4526:
[----:B------:R-:W-:Y:S05]  /*b8d0*/  BSYNC B1 ;  /* 0x0000000000017941 */ /* 0x000fea0003800000 */
.L_x_4524:
        /* <DEDUP_REMOVED lines=15> */
.L_x_4528:
[----:B------:R-:W-:Y:S02]  /*b9d0*/  FSETP.GTU.FTZ.AND P0, PT, |R16|, +INF , PT ;  /* 0x7f8000001000780b */ /* 0x000fe40003f1c200 */
[----:B------:R-:W-:-:S04]  /*b9e0*/  ISETP.LT.U32.AND P1, PT, R3, R8, PT ;  /* 0x000000080300720c */ /* 0x000fc80003f21070 */
[----:B------:R-:W-:-:S13]  /*b9f0*/  ISETP.LT.OR.EX P0, PT, R4, R9, !P0, P1 ;  /* 0x000000090400720c */ /* 0x000fda0004701710 */
.L_x_4529:
[----:B------:R-:W-:Y:S05]  /*ba00*/  BSYNC B1 ;  /* 0x0000000000017941 */ /* 0x000fea0003800000 */
.L_x_4527:
        /* <DEDUP_REMOVED lines=15> */
.L_x_4531:
[----:B------:R-:W-:Y:S02]  /*bb00*/  FSETP.GTU.FTZ.AND P0, PT, |R11|, +INF , PT ;  /* 0x7f8000000b00780b */ /* 0x000fe40003f1c200 */
[----:B------:R-:W-:-:S04]  /*bb10*/  ISETP.LT.U32.AND P1, PT, R3, R12, PT ;  /* 0x0000000c0300720c */ /* 0x000fc80003f21070 */
[----:B------:R-:W-:-:S13]  /*bb20*/  ISETP.LT.OR.EX P0, PT, R4, R13, !P0, P1 ;  /* 0x0000000d0400720c */ /* 0x000fda0004701710 */
.L_x_4532:
[----:B------:R-:W-:Y:S05]  /*bb30*/  BSYNC B1 ;  /* 0x0000000000017941 */ /* 0x000fea0003800000 */
.L_x_4530:
[----:B------:R-:W-:Y:S02]  /*bb40*/  SEL R6, R3, R12, P0 ;  /* 0x0000000c03067207 */ /* 0x000fe40000000000 */
[----:B------:R-:W-:Y:S02]  /*bb50*/  SEL R3, R4, R13, P0 ;  /* 0x0000000d04037207 */ /* 0x000fe40000000000 */
[----:B------:R-:W-:Y:S01]  /*bb60*/  FSEL R11, R16, R11, P0 ;  /* 0x0000000b100b7208 */ /* 0x000fe20000000000 */
[----:B------:R-:W-:Y:S06]  /*bb70*/  BRA `(.L_x_4453) ;  /* 0x0000002400087947 */ /* 0x000fec0003800000 */
.L_x_4487:
[----:B------:R-:W-:Y:S01]  /*bb80*/  ISETP.GE.U32.AND P0, PT, R6, R23, PT ;  /* 0x000000170600720c */ /* 0x000fe20003f06070 */
[----:B------:R-:W-:Y:S01]  /*bb90*/  BSSY B1, `(.L_x_4533) ;  /* 0x0000072000017945 */ /* 0x000fe20003800000 */
[--C-:B------:R-:W-:Y:S01]  /*bba0*/  IMAD.MOV.U32 R14, RZ, RZ, R12.reuse ;  /* 0x000000ffff0e7224 */ /* 0x100fe200078e000c */
[----:B------:R-:W-:Y:S01]  /*bbb0*/  MOV R8, R15 ;  /* 0x0000000f00087202 */ /* 0x000fe20000000f00 */
[----:B------:R-:W-:Y:S02]  /*bbc0*/  IMAD.MOV.U32 R11, RZ, RZ, R9 ;  /* 0x000000ffff0b7224 */ /* 0x000fe400078e0009 */
[--C-:B------:R-:W-:Y:S02]  /*bbd0*/  IMAD.MOV.U32 R10, RZ, RZ, R12.reuse ;  /* 0x000000ffff0a7224 */ /* 0x100fe400078e000c */
[----:B------:R-:W-:Y:S02]  /*bbe0*/  IMAD.MOV.U32 R7, RZ, RZ, R15 ;  /* 0x000000ffff077224 */ /* 0x000fe400078e000f */
[----:B------:R-:W-:-:S02]  /*bbf0*/  IMAD.MOV.U32 R6, RZ, RZ, R12 ;  /* 0x000000ffff067224 */ /* 0x000fc400078e000c */
[----:B------:R-:W-:Y:S01]  /*bc00*/  IMAD.MOV.U32 R5, RZ, RZ, R9 ;  /* 0x000000ffff057224 */ /* 0x000fe200078e0009 */
[----:B------:R-:W-:Y:S06]  /*bc10*/  @P0 BRA `(.L_x_4534) ;  /* 0x0000000400a40947 */ /* 0x000fec0003800000 */
[----:B------:R-:W0:Y:S01]  /*bc20*/  LDC R18, c[0x0][0x234] ;  /* 0x00008d00ff127b82 */ /* 0x000e220000000800 */
[--C-:B------:R-:W-:Y:S01]  /*bc30*/  IMAD.MOV.U32 R14, RZ, RZ, R12.reuse ;  /* 0x000000ffff0e7224 */ /* 0x100fe200078e000c */
[----:B------:R-:W-:Y:S01]  /*bc40*/  MOV R6, R12 ;  /* 0x0000000c00067202 */ /* 0x000fe20000000f00 */
[----:B------:R-:W-:Y:S02]  /*bc50*/  IMAD.MOV.U32 R10, RZ, RZ, R12 ;  /* 0x000000ffff0a7224 */ /* 0x000fe400078e000c */
[--C-:B------:R-:W-:Y:S02]  /*bc60*/  IMAD.MOV.U32 R11, RZ, RZ, R9.reuse ;  /* 0x000000ffff0b7224 */ /* 0x100fe400078e0009 */
[----:B------:R-:W-:Y:S02]  /*bc70*/  IMAD.MOV.U32 R5, RZ, RZ, R9 ;  /* 0x000000ffff057224 */ /* 0x000fe400078e0009 */
[--C-:B------:R-:W-:Y:S02]  /*bc80*/  IMAD.MOV.U32 R8, RZ, RZ, R15.reuse ;  /* 0x000000ffff087224 */ /* 0x100fe400078e000f */
[----:B------:R-:W-:-:S07]  /*bc90*/  IMAD.MOV.U32 R7, RZ, RZ, R15 ;  /* 0x000000ffff077224 */ /* 0x000fce00078e000f */
.L_x_4544:
[----:B------:R-:W-:-:S04]  /*bca0*/  IMAD R13, R17, R2, RZ ;  /* 0x00000002110d7224 */ /* 0x000fc800078e02ff */
[----:B------:R-:W-:-:S05]  /*bcb0*/  IMAD.WIDE.U32 R12, R13, 0x2, R20 ;  /* 0x000000020d0c7825 */ /* 0x000fca00078e0014 */
[----:B------:R1:W2:Y:S01]  /*bcc0*/  LDG.E.U16 R19, desc[UR36][R12.64] ;  /* 0x000000240c137981 */ /* 0x0002a2000c1e1500 */
[----:B------:R-:W-:Y:S02]  /*bcd0*/  FSETP.GTU.FTZ.AND P1, PT, |R8|, +INF , PT ;  /* 0x7f8000000800780b */ /* 0x000fe40003f3c200 */
[----:B0-----:R-:W-:-:S05]  /*bce0*/  IADD3 R24, R2, R18, RZ ;  /* 0x0000001202187210 */ /* 0x001fca0007ffe0ff */
[----:B------:R-:W-:Y:S02]  /*bcf0*/  IMAD.IADD R23, R24, 0x1, R18 ;  /* 0x0000000118177824 */ /* 0x000fe400078e0212 */
[C---:B-1----:R-:W-:Y:S02]  /*bd00*/  IMAD R13, R17.reuse, R24, RZ ;  /* 0x00000018110d7224 */ /* 0x042fe400078e02ff */
[----:B------:R-:W-:Y:S02]  /*bd10*/  IMAD R27, R17, R23, RZ ;  /* 0x00000017111b7224 */ /* 0x000fe400078e02ff */
[----:B------:R-:W-:Y:S01]  /*bd20*/  @!P1 ISETP.GE.U32.AND P0, PT, R14, R2, PT ;  /* 0x000000020e00920c */ /* 0x000fe20003f06070 */
[----:B------:R-:W-:-:S03]  /*bd30*/  IMAD.WIDE.U32 R12, R13, 0x2, R20 ;  /* 0x000000020d0c7825 */ /* 0x000fc600078e0014 */
[----:B------:R-:W-:Y:S01]  /*bd40*/  @!P1 ISETP.GE.AND.EX P0, PT, R11, RZ, PT, P0 ;  /* 0x000000ff0b00920c */ /* 0x000fe20003f06300 */
        /* <DEDUP_REMOVED lines=8> */
[----:B------:R-:W-:Y:S01]  /*bdd0*/  @!P1 ISETP.EQ.U32.AND P0, PT, R22, 0x1, PT ;  /* 0x000000011600980c */ /* 0x000fe20003f02070 */
[----:B------:R-:W-:Y:S01]  /*bde0*/  IMAD.IADD R22, R23, 0x1, R18 ;  /* 0x0000000117167824 */ /* 0x000fe200078e0212 */
[----:B------:R-:W-:-:S04]  /*bdf0*/  @P1 ISETP.LT.OR.EX P0, PT, R11, RZ, !P2, P3 ;  /* 0x000000ff0b00120c */ /* 0x000fc80005701730 */
[----:B------:R-:W-:Y:S02]  /*be00*/  FSEL R8, R8, R25, P0 ;  /* 0x0000001908087208 */ /* 0x000fe40000000000 */
[----:B------:R0:W2:Y:S01]  /*be10*/  LDG.E.U16 R25, desc[UR36][R12.64] ;  /* 0x000000240c197981 */ /* 0x0000a2000c1e1500 */
[----:B------:R-:W-:Y:S01]  /*be20*/  FSETP.GTU.FTZ.AND P1, PT, |R15|, +INF , PT ;  /* 0x7f8000000f00780b */ /* 0x000fe20003f3c200 */
[----:B------:R-:W-:Y:S01]  /*be30*/  BSSY B2, `(.L_x_4535) ;  /* 0x0000016000027945 */ /* 0x000fe20003800000 */
[----:B------:R-:W-:Y:S01]  /*be40*/  SEL R14, R14, R2, P0 ;  /* 0x000000020e0e7207 */ /* 0x000fe20000000000 */
[----:B0-----:R-:W-:-:S04]  /*be50*/  IMAD.WIDE.U32 R12, R27, 0x2, R20 ;  /* 0x000000021b0c7825 */ /* 0x001fc800078e0014 */
[----:B------:R-:W-:Y:S01]  /*be60*/  IMAD R27, R17, R22, RZ ;  /* 0x00000016111b7224 */ /* 0x000fe200078e02ff */
[----:B------:R0:W5:Y:S03]  /*be70*/  LDG.E.U16 R26, desc[UR36][R12.64] ;  /* 0x000000240c1a7981 */ /* 0x000166000c1e1500 */
[----:B0-----:R-:W-:-:S06]  /*be80*/  IMAD.WIDE.U32 R12, R27, 0x2, R20 ;  /* 0x000000021b0c7825 */ /* 0x001fcc00078e0014 */
[----:B------:R0:W5:Y:S01]  /*be90*/  LDG.E.U16 R12, desc[UR36][R12.64] ;  /* 0x000000240c0c7981 */ /* 0x000162000c1e1500 */
[----:B------:R-:W-:Y:S01]  /*bea0*/  SEL R11, R11, RZ, P0 ;  /* 0x000000ff0b0b7207 */ /* 0x000fe20000000000 */
[----:B--2---:R-:W-:Y:S01]  /*beb0*/  IMAD.U32 R28, R25, 0x10000, RZ ;  /* 0x00010000191c7824 */ /* 0x004fe200078e00ff */
[----:B0-----:R-:W-:Y:S06]  /*bec0*/  @P1 BRA `(.L_x_4536) ;  /* 0x0000000000241947 */ /* 0x001fec0003800000 */
        /* <DEDUP_REMOVED lines=9> */
.L_x_4536:
[----:B------:R-:W-:Y:S02]  /*bf60*/  FSETP.GTU.FTZ.AND P0, PT, |R28|, +INF , PT ;  /* 0x7f8000001c00780b */ /* 0x000fe40003f1c200 */
[----:B------:R-:W-:-:S04]  /*bf70*/  ISETP.LT.U32.AND P1, PT, R3, R24, PT ;  /* 0x000000180300720c */ /* 0x000fc80003f21070 */
[----:B------:R-:W-:-:S13]  /*bf80*/  ISETP.LT.OR.EX P0, PT, R4, RZ, !P0, P1 ;  /* 0x000000ff0400720c */ /* 0x000fda0004701710 */
.L_x_4537:
[----:B------:R-:W-:Y:S05]  /*bf90*/  BSYNC B2 ;  /* 0x0000000000027941 */ /* 0x000fea0003800000 */
.L_x_4535:
[----:B------:R-:W-:Y:S01]  /*bfa0*/  FSETP.GTU.FTZ.AND P1, PT, |R16|, +INF , PT ;  /* 0x7f8000001000780b */ /* 0x000fe20003f3c200 */
[----:B------:R-:W-:Y:S01]  /*bfb0*/  BSSY B2, `(.L_x_4538) ;  /* 0x0000012000027945 */ /* 0x000fe20003800000 */
[----:B------:R-:W-:Y:S01]  /*bfc0*/  FSEL R15, R15, R28, P0 ;  /* 0x0000001c0f0f7208 */ /* 0x000fe20000000000 */
[----:B-----5:R-:W-:Y:S01]  /*bfd0*/  IMAD.U32 R13, R26, 0x10000, RZ ;  /* 0x000100001a0d7824 */ /* 0x020fe200078e00ff */
        /* <DEDUP_REMOVED lines=12> */
.L_x_4539:
[----:B------:R-:W-:Y:S02]  /*c0a0*/  FSETP.GTU.FTZ.AND P0, PT, |R13|, +INF , PT ;  /* 0x7f8000000d00780b */ /* 0x000fe40003f1c200 */
[----:B------:R-:W-:-:S04]  /*c0b0*/  ISETP.LT.U32.AND P1, PT, R10, R23, PT ;  /* 0x000000170a00720c */ /* 0x000fc80003f21070 */
[----:B------:R-:W-:-:S13]  /*c0c0*/  ISETP.LT.OR.EX P0, PT, R9, RZ, !P0, P1 ;  /* 0x000000ff0900720c */ /* 0x000fda0004701710 */
.L_x_4540:
[----:B------:R-:W-:Y:S05]  /*c0d0*/  BSYNC B2 ;  /* 0x0000000000027941 */ /* 0x000fea0003800000 */
.L_x_4538:
[----:B------:R-:W-:Y:S01]  /*c0e0*/  FSETP.GTU.FTZ.AND P1, PT, |R7|, +INF , PT ;  /* 0x7f8000000700780b */ /* 0x000fe20003f3c200 */
[----:B------:R-:W-:Y:S01]  /*c0f0*/  BSSY B2, `(.L_x_4541) ;  /* 0x0000012000027945 */ /* 0x000fe20003800000 */
[----:B------:R-:W-:Y:S01]  /*c100*/  FSEL R16, R16, R13, P0 ;  /* 0x0000000d10107208 */ /* 0x000fe20000000000 */
[----:B------:R-:W-:Y:S01]  /*c110*/  IMAD.U32 R24, R12, 0x10000, RZ ;  /* 0x000100000c187824 */ /* 0x000fe200078e00ff */
        /* <DEDUP_REMOVED lines=12> */
.L_x_4542:
[----:B------:R-:W-:Y:S02]  /*c1e0*/  FSETP.GTU.FTZ.AND P0, PT, |R24|, +INF , PT ;  /* 0x7f8000001800780b */ /* 0x000fe40003f1c200 */
[----:B------:R-:W-:-:S04]  /*c1f0*/  ISETP.LT.U32.AND P1, PT, R6, R22, PT ;  /* 0x000000160600720c */ /* 0x000fc80003f21070 */
[----:B------:R-:W-:-:S13]  /*c200*/  ISETP.LT.OR.EX P0, PT, R5, RZ, !P0, P1 ;  /* 0x000000ff0500720c */ /* 0x000fda0004701710 */
.L_x_4543:
[----:B------:R-:W-:Y:S05]  /*c210*/  BSYNC B2 ;  /* 0x0000000000027941 */ /* 0x000fea0003800000 */
.L_x_4541:
[----:B------:R-:W-:Y:S01]  /*c220*/  IADD3 R2, R22, R18, RZ ;  /* 0x0000001216027210 */ /* 0x000fe20007ffe0ff */
        /* <DEDUP_REMOVED lines=8> */
.L_x_4534:
[----:B------:R-:W-:Y:S05]  /*c2b0*/  BSYNC B1 ;  /* 0x0000000000017941 */ /* 0x000fea0003800000 */
.L_x_4533:
        /* <DEDUP_REMOVED lines=10> */
[----:B------:R-:W-:-:S06]  /*c360*/  IMAD.WIDE.U32 R24, R25, 0x2, R20 ;  /* 0x0000000219187825 */ /* 0x000fcc00078e0014 */
[----:B------:R0:W5:Y:S01]  /*c370*/  LDG.E.U16 R25, desc[UR36][R24.64] ;  /* 0x0000002418197981 */ /* 0x000162000c1e1500 */
[----:B------:R-:W-:-:S05]  /*c380*/  IMAD.IADD R22, R22, 0x1, R18 ;  /* 0x0000000116167824 */ /* 0x000fca00078e0212 */
[----:B------:R-:W-:-:S13]  /*c390*/  ISETP.GE.U32.AND P0, PT, R22, R23, PT ;  /* 0x000000171600720c */ /* 0x000fda0003f06070 */
[----:B0-----:R-:W-:Y:S05]  /*c3a0*/  @P0 BRA `(.L_x_4546) ;  /* 0x0000000000200947 */ /* 0x001fea0003800000 */
[----:B------:R-:W-:Y:S02]  /*c3b0*/  IMAD.IADD R24, R22, 0x1, R18 ;  /* 0x0000000116187824 */ /* 0x000fe400078e0212 */
[----:B------:R-:W-:-:S03]  /*c3c0*/  IMAD R27, R17, R22, RZ ;  /* 0x00000016111b7224 */ /* 0x000fc600078e02ff */
[----:B------:R-:W-:Y:S01]  /*c3d0*/  ISETP.GE.U32.AND P0, PT, R24, R23, PT ;  /* 0x000000171800720c */ /* 0x000fe20003f06070 */
[----:B------:R-:W-:-:S06]  /*c3e0*/  IMAD.WIDE.U32 R26, R27, 0x2, R20 ;  /* 0x000000021b1a7825 */ /* 0x000fcc00078e0014 */
[----:B------:R0:W5:Y:S06]  /*c3f0*/  LDG.E.U16 R26, desc[UR36][R26.64] ;  /* 0x000000241a1a7981 */ /* 0x00016c000c1e1500 */
[----:B------:R-:W-:-:S04]  /*c400*/  @!P0 IMAD R17, R17, R24, RZ ;  /* 0x0000001811118224 */ /* 0x000fc800078e02ff */
[----:B------:R-:W-:-:S05]  /*c410*/  @!P0 IMAD.WIDE.U32 R20, R17, 0x2, R20 ;  /* 0x0000000211148825 */ /* 0x000fca00078e0014 */
[----:B------:R0:W5:Y:S02]  /*c420*/  @!P0 LDG.E.U16 R12, desc[UR36][R20.64] ;  /* 0x00000024140c8981 */ /* 0x000164000c1e1500 */
.L_x_4546:
[----:B------:R-:W-:Y:S05]  /*c430*/  BSYNC B1 ;  /* 0x0000000000017941 */ /* 0x000fea0003800000 */
.L_x_4545:
        /* <DEDUP_REMOVED lines=15> */
.L_x_4550:
[----:B------:R-:W-:Y:S02]  /*c530*/  FSETP.GTU.FTZ.AND P0, PT, |R19|, +INF , PT ;  /* 0x7f8000001300780b */ /* 0x000fe40003f1c200 */
[----:B------:R-:W-:-:S04]  /*c540*/  ISETP.LT.U32.AND P1, PT, R14, R2, PT ;  /* 0x000000020e00720c */ /* 0x000fc80003f21070 */
[----:B------:R-:W-:-:S13]  /*c550*/  ISETP.LT.OR.EX P0, PT, R11, RZ, !P0, P1 ;  /* 0x000000ff0b00720c */ /* 0x000fda0004701710 */
.L_x_4551:
[----:B------:R-:W-:Y:S05]  /*c560*/  BSYNC B2 ;  /* 0x0000000000027941 */ /* 0x000fea0003800000 */
.L_x_4549:
[----:B------:R-:W-:Y:S02]  /*c570*/  IADD3 R22, R2, R18, RZ ;  /* 0x0000001202167210 */ /* 0x000fe40007ffe0ff */
[----:B------:R-:W-:Y:S02]  /*c580*/  FSEL R8, R8, R19, P0 ;  /* 0x0000001308087208 */ /* 0x000fe40000000000 */
[----:B------:R-:W-:Y:S02]  /*c590*/  ISETP.GE.U32.AND P1, PT, R22, R23, PT ;  /* 0x000000171600720c */ /* 0x000fe40003f26070 */
[----:B------:R-:W-:Y:S02]  /*c5a0*/  SEL R14, R14, R2, P0 ;  /* 0x000000020e0e7207 */ /* 0x000fe40000000000 */
[----:B------:R-:W-:-:S09]  /*c5b0*/  SEL R11, R11, RZ, P0 ;  /* 0x000000ff0b0b7207 */ /* 0x000fd20000000000 */
[----:B------:R-:W-:Y:S05]  /*c5c0*/  @P1 BRA `(.L_x_4548) ;  /* 0x0000000400081947 */ /* 0x000fea0003800000 */
[----:B------:R-:W-:Y:S01]  /*c5d0*/  FSETP.GTU.FTZ.AND P0, PT, |R15|, +INF , PT ;  /* 0x7f8000000f00780b */ /* 0x000fe20003f1c200 */
[----:B------:R-:W-:Y:S01]  /*c5e0*/  BSSY B2, `(.L_x_4552) ;  /* 0x000000f000027945 */ /* 0x000fe20003800000 */
[----:B0-----:R-:W-:-:S11]  /*c5f0*/  IMAD.U32 R20, R25, 0x10000, RZ ;  /* 0x0001000019147824 */ /* 0x001fd600078e00ff */
        /* <DEDUP_REMOVED lines=10> */
.L_x_4553:
[----:B------:R-:W-:Y:S02]  /*c6a0*/  FSETP.GTU.FTZ.AND P0, PT, |R20|, +INF , PT ;  /* 0x7f8000001400780b */ /* 0x000fe40003f1c200 */
[----:B------:R-:W-:-:S04]  /*c6b0*/  ISETP.LT.U32.AND P1, PT, R3, R22, PT ;  /* 0x000000160300720c */ /* 0x000fc80003f21070 */
[----:B------:R-:W-:-:S13]  /*c6c0*/  ISETP.LT.OR.EX P0, PT, R4, RZ, !P0, P1 ;  /* 0x000000ff0400720c */ /* 0x000fda0004701710 */
.L_x_4554:
[----:B------:R-:W-:Y:S05]  /*c6d0*/  BSYNC B2 ;  /* 0x0000000000027941 */ /* 0x000fea0003800000 */
.L_x_4552:
        /* <DEDUP_REMOVED lines=19> */
.L_x_4556:
[----:B------:R-:W-:Y:S02]  /*c810*/  FSETP.GTU.FTZ.AND P0, PT, |R17|, +INF , PT ;  /* 0x7f8000001100780b */ /* 0x000fe40003f1c200 */
[----:B------:R-:W-:-:S04]  /*c820*/  ISETP.LT.U32.AND P1, PT, R10, R13, PT ;  /* 0x0000000d0a00720c */ /* 0x000fc80003f21070 */
[----:B------:R-:W-:-:S13]  /*c830*/  ISETP.LT.OR.EX P0, PT, R9, RZ, !P0, P1 ;  /* 0x000000ff0900720c */ /* 0x000fda0004701710 */
.L_x_4557:
[----:B------:R-:W-:Y:S05]  /*c840*/  BSYNC B2 ;  /* 0x0000000000027941 */ /* 0x000fea0003800000 */
.L_x_4555:
        /* <DEDUP_REMOVED lines=19> */
.L_x_4559:
[----:B------:R-:W-:Y:S02]  /*c980*/  FSETP.GTU.FTZ.AND P0, PT, |R12|, +INF , PT ;  /* 0x7f8000000c00780b */ /* 0x000fe40003f1c200 */
[----:B------:R-:W-:-:S04]  /*c990*/  ISETP.LT.U32.AND P1, PT, R6, R19, PT ;  /* 0x000000130600720c */ /* 0x000fc80003f21070 */
[----:B------:R-:W-:-:S13]  /*c9a0*/  ISETP.LT.OR.EX P0, PT, R5, RZ, !P0, P1 ;  /* 0x000000ff0500720c */ /* 0x000fda0004701710 */
.L_x_4560:
[----:B------:R-:W-:Y:S05]  /*c9b0*/  BSYNC B2 ;  /* 0x0000000000027941 */ /* 0x000fea0003800000 */
.L_x_4558:
[----:B------:R-:W-:Y:S02]  /*c9c0*/  FSEL R7, R7, R12, P0 ;  /* 0x0000000c07077208 */ /* 0x000fe40000000000 */
[----:B------:R-:W-:Y:S02]  /*c9d0*/  SEL R6, R6, R19, P0 ;  /* 0x0000001306067207 */ /* 0x000fe40000000000 */
[----:B------:R-:W-:-:S07]  /*c9e0*/  SEL R5, R5, RZ, P0 ;  /* 0x000000ff05057207 */ /* 0x000fce0000000000 */
.L_x_4548:
[----:B------:R-:W-:Y:S05]  /*c9f0*/  BSYNC B1 ;  /* 0x0000000000017941 */ /* 0x000fea0003800000 */
.L_x_4547:
        /* <DEDUP_REMOVED lines=12> */
.L_x_4562:
[----:B------:R-:W-:Y:S02]  /*cac0*/  FSETP.GTU.FTZ.AND P0, PT, |R15|, +INF , PT ;  /* 0x7f8000000f00780b */ /* 0x000fe40003f1c200 */
[----:B------:R-:W-:-:S04]  /*cad0*/  ISETP.LT.U32.AND P1, PT, R14, R3, PT ;  /* 0x000000030e00720c */ /* 0x000fc80003f21070 */
[----:B------:R-:W-:-:S13]  /*cae0*/  ISETP.LT.OR.EX P0, PT, R11, R4, !P0, P1 ;  /* 0x000000040b00720c */ /* 0x000fda0004701710 */
.L_x_4563:
[----:B------:R-:W-:Y:S05]  /*caf0*/  BSYNC B1 ;  /* 0x0000000000017941 */ /* 0x000fea0003800000 */
.L_x_4561:
        /* <DEDUP_REMOVED lines=15> */
.L_x_4565:
[----:B------:R-:W-:Y:S02]  /*cbf0*/  FSETP.GTU.FTZ.AND P0, PT, |R16|, +INF , PT ;  /* 0x7f8000001000780b */ /* 0x000fe40003f1c200 */
[----:B------:R-:W-:-:S04]  /*cc00*/  ISETP.LT.U32.AND P1, PT, R3, R10, PT ;  /* 0x0000000a0300720c */ /* 0x000fc80003f21070 */
[----:B------:R-:W-:-:S13]  /*cc10*/  ISETP.LT.OR.EX P0, PT, R4, R9, !P0, P1 ;  /* 0x000000090400720c */ /* 0x000fda0004701710 */
.L_x_4566:
[----:B------:R-:W-:Y:S05]  /*cc20*/  BSYNC B1 ;  /* 0x0000000000017941 */ /* 0x000fea0003800000 */
.L_x_4564:
        /* <DEDUP_REMOVED lines=15> */
.L_x_4568:
[----:B------:R-:W-:Y:S02]  /*cd20*/  FSETP.GTU.FTZ.AND P0, PT, |R7|, +INF , PT ;  /* 0x7f8000000700780b */ /* 0x000fe40003f1c200 */
[----:B------:R-:W-:-:S04]  /*cd30*/  ISETP.LT.U32.AND P1, PT, R3, R6, PT ;  /* 0x000000060300720c */ /* 0x000fc80003f21070 */
[----:B------:R-:W-:-:S13]  /*cd40*/  ISETP.LT.OR.EX P0, PT, R4, R5, !P0, P1 ;  /* 0x000000050400720c */ /* 0x000fda0004701710 */
.L_x_4569:
[----:B------:R-:W-:Y:S05]  /*cd50*/  BSYNC B1 ;  /* 0x0000000000017941 */ /* 0x000fea0003800000 */
.L_x_4567:
[----:B------:R-:W-:Y:S02]  /*cd60*/  SEL R6, R3, R6, P0 ;  /* 0x0000000603067207 */ /* 0x000fe40000000000 */
[----:B------:R-:W-:Y:S02]  /*cd70*/  SEL R3, R4, R5, P0 ;  /* 0x0000000504037207 */ /* 0x000fe40000000000 */
[----:B------:R-:W-:Y:S01]  /*cd80*/  FSEL R11, R16, R7, P0 ;  /* 0x00000007100b7208 */ /* 0x000fe20000000000 */
[----:B------:R-:W-:Y:S06]  /*cd90*/  BRA `(.L_x_4453) ;  /* 0x0000001000807947 */ /* 0x000fec0003800000 */
.L_x_4486:
[----:B------:R-:W-:Y:S01]  /*cda0*/  ULDC UR4, c[0x0][0x234] ;  /* 0x00008d0000047ab9 */ /* 0x000fe20000000800 */
[----:B------:R-:W0:Y:S01]  /*cdb0*/  LDC R11, c[0x0][0x218] ;  /* 0x00008600ff0b7b82 */ /* 0x000e220000000800 */
[----:B------:R-:W-:Y:S01]  /*cdc0*/  MOV R22, UR4 ;  /* 0x0000000400167c02 */ /* 0x000fe20008000f00 */
[----:B------:R-:W-:Y:S04]  /*cdd0*/  BSSY B1, `(.L_x_4570) ;  /* 0x0000073000017945 */ /* 0x000fe80003800000 */
[----:B------:R-:W-:Y:S02]  /*cde0*/  IMAD R2, R22, 0x3, R19 ;  /* 0x0000000316027824 */ /* 0x000fe400078e0213 */
[----:B------:R-:W1:Y:S03]  /*cdf0*/  LDC R7, c[0x0][0x220] ;  /* 0x00008800ff077b82 */ /* 0x000e660000000800 */
[----:B------:R-:W-:-:S05]  /*ce00*/  ISETP.GE.U32.AND P0, PT, R2, R23, PT ;  /* 0x000000170200720c */ /* 0x000fca0003f06070 */
        /* <DEDUP_REMOVED lines=12> */
[--C-:B------:R-:W-:Y:S01]  /*ced0*/  IMAD.MOV.U32 R9, RZ, RZ, R7.reuse ;  /* 0x000000ffff097224 */ /* 0x100fe200078e0007 */
[----:B------:R-:W-:Y:S01]  /*cee0*/  MOV R5, R3 ;  /* 0x0000000300057202 */ /* 0x000fe20000000f00 */
[----:B------:R-:W-:Y:S02]  /*cef0*/  IMAD.MOV.U32 R8, RZ, RZ, R7 ;  /* 0x000000ffff087224 */ /* 0x000fe400078e0007 */
[----:B------:R-:W-:Y:S02]  /*cf00*/  IMAD.MOV.U32 R4, RZ, RZ, R3 ;  /* 0x000000ffff047224 */ /* 0x000fe400078e0003 */
[--C-:B------:R-:W-:Y:S02]  /*cf10*/  IMAD.MOV.U32 R17, RZ, RZ, R11.reuse ;  /* 0x000000ffff117224 */ /* 0x100fe400078e000b */
[----:B------:R-:W-:-:S07]  /*cf20*/  IMAD.MOV.U32 R16, RZ, RZ, R11 ;  /* 0x000000ffff107224 */ /* 0x000fce00078e000b */
.L_x_4581:
[----:B------:R-:W-:-:S05]  /*cf30*/  IMAD.WIDE.U32 R12, R19, 0x2, R20 ;  /* 0x00000002130c7825 */ /* 0x000fca00078e0014 */
[----:B------:R1:W2:Y:S01]  /*cf40*/  LDG.E.U16 R2, desc[UR36][R12.64] ;  /* 0x000000240c027981 */ /* 0x0002a2000c1e1500 */
[----:B------:R-:W-:Y:S01]  /*cf50*/  FSETP.GTU.FTZ.AND P1, PT, |R16|, +INF , PT ;  /* 0x7f8000001000780b */ /* 0x000fe20003f3c200 */
[----:B0-----:R-:W-:-:S05]  /*cf60*/  IMAD.IADD R26, R19, 0x1, R22 ;  /* 0x00000001131a7824 */ /* 0x001fca00078e0216 */
[C---:B------:R-:W-:Y:S01]  /*cf70*/  IADD3 R23, R26.reuse, R22, RZ ;  /* 0x000000161a177210 */ /* 0x040fe20007ffe0ff */
[----:B-1----:R-:W-:-:S06]  /*cf80*/  IMAD.WIDE.U32 R12, R26, 0x2, R20 ;  /* 0x000000021a0c7825 */ /* 0x002fcc00078e0014 */
[----:B------:R-:W-:Y:S01]  /*cf90*/  @!P1 ISETP.GE.U32.AND P0, PT, R9, R19, PT ;  /* 0x000000130900920c */ /* 0x000fe20003f06070 */
[----:B------:R-:W-:Y:S01]  /*cfa0*/  IMAD.IADD R24, R23, 0x1, R22 ;  /* 0x0000000117187824 */ /* 0x000fe200078e0216 */
[----:B------:R0:W3:Y:S02]  /*cfb0*/  LDG.E.U16 R25, desc[UR36][R12.64] ;  /* 0x000000240c197981 */ /* 0x0000e4000c1e1500 */
[----:B------:R-:W-:Y:S01]  /*cfc0*/  @!P1 ISETP.GE.AND.EX P0, PT, R5, RZ, PT, P0 ;  /* 0x000000ff0500920c */ /* 0x000fe20003f06300 */
[----:B0-----:R-:W-:-:S06]  /*cfd0*/  IMAD.WIDE.U32 R12, R24, 0x2, R20 ;  /* 0x00000002180c7825 */ /* 0x001fcc00078e0014 */
[----:B------:R0:W5:Y:S01]  /*cfe0*/  LDG.E.U16 R12, desc[UR36][R12.64] ;  /* 0x000000240c0c7981 */ /* 0x000162000c1e1500 */
        /* <DEDUP_REMOVED lines=9> */
[----:B------:R-:W-:-:S04]  /*d080*/  @P1 ISETP.LT.OR.EX P0, PT, R5, RZ, !P2, P3 ;  /* 0x000000ff0500120c */ /* 0x000fc80005701730 */
[----:B------:R-:W-:Y:S01]  /*d090*/  FSEL R16, R16, R15, P0 ;  /* 0x0000000f10107208 */ /* 0x000fe20000000000 */
[----:B------:R-:W-:-:S06]  /*d0a0*/  IMAD.WIDE.U32 R14, R23, 0x2, R20 ;  /* 0x00000002170e7825 */ /* 0x000fcc00078e0014 */
[----:B------:R0:W5:Y:S01]  /*d0b0*/  LDG.E.U16 R14, desc[UR36][R14.64] ;  /* 0x000000240e0e7981 */ /* 0x000162000c1e1500 */
[----:B------:R-:W-:Y:S01]  /*d0c0*/  FSETP.GTU.FTZ.AND P1, PT, |R17|, +INF , PT ;  /* 0x7f8000001100780b */ /* 0x000fe20003f3c200 */
[----:B------:R-:W-:Y:S01]  /*d0d0*/  BSSY B2, `(.L_x_4572) ;  /* 0x0000011000027945 */ /* 0x000fe20003800000 */
[----:B------:R-:W-:Y:S01]  /*d0e0*/  SEL R9, R9, R19, P0 ;  /* 0x0000001309097207 */ /* 0x000fe20000000000 */
[----:B---3--:R-:W-:Y:S01]  /*d0f0*/  IMAD.U32 R28, R25, 0x10000, RZ ;  /* 0x00010000191c7824 */ /* 0x008fe200078e00ff */
[----:B------:R-:W-:-:S09]  /*d100*/  SEL R5, R5, RZ, P0 ;  /* 0x000000ff05057207 */ /* 0x000fd20000000000 */
[----:B0-----:R-:W-:Y:S05]  /*d110*/  @P1 BRA `(.L_x_4573) ;  /* 0x0000000000241947 */ /* 0x001fea0003800000 */
        /* <DEDUP_REMOVED lines=9> */
.L_x_4573:
[----:B------:R-:W-:Y:S02]  /*d1b0*/  FSETP.GTU.FTZ.AND P0, PT, |R28|, +INF , PT ;  /* 0x7f8000001c00780b */ /* 0x000fe40003f1c200 */
[----:B------:R-:W-:-:S04]  /*d1c0*/  ISETP.LT.U32.AND P1, PT, R10, R26, PT ;  /* 0x0000001a0a00720c */ /* 0x000fc80003f21070 */
[----:B------:R-:W-:-:S13]  /*d1d0*/  ISETP.LT.OR.EX P0, PT, R6, RZ, !P0, P1 ;  /* 0x000000ff0600720c */ /* 0x000fda0004701710 */
.L_x_4574:
[----:B------:R-:W-:Y:S05]  /*d1e0*/  BSYNC B2 ;  /* 0x0000000000027941 */ /* 0x000fea0003800000 */
.L_x_4572:
        /* <DEDUP_REMOVED lines=16> */
.L_x_4576:
[----:B------:R-:W-:Y:S02]  /*d2f0*/  FSETP.GTU.FTZ.AND P0, PT, |R15|, +INF , PT ;  /* 0x7f8000000f00780b */ /* 0x000fe40003f1c200 */
[----:B------:R-:W-:-:S04]  /*d300*/  ISETP.LT.U32.AND P1, PT, R8, R23, PT ;  /* 0x000000170800720c */ /* 0x000fc80003f21070 */
[----:B------:R-:W-:-:S13]  /*d310*/  ISETP.LT.OR.EX P0, PT, R4, RZ, !P0, P1 ;  /* 0x000000ff0400720c */ /* 0x000fda0004701710 */
.L_x_4577:
[----:B------:R-:W-:Y:S05]  /*d320*/  BSYNC B2 ;  /* 0x0000000000027941 */ /* 0x000fea0003800000 */
.L_x_4575:
[----:B------:R-:W-:Y:S01]  /*d330*/  FSETP.GTU.FTZ.AND P1, PT, |R11|, +INF , PT ;  /* 0x7f8000000b00780b */ /* 0x000fe20003f3c200 */
[----:B------:R-:W-:Y:S01]  /*d340*/  BSSY B2, `(.L_x_4578) ;  /* 0x0000012000027945 */ /* 0x000fe20003800000 */
[----:B------:R-:W-:Y:S01]  /*d350*/  FSEL R18, R18, R15, P0 ;  /* 0x0000000f12127208 */ /* 0x000fe20000000000 */
[----:B------:R-:W-:Y:S01]  /*d360*/  IMAD.U32 R28, R12, 0x10000, RZ ;  /* 0x000100000c1c7824 */ /* 0x000fe200078e00ff */
        /* <DEDUP_REMOVED lines=12> */
.L_x_4579:
[----:B------:R-:W-:Y:S02]  /*d430*/  FSETP.GTU.FTZ.AND P0, PT, |R28|, +INF , PT ;  /* 0x7f8000001c00780b */ /* 0x000fe40003f1c200 */
[----:B------:R-:W-:-:S04]  /*d440*/  ISETP.LT.U32.AND P1, PT, R7, R24, PT ;  /* 0x000000180700720c */ /* 0x000fc80003f21070 */
[----:B------:R-:W-:-:S13]  /*d450*/  ISETP.LT.OR.EX P0, PT, R3, RZ, !P0, P1 ;  /* 0x000000ff0300720c */ /* 0x000fda0004701710 */
.L_x_4580:
[----:B------:R-:W-:Y:S05]  /*d460*/  BSYNC B2 ;  /* 0x0000000000027941 */ /* 0x000fea0003800000 */
.L_x_4578:
[----:B------:R-:W-:Y:S01]  /*d470*/  IMAD.IADD R19, R24, 0x1, R22 ;  /* 0x0000000118137824 */ /* 0x000fe200078e0216 */
[----:B------:R-:W-:Y:S01]  /*d480*/  ULDC UR4, c[0x0][0x22c] ;  /* 0x00008b0000047ab9 */ /* 0x000fe20000000800 */
[----:B------:R-:W-:Y:S02]  /*d490*/  FSEL R11, R11, R28, P0 ;  /* 0x0000001c0b0b7208 */ /* 0x000fe40000000000 */
[----:B------:R-:W-:Y:S01]  /*d4a0*/  IMAD R26, R22, 0x3, R19 ;  /* 0x00000003161a7824 */ /* 0x000fe200078e0213 */
[----:B------:R-:W-:Y:S02]  /*d4b0*/  MOV R23, UR4 ;  /* 0x0000000400177c02 */ /* 0x000fe40008000f00 */
[----:B------:R-:W-:Y:S02]  /*d4c0*/  SEL R7, R7, R24, P0 ;  /* 0x0000001807077207 */ /* 0x000fe40000000000 */
[----:B------:R-:W-:Y:S02]  /*d4d0*/  ISETP.GE.U32.AND P1, PT, R26, R23, PT ;  /* 0x000000171a00720c */ /* 0x000fe40003f26070 */
[----:B------:R-:W-:-:S11]  /*d4e0*/  SEL R3, R3, RZ, P0 ;  /* 0x000000ff03037207 */ /* 0x000fd60000000000 */
[----:B------:R-:W-:Y:S05]  /*d4f0*/  @!P1 BRA `(.L_x_4581) ;  /* 0xfffffff8008c9947 */ /* 0x000fea000383ffff */
.L_x_4571:
[----:B------:R-:W-:Y:S05]  /*d500*/  BSYNC B1 ;  /* 0x0000000000017941 */ /* 0x000fea0003800000 */
.L_x_4570:
[----:B------:R-:W-:Y:S01]  /*d510*/  ISETP.GE.U32.AND P1, PT, R19, R23, PT ;  /* 0x000000171300720c */ /* 0x000fe20003f26070 */
[----:B------:R-:W-:-:S12]  /*d520*/  BSSY B1, `(.L_x_4582) ;  /* 0x0000012000017945 */ /* 0x000fd80003800000 */
[----:B------:R-:W-:Y:S05]  /*d530*/  @P1 BRA `(.L_x_4583) ;  /* 0x0000000000401947 */ /* 0x000fea0003800000 */
[----:B------:R-:W-:-:S05]  /*d540*/  IMAD.WIDE.U32 R26, R19, 0x2, R20 ;  /* 0x00000002131a7825 */ /* 0x000fca00078e0014 */
[----:B------:R0:W5:Y:S01]  /*d550*/  LDG.E.U16 R2, desc[UR36][R26.64] ;  /* 0x000000241a027981 */ /* 0x000162000c1e1500 */
[----:B------:R-:W-:-:S05]  /*d560*/  IMAD.IADD R13, R19, 0x1, R22 ;  /* 0x00000001130d7824 */ /* 0x000fca00078e0216 */
[----:B------:R-:W-:-:S13]  /*d570*/  ISETP.GE.U32.AND P0, PT, R13, R23, PT ;  /* 0x000000170d00720c */ /* 0x000fda0003f06070 */
[----:B0-----:R-:W-:Y:S05]  /*d580*/  @P0 BRA `(.L_x_4583) ;  /* 0x00000000002c0947 */ /* 0x001fea0003800000 */
[----:B------:R-:W-:-:S06]  /*d590*/  IMAD.WIDE.U32 R24, R13, 0x2, R20 ;  /* 0x000000020d187825 */ /* 0x000fcc00078e0014 */
[----:B------:R0:W5:Y:S01]  /*d5a0*/  LDG.E.U16 R25, desc[UR36][R24.64] ;  /* 0x0000002418197981 */ /* 0x000162000c1e1500 */
[----:B------:R-:W-:-:S05]  /*d5b0*/  IMAD.IADD R13, R13, 0x1, R22 ;  /* 0x000000010d0d7824 */ /* 0x000fca00078e0216 */
[----:B------:R-:W-:-:S13]  /*d5c0*/  ISETP.GE.U32.AND P0, PT, R13, R23, PT ;  /* 0x000000170d00720c */ /* 0x000fda0003f06070 */
[----:B0-----:R-:W-:Y:S05]  /*d5d0*/  @P0 BRA `(.L_x_4583) ;  /* 0x0000000000180947 */ /* 0x001fea0003800000 */
[C---:B------:R-:W-:Y:S02]  /*d5e0*/  IMAD.IADD R24, R13.reuse, 0x1, R22 ;  /* 0x000000010d187824 */ /* 0x040fe400078e0216 */
[----:B------:R-:W-:-:S03]  /*d5f0*/  IMAD.WIDE.U32 R14, R13, 0x2, R20 ;  /* 0x000000020d0e7825 */ /* 0x000fc600078e0014 */
[----:B------:R-:W-:-:S03]  /*d600*/  ISETP.GE.U32.AND P0, PT, R24, R23, PT ;  /* 0x000000171800720c */ /* 0x000fc60003f06070 */
[----:B------:R0:W5:Y:S10]  /*d610*/  LDG.E.U16 R14, desc[UR36][R14.64] ;  /* 0x000000240e0e7981 */ /* 0x000174000c1e1500 */
[----:B------:R-:W-:-:S05]  /*d620*/  @!P0 IMAD.WIDE.U32 R20, R24, 0x2, R20 ;  /* 0x0000000218148825 */ /* 0x000fca00078e0014 */
[----:B------:R0:W5:Y:S02]  /*d630*/  @!P0 LDG.E.U16 R12, desc[UR36][R20.64] ;  /* 0x00000024140c8981 */ /* 0x000164000c1e1500 */
.L_x_4583:
[----:B------:R-:W-:Y:S05]  /*d640*/  BSYNC B1 ;  /* 0x0000000000017941 */ /* 0x000fea0003800000 */
.L_x_4582:
[----:B------:R-:W-:Y:S04]  /*d650*/  BSSY B1, `(.L_x_4584) ;  /* 0x000005b000017945 */ /* 0x000fe80003800000 */
[----:B------:R-:W-:Y:S05]  /*d660*/  @P1 BRA `(.L_x_4585) ;  /* 0x0000000400641947 */ /* 0x000fea0003800000 */
[----:B------:R-:W-:Y:S01]  /*d670*/  FSETP.GTU.FTZ.AND P0, PT, |R16|, +INF , PT ;  /* 0x7f8000001000780b */ /* 0x000fe20003f1c200 */
[----:B------:R-:W-:Y:S01]  /*d680*/  BSSY B2, `(.L_x_4586) ;  /* 0x000000f000027945 */ /* 0x000fe20003800000 */
[----:B-----5:R-:W-:-:S11]  /*d690*/  IMAD.U32 R13, R2, 0x10000, RZ ;  /* 0x00010000020d7824 */ /* 0x020fd600078e00ff */
        /* <DEDUP_REMOVED lines=10> */
.L_x_4587:
[----:B------:R-:W-:Y:S02]  /*d740*/  FSETP.GTU.FTZ.AND P0, PT, |R13|, +INF , PT ;  /* 0x7f8000000d00780b */ /* 0x000fe40003f1c200 */
[----:B------:R-:W-:-:S04]  /*d750*/  ISETP.LT.U32.AND P1, PT, R9, R19, PT ;  /* 0x000000130900720c */ /* 0x000fc80003f21070 */
[----:B------:R-:W-:-:S13]  /*d760*/  ISETP.LT.OR.EX P0, PT, R5, RZ, !P0, P1 ;  /* 0x000000ff0500720c */ /* 0x000fda0004701710 */
.L_x_4588:
[----:B------:R-:W-:Y:S05]  /*d770*/  BSYNC B2 ;  /* 0x0000000000027941 */ /* 0x000fea0003800000 */
.L_x_4586:
[----:B0-----:R-:W-:Y:S01]  /*d780*/  IMAD.IADD R15, R19, 0x1, R22 ;  /* 0x00000001130f7824 */ /* 0x001fe200078e0216 */
        /* <DEDUP_REMOVED lines=18> */
.L_x_4590:
[----:B------:R-:W-:Y:S02]  /*d8b0*/  FSETP.GTU.FTZ.AND P0, PT, |R20|, +INF , PT ;  /* 0x7f8000001400780b */ /* 0x000fe40003f1c200 */
[----:B------:R-:W-:-:S04]  /*d8c0*/  ISETP.LT.U32.AND P1, PT, R10, R15, PT ;  /* 0x0000000f0a00720c */ /* 0x000fc80003f21070 */
[----:B------:R-:W-:-:S13]  /*d8d0*/  ISETP.LT.OR.EX P0, PT, R6, RZ, !P0, P1 ;  /* 0x000000ff0600720c */ /* 0x000fda0004701710 */
.L_x_4591:
[----:B------:R-:W-:Y:S05]  /*d8e0*/  BSYNC B2 ;  /* 0x0000000000027941 */ /* 0x000fea0003800000 */
.L_x_4589:
        /* <DEDUP_REMOVED lines=19> */
.L_x_4593:
[----:B------:R-:W-:Y:S02]  /*da20*/  FSETP.GTU.FTZ.AND P0, PT, |R15|, +INF , PT ;  /* 0x7f8000000f00780b */ /* 0x000fe40003f1c200 */
[----:B------:R-:W-:-:S04]  /*da30*/  ISETP.LT.U32.AND P1, PT, R8, R13, PT ;  /* 0x0000000d0800720c */ /* 0x000fc80003f21070 */
[----:B------:R-:W-:-:S13]  /*da40*/  ISETP.LT.OR.EX P0, PT, R4, RZ, !P0, P1 ;  /* 0x000000ff0400720c */ /* 0x000fda0004701710 */
.L_x_4594:
[----:B------:R-:W-:Y:S05]  /*da50*/  BSYNC B2 ;  /* 0x0000000000027941 */ /* 0x000fea0003800000 */
.L_x_4592:
        /* <DEDUP_REMOVED lines=19> */
.L_x_4596:
[----:B------:R-:W-:Y:S02]  /*db90*/  FSETP.GTU.FTZ.AND P0, PT, |R12|, +INF , PT ;  /* 0x7f8000000c00780b */ /* 0x000fe40003f1c200 */
[----:B------:R-:W-:-:S04]  /*dba0*/  ISETP.LT.U32.AND P1, PT, R7, R22, PT ;  /* 0x000000160700720c */ /* 0x000fc80003f21070 */
[----:B------:R-:W-:-:S13]  /*dbb0*/  ISETP.LT.OR.EX P0, PT, R3, RZ, !P0, P1 ;  /* 0x000000ff0300720c */ /* 0x000fda0004701710 */
.L_x_4597:
[----:B------:R-:W-:Y:S05]  /*dbc0*/  BSYNC B2 ;  /* 0x0000000000027941 */ /* 0x000fea0003800000 */
.L_x_4595:
[----:B------:R-:W-:Y:S02]  /*dbd0*/  FSEL R11, R11, R12, P0 ;  /* 0x0000000c0b0b7208 */ /* 0x000fe40000000000 */
[----:B------:R-:W-:Y:S02]  /*dbe0*/  SEL R7, R7, R22, P0 ;  /* 0x0000001607077207 */ /* 0x000fe40000000000 */
[----:B------:R-:W-:-:S07]  /*dbf0*/  SEL R3, R3, RZ, P0 ;  /* 0x000000ff03037207 */ /* 0x000fce0000000000 */
.L_x_4585:
[----:B------:R-:W-:Y:S05]  /*dc00*/  BSYNC B1 ;  /* 0x0000000000017941 */ /* 0x000fea0003800000 */
.L_x_4584:
        /* <DEDUP_REMOVED lines=12> */
.L_x_4599:
[----:B------:R-:W-:Y:S02]  /*dcd0*/  FSETP.GTU.FTZ.AND P0, PT, |R17|, +INF , PT ;  /* 0x7f8000001100780b */ /* 0x000fe40003f1c200 */
[----:B------:R-:W-:-:S04]  /*dce0*/  ISETP.LT.U32.AND P1, PT, R9, R10, PT ;  /* 0x0000000a0900720c */ /* 0x000fc80003f21070 */
[----:B------:R-:W-:-:S13]  /*dcf0*/  ISETP.LT.OR.EX P0, PT, R5, R6, !P0, P1 ;  /* 0x000000060500720c */ /* 0x000fda0004701710 */
.L_x_4600:
[----:B------:R-:W-:Y:S05]  /*dd00*/  BSYNC B1 ;  /* 0x0000000000017941 */ /* 0x000fea0003800000 */
.L_x_4598:
        /* <DEDUP_REMOVED lines=15> */
.L_x_4602:
[----:B------:R-:W-:Y:S02]  /*de00*/  FSETP.GTU.FTZ.AND P0, PT, |R18|, +INF , PT ;  /* 0x7f8000001200780b */ /* 0x000fe40003f1c200 */
[----:B------:R-:W-:-:S04]  /*de10*/  ISETP.LT.U32.AND P1, PT, R9, R8, PT ;  /* 0x000000080900720c */ /* 0x000fc80003f21070 */
[----:B------:R-:W-:-:S13]  /*de20*/  ISETP.LT.OR.EX P0, PT, R5, R4, !P0, P1 ;  /* 0x000000040500720c */ /* 0x000fda0004701710 */
.L_x_4603:
[----:B------:R-:W-:Y:S05]  /*de30*/  BSYNC B1 ;  /* 0x0000000000017941 */ /* 0x000fea0003800000 */
.L_x_4601:
        /* <DEDUP_REMOVED lines=15> */
.L_x_4605:
[----:B------:R-:W-:Y:S02]  /*df30*/  FSETP.GTU.FTZ.AND P0, PT, |R11|, +INF , PT ;  /* 0x7f8000000b00780b */ /* 0x000fe40003f1c200 */
[----:B------:R-:W-:-:S04]  /*df40*/  ISETP.LT.U32.AND P1, PT, R6, R7, PT ;  /* 0x000000070600720c */ /* 0x000fc80003f21070 */
[----:B------:R-:W-:-:S13]  /*df50*/  ISETP.LT.OR.EX P0, PT, R4, R3, !P0, P1 ;  /* 0x000000030400720c */ /* 0x000fda0004701710 */
.L_x_4606:
[----:B------:R-:W-:Y:S05]  /*df60*/  BSYNC B1 ;  /* 0x0000000000017941 */ /* 0x000fea0003800000 */
.L_x_4604:
[----:B------:R-:W-:Y:S02]  /*df70*/  SEL R6, R6, R7, P0 ;  /* 0x0000000706067207 */ /* 0x000fe40000000000 */
[----:B------:R-:W-:Y:S02]  /*df80*/  SEL R3, R4, R3, P0 ;  /* 0x0000000304037207 */ /* 0x000fe40000000000 */
[----:B------:R-:W-:-:S07]  /*df90*/  FSEL R11, R18, R11, P0 ;  /* 0x0000000b120b7208 */ /* 0x000fce0000000000 */
.L_x_4453:
[----:B------:R-:W-:Y:S05]  /*dfa0*/  BSYNC B0 ;  /* 0x0000000000007941 */ /* 0x000fea0003800000 */
.L_x_4452:
        /* <DEDUP_REMOVED lines=8> */
[----:B-1---5:R-:W-:Y:S01]  /*e030*/  IMAD R2, R0, UR6, R8 ;  /* 0x0000000600027c24 */ /* 0x022fe2000f8e0208 */
[----:B------:R-:W-:Y:S02]  /*e040*/  ULDC UR7, c[0x0][0x4] ;  /* 0x0000010000077ab9 */ /* 0x000fe40000000800 */
[----:B--2---:R-:W-:Y:S02]  /*e050*/  ULEA UR4, UR5, UR4, 0x18 ;  /* 0x0000000405047291 */ /* 0x004fe4000f8ec03f */
[----:B------:R-:W-:-:S04]  /*e060*/  USHF.R.U32.HI UR5, URZ, 0x1, UR7 ;  /* 0x000000013f057899 */ /* 0x000fc80008011607 */
[----:B------:R-:W-:Y:S01]  /*e070*/  LEA R7, R2, UR4, 0x4 ;  /* 0x0000000402077c11 */ /* 0x000fe2000f8e20ff */
[----:B------:R-:W-:Y:S01]  /*e080*/  IMAD.MOV.U32 R2, RZ, RZ, R6 ;  /* 0x000000ffff027224 */ /* 0x000fe200078e0006 */
[----:B------:R-:W-:-:S03]  /*e090*/  ISETP.NE.AND P0, PT, RZ, UR5, PT ;  /* 0x00000005ff007c0c */ /* 0x000fc6000bf05270 */
[----:B------:R2:W-:Y:S04]  /*e0a0*/  STS [R7], R11 ;  /* 0x0000000b07007388 */ /* 0x0005e80000000800 */
[----:B------:R2:W-:Y:S06]  /*e0b0*/  STS.64 [R7+0x8], R2 ;  /* 0x0000080207007388 */ /* 0x0005ec0000000a00 */
[----:B------:R-:W-:Y:S05]  /*e0c0*/  @!P0 BRA `(.L_x_4607) ;  /* 0x0000000000948947 */ /* 0x000fea0003800000 */
[----:B------:R-:W-:-:S07]  /*e0d0*/  MOV R9, UR5 ;  /* 0x0000000500097c02 */ /* 0x000fce0008000f00 */
.L_x_4613:
[C---:B------:R-:W-:Y:S01]  /*e0e0*/  IMAD.IADD R5, R0.reuse, 0x1, R9 ;  /* 0x0000000100057824 */ /* 0x040fe200078e0209 */
[----:B------:R-:W-:Y:S04]  /*e0f0*/  BAR.SYNC.DEFER_BLOCKING 0x0 ;  /* 0x0000000000007b1d */ /* 0x000fe80000010000 */
[----:B------:R-:W-:Y:S02]  /*e100*/  ISETP.GE.U32.AND P0, PT, R5, UR7, PT ;  /* 0x0000000705007c0c */ /* 0x000fe4000bf06070 */
[----:B------:R-:W-:Y:S02]  /*e110*/  BSSY B0, `(.L_x_4608) ;  /* 0x000001d000007945 */ /* 0x000fe40003800000 */
[----:B------:R-:W-:-:S13]  /*e120*/  ISETP.GE.U32.OR P0, PT, R0, R9, P0 ;  /* 0x000000090000720c */ /* 0x000fda0000706470 */
[----:B-1----:R-:W-:Y:S05]  /*e130*/  @P0 BRA `(.L_x_4609) ;  /* 0x0000000000680947 */ /* 0x002fea0003800000 */
[----:B--2---:R-:W-:Y:S01]  /*e140*/  IMAD R2, R5, UR6, R8 ;  /* 0x0000000605027c24 */ /* 0x004fe2000f8e0208 */
        /* <DEDUP_REMOVED lines=10> */
[----:B-1----:R-:W-:-:S05]  /*e1f0*/  SEL R2, RZ, 0xffffffff, P2 ;  /* 0xffffffffff027807 */ /* 0x002fca0001000000 */
[----:B------:R-:W-:-:S04]  /*e200*/  @!P1 SEL R2, RZ, 0xffffffff, P0 ;  /* 0xffffffffff029807 */ /* 0x000fc80000000000 */
[----:B------:R-:W-:-:S04]  /*e210*/  LOP3.LUT R2, R2, 0x1, RZ, 0xc0, !PT ;  /* 0x0000000102027812 */ /* 0x000fc800078ec0ff */
[----:B------:R-:W-:Y:S01]  /*e220*/  ISETP.EQ.U32.AND P0, PT, R2, 0x1, PT ;  /* 0x000000010200780c */ /* 0x000fe20003f02070 */
[----:B------:R-:W-:-:S12]  /*e230*/  BRA `(.L_x_4612) ;  /* 0x00000000000c7947 */ /* 0x000fd80003800000 */
.L_x_4611:
[----:B--2---:R-:W-:Y:S02]  /*e240*/  FSETP.GTU.FTZ.AND P0, PT, |R10|, +INF , PT ;  /* 0x7f8000000a00780b */ /* 0x004fe40003f1c200 */
[----:B---3--:R-:W-:-:S04]  /*e250*/  ISETP.LT.U32.AND P1, PT, R6, R4, PT ;  /* 0x000000040600720c */ /* 0x008fc80003f21070 */
[----:B------:R-:W-:-:S13]  /*e260*/  ISETP.LT.OR.EX P0, PT, R3, R5, !P0, P1 ;  /* 0x000000050300720c */ /* 0x000fda0004701710 */
.L_x_4612:
[----:B------:R-:W-:Y:S05]  /*e270*/  BSYNC B1 ;  /* 0x0000000000017941 */ /* 0x000fea0003800000 */
.L_x_4610:
[----:B------:R-:W-:Y:S02]  /*e280*/  SEL R6, R6, R4, P0 ;  /* 0x0000000406067207 */ /* 0x000fe40000000000 */
[----:B------:R-:W-:Y:S02]  /*e290*/  FSEL R11, R11, R10, P0 ;  /* 0x0000000a0b0b7208 */ /* 0x000fe40000000000 */
[----:B------:R-:W-:Y:S01]  /*e2a0*/  SEL R3, R3, R5, P0 ;  /* 0x0000000503037207 */ /* 0x000fe20000000000 */
[----:B-1----:R-:W-:Y:S02]  /*e2b0*/  IMAD.MOV.U32 R2, RZ, RZ, R6 ;  /* 0x000000ffff027224 */ /* 0x002fe400078e0006 */
[----:B------:R1:W-:Y:S04]  /*e2c0*/  STS [R7], R11 ;  /* 0x0000000b07007388 */ /* 0x0003e80000000800 */
[----:B------:R1:W-:Y:S02]  /*e2d0*/  STS.64 [R7+0x8], R2 ;  /* 0x0000080207007388 */ /* 0x0003e40000000a00 */
.L_x_4609:
[----:B------:R-:W-:Y:S05]  /*e2e0*/  BSYNC B0 ;  /* 0x0000000000007941 */ /* 0x000fea0003800000 */
.L_x_4608:
[----:B------:R-:W-:Y:S02]  /*e2f0*/  ISETP.GT.AND P0, PT, R9, 0x1, PT ;  /* 0x000000010900780c */ /* 0x000fe40003f04270 */
[----:B------:R-:W-:-:S11]  /*e300*/  SHF.R.S32.HI R9, RZ, 0x1, R9 ;  /* 0x00000001ff097819 */ /* 0x000fd60000011409 */
[----:B------:R-:W-:Y:S05]  /*e310*/  @P0 BRA `(.L_x_4613) ;  /* 0xfffffffc00700947 */ /* 0x000fea000383ffff */
.L_x_4607:
        /* <DEDUP_REMOVED lines=9> */
[-C--:B-12--5:R-:W-:Y:S01]  /*e3b0*/  IMAD R2, R0, R13.reuse, R8 ;  /* 0x0000000d00027224 */ /* 0x0a6fe200078e0208 */
[----:B------:R-:W-:Y:S01]  /*e3c0*/  UIADD3 UR4, UR4, 0x10, URZ ;  /* 0x0000001004047890 */ /* 0x000fe2000fffe03f */
[----:B------:R-:W-:-:S04]  /*e3d0*/  LEA.HI R4, R13, R13, RZ, 0x1 ;  /* 0x0000000d0d047211 */ /* 0x000fc800078f08ff */
[----:B------:R-:W-:Y:S01]  /*e3e0*/  SHF.R.S32.HI R5, RZ, 0x1, R4 ;  /* 0x00000001ff057819 */ /* 0x000fe20000011404 */
[----:B------:R-:W-:-:S03]  /*e3f0*/  IMAD.MOV.U32 R4, RZ, RZ, 0x20 ;  /* 0x00000020ff047424 */ /* 0x000fc600078e00ff */
[----:B------:R-:W-:Y:S01]  /*e400*/  ISETP.GE.AND P0, PT, R5, 0x20, PT ;  /* 0x000000200500780c */ /* 0x000fe20003f06270 */
[----:B---3--:R-:W-:-:S06]  /*e410*/  ULEA UR4, UR5, UR4, 0x18 ;  /* 0x0000000405047291 */ /* 0x008fcc000f8ec03f */
[----:B------:R-:W-:Y:S01]  /*e420*/  LEA R7, R2, UR4, 0x4 ;  /* 0x0000000402077c11 */ /* 0x000fe2000f8e20ff */
[----:B------:R-:W-:-:S04]  /*e430*/  IMAD.MOV.U32 R2, RZ, RZ, R6 ;  /* 0x000000ffff027224 */ /* 0x000fc800078e0006 */
[----:B------:R3:W-:Y:S04]  /*e440*/  STS [R7], R11 ;  /* 0x0000000b07007388 */ /* 0x0007e80000000800 */
[----:B------:R3:W-:Y:S01]  /*e450*/  STS.64 [R7+0x8], R2 ;  /* 0x0000080207007388 */ /* 0x0007e20000000a00 */
[----:B------:R-:W-:Y:S05]  /*e460*/  @!P0 BRA `(.L_x_4615) ;  /* 0x0000000000948947 */ /* 0x000fea0003800000 */
[----:B------:R-:W-:-:S07]  /*e470*/  MOV R9, R5 ;  /* 0x0000000500097202 */ /* 0x000fce0000000f00 */
.L_x_4621:
[----:B-1-3--:R-:W-:Y:S01]  /*e480*/  IMAD.IADD R2, R8, 0x1, R9 ;  /* 0x0000000108027824 */ /* 0x00afe200078e0209 */
        /* <DEDUP_REMOVED lines=20> */
.L_x_4619:
[----:B--2---:R-:W-:Y:S02]  /*e5d0*/  FSETP.GTU.FTZ.AND P0, PT, |R10|, +INF , PT ;  /* 0x7f8000000a00780b */ /* 0x004fe40003f1c200 */
[----:B---3--:R-:W-:-:S04]  /*e5e0*/  ISETP.LT.U32.AND P1, PT, R6, R4, PT ;  /* 0x000000040600720c */ /* 0x008fc80003f21070 */
[----:B------:R-:W-:-:S13]  /*e5f0*/  ISETP.LT.OR.EX P0, PT, R3, R5, !P0, P1 ;  /* 0x000000050300720c */ /* 0x000fda0004701710 */
.L_x_4620:
[----:B------:R-:W-:Y:S05]  /*e600*/  BSYNC B1 ;  /* 0x0000000000017941 */ /* 0x000fea0003800000 */
.L_x_4618:
[----:B------:R-:W-:Y:S02]  /*e610*/  SEL R6, R6, R4, P0 ;  /* 0x0000000406067207 */ /* 0x000fe40000000000 */
[----:B------:R-:W-:Y:S02]  /*e620*/  FSEL R11, R11, R10, P0 ;  /* 0x0000000a0b0b7208 */ /* 0x000fe40000000000 */
[----:B------:R-:W-:Y:S01]  /*e630*/  SEL R3, R3, R5, P0 ;  /* 0x0000000503037207 */ /* 0x000fe20000000000 */
[----:B-1----:R-:W-:Y:S02]  /*e640*/  IMAD.MOV.U32 R2, RZ, RZ, R6 ;  /* 0x000000ffff027224 */ /* 0x002fe400078e0006 */
[----:B------:R1:W-:Y:S04]  /*e650*/  STS [R7], R11 ;  /* 0x0000000b07007388 */ /* 0x0003e80000000800 */
[----:B------:R1:W-:Y:S02]  /*e660*/  STS.64 [R7+0x8], R2 ;  /* 0x0000080207007388 */ /* 0x0003e40000000a00 */
.L_x_4617:
[----:B------:R-:W-:Y:S05]  /*e670*/  BSYNC B0 ;  /* 0x0000000000007941 */ /* 0x000fea0003800000 */
.L_x_4616:
[----:B------:R-:W-:-:S04]  /*e680*/  SHF.R.S32.HI R9, RZ, 0x1, R9 ;  /* 0x00000001ff097819 */ /* 0x000fc80000011409 */
[----:B------:R-:W-:-:S13]  /*e690*/  ISETP.GE.AND P0, PT, R9, 0x20, PT ;  /* 0x000000200900780c */ /* 0x000fda0003f06270 */
[----:B------:R-:W-:Y:S05]  /*e6a0*/  @P0 BRA `(.L_x_4621) ;  /* 0xfffffffc00740947 */ /* 0x000fea000383ffff */
[----:B------:R-:W-:-:S07]  /*e6b0*/  IMAD.MOV.U32 R4, RZ, RZ, 0x20 ;  /* 0x00000020ff047424 */ /* 0x000fce00078e00ff */
.L_x_4615:
[----:B------:R-:W-:Y:S01]  /*e6c0*/  BAR.SYNC.DEFER_BLOCKING 0x0 ;  /* 0x0000000000007b1d */ /* 0x000fe20000010000 */
[----:B------:R-:W-:-:S13]  /*e6d0*/  ISETP.GE.AND P0, PT, R4, 0x2, PT ;  /* 0x000000020400780c */ /* 0x000fda0003f06270 */
[----:B------:R-:W-:Y:S05]  /*e6e0*/  @!P0 BRA `(.L_x_4614) ;  /* 0x0000000000688947 */ /* 0x000fea0003800000 */
[----:B-123-5:R-:W-:-:S07]  /*e6f0*/  IMAD.MOV.U32 R2, RZ, RZ, 0x1 ;  /* 0x00000001ff027424 */ /* 0x02efce00078e00ff */
.L_x_4625:
        /* <DEDUP_REMOVED lines=15> */
.L_x_4623:
[----:B--2---:R-:W-:Y:S02]  /*e7f0*/  FSETP.GTU.FTZ.AND P0, PT, |R10|, +INF , PT ;  /* 0x7f8000000a00780b */ /* 0x004fe40003f1c200 */
[----:B----4-:R-:W-:-:S04]  /*e800*/  ISETP.LT.U32.AND P1, PT, R6, R7, PT ;  /* 0x000000070600720c */ /* 0x010fc80003f21070 */
[----:B---3--:R-:W-:-:S13]  /*e810*/  ISETP.LT.OR.EX P0, PT, R3, R12, !P0, P1 ;  /* 0x0000000c0300720c */ /* 0x008fda0004701710 */
.L_x_4624:
[----:B------:R-:W-:Y:S05]  /*e820*/  BSYNC B0 ;  /* 0x0000000000007941 */ /* 0x000fea0003800000 */
.L_x_4622:
[----:B-1----:R-:W-:Y:S02]  /*e830*/  SHF.L.U32 R2, R2, 0x1, RZ ;  /* 0x0000000102027819 */ /* 0x002fe400000006ff */
[----:B------:R-:W-:Y:S02]  /*e840*/  FSEL R11, R11, R10, P0 ;  /* 0x0000000a0b0b7208 */ /* 0x000fe40000000000 */
[----:B------:R-:W-:Y:S02]  /*e850*/  ISETP.GE.AND P1, PT, R2, R4, PT ;  /* 0x000000040200720c */ /* 0x000fe40003f26270 */
[----:B------:R-:W-:Y:S02]  /*e860*/  SEL R6, R6, R7, P0 ;  /* 0x0000000706067207 */ /* 0x000fe40000000000 */
[----:B------:R-:W-:-:S09]  /*e870*/  SEL R3, R3, R12, P0 ;  /* 0x0000000c03037207 */ /* 0x000fd20000000000 */
[----:B------:R-:W-:Y:S05]  /*e880*/  @!P1 BRA `(.L_x_4625) ;  /* 0xfffffffc009c9947 */ /* 0x000fea000383ffff */
.L_x_4614:
[----:B------:R-:W4:Y:S01]  /*e890*/  LDC R9, c[0x0][0x3fc] ;  /* 0x0000ff00ff097b82 */ /* 0x000f220000000800 */
[----:B------:R-:W-:Y:S01]  /*e8a0*/  ULDC UR4, c[0x0][0x24c] ;  /* 0x0000930000047ab9 */ /* 0x000fe20000000800 */
[----:B-123-5:R-:W-:Y:S02]  /*e8b0*/  IMAD.MOV.U32 R2, RZ, RZ, RZ ;  /* 0x000000ffff027224 */ /* 0x02efe400078e00ff */
[----:B------:R-:W-:Y:S01]  /*e8c0*/  IMAD R7, R8, UR4, RZ ;  /* 0x0000000408077c24 */ /* 0x000fe2000f8e02ff */
[----:B----4-:R-:W-:-:S13]  /*e8d0*/  ISETP.NE.AND P0, PT, R9, RZ, PT ;  /* 0x000000ff0900720c */ /* 0x010fda0003f05270 */
        /* <DEDUP_REMOVED lines=280> */
.L_x_4626:
[----:B------:R-:W-:Y:S01]  /*fa60*/  ULDC.64 UR4, c[0x0][0x610] ;  /* 0x0001840000047ab9 */ /* 0x000fe20000000a00 */
[----:B------:R-:W-:Y:S02]  /*fa70*/  CS2R R4, SRZ ;  /* 0x0000000000047805 */ /* 0x000fe4000001ff00 */
[----:B------:R-:W-:Y:S01]  /*fa80*/  ISETP.NE.U32.AND P0, PT, RZ, UR4, PT ;  /* 0x00000004ff007c0c */ /* 0x000fe2000bf05070 */
[----:B------:R-:W-:-:S03]  /*fa90*/  IMAD.MOV.U32 R9, RZ, RZ, RZ ;  /* 0x000000ffff097224 */ /* 0x000fc600078e00ff */
[----:B------:R-:W-:-:S13]  /*faa0*/  ISETP.NE.AND.EX P0, PT, RZ, UR5, PT, P0 ;  /* 0x00000005ff007c0c */ /* 0x000fda000bf05300 */
[----:B------:R-:W-:Y:S05]  /*fab0*/  @!P0 BRA `(.L_x_4627) ;  /* 0x0000000800088947 */ /* 0x000fea0003800000 */
[----:B------:R-:W-:Y:S01]  /*fac0*/  HFMA2.MMA R5, -RZ, RZ, 0, 0 ;  /* 0x00000000ff057435 */ /* 0x000fe200000001ff */
[----:B------:R-:W-:Y:S02]  /*fad0*/  IMAD.MOV.U32 R12, RZ, RZ, 0x8 ;  /* 0x00000008ff0c7424 */ /* 0x000fe400078e00ff */
[----:B------:R-:W-:Y:S02]  /*fae0*/  IMAD.MOV.U32 R16, RZ, RZ, 0x10 ;  /* 0x00000010ff107424 */ /* 0x000fe400078e00ff */
[----:B------:R-:W-:-:S07]  /*faf0*/  IMAD.MOV.U32 R17, RZ, RZ, 0x0 ;  /* 0x00000000ff117424 */ /* 0x000fce00078e00ff */
.L_x_4630:
        /* <DEDUP_REMOVED lines=9> */
[----:B0-----:R-:W-:Y:S05]  /*fb90*/  CALL.REL.NOINC `($__internal_43_$__cuda_sm20_rem_u64) ;  /* 0x00000040000c7944 */ /* 0x001fea0003c00000 */
[----:B------:R-:W-:Y:S05]  /*fba0*/  BRA `(.L_x_4629) ;  /* 0x00000000004c7947 */ /* 0x000fea0003800000 */
.L_x_4628:
[----:B------:R-:W1:Y:S01]  /*fbb0*/  I2F.U32.RP R9, R16 ;  /* 0x0000001000097306 */ /* 0x000e620000209000 */
[----:B------:R-:W-:Y:S01]  /*fbc0*/  ISETP.NE.U32.AND P1, PT, R16, RZ, PT ;  /* 0x000000ff1000720c */ /* 0x000fe20003f25070 */
[----:B------:R-:W-:-:S06]  /*fbd0*/  IMAD.MOV.U32 R17, RZ, RZ, RZ ;  /* 0x000000ffff117224 */ /* 0x000fcc00078e00ff */
        /* <DEDUP_REMOVED lines=16> */
.L_x_4629:
        /* <DEDUP_REMOVED lines=10> */
[----:B0-----:R-:W-:Y:S05]  /*fd80*/  CALL.REL.NOINC `($__internal_42_$__cuda_sm20_div_u64) ;  /* 0x0000003800787944 */ /* 0x001fea0003c00000 */
[----:B------:R-:W-:Y:S02]  /*fd90*/  IMAD.MOV.U32 R12, RZ, RZ, R14 ;  /* 0x000000ffff0c7224 */ /* 0x000fe400078e000e */
[----:B------:R-:W-:Y:S01]  /*fda0*/  IMAD.MOV.U32 R13, RZ, RZ, R15 ;  /* 0x000000ffff0d7224 */ /* 0x000fe200078e000f */
[----:B------:R-:W-:Y:S06]  /*fdb0*/  BRA `(.L_x_4632) ;  /* 0x00000000004c7947 */ /* 0x000fec0003800000 */
.L_x_4631:
[----:B------:R-:W1:Y:S01]  /*fdc0*/  I2F.U32.RP R9, R10 ;  /* 0x0000000a00097306 */ /* 0x000e620000209000 */
[----:B------:R-:W-:-:S07]  /*fdd0*/  ISETP.NE.U32.AND P3, PT, R10, RZ, PT ;  /* 0x000000ff0a00720c */ /* 0x000fce0003f65070 */
[----:B-1----:R-:W1:Y:S02]  /*fde0*/  MUFU.RCP R9, R9 ;  /* 0x0000000900097308 */ /* 0x002e640000001000 */
[----:B-1----:R-:W-:-:S06]  /*fdf0*/  VIADD R4, R9, 0xffffffe ;  /* 0x0ffffffe09047836 */ /* 0x002fcc0000000000 */
[----:B------:R1:W2:Y:S02]  /*fe00*/  F2I.FTZ.U32.TRUNC.NTZ R5, R4 ;  /* 0x0000000400057305 */ /* 0x0002a4000021f000 */
[----:B-1----:R-:W-:Y:S01]  /*fe10*/  MOV R4, RZ ;  /* 0x000000ff00047202 */ /* 0x002fe20000000f00 */
        /* <DEDUP_REMOVED lines=13> */
.L_x_4632:
[----:B------:R-:W-:Y:S05]  /*fef0*/  @!P2 BRA `(.L_x_4633) ;  /* 0x000000000014a947 */ /* 0x000fea0003800000 */
[----:B------:R-:W-:Y:S01]  /*ff00*/  HFMA2.MMA R5, -RZ, RZ, 0, 4.76837158203125e-07 ;  /* 0x00000008ff057435 */ /* 0x000fe200000001ff */
[----:B------:R-:W-:Y:S01]  /*ff10*/  IMAD.MOV.U32 R4, RZ, RZ, RZ ;  /* 0x000000ffff047224 */ /* 0x000fe200078e00ff */
[----:B------:R-:W-:-:S09]  /*ff20*/  MOV R9, 0xff40 ;  /* 0x0000ff4000097802 */ /* 0x000fd20000000f00 */
[----:B0-----:R-:W-:Y:S05]  /*ff30*/  CALL.REL.NOINC `($__internal_42_$__cuda_sm20_div_u64) ;  /* 0x00000038000c7944 */ /* 0x001fea0003c00000 */
[----:B------:R-:W-:Y:S05]  /*ff40*/  BRA `(.L_x_4634) ;  /* 0x00000000004c7947 */ /* 0x000fea0003800000 */
.L_x_4633:
[----:B------:R-:W1:Y:S01]  /*ff50*/  I2F.U32.RP R9, R10 ;  /* 0x0000000a00097306 */ /* 0x000e620000209000 */
[----:B------:R-:W-:-:S07]  /*ff60*/  ISETP.NE.U32.AND P2, PT, R10, RZ, PT ;  /* 0x000000ff0a00720c */ /* 0x000fce0003f45070 */
[----:B-1----:R-:W1:Y:S02]  /*ff70*/  MUFU.RCP R9, R9 ;  /* 0x0000000900097308 */ /* 0x002e640000001000 */
[----:B-1----:R-:W-:-:S06]  /*ff80*/  VIADD R4, R9, 0xffffffe ;  /* 0x0ffffffe09047836 */ /* 0x002fcc0000000000 */
[----:B------:R1:W0:Y:S02]  /*ff90*/  F2I.FTZ.U32.TRUNC.NTZ R5, R4 ;  /* 0x0000000400057305 */ /* 0x000224000021f000 */
[----:B-1----:R-:W-:Y:S02]  /*ffa0*/  IMAD.MOV.U32 R4, RZ, RZ, RZ ;  /* 0x000000ffff047224 */ /* 0x002fe400078e00ff */
[----:B0-----:R-:W-:-:S04]  /*ffb0*/  IMAD.MOV R15, RZ, RZ, -R5 ;  /* 0x000000ffff0f7224 */ /* 0x001fc800078e0a05 */
        /* <DEDUP_REMOVED lines=12> */
.L_x_4634:
        /* <DEDUP_REMOVED lines=10> */
[----:B------:R-:W-:Y:S05]  /*10120*/  CALL.REL.NOINC `($__internal_42_$__cuda_sm20_div_u64) ;  /* 0x0000003400907944 */ /* 0x000fea0003c00000 */
[----:B------:R-:W-:Y:S02]  /*10130*/  IMAD.MOV.U32 R4, RZ, RZ, R14 ;  /* 0x000000ffff047224 */ /* 0x000fe400078e000e */
[----:B------:R-:W-:Y:S01]  /*10140*/  IMAD.MOV.U32 R5, RZ, RZ, R15 ;  /* 0x000000ffff057224 */ /* 0x000fe200078e000f */
[----:B------:R-:W-:Y:S06]  /*10150*/  BRA `(.L_x_4637) ;  /* 0x00000000004c7947 */ /* 0x000fec0003800000 */
.L_x_4636:
        /* <DEDUP_REMOVED lines=19> */
.L_x_4637:
[----:B------:R-:W-:Y:S05]  /*10290*/  BSYNC B0 ;  /* 0x0000000000007941 */ /* 0x000fea0003800000 */
.L_x_4635:
[----:B------:R-:W-:Y:S02]  /*102a0*/  ULDC.64 UR4, c[0x0][0x610] ;  /* 0x0001840000047ab9 */ /* 0x000fe40000000a00 */
[----:B------:R-:W-:-:S04]  /*102b0*/  IADD3 R4, P0, R4, UR4, RZ ;  /* 0x0000000404047c10 */ /* 0x000fc8000ff1e0ff */
[----:B------:R-:W-:-:S04]  /*102c0*/  IADD3.X R5, R5, UR5, RZ, P0, !PT ;  /* 0x0000000505057c10 */ /* 0x000fc800087fe4ff */
[----:B------:R-:W-:-:S07]  /*102d0*/  MOV R9, R5 ;  /* 0x0000000500097202 */ /* 0x000fce0000000f00 */
.L_x_4627:
        /* <DEDUP_REMOVED lines=21> */
[----:B0-----:R-:W-:-:S04]  /*10430*/  IMAD.MOV R15, RZ, RZ, -R17 ;  /* 0x000000ffff0f7224 */ /* 0x001fc800078e0a11 */
        /* <DEDUP_REMOVED lines=265> */
.L_x_4639:
        /* <DEDUP_REMOVED lines=14> */
.L_x_4641:
[----:B------:R-:W-:Y:S05]  /*115b0*/  BSYNC B0 ;  /* 0x0000000000007941 */ /* 0x000fea0003800000 */
.L_x_4640:
[----:B------:R-:W-:Y:S01]  /*115c0*/  PRMT R10, R10, 0x9910, RZ ;  /* 0x000099100a0a7816 */ /* 0x000fe200000000ff */
[----:B------:R-:W-:Y:S01]  /*115d0*/  BSSY B0, `(.L_x_4642) ;  /* 0x0000010000007945 */ /* 0x000fe20003800000 */
[----:B------:R-:W-:Y:S02]  /*115e0*/  LOP3.LUT P0, RZ, R8, R0, RZ, 0xfc, !PT ;  /* 0x0000000008ff7212 */ /* 0x000fe4000780fcff */
[----:B------:R-:W-:-:S13]  /*115f0*/  ISETP.NE.AND P1, PT, R10, RZ, PT ;  /* 0x000000ff0a00720c */ /* 0x000fda0003f25270 */
[----:B------:R-:W-:Y:S05]  /*11600*/  @!P1 BRA `(.L_x_4643) ;  /* 0x0000000000309947 */ /* 0x000fea0003800000 */
[----:B------:R-:W0:Y:S01]  /*11610*/  S2UR UR4, SR_CTAID.Y ;  /* 0x00000000000479c3 */ /* 0x000e220000002600 */
[----:B------:R-:W-:Y:S02]  /*11620*/  ISETP.NE.AND P2, PT, RZ, UR7, PT ;  /* 0x00000007ff007c0c */ /* 0x000fe4000bf45270 */
[----:B------:R-:W-:-:S05]  /*11630*/  MOV R14, R6 ;  /* 0x00000006000e7202 */ /* 0x000fca0000000f00 */
[----:B------:R-:W0:Y:S08]  /*11640*/  LDC R10, c[0x0][0x10] ;  /* 0x00000400ff0a7b82 */ /* 0x000e300000000800 */
[----:B------:R-:W1:Y:S01]  /*11650*/  LDC.64 R12, c[0x0][0x618] ;  /* 0x00018600ff0c7b82 */ /* 0x000e620000000a00 */
[----:B0-----:R-:W-:Y:S01]  /*11660*/  IMAD R15, R7, R10, UR4 ;  /* 0x00000004070f7e24 */ /* 0x001fe2000f8e020a */
[----:B------:R-:W-:-:S03]  /*11670*/  ULDC UR4, c[0x0][0x0] ;  /* 0x0000000000047ab9 */ /* 0x000fc60000000800 */
[----:B------:R-:W-:-:S04]  /*11680*/  @!P2 IMAD R15, R15, UR4, R8 ;  /* 0x000000040f0fac24 */ /* 0x000fc8000f8e0208 */
[----:B-1----:R-:W-:-:S04]  /*11690*/  IMAD.WIDE.U32 R12, R15, 0x10, R12 ;  /* 0x000000100f0c7825 */ /* 0x002fc800078e000c */
[----:B------:R-:W-:Y:S01]  /*116a0*/  IMAD.MOV.U32 R15, RZ, RZ, R3 ;  /* 0x000000ffff0f7224 */ /* 0x000fe200078e0003 */
[----:B------:R1:W-:Y:S04]  /*116b0*/  STG.E desc[UR36][R12.64], R11 ;  /* 0x0000000b0c007986 */ /* 0x0003e8000c101924 */
[----:B------:R1:W-:Y:S02]  /*116c0*/  STG.E.64 desc[UR36][R12.64+0x8], R14 ;  /* 0x0000080e0c007986 */ /* 0x0003e4000c101b24 */
.L_x_4643:
[----:B------:R-:W-:Y:S05]  /*116d0*/  BSYNC B0 ;  /* 0x0000000000007941 */ /* 0x000fea0003800000 */
.L_x_4642:
        /* <DEDUP_REMOVED lines=34> */
.L_x_4645:
[----:B------:R-:W-:Y:S05]  /*11900*/  BSYNC B0 ;  /* 0x0000000000007941 */ /* 0x000fea0003800000 */
.L_x_4644:
        /* <DEDUP_REMOVED lines=20> */
[----:B------:R-:W-:Y:S01]  /*11a50*/  MOV R3, UR4 ;  /* 0x0000000400037c02 */ /* 0x000fe20008000f00 */
[----:B-1----:R-:W-:Y:S01]  /*11a60*/  IMAD.U32 R11, RZ, RZ, UR9 ;  /* 0x00000009ff0b7e24 */ /* 0x002fe2000f8e00ff */
[----:B------:R-:W-:Y:S04]  /*11a70*/  BSSY B0, `(.L_x_4646) ;  /* 0x0000047000007945 */ /* 0x000fe80003800000 */
        /* <DEDUP_REMOVED lines=8> */
[----:B------:R-:W1:Y:S01]  /*11b00*/  LDC R19, c[0x0][0x4] ;  /* 0x00000100ff137b82 */ /* 0x000e620000000800 */
[----:B------:R-:W-:Y:S01]  /*11b10*/  BSSY B1, `(.L_x_4649) ;  /* 0x000001a000017945 */ /* 0x000fe20003800000 */
[----:B------:R-:W-:-:S06]  /*11b20*/  IMAD R7, R7, UR5, RZ ;  /* 0x0000000507077c24 */ /* 0x000fcc000f8e02ff */
[----:B------:R-:W2:Y:S01]  /*11b30*/  LDC.64 R12, c[0x0][0x618] ;  /* 0x00018600ff0c7b82 */ /* 0x000ea20000000a00 */
[----:B-1----:R-:W-:-:S07]  /*11b40*/  IMAD R19, R19, UR4, RZ ;  /* 0x0000000413137c24 */ /* 0x002fce000f8e02ff */
.L_x_4650:
[----:B------:R-:W-:-:S04]  /*11b50*/  IMAD.IADD R17, R7, 0x1, R10 ;  /* 0x0000000107117824 */ /* 0x000fc800078e020a */
[----:B--2---:R-:W-:-:S05]  /*11b60*/  IMAD.WIDE.U32 R16, R17, 0x10, R12 ;  /* 0x0000001011107825 */ /* 0x004fca00078e000c */
[----:B0-----:R-:W2:Y:S04]  /*11b70*/  LDG.E R20, desc[UR36][R16.64] ;  /* 0x0000002410147981 */ /* 0x001ea8000c1e1900 */
        /* <DEDUP_REMOVED lines=20> */
.L_x_4649:
[----:B------:R-:W-:Y:S05]  /*11cc0*/  BRA `(.L_x_4648) ;  /* 0x0000000000847947 */ /* 0x000fea0003800000 */
.L_x_4647:
[----:B------:R-:W-:Y:S01]  /*11cd0*/  ULDC UR4, c[0x0][0x23c] ;  /* 0x00008f0000047ab9 */ /* 0x000fe20000000800 */
[----:B------:R-:W-:Y:S01]  /*11ce0*/  ULDC UR5, c[0x0][0x23c] ;  /* 0x00008f0000057ab9 */ /* 0x000fe20000000800 */
[----:B------:R-:W-:-:S13]  /*11cf0*/  ISETP.GE.U32.AND P0, PT, R0, UR4, PT ;  /* 0x0000000400007c0c */ /* 0x000fda000bf06070 */
[----:B------:R-:W-:Y:S05]  /*11d00*/  @P0 BRA `(.L_x_4648) ;  /* 0x0000000000740947 */ /* 0x000fea0003800000 */
[----:B------:R-:W-:Y:S01]  /*11d10*/  ULDC UR4, c[0x0][0x10] ;  /* 0x0000040000047ab9 */ /* 0x000fe20000000800 */
[----:B------:R-:W1:Y:S01]  /*11d20*/  LDC R19, c[0x0][RZ] ;  /* 0x00000000ff137b82 */ /* 0x000e620000000800 */
[----:B------:R-:W-:Y:S02]  /*11d30*/  IMAD.MOV.U32 R10, RZ, RZ, R0 ;  /* 0x000000ffff0a7224 */ /* 0x000fe400078e0000 */
[----:B------:R-:W-:-:S05]  /*11d40*/  IMAD R7, R7, UR4, RZ ;  /* 0x0000000407077c24 */ /* 0x000fca000f8e02ff */
[----:B------:R-:W2:Y:S08]  /*11d50*/  LDC.64 R12, c[0x0][0x618] ;  /* 0x00018600ff0c7b82 */ /* 0x000eb00000000a00 */
[----:B0-----:R-:W0:Y:S02]  /*11d60*/  LDC R21, c[0x0][0x4] ;  /* 0x00000100ff157b82 */ /* 0x001e240000000800 */
.L_x_4651:
[----:B------:R-:W-:-:S04]  /*11d70*/  IMAD.IADD R15, R7, 0x1, R10 ;  /* 0x00000001070f7824 */ /* 0x000fc800078e020a */
[----:B-1----:R-:W-:-:S04]  /*11d80*/  IMAD R15, R15, R19, R8 ;  /* 0x000000130f0f7224 */ /* 0x002fc800078e0208 */
[----:B--2---:R-:W-:-:S05]  /*11d90*/  IMAD.WIDE.U32 R16, R15, 0x10, R12 ;  /* 0x000000100f107825 */ /* 0x004fca00078e000c */
[----:B------:R-:W2:Y:S04]  /*11da0*/  LDG.E R20, desc[UR36][R16.64] ;  /* 0x0000002410147981 */ /* 0x000ea8000c1e1900 */
[----:B------:R-:W3:Y:S01]  /*11db0*/  LDG.E.64 R14, desc[UR36][R16.64+0x8] ;  /* 0x00000824100e7981 */ /* 0x000ee2000c1e1b00 */
[----:B------:R-:W-:Y:S02]  /*11dc0*/  FSETP.GTU.FTZ.AND P2, PT, |R3|, +INF , PT ;  /* 0x7f8000000300780b */ /* 0x000fe40003f5c200 */
[----:B0-----:R-:W-:-:S04]  /*11dd0*/  IADD3 R10, R21, R10, RZ ;  /* 0x0000000a150a7210 */ /* 0x001fc80007ffe0ff */
        /* <DEDUP_REMOVED lines=16> */
.L_x_4648:
[----:B------:R-:W-:Y:S05]  /*11ee0*/  BSYNC B0 ;  /* 0x0000000000007941 */ /* 0x000fea0003800000 */
.L_x_4646:
[----:B------:R-:W1:Y:S01]  /*11ef0*/  S2UR UR5, SR_CgaCtaId ;  /* 0x00000000000579c3 */ /* 0x000e620000008800 */
[----:B------:R-:W-:Y:S01]  /*11f00*/  UMOV UR4, 0x400 ;  /* 0x0000040000047882 */ /* 0x000fe20000000000 */
[----:B------:R-:W-:Y:S01]  /*11f10*/  IMAD.MOV.U32 R12, RZ, RZ, R6 ;  /* 0x000000ffff0c7224 */ /* 0x000fe200078e0006 */
[----:B------:R-:W-:Y:S01]  /*11f20*/  UIADD3 UR4, UR4, 0x10, URZ ;  /* 0x0000001004047890 */ /* 0x000fe2000fffe03f */
[----:B------:R-:W-:-:S04]  /*11f30*/  IMAD.MOV.U32 R13, RZ, RZ, R11 ;  /* 0x000000ffff0d7224 */ /* 0x000fc800078e000b */
[----:B------:R-:W2:Y:S01]  /*11f40*/  LDC R7, c[0x0][RZ] ;  /* 0x00000000ff077b82 */ /* 0x000ea20000000800 */
[----:B------:R-:W-:Y:S01]  /*11f50*/  ULDC UR6, c[0x0][0x4] ;  /* 0x0000010000067ab9 */ /* 0x000fe20000000800 */
[----:B-1----:R-:W-:Y:S02]  /*11f60*/  ULEA UR4, UR5, UR4, 0x18 ;  /* 0x0000000405047291 */ /* 0x002fe4000f8ec03f */
[----:B------:R-:W-:Y:S01]  /*11f70*/  USHF.R.U32.HI UR5, URZ, 0x1, UR6 ;  /* 0x000000013f057899 */ /* 0x000fe20008011606 */
[----:B--2---:R-:W-:-:S05]  /*11f80*/  IMAD R10, R0, R7, R8 ;  /* 0x00000007000a7224 */ /* 0x004fca00078e0208 */
[----:B------:R-:W-:Y:S02]  /*11f90*/  ISETP.NE.AND P0, PT, RZ, UR5, PT ;  /* 0x00000005ff007c0c */ /* 0x000fe4000bf05270 */
[----:B------:R-:W-:-:S05]  /*11fa0*/  LEA R10, R10, UR4, 0x4 ;  /* 0x000000040a0a7c11 */ /* 0x000fca000f8e20ff */
[----:B------:R1:W-:Y:S04]  /*11fb0*/  STS.64 [R10+0x8], R12 ;  /* 0x0000080c0a007388 */ /* 0x0003e80000000a00 */
[----:B------:R1:W-:Y:S02]  /*11fc0*/  STS [R10], R3 ;  /* 0x000000030a007388 */ /* 0x0003e40000000800 */
[----:B------:R-:W-:Y:S05]  /*11fd0*/  @!P0 BRA `(.L_x_4652) ;  /* 0x0000000000988947 */ /* 0x000fea0003800000 */
[----:B0-----:R-:W-:-:S07]  /*11fe0*/  IMAD.U32 R15, RZ, RZ, UR5 ;  /* 0x00000005ff0f7e24 */ /* 0x001fce000f8e00ff */
.L_x_4658:
[----:B-1----:R-:W-:Y:S01]  /*11ff0*/  IMAD.IADD R12, R0, 0x1, R15 ;  /* 0x00000001000c7824 */ /* 0x002fe200078e020f */
[----:B------:R-:W-:Y:S04]  /*12000*/  BAR.SYNC.DEFER_BLOCKING 0x0 ;  /* 0x0000000000007b1d */ /* 0x000fe80000010000 */
[----:B------:R-:W-:Y:S02]  /*12010*/  ISETP.GE.U32.AND P0, PT, R12, UR6, PT ;  /* 0x000000060c007c0c */ /* 0x000fe4000bf06070 */
[----:B------:R-:W-:Y:S02]  /*12020*/  BSSY B0, `(.L_x_4653) ;  /* 0x000001e000007945 */ /* 0x000fe40003800000 */
[----:B------:R-:W-:-:S13]  /*12030*/  ISETP.GE.U32.OR P0, PT, R0, R15, P0 ;  /* 0x0000000f0000720c */ /* 0x000fda0000706470 */
[----:B0-----:R-:W-:Y:S05]  /*12040*/  @P0 BRA `(.L_x_4654) ;  /* 0x00000000006c0947 */ /* 0x001fea0003800000 */
[----:B------:R-:W-:Y:S01]  /*12050*/  IMAD R12, R12, R7, R8 ;  /* 0x000000070c0c7224 */ /* 0x000fe200078e0208 */
[----:B------:R-:W-:Y:S01]  /*12060*/  FSETP.GTU.FTZ.AND P0, PT, |R3|, +INF , PT ;  /* 0x7f8000000300780b */ /* 0x000fe20003f1c200 */
[----:B------:R-:W-:Y:S03]  /*12070*/  BSSY B1, `(.L_x_4655) ;  /* 0x0000011000017945 */ /* 0x000fe60003800000 */
[----:B------:R-:W-:-:S05]  /*12080*/  LEA R14, R12, UR4, 0x4 ;  /* 0x000000040c0e7c11 */ /* 0x000fca000f8e20ff */
[----:B------:R0:W1:Y:S04]  /*12090*/  LDS R16, [R14] ;  /* 0x000000000e107984 */ /* 0x0000680000000800 */
[----:B------:R0:W2:Y:S01]  /*120a0*/  LDS.64 R12, [R14+0x8] ;  /* 0x000008000e0c7984 */ /* 0x0000a20000000a00 */
[----:B------:R-:W-:Y:S05]  /*120b0*/  @P0 BRA `(.L_x_4656) ;  /* 0x0000000000240947 */ /* 0x000fea0003800000 */
[C---:B-1----:R-:W-:Y:S02]  /*120c0*/  FSETP.NEU.FTZ.AND P2, PT, R3.reuse, R16, PT ;  /* 0x000000100300720b */ /* 0x042fe40003f5d000 */
[----:B--2---:R-:W-:Y:S02]  /*120d0*/  ISETP.GE.U32.AND P0, PT, R6, R12, PT ;  /* 0x0000000c0600720c */ /* 0x004fe40003f06070 */
[----:B------:R-:W-:Y:S02]  /*120e0*/  FSETP.GEU.FTZ.AND P3, PT, R3, R16, PT ;  /* 0x000000100300720b */ /* 0x000fe40003f7e000 */
[----:B------:R-:W-:Y:S02]  /*120f0*/  ISETP.GE.AND.EX P0, PT, R11, R13, PT, P0 ;  /* 0x0000000d0b00720c */ /* 0x000fe40003f06300 */
[----:B0-----:R-:W-:-:S05]  /*12100*/  SEL R14, RZ, 0xffffffff, P3 ;  /* 0xffffffffff0e7807 */ /* 0x001fca0001800000 */
[----:B------:R-:W-:-:S04]  /*12110*/  @!P2 SEL R14, RZ, 0xffffffff, P0 ;  /* 0xffffffffff0ea807 */ /* 0x000fc80000000000 */
[----:B------:R-:W-:-:S04]  /*12120*/  LOP3.LUT R14, R14, 0x1, RZ, 0xc0, !PT ;  /* 0x000000010e0e7812 */ /* 0x000fc800078ec0ff */
[----:B------:R-:W-:Y:S01]  /*12130*/  ISETP.EQ.U32.AND P0, PT, R14, 0x1, PT ;  /* 0x000000010e00780c */ /* 0x000fe20003f02070 */
[----:B------:R-:W-:-:S12]  /*12140*/  BRA `(.L_x_4657) ;  /* 0x00000000000c7947 */ /* 0x000fd80003800000 */
.L_x_4656:
[----:B-1----:R-:W-:Y:S02]  /*12150*/  FSETP.GTU.FTZ.AND P0, PT, |R16|, +INF , PT ;  /* 0x7f8000001000780b */ /* 0x002fe40003f1c200 */
[----:B--2---:R-:W-:-:S04]  /*12160*/  ISETP.LT.U32.AND P2, PT, R6, R12, PT ;  /* 0x0000000c0600720c */ /* 0x004fc80003f41070 */
[----:B------:R-:W-:-:S13]  /*12170*/  ISETP.LT.OR.EX P0, PT, R11, R13, !P0, P2 ;  /* 0x0000000d0b00720c */ /* 0x000fda0004701720 */
.L_x_4657:
[----:B------:R-:W-:Y:S05]  /*12180*/  BSYNC B1 ;  /* 0x0000000000017941 */ /* 0x000fea0003800000 */
.L_x_4655:
[----:B------:R-:W-:Y:S02]  /*12190*/  SEL R11, R11, R13, P0 ;  /* 0x0000000d0b0b7207 */ /* 0x000fe40000000000 */
[----:B------:R-:W-:Y:S02]  /*121a0*/  SEL R6, R6, R12, P0 ;  /* 0x0000000c06067207 */ /* 0x000fe40000000000 */
[----:B------:R-:W-:Y:S01]  /*121b0*/  FSEL R3, R3, R16, P0 ;  /* 0x0000001003037208 */ /* 0x000fe20000000000 */
[----:B------:R-:W-:Y:S01]  /*121c0*/  IMAD.MOV.U32 R13, RZ, RZ, R11 ;  /* 0x000000ffff0d7224 */ /* 0x000fe200078e000b */
[----:B------:R-:W-:-:S03]  /*121d0*/  MOV R12, R6 ;  /* 0x00000006000c7202 */ /* 0x000fc60000000f00 */
[----:B------:R1:W-:Y:S04]  /*121e0*/  STS [R10], R3 ;  /* 0x000000030a007388 */ /* 0x0003e80000000800 */
[----:B------:R1:W-:Y:S02]  /*121f0*/  STS.64 [R10+0x8], R12 ;  /* 0x0000080c0a007388 */ /* 0x0003e40000000a00 */
.L_x_4654:
[----:B------:R-:W-:Y:S05]  /*12200*/  BSYNC B0 ;  /* 0x0000000000007941 */ /* 0x000fea0003800000 */
.L_x_4653:
[----:B------:R-:W-:Y:S02]  /*12210*/  ISETP.GT.AND P0, PT, R15, 0x1, PT ;  /* 0x000000010f00780c */ /* 0x000fe40003f04270 */
[----:B------:R-:W-:-:S11]  /*12220*/  SHF.R.S32.HI R15, RZ, 0x1, R15 ;  /* 0x00000001ff0f7819 */ /* 0x000fd6000001140f */
[----:B------:R-:W-:Y:S05]  /*12230*/  @P0 BRA `(.L_x_4658) ;  /* 0xfffffffc006c0947 */ /* 0x000fea000383ffff */
.L_x_4652:
        /* <DEDUP_REMOVED lines=15> */
.L_x_4666:
[----:B0-----:R-:W-:Y:S01]  /*12330*/  IMAD.IADD R0, R8, 0x1, R14 ;  /* 0x0000000108007824 */ /* 0x001fe200078e020e */
[----:B------:R-:W-:Y:S04]  /*12340*/  BAR.SYNC.DEFER_BLOCKING 0x0 ;  /* 0x0000000000007b1d */ /* 0x000fe80000010000 */
[----:B------:R-:W-:Y:S02]  /*12350*/  ISETP.GE.U32.AND P0, PT, R0, R7, PT ;  /* 0x000000070000720c */ /* 0x000fe40003f06070 */
[----:B------:R-:W-:Y:S02]  /*12360*/  BSSY B0, `(.L_x_4661) ;  /* 0x000001d000007945 */ /* 0x000fe40003800000 */
[----:B------:R-:W-:-:S13]  /*12370*/  ISETP.GE.U32.OR P0, PT, R8, R14, P0 ;  /* 0x0000000e0800720c */ /* 0x000fda0000706470 */
[----:B-1----:R-:W-:Y:S05]  /*12380*/  @P0 BRA `(.L_x_4662) ;  /* 0x0000000000680947 */ /* 0x002fea0003800000 */
[----:B------:R-:W-:Y:S01]  /*12390*/  IMAD R0, R14, 0x10, R10 ;  /* 0x000000100e007824 */ /* 0x000fe200078e020a */
[----:B------:R-:W-:Y:S01]  /*123a0*/  FSETP.GTU.FTZ.AND P0, PT, |R3|, +INF , PT ;  /* 0x7f8000000300780b */ /* 0x000fe20003f1c200 */
[----:B------:R-:W-:Y:S03]  /*123b0*/  BSSY B1, `(.L_x_4663) ;  /* 0x0000010000017945 */ /* 0x000fe60003800000 */
[----:B------:R0:W1:Y:S04]  /*123c0*/  LDS R16, [R0] ;  /* 0x0000000000107984 */ /* 0x0000680000000800 */
[----:B------:R0:W2:Y:S05]  /*123d0*/  LDS.64 R12, [R0+0x8] ;  /* 0x00000800000c7984 */ /* 0x0000aa0000000a00 */
        /* <DEDUP_REMOVED lines=10> */
.L_x_4664:
[----:B-1----:R-:W-:Y:S02]  /*12480*/  FSETP.GTU.FTZ.AND P0, PT, |R16|, +INF , PT ;  /* 0x7f8000001000780b */ /* 0x002fe40003f1c200 */
[----:B--2---:R-:W-:-:S04]  /*12490*/  ISETP.LT.U32.AND P2, PT, R6, R12, PT ;  /* 0x0000000c0600720c */ /* 0x004fc80003f41070 */
[----:B------:R-:W-:-:S13]  /*124a0*/  ISETP.LT.OR.EX P0, PT, R11, R13, !P0, P2 ;  /* 0x0000000d0b00720c */ /* 0x000fda0004701720 */
.L_x_4665:
[----:B------:R-:W-:Y:S05]  /*124b0*/  BSYNC B1 ;  /* 0x0000000000017941 */ /* 0x000fea0003800000 */
.L_x_4663:
[----:B------:R-:W-:Y:S02]  /*124c0*/  SEL R6, R6, R12, P0 ;  /* 0x0000000c06067207 */ /* 0x000fe40000000000 */
[----:B------:R-:W-:Y:S02]  /*124d0*/  SEL R11, R11, R13, P0 ;  /* 0x0000000d0b0b7207 */ /* 0x000fe40000000000 */
[----:B------:R-:W-:Y:S01]  /*124e0*/  FSEL R3, R3, R16, P0 ;  /* 0x0000001003037208 */ /* 0x000fe20000000000 */
[----:B------:R-:W-:Y:S02]  /*124f0*/  IMAD.MOV.U32 R12, RZ, RZ, R6 ;  /* 0x000000ffff0c7224 */ /* 0x000fe400078e0006 */
[----:B------:R-:W-:Y:S02]  /*12500*/  IMAD.MOV.U32 R13, RZ, RZ, R11 ;  /* 0x000000ffff0d7224 */ /* 0x000fe400078e000b */
[----:B------:R1:W-:Y:S04]  /*12510*/  STS [R10], R3 ;  /* 0x000000030a007388 */ /* 0x0003e80000000800 */
[----:B------:R1:W-:Y:S02]  /*12520*/  STS.64 [R10+0x8], R12 ;  /* 0x0000080c0a007388 */ /* 0x0003e40000000a00 */
.L_x_4662:
[----:B------:R-:W-:Y:S05]  /*12530*/  BSYNC B0 ;  /* 0x0000000000007941 */ /* 0x000fea0003800000 */
.L_x_4661:
[----:B------:R-:W-:-:S04]  /*12540*/  SHF.R.S32.HI R14, RZ, 0x1, R14 ;  /* 0x00000001ff0e7819 */ /* 0x000fc8000001140e */
[----:B------:R-:W-:-:S13]  /*12550*/  ISETP.GE.AND P0, PT, R14, 0x20, PT ;  /* 0x000000200e00780c */ /* 0x000fda0003f06270 */
[----:B------:R-:W-:Y:S05]  /*12560*/  @P0 BRA `(.L_x_4666) ;  /* 0xfffffffc00700947 */ /* 0x000fea000383ffff */
[----:B0-----:R-:W-:-:S07]  /*12570*/  MOV R0, 0x20 ;  /* 0x0000002000007802 */ /* 0x001fce0000000f00 */
.L_x_4660:
[----:B------:R-:W-:Y:S01]  /*12580*/  BAR.SYNC.DEFER_BLOCKING 0x0 ;  /* 0x0000000000007b1d */ /* 0x000fe20000010000 */
[----:B------:R-:W-:-:S13]  /*12590*/  ISETP.GE.AND P0, PT, R0, 0x2, PT ;  /* 0x000000020000780c */ /* 0x000fda0003f06270 */
[----:B------:R-:W-:Y:S05]  /*125a0*/  @!P0 BRA `(.L_x_4659) ;  /* 0x0000000000688947 */ /* 0x000fea0003800000 */
[----:B------:R-:W-:-:S07]  /*125b0*/  IMAD.MOV.U32 R7, RZ, RZ, 0x1 ;  /* 0x00000001ff077424 */ /* 0x000fce00078e00ff */
.L_x_4670:
[----:B------:R-:W-:Y:S01]  /*125c0*/  FSETP.GTU.FTZ.AND P0, PT, |R3|, +INF , PT ;  /* 0x7f8000000300780b */ /* 0x000fe20003f1c200 */
[----:B-1----:R1:W2:Y:S01]  /*125d0*/  SHFL.DOWN PT, R10, R3, R7, 0x1f ;  /* 0x08001f07030a7589 */ /* 0x0022a200000e0000 */
        /* <DEDUP_REMOVED lines=13> */
.L_x_4668:
[----:B--2---:R-:W-:Y:S02]  /*126b0*/  FSETP.GTU.FTZ.AND P0, PT, |R10|, +INF , PT ;  /* 0x7f8000000a00780b */ /* 0x004fe40003f1c200 */
[----:B----4-:R-:W-:-:S04]  /*126c0*/  ISETP.LT.U32.AND P2, PT, R6, R13, PT ;  /* 0x0000000d0600720c */ /* 0x010fc80003f41070 */
[----:B---3--:R-:W-:-:S13]  /*126d0*/  ISETP.LT.OR.EX P0, PT, R11, R12, !P0, P2 ;  /* 0x0000000c0b00720c */ /* 0x008fda0004701720 */
.L_x_4669:
[----:B------:R-:W-:Y:S05]  /*126e0*/  BSYNC B0 ;  /* 0x0000000000007941 */ /* 0x000fea0003800000 */
.L_x_4667:
[----:B-1----:R-:W-:Y:S01]  /*126f0*/  IMAD.SHL.U32 R7, R7, 0x2, RZ ;  /* 0x0000000207077824 */ /* 0x002fe200078e00ff */
[----:B------:R-:W-:Y:S02]  /*12700*/  FSEL R3, R3, R10, P0 ;  /* 0x0000000a03037208 */ /* 0x000fe40000000000 */
[----:B------:R-:W-:Y:S02]  /*12710*/  SEL R6, R6, R13, P0 ;  /* 0x0000000d06067207 */ /* 0x000fe40000000000 */
[----:B------:R-:W-:Y:S02]  /*12720*/  ISETP.GE.AND P2, PT, R7, R0, PT ;  /* 0x000000000700720c */ /* 0x000fe40003f46270 */
[----:B------:R-:W-:-:S11]  /*12730*/  SEL R11, R11, R12, P0 ;  /* 0x0000000c0b0b7207 */ /* 0x000fd60000000000 */
[----:B------:R-:W-:Y:S05]  /*12740*/  @!P2 BRA `(.L_x_4670) ;  /* 0xfffffffc009ca947 */ /* 0x000fea000383ffff */
.L_x_4659:
[----:B------:R-:W-:Y:S05]  /*12750*/  @!P1 EXIT ;  /* 0x000000000000994d */ /* 0x000fea0003800000 */
[----:B-1----:R-:W1:Y:S01]  /*12760*/  LDC.64 R12, c[0x0][0x628] ;  /* 0x00018a00ff0c7b82 */ /* 0x002e620000000a00 */
        /* <DEDUP_REMOVED lines=29> */
.L_x_4672:
        /* <DEDUP_REMOVED lines=19> */
[----:B0-----:R-:W-:Y:S05]  /*12a70*/  CALL.ABS.NOINC R14 ;  /* 0x000000000e007343 */ /* 0x001fea0003c00000 */
.L_x_4674:
[----:B------:R-:W-:Y:S02]  /*12a80*/  ULDC.64 UR4, c[0x0][0x600] ;  /* 0x0001800000047ab9 */ /* 0x000fe40000000a00 */
[----:B------:R-:W-:-:S05]  /*12a90*/  IADD3 R2, P0, R2, UR4, RZ ;  /* 0x0000000402027c10 */ /* 0x000fca000ff1e0ff */
[----:B------:R-:W-:-:S05]  /*12aa0*/  IMAD.X R3, RZ, RZ, UR5, P0 ;  /* 0x00000005ff037e24 */ /* 0x000fca00080e06ff */
[----:B------:R-:W-:Y:S01]  /*12ab0*/  STG.E.64 desc[UR36][R2.64], R16 ;  /* 0x0000001002007986 */ /* 0x000fe2000c101b24 */
[----:B------:R-:W-:Y:S05]  /*12ac0*/  EXIT ;  /* 0x000000000000794d */ /* 0x000fea0003800000 */
.L_x_4673:
[----:B------:R-:W-:Y:S04]  /*12ad0*/  STG.E.64 desc[UR36][R4.64+0x8], R16 ;  /* 0x0000081004007986 */ /* 0x000fe8000c101b24 */
[----:B------:R-:W-:Y:S01]  /*12ae0*/  STG.E desc[UR36][R4.64], R3 ;  /* 0x0000000304007986 */ /* 0x000fe2000c101924 */
[----:B------:R-:W-:Y:S05]  /*12af0*/  EXIT ;  /* 0x000000000000794d */ /* 0x000fea0003800000 */
.L_x_4671:
        /* <DEDUP_REMOVED lines=17> */
.L_x_4676:
[----:B------:R-:W-:-:S07]  /*12c10*/  CS2R R16, SRZ ;  /* 0x0000000000107805 */ /* 0x000fce000001ff00 */
.L_x_4675:
        /* <DEDUP_REMOVED lines=22> */
.L_x_4678:
[----:B------:R-:W-:Y:S02]  /*12d80*/  ULDC.64 UR4, c[0x0][0x600] ;  /* 0x0001800000047ab9 */ /* 0x000fe40000000a00 */
[----:B------:R-:W-:-:S05]  /*12d90*/  IADD3 R2, P0, R2, UR4, RZ ;  /* 0x0000000402027c10 */ /* 0x000fca000ff1e0ff */
[----:B------:R-:W-:-:S05]  /*12da0*/  IMAD.X R3, RZ, RZ, UR5, P0 ;  /* 0x00000005ff037e24 */ /* 0x000fca00080e06ff */
[----:B------:R-:W-:Y:S01]  /*12db0*/  STG.E.64 desc[UR36][R2.64], R16 ;  /* 0x0000001002007986 */ /* 0x000fe2000c101b24 */
[----:B------:R-:W-:Y:S05]  /*12dc0*/  EXIT ;  /* 0x000000000000794d */ /* 0x000fea0003800000 */
.L_x_4677:
        /* <DEDUP_REMOVED lines=15> */
[----:B--2---:R-:W-:Y:S05]  /*12ec0*/  CALL.ABS.NOINC R2 ;  /* 0x0000000002007343 */ /* 0x004fea0003c00000 */
.L_x_4679:
[----:B------:R-:W-:Y:S05]  /*12ed0*/  EXIT ;  /* 0x000000000000794d */ /* 0x000fea0003800000 */
.L_x_4638:
        /* <DEDUP_REMOVED lines=47> */
.L_x_4681:
        /* <DEDUP_REMOVED lines=10> */
[----:B0-----:R-:W0:Y:S01]  /*13270*/  LDC.64 R14, c[0x4][R14] ;  /* 0x010000000e0e7b82 */ /* 0x001e220000000a00 */
        /* <DEDUP_REMOVED lines=9> */
.L_x_4683:
[----:B------:R-:W-:Y:S02]  /*13310*/  ULDC.64 UR4, c[0x0][0x600] ;  /* 0x0001800000047ab9 */ /* 0x000fe40000000a00 */
[----:B------:R-:W-:-:S05]  /*13320*/  IADD3 R2, P0, R2, UR4, RZ ;  /* 0x0000000402027c10 */ /* 0x000fca000ff1e0ff */
[----:B------:R-:W-:-:S05]  /*13330*/  IMAD.X R3, RZ, RZ, UR5, P0 ;  /* 0x00000005ff037e24 */ /* 0x000fca00080e06ff */
[----:B------:R-:W-:Y:S01]  /*13340*/  STG.E.64 desc[UR36][R2.64], R16 ;  /* 0x0000001002007986 */ /* 0x000fe2000c101b24 */
[----:B------:R-:W-:Y:S05]  /*13350*/  EXIT ;  /* 0x000000000000794d */ /* 0x000fea0003800000 */
.L_x_4682:
[----:B------:R-:W-:Y:S04]  /*13360*/  STG.E.64 desc[UR36][R4.64+0x8], R16 ;  /* 0x0000081004007986 */ /* 0x000fe8000c101b24 */
[----:B------:R-:W-:Y:S01]  /*13370*/  STG.E desc[UR36][R4.64], R11 ;  /* 0x0000000b04007986 */ /* 0x000fe2000c101924 */
[----:B------:R-:W-:Y:S05]  /*13380*/  EXIT ;  /* 0x000000000000794d */ /* 0x000fea0003800000 */
.L_x_4680:
        /* <DEDUP_REMOVED lines=16> */
[----:B-1----:R-:W-:Y:S05]  /*13490*/  CALL.ABS.NOINC R14 ;  /* 0x000000000e007343 */ /* 0x002fea0003c00000 */
.L_x_4685:
[----:B------:R-:W-:-:S07]  /*134a0*/  CS2R R16, SRZ ;  /* 0x0000000000107805 */ /* 0x000fce000001ff00 */
.L_x_4684:
        /* <DEDUP_REMOVED lines=10> */
[----:B------:R-:W-:Y:S01]  /*13550*/  HFMA2.MMA R13, -RZ, RZ, 0, 0 ;  /* 0x00000000ff0d7435 */ /* 0x000fe200000001ff */
        /* <DEDUP_REMOVED lines=8> */
[----:B------:R-:W-:-:S07]  /*135e0*/  IMAD.MOV.U32 R12, RZ, RZ, 0x1 ;  /* 0x00000001ff0c7424 */ /* 0x000fce00078e00ff */
[----:B------:R-:W-:-:S07]  /*135f0*/  LEPC R20, `(.L_x_4687) ;  /* 0x000000001014794e */ /* 0x000fce0000000000 */
[----:B0-----:R-:W-:Y:S05]  /*13600*/  CALL.ABS.NOINC R14 ;  /* 0x000000000e007343 */ /* 0x001fea0003c00000 */
.L_x_4687:
[----:B------:R-:W-:Y:S02]  /*13610*/  ULDC.64 UR4, c[0x0][0x600] ;  /* 0x0001800000047ab9 */ /* 0x000fe40000000a00 */
[----:B------:R-:W-:-:S05]  /*13620*/  IADD3 R2, P0, R2, UR4, RZ ;  /* 0x0000000402027c10 */ /* 0x000fca000ff1e0ff */
[----:B------:R-:W-:-:S05]  /*13630*/  IMAD.X R3, RZ, RZ, UR5, P0 ;  /* 0x00000005ff037e24 */ /* 0x000fca00080e06ff */
[----:B------:R-:W-:Y:S01]  /*13640*/  STG.E.64 desc[UR36][R2.64], R16 ;  /* 0x0000001002007986 */ /* 0x000fe2000c101b24 */
[----:B------:R-:W-:Y:S05]  /*13650*/  EXIT ;  /* 0x000000000000794d */ /* 0x000fea0003800000 */
.L_x_4686:
        /* <DEDUP_REMOVED lines=13> */
[----:B-1----:R-:W-:-:S07]  /*13730*/  IMAD.MOV.U32 R12, RZ, RZ, 0x1 ;  /* 0x00000001ff0c7424 */ /* 0x002fce00078e00ff */
[----:B0-----:R-:W-:-:S07]  /*13740*/  LEPC R20, `(.L_x_4688) ;  /* 0x000000001014794e */ /* 0x001fce0000000000 */
[----:B--2---:R-:W-:Y:S05]  /*13750*/  CALL.ABS.NOINC R2 ;  /* 0x0000000002007343 */ /* 0x004fea0003c00000 */
.L_x_4688:
[----:B------:R-:W-:Y:S05]  /*13760*/  EXIT ;  /* 0x000000000000794d */ /* 0x000fea0003800000 */
        .weak           $__internal_42_$__cuda_sm20_div_u64
        .type           $__internal_42_$__cuda_sm20_div_u64,@function
        .size           $__internal_42_$__cuda_sm20_div_u64,($__internal_43_$__cuda_sm20_rem_u64 - $__internal_42_$__cuda_sm20_div_u64)
$__internal_42_$__cuda_sm20_div_u64:
        /* <DEDUP_REMOVED lines=62> */
[----:B------:R-:W-:-:S02]  /*13b50*/  IADD3.X R15, RZ, R4, RZ, P3, !PT ;  /* 0x00000004ff0f7210 */ /* 0x000fc40001ffe4ff */
[----:B------:R-:W-:Y:S02]  /*13b60*/  ISETP.NE.AND.EX P1, PT, R18, RZ, PT, P1 ;  /* 0x000000ff1200720c */ /* 0x000fe40003f25310 */
[----:B------:R-:W-:Y:S01]  /*13b70*/  SEL R15, R15, R4, P0 ;  /* 0x000000040f0f7207 */ /* 0x000fe20000000000 */
[----:B------:R-:W-:Y:S01]  /*13b80*/  IMAD.MOV.U32 R4, RZ, RZ, R9 ;  /* 0x000000ffff047224 */ /* 0x000fe200078e0009 */
[----:B------:R-:W-:Y:S02]  /*13b90*/  SEL R14, R14, R19, P0 ;  /* 0x000000130e0e7207 */ /* 0x000fe40000000000 */
[----:B------:R-:W-:Y:S02]  /*13ba0*/  SEL R15, R15, 0xffffffff, P1 ;  /* 0xffffffff0f0f7807 */ /* 0x000fe40000800000 */
[----:B------:R-:W-:Y:S01]  /*13bb0*/  SEL R14, R14, 0xffffffff, P1 ;  /* 0xffffffff0e0e7807 */ /* 0x000fe20000800000 */
[----:B------:R-:W-:Y:S06]  /*13bc0*/  RET.REL.NODEC R4 `(_ZN2at6native13reduce_kernelILi512ELi1ENS0_8ReduceOpIN3c108BFloat16ENS0_9ArgMinOpsIfEEjlLi4ELi4EEEEEvT1_) ;  /* 0xfffffec4040c7950 */ /* 0x000fec0003c3ffff */
        .weak           $__internal_43_$__cuda_sm20_rem_u64
        .type           $__internal_43_$__cuda_sm20_rem_u64,@function
        .size           $__internal_43_$__cuda_sm20_rem_u64,(.L_x_7000 - $__internal_43_$__cuda_sm20_rem_u64)
$__internal_43_$__cuda_sm20_rem_u64:
        /* <DEDUP_REMOVED lines=49> */
[----:B------:R-:W-:Y:S02]  /*13ee0*/  ISETP.GE.U32.AND.EX P0, PT, R4, R9, PT, P0 ;  /* 0x000000090400720c */ /* 0x000fe40003f06100 */
[-C--:B------:R-:W-:Y:S02]  /*13ef0*/  IADD3.X R12, ~R9, R4.reuse, RZ, P1, !PT ;  /* 0x00000004090c7210 */ /* 0x080fe40000ffe5ff */
[----:B------:R-:W-:Y:S02]  /*13f00*/  SEL R13, R13, R21, P0 ;  /* 0x000000150d0d7207 */ /* 0x000fe40000000000 */
[----:B------:R-:W-:Y:S02]  /*13f10*/  SEL R12, R12, R4, P0 ;  /* 0x000000040c0c7207 */ /* 0x000fe40000000000 */
[----:B------:R-:W-:Y:S02]  /*13f20*/  ISETP.GE.U32.AND P0, PT, R13, R16, PT ;  /* 0x000000100d00720c */ /* 0x000fe40003f06070 */
[----:B------:R-:W-:-:S02]  /*13f30*/  IADD3 R4, P2, -R16, R13, RZ ;  /* 0x0000000d10047210 */ /* 0x000fc40007f5e1ff */
[----:B------:R-:W-:Y:S02]  /*13f40*/  ISETP.GE.U32.AND.EX P0, PT, R12, R9, PT, P0 ;  /* 0x000000090c00720c */ /* 0x000fe40003f06100 */
[----:B------:R-:W-:Y:S01]  /*13f50*/  ISETP.NE.U32.AND P1, PT, R16, RZ, PT ;  /* 0x000000ff1000720c */ /* 0x000fe20003f25070 */
[----:B------:R-:W-:Y:S01]  /*13f60*/  IMAD.X R17, R12, 0x1, ~R9, P2 ;  /* 0x000000010c117824 */ /* 0x000fe200010e0e09 */
[----:B------:R-:W-:Y:S01]  /*13f70*/  SEL R16, R4, R13, P0 ;  /* 0x0000000d04107207 */ /* 0x000fe20000000000 */
[----:B------:R-:W-:Y:S01]  /*13f80*/  IMAD.MOV.U32 R4, RZ, RZ, R5 ;  /* 0x000000ffff047224 */ /* 0x000fe200078e0005 */
[----:B------:R-:W-:Y:S01]  /*13f90*/  ISETP.NE.AND.EX P1, PT, R9, RZ, PT, P1 ;  /* 0x000000ff0900720c */ /* 0x000fe20003f25310 */
[----:B------:R-:W-:Y:S01]  /*13fa0*/  IMAD.MOV.U32 R5, RZ, RZ, 0x0 ;  /* 0x00000000ff057424 */ /* 0x000fe200078e00ff */
[----:B------:R-:W-:Y:S02]  /*13fb0*/  SEL R17, R17, R12, P0 ;  /* 0x0000000c11117207 */ /* 0x000fe40000000000 */
[----:B------:R-:W-:-:S02]  /*13fc0*/  SEL R16, R16, 0xffffffff, P1 ;  /* 0xffffffff10107807 */ /* 0x000fc40000800000 */
[----:B------:R-:W-:Y:S01]  /*13fd0*/  SEL R17, R17, 0xffffffff, P1 ;  /* 0xffffffff11117807 */ /* 0x000fe20000800000 */
[----:B------:R-:W-:Y:S06]  /*13fe0*/  RET.REL.NODEC R4 `(_ZN2at6native13reduce_kernelILi512ELi1ENS0_8ReduceOpIN3c108BFloat16ENS0_9ArgMinOpsIfEEjlLi4ELi4EEEEEvT1_) ;  /* 0xfffffec004047950 */ /* 0x000fec0003c3ffff */
.L_x_4689:
        /* <DEDUP_REMOVED lines=9> */
.L_x_7000:


//--------------------- .text._ZN2at6native13reduce_kernelILi256ELi2ENS0_8ReduceOpIN3c108BFloat16ENS0_9ArgMinOpsIfEEjlLi4ELi4EEEEEvT1_ --------------------------
	.section	.text._ZN2at6native13reduce_kernelILi256ELi2ENS0_8ReduceOpIN3c108BFloat16ENS0_9ArgMinOpsIfEEjlLi4ELi4EEEEEvT1_,"ax",@progbits
	.align	128
        .global         _ZN2at6native13reduce_kernelILi256ELi2ENS0_8ReduceOpIN3c108BFloat16ENS0_9ArgMinOpsIfEEjlLi4ELi4EEEEEvT1_
        .type           _ZN2at6native13reduce_kernelILi256ELi2ENS0_8ReduceOpIN3c108BFloat16ENS0_9ArgMinOpsIfEEjlLi4ELi4EEEEEvT1_,@function
        .size           _ZN2at6native13reduce_kernelILi256ELi2ENS0_8ReduceOpIN3c108BFloat16ENS0_9ArgMinOpsIfEEjlLi4ELi4EEEEEvT1_,(.L_x_7002 - _ZN2at6native13reduce_kernelILi256ELi2ENS0_8ReduceOpIN3c108BFloat16ENS0_9ArgMinOpsIfEEjlLi4ELi4EEEEEvT1_)
        .other          _ZN2at6native13reduce_kernelILi256ELi2ENS0_8ReduceOpIN3c108BFloat16ENS0_9ArgMinOpsIfEEjlLi4ELi4EEEEEvT1_,@"STO_CUDA_ENTRY STV_DEFAULT"
_ZN2at6native13reduce_kernelILi256ELi2ENS0_8ReduceOpIN3c108BFloat16ENS0_9ArgMinOpsIfEEjlLi4ELi4EEEEEvT1_:
.text._ZN2at6native13reduce_kernelILi256ELi2ENS0_8ReduceOpIN3c108BFloat16ENS0_9ArgMinOpsIfEEjlLi4ELi4EEEEEvT1_:
        /* <DEDUP_REMOVED lines=293> */
.L_x_4690:
        /* <DEDUP_REMOVED lines=35> */
.L_x_4694:
        /* <DEDUP_REMOVED lines=29> */
.L_x_4700:
[----:B------:R-:W-:Y:S05]  /*1650*/  BSYNC B2 ;  /* 0x0000000000027941 */ /* 0x000fea0003800000 */
.L_x_4699:
        /* <DEDUP_REMOVED lines=9> */
[----:B------:R-:W2:Y:S01]  /*16f0*/  LDG.E.U16 R4, desc[UR60][R4.64] ;  /* 0x0000003c04047981 */ /* 0x000ea2000c1e1500 */
[----:B------:R-:W-:Y:S01]  /*1700*/  IMAD.IADD R12, R2, 0x1, -R11 ;  /* 0x00000001020c7824 */ /* 0x000fe200078e0a0b */
[----:B0-----:R-:W-:-:S13]  /*1710*/  FSETP.GTU.FTZ.AND P1, PT, |R6|, +INF , PT ;  /* 0x7f8000000600780b */ /* 0x001fda0003f3c200 */
[----:B-1----:R-:W-:Y:S02]  /*1720*/  @!P1 IMAD.MOV.U32 R3, RZ, RZ, R14 ;  /* 0x000000ffff039224 */ /* 0x002fe400078e000e */
[----:B------:R-:W-:-:S03]  /*1730*/  @!P1 IMAD.MOV.U32 R10, RZ, RZ, R15 ;  /* 0x000000ffff0a9224 */ /* 0x000fc600078e000f */
[----:B------:R-:W-:Y:S01]  /*1740*/  @!P1 ISETP.GT.U32.AND P0, PT, R12, R3, PT ;  /* 0x000000030c00920c */ /* 0x000fe20003f04070 */
[----:B------:R-:W-:-:S03]  /*1750*/  @P1 IMAD.MOV.U32 R3, RZ, RZ, R14 ;  /* 0x000000ffff031224 */ /* 0x000fc600078e000e */
        /* <DEDUP_REMOVED lines=12> */
[----:B------:R-:W-:Y:S02]  /*1820*/  FSEL R0, R13, R6, !P0 ;  /* 0x000000060d007208 */ /* 0x000fe40004000000 */
[----:B------:R-:W-:Y:S02]  /*1830*/  SEL R3, R12, R3, !P0 ;  /* 0x000000030c037207 */ /* 0x000fe40004000000 */
[----:B------:R-:W-:-:S07]  /*1840*/  SEL R6, R10, RZ, P0 ;  /* 0x000000ff0a067207 */ /* 0x000fce0000000000 */
.L_x_4698:
[----:B------:R-:W-:Y:S05]  /*1850*/  BSYNC B1 ;  /* 0x0000000000017941 */ /* 0x000fea0003800000 */
.L_x_4697:
[----:B------:R-:W0:Y:S01]  /*1860*/  LDC R12, c[0x0][0x22c] ;  /* 0x00008b00ff0c7b82 */ /* 0x000e220000000800 */
[C---:B------:R-:W-:Y:S02]  /*1870*/  IADD3 R5, P0, -R11.reuse, 0x4, RZ ;  /* 0x000000040b057810 */ /* 0x040fe40007f1e1ff */
[----:B------:R-:W-:Y:S02]  /*1880*/  IADD3 R23, -R11, 0x4, RZ ;  /* 0x000000040b177810 */ /* 0x000fe40007ffe1ff */
[----:B------:R-:W-:Y:S01]  /*1890*/  LEA R18, P1, R5, R18, 0x1 ;  /* 0x0000001205127211 */ /* 0x000fe200078208ff */
[----:B------:R-:W-:-:S05]  /*18a0*/  IMAD.X R4, RZ, RZ, -0x1, P0 ;  /* 0xffffffffff047424 */ /* 0x000fca00000e06ff */
[----:B------:R-:W-:Y:S02]  /*18b0*/  LEA.HI.X R19, R5, R19, R4, 0x1, P1 ;  /* 0x0000001305137211 */ /* 0x000fe400008f0c04 */
[----:B0-----:R-:W-:-:S07]  /*18c0*/  IADD3 R12, R11, -0x4, R12 ;  /* 0xfffffffc0b0c7810 */ /* 0x001fce0007ffe00c */
.L_x_4696:
[----:B------:R-:W-:Y:S05]  /*18d0*/  BSYNC B0 ;  /* 0x0000000000007941 */ /* 0x000fea0003800000 */
.L_x_4695:
        /* <DEDUP_REMOVED lines=20> */
.L_x_4712:
        /* <DEDUP_REMOVED lines=9> */
[-C--:B------:R-:W-:Y:S01]  /*1ab0*/  FSETP.NEU.OR P3, PT, R0, R21.reuse, P1 ;  /* 0x000000150000720b */ /* 0x080fe20000f6d400 */
[----:B------:R-:W-:Y:S01]  /*1ac0*/  IMAD.U32 R24, R4, 0x10000, RZ ;  /* 0x0001000004187824 */ /* 0x000fe200078e00ff */
[----:B------:R-:W-:-:S04]  /*1ad0*/  @!P1 FSETP.GEU.FTZ.AND P2, PT, R0, R21, PT ;  /* 0x000000150000920b */ /* 0x000fc80003f5e000 */
        /* <DEDUP_REMOVED lines=10> */
[----:B------:R-:W-:Y:S02]  /*1b80*/  PRMT R14, R5, 0x7632, R14 ;  /* 0x00007632050e7816 */ /* 0x000fe4000000000e */
[----:B------:R-:W-:-:S02]  /*1b90*/  SEL R3, R3, R20, P0 ;  /* 0x0000001403037207 */ /* 0x000fc40000000000 */
[----:B------:R-:W-:-:S05]  /*1ba0*/  SEL R6, R6, RZ, P0 ;  /* 0x000000ff06067207 */ /* 0x000fca0000000000 */
        /* <DEDUP_REMOVED lines=10> */
.L_x_4704:
[----:B------:R-:W-:Y:S02]  /*1c50*/  FSETP.GTU.FTZ.AND P0, PT, |R24|, +INF , PT ;  /* 0x7f8000001800780b */ /* 0x000fe40003f1c200 */
[----:B------:R-:W-:-:S04]  /*1c60*/  ISETP.LT.U32.AND P1, PT, R10, R21, PT ;  /* 0x000000150a00720c */ /* 0x000fc80003f21070 */
[----:B------:R-:W-:-:S13]  /*1c70*/  ISETP.LT.OR.EX P0, PT, R13, RZ, !P0, P1 ;  /* 0x000000ff0d00720c */ /* 0x000fda0004701710 */
.L_x_4705:
[----:B------:R-:W-:Y:S05]  /*1c80*/  BSYNC B1 ;  /* 0x0000000000017941 */ /* 0x000fea0003800000 */
.L_x_4703:
        /* <DEDUP_REMOVED lines=17> */
.L_x_4707:
[----:B------:R-:W-:Y:S02]  /*1da0*/  FSETP.GTU.FTZ.AND P0, PT, |R24|, +INF , PT ;  /* 0x7f8000001800780b */ /* 0x000fe40003f1c200 */
[----:B------:R-:W-:-:S04]  /*1db0*/  ISETP.LT.U32.AND P1, PT, R9, R26, PT ;  /* 0x0000001a0900720c */ /* 0x000fc80003f21070 */
[----:B------:R-:W-:-:S13]  /*1dc0*/  ISETP.LT.OR.EX P0, PT, R8, RZ, !P0, P1 ;  /* 0x000000ff0800720c */ /* 0x000fda0004701710 */
.L_x_4708:
[----:B------:R-:W-:Y:S05]  /*1dd0*/  BSYNC B1 ;  /* 0x0000000000017941 */ /* 0x000fea0003800000 */
.L_x_4706:
        /* <DEDUP_REMOVED lines=17> */
.L_x_4710:
[----:B------:R-:W-:Y:S02]  /*1ef0*/  FSETP.GTU.FTZ.AND P0, PT, |R24|, +INF , PT ;  /* 0x7f8000001800780b */ /* 0x000fe40003f1c200 */
[----:B------:R-:W-:-:S04]  /*1f00*/  ISETP.LT.U32.AND P1, PT, R32, R21, PT ;  /* 0x000000152000720c */ /* 0x000fc80003f21070 */
[----:B------:R-:W-:-:S13]  /*1f10*/  ISETP.LT.OR.EX P0, PT, R31, RZ, !P0, P1 ;  /* 0x000000ff1f00720c */ /* 0x000fda0004701710 */
.L_x_4711:
[----:B------:R-:W-:Y:S05]  /*1f20*/  BSYNC B1 ;  /* 0x0000000000017941 */ /* 0x000fea0003800000 */
.L_x_4709:
        /* <DEDUP_REMOVED lines=9> */
.L_x_4702:
[----:B------:R-:W-:Y:S05]  /*1fc0*/  BSYNC B0 ;  /* 0x0000000000007941 */ /* 0x000fea0003800000 */
.L_x_4701:
        /* <DEDUP_REMOVED lines=12> */
.L_x_4714:
[----:B------:R-:W-:Y:S05]  /*2090*/  BSYNC B0 ;  /* 0x0000000000007941 */ /* 0x000fea0003800000 */
.L_x_4713:
        /* <DEDUP_REMOVED lines=28> */
.L_x_4716:
[----:B------:R-:W-:Y:S05]  /*2260*/  BSYNC B0 ;  /* 0x0000000000007941 */ /* 0x000fea0003800000 */
.L_x_4715:
        /* <DEDUP_REMOVED lines=12> */
.L_x_4718:
[----:B------:R-:W-:Y:S02]  /*2330*/  FSETP.GTU.FTZ.AND P0, PT, |R11|, +INF , PT ;  /* 0x7f8000000b00780b */ /* 0x000fe40003f1c200 */
[----:B------:R-:W-:-:S04]  /*2340*/  ISETP.LT.U32.AND P1, PT, R3, R10, PT ;  /* 0x0000000a0300720c */ /* 0x000fc80003f21070 */
[----:B------:R-:W-:-:S13]  /*2350*/  ISETP.LT.OR.EX P0, PT, R6, R13, !P0, P1 ;  /* 0x0000000d0600720c */ /* 0x000fda0004701710 */
.L_x_4719:
[----:B------:R-:W-:Y:S05]  /*2360*/  BSYNC B0 ;  /* 0x0000000000007941 */ /* 0x000fea0003800000 */
.L_x_4717:
        /* <DEDUP_REMOVED lines=15> */
.L_x_4721:
[----:B------:R-:W-:Y:S02]  /*2460*/  FSETP.GTU.FTZ.AND P0, PT, |R7|, +INF , PT ;  /* 0x7f8000000700780b */ /* 0x000fe40003f1c200 */
[----:B------:R-:W-:-:S04]  /*2470*/  ISETP.LT.U32.AND P1, PT, R10, R9, PT ;  /* 0x000000090a00720c */ /* 0x000fc80003f21070 */
[----:B------:R-:W-:-:S13]  /*2480*/  ISETP.LT.OR.EX P0, PT, R13, R8, !P0, P1 ;  /* 0x000000080d00720c */ /* 0x000fda0004701710 */
.L_x_4722:
[----:B------:R-:W-:Y:S05]  /*2490*/  BSYNC B0 ;  /* 0x0000000000007941 */ /* 0x000fea0003800000 */
.L_x_4720:
        /* <DEDUP_REMOVED lines=15> */
.L_x_4724:
[----:B------:R-:W-:Y:S02]  /*2590*/  FSETP.GTU.FTZ.AND P0, PT, |R33|, +INF , PT ;  /* 0x7f8000002100780b */ /* 0x000fe40003f1c200 */
[----:B------:R-:W-:-:S04]  /*25a0*/  ISETP.LT.U32.AND P1, PT, R9, R32, PT ;  /* 0x000000200900720c */ /* 0x000fc80003f21070 */
[----:B------:R-:W-:-:S13]  /*25b0*/  ISETP.LT.OR.EX P0, PT, R8, R31, !P0, P1 ;  /* 0x0000001f0800720c */ /* 0x000fda0004701710 */
.L_x_4725:
[----:B------:R-:W-:Y:S05]  /*25c0*/  BSYNC B0 ;  /* 0x0000000000007941 */ /* 0x000fea0003800000 */
.L_x_4723:
[----:B------:R-:W-:Y:S02]  /*25d0*/  SEL R32, R9, R32, P0 ;  /* 0x0000002009207207 */ /* 0x000fe40000000000 */
[----:B------:R-:W-:Y:S02]  /*25e0*/  CS2R R10, SRZ ;  /* 0x00000000000a7805 */ /* 0x000fe4000001ff00 */
[----:B------:R-:W-:Y:S01]  /*25f0*/  SEL R31, R8, R31, P0 ;  /* 0x0000001f081f7207 */ /* 0x000fe20000000000 */
[----:B------:R-:W-:Y:S01]  /*2600*/  IMAD.MOV.U32 R7, RZ, RZ, RZ ;  /* 0x000000ffff077224 */ /* 0x000fe200078e00ff */
[----:B------:R-:W-:Y:S01]  /*2610*/  FSEL R33, R4, R33, P0 ;  /* 0x0000002104217208 */ /* 0x000fe20000000000 */
[----:B------:R-:W-:Y:S06]  /*2620*/  BRA `(.L_x_4692) ;  /* 0x000000ec00a87947 */ /* 0x000fec0003800000 */
.L_x_4693:
        /* <DEDUP_REMOVED lines=59> */
.L_x_4755:
        /* <DEDUP_REMOVED lines=298> */
.L_x_4730:
        /* <DEDUP_REMOVED lines=253> */
.L_x_4731:
[----:B------:R-:W-:Y:S01]  /*4c50*/  LOP3.LUT R29, R34, 0xfffffffc, RZ, 0xc0, !PT ;  /* 0xfffffffc221d7812 */ /* 0x000fe200078ec0ff */
[----:B------:R-:W-:-:S03]  /*4c60*/  ULDC UR36, c[0x0][0x234] ;  /* 0x00008d0000247ab9 */ /* 0x000fc60000000800 */
[----:B------:R-:W-:-:S05]  /*4c70*/  IADD3 R28, P0, R18, R29, RZ ;  /* 0x0000001d121c7210 */ /* 0x000fca0007f1e0ff */
[----:B------:R-:W-:-:S05]  /*4c80*/  IMAD.X R29, RZ, RZ, R19, P0 ;  /* 0x000000ffff1d7224 */ /* 0x000fca00000e0613 */
[----:B------:R-:W2:Y:S01]  /*4c90*/  LDG.E R28, desc[UR60][R28.64] ;  /* 0x0000003c1c1c7981 */ /* 0x000ea2000c1e1900 */
[----:B------:R-:W-:Y:S02]  /*4ca0*/  IMAD.U32 R34, RZ, RZ, UR36 ;  /* 0x00000024ff227e24 */ /* 0x000fe4000f8e00ff */
[----:B------:R-:W-:Y:S02]  /*4cb0*/  IMAD.MOV.U32 R44, RZ, RZ, RZ ;  /* 0x000000ffff2c7224 */ /* 0x000fe400078e00ff */
[----:B------:R-:W-:Y:S02]  /*4cc0*/  IMAD.MOV.U32 R42, RZ, RZ, RZ ;  /* 0x000000ffff2a7224 */ /* 0x000fe400078e00ff */
[----:B------:R-:W-:Y:S01]  /*4cd0*/  IMAD.IADD R47, R35, 0x1, R34 ;  /* 0x00000001232f7824 */ /* 0x000fe200078e0222 */
[C---:B--2---:R-:W-:Y:S02]  /*4ce0*/  PRMT R38, R28.reuse, 0x7610, R38 ;  /* 0x000076101c267816 */ /* 0x044fe40000000026 */
[----:B------:R-:W-:Y:S01]  /*4cf0*/  PRMT R39, R28, 0x7632, R39 ;  /* 0x000076321c277816 */ /* 0x000fe20000000027 */
        /* <DEDUP_REMOVED lines=246> */
.L_x_4732:
[----:B------:R-:W-:-:S04]  /*5c60*/  LOP3.LUT R29, R42, 0xfffffffc, RZ, 0xc0, !PT ;  /* 0xfffffffc2a1d7812 */ /* 0x000fc800078ec0ff */
[----:B------:R-:W-:-:S05]  /*5c70*/  IADD3 R28, P0, R18, R29, RZ ;  /* 0x0000001d121c7210 */ /* 0x000fca0007f1e0ff */
[----:B------:R-:W-:-:S05]  /*5c80*/  IMAD.X R29, RZ, RZ, R19, P0 ;  /* 0x000000ffff1d7224 */ /* 0x000fca00000e0613 */
[----:B------:R-:W2:Y:S01]  /*5c90*/  LDG.E R28, desc[UR60][R28.64] ;  /* 0x0000003c1c1c7981 */ /* 0x000ea2000c1e1900 */
[----:B------:R-:W-:Y:S01]  /*5ca0*/  IMAD R49, R34, 0x2, R47 ;  /* 0x0000000222317824 */ /* 0x000fe200078e022f */
[C---:B--2---:R-:W-:Y:S02]  /*5cb0*/  PRMT R41, R28.reuse, 0x7610, R41 ;  /* 0x000076101c297816 */ /* 0x044fe40000000029 */
[----:B------:R-:W-:Y:S01]  /*5cc0*/  PRMT R40, R28, 0x7632, R40 ;  /* 0x000076321c287816 */ /* 0x000fe20000000028 */
[----:B------:R-:W-:Y:S06]  /*5cd0*/  @!P1 BRA `(.L_x_4733) ;  /* 0x0000000c00d09947 */ /* 0x000fec0003800000 */
        /* <DEDUP_REMOVED lines=244> */
.L_x_4733:
[----:B------:R-:W-:-:S04]  /*6c20*/  LOP3.LUT R29, R44, 0xfffffffc, RZ, 0xc0, !PT ;  /* 0xfffffffc2c1d7812 */ /* 0x000fc800078ec0ff */
[----:B------:R-:W-:-:S05]  /*6c30*/  IADD3 R28, P0, R18, R29, RZ ;  /* 0x0000001d121c7210 */ /* 0x000fca0007f1e0ff */
[----:B------:R-:W-:-:S05]  /*6c40*/  IMAD.X R29, RZ, RZ, R19, P0 ;  /* 0x000000ffff1d7224 */ /* 0x000fca00000e0613 */
[----:B------:R-:W2:Y:S01]  /*6c50*/  LDG.E R28, desc[UR60][R28.64] ;  /* 0x0000003c1c1c7981 */ /* 0x000ea2000c1e1900 */
[----:B------:R-:W-:Y:S01]  /*6c60*/  FSETP.GTU.FTZ.AND P2, PT, |R0|, +INF , PT ;  /* 0x7f8000000000780b */ /* 0x000fe20003f5c200 */
[----:B------:R-:W-:Y:S01]  /*6c70*/  IMAD.U32 R43, R36, 0x10000, RZ ;  /* 0x00010000242b7824 */ /* 0x000fe200078e00ff */
        /* <DEDUP_REMOVED lines=16> */
[----:B------:R-:W-:Y:S02]  /*6d80*/  SEL R3, R3, RZ, P0 ;  /* 0x000000ff03037207 */ /* 0x000fe40000000000 */
[C---:B--2---:R-:W-:Y:S02]  /*6d90*/  PRMT R44, R28.reuse, 0x7610, R44 ;  /* 0x000076101c2c7816 */ /* 0x044fe4000000002c */
[----:B------:R-:W-:-:S03]  /*6da0*/  PRMT R45, R28, 0x7632, R45 ;  /* 0x000076321c2d7816 */ /* 0x000fc6000000002d */
        /* <DEDUP_REMOVED lines=10> */
.L_x_4735:
[----:B------:R-:W-:Y:S02]  /*6e50*/  FSETP.GTU.FTZ.AND P0, PT, |R42|, +INF , PT ;  /* 0x7f8000002a00780b */ /* 0x000fe40003f1c200 */
[----:B------:R-:W-:-:S04]  /*6e60*/  ISETP.LT.U32.AND P2, PT, R7, R35, PT ;  /* 0x000000230700720c */ /* 0x000fc80003f41070 */
[----:B------:R-:W-:-:S13]  /*6e70*/  ISETP.LT.OR.EX P0, PT, R6, RZ, !P0, P2 ;  /* 0x000000ff0600720c */ /* 0x000fda0004701720 */
.L_x_4736:
[----:B------:R-:W-:Y:S05]  /*6e80*/  BSYNC B1 ;  /* 0x0000000000017941 */ /* 0x000fea0003800000 */
.L_x_4734:
[----:B------:R-:W-:Y:S01]  /*6e90*/  FSETP.GTU.FTZ.AND P2, PT, |R9|, +INF , PT ;  /* 0x7f8000000900780b */ /* 0x000fe20003f5c200 */
[----:B------:R-:W-:Y:S01]  /*6ea0*/  BSSY B1, `(.L_x_4737) ;  /* 0x0000012000017945 */ /* 0x000fe20003800000 */
[----:B------:R-:W-:Y:S01]  /*6eb0*/  FSEL R5, R5, R42, P0 ;  /* 0x0000002a05057208 */ /* 0x000fe20000000000 */
[----:B------:R-:W-:Y:S01]  /*6ec0*/  IMAD.U32 R42, R38, 0x10000, RZ ;  /* 0x00010000262a7824 */ /* 0x000fe200078e00ff */
        /* <DEDUP_REMOVED lines=12> */
.L_x_4738:
[----:B------:R-:W-:Y:S02]  /*6f90*/  FSETP.GTU.FTZ.AND P0, PT, |R42|, +INF , PT ;  /* 0x7f8000002a00780b */ /* 0x000fe40003f1c200 */
[----:B------:R-:W-:-:S04]  /*6fa0*/  ISETP.LT.U32.AND P2, PT, R11, R47, PT ;  /* 0x0000002f0b00720c */ /* 0x000fc80003f41070 */
[----:B------:R-:W-:-:S13]  /*6fb0*/  ISETP.LT.OR.EX P0, PT, R8, RZ, !P0, P2 ;  /* 0x000000ff0800720c */ /* 0x000fda0004701720 */
.L_x_4739:
[----:B------:R-:W-:Y:S05]  /*6fc0*/  BSYNC B1 ;  /* 0x0000000000017941 */ /* 0x000fea0003800000 */
.L_x_4737:
        /* <DEDUP_REMOVED lines=16> */
.L_x_4741:
[----:B------:R-:W-:Y:S02]  /*70d0*/  FSETP.GTU.FTZ.AND P0, PT, |R29|, +INF , PT ;  /* 0x7f8000001d00780b */ /* 0x000fe40003f1c200 */
[----:B------:R-:W-:-:S04]  /*70e0*/  ISETP.LT.U32.AND P2, PT, R12, R47, PT ;  /* 0x0000002f0c00720c */ /* 0x000fc80003f41070 */
[----:B------:R-:W-:-:S13]  /*70f0*/  ISETP.LT.OR.EX P0, PT, R13, RZ, !P0, P2 ;  /* 0x000000ff0d00720c */ /* 0x000fda0004701720 */
.L_x_4742:
[----:B------:R-:W-:Y:S05]  /*7100*/  BSYNC B1 ;  /* 0x0000000000017941 */ /* 0x000fea0003800000 */
.L_x_4740:
[----:B------:R-:W-:Y:S01]  /*7110*/  FSETP.GTU.FTZ.AND P2, PT, |R14|, +INF , PT ;  /* 0x7f8000000e00780b */ /* 0x000fe20003f5c200 */
[----:B------:R-:W-:Y:S01]  /*7120*/  BSSY B1, `(.L_x_4743) ;  /* 0x0000013000017945 */ /* 0x000fe20003800000 */
[----:B------:R-:W-:Y:S01]  /*7130*/  FSEL R10, R10, R29, P0 ;  /* 0x0000001d0a0a7208 */ /* 0x000fe20000000000 */
[----:B------:R-:W-:Y:S01]  /*7140*/  IMAD.U32 R29, R41, 0x10000, RZ ;  /* 0x00010000291d7824 */ /* 0x000fe200078e00ff */
[----:B------:R-:W-:Y:S01]  /*7150*/  SEL R12, R12, R47, P0 ;  /* 0x0000002f0c0c7207 */ /* 0x000fe20000000000 */
[----:B------:R-:W-:Y:S01]  /*7160*/  IMAD.IADD R47, R47, 0x1, R34 ;  /* 0x000000012f2f7824 */ /* 0x000fe200078e0222 */
        /* <DEDUP_REMOVED lines=11> */
.L_x_4744:
[----:B------:R-:W-:Y:S02]  /*7220*/  FSETP.GTU.FTZ.AND P0, PT, |R29|, +INF , PT ;  /* 0x7f8000001d00780b */ /* 0x000fe40003f1c200 */
[----:B------:R-:W-:-:S04]  /*7230*/  ISETP.LT.U32.AND P2, PT, R22, R47, PT ;  /* 0x0000002f1600720c */ /* 0x000fc80003f41070 */
[----:B------:R-:W-:-:S13]  /*7240*/  ISETP.LT.OR.EX P0, PT, R21, RZ, !P0, P2 ;  /* 0x000000ff1500720c */ /* 0x000fda0004701720 */
.L_x_4745:
[----:B------:R-:W-:Y:S05]  /*7250*/  BSYNC B1 ;  /* 0x0000000000017941 */ /* 0x000fea0003800000 */
.L_x_4743:
[----:B------:R-:W-:Y:S01]  /*7260*/  FSETP.GTU.FTZ.AND P2, PT, |R23|, +INF , PT ;  /* 0x7f8000001700780b */ /* 0x000fe20003f5c200 */
[----:B------:R-:W-:Y:S01]  /*7270*/  BSSY B1, `(.L_x_4746) ;  /* 0x0000012000017945 */ /* 0x000fe20003800000 */
[----:B------:R-:W-:Y:S01]  /*7280*/  FSEL R14, R14, R29, P0 ;  /* 0x0000001d0e0e7208 */ /* 0x000fe20000000000 */
[----:B------:R-:W-:Y:S01]  /*7290*/  IMAD.U32 R42, R40, 0x10000, RZ ;  /* 0x00010000282a7824 */ /* 0x000fe200078e00ff */
        /* <DEDUP_REMOVED lines=12> */
.L_x_4747:
[----:B------:R-:W-:Y:S02]  /*7360*/  FSETP.GTU.FTZ.AND P0, PT, |R42|, +INF , PT ;  /* 0x7f8000002a00780b */ /* 0x000fe40003f1c200 */
[----:B------:R-:W-:-:S04]  /*7370*/  ISETP.LT.U32.AND P2, PT, R30, R47, PT ;  /* 0x0000002f1e00720c */ /* 0x000fc80003f41070 */
[----:B------:R-:W-:-:S13]  /*7380*/  ISETP.LT.OR.EX P0, PT, R25, RZ, !P0, P2 ;  /* 0x000000ff1900720c */ /* 0x000fda0004701720 */
.L_x_4748:
[----:B------:R-:W-:Y:S05]  /*7390*/  BSYNC B1 ;  /* 0x0000000000017941 */ /* 0x000fea0003800000 */
.L_x_4746:
        /* <DEDUP_REMOVED lines=16> */
.L_x_4750:
[----:B------:R-:W-:Y:S02]  /*74a0*/  FSETP.GTU.FTZ.AND P0, PT, |R42|, +INF , PT ;  /* 0x7f8000002a00780b */ /* 0x000fe40003f1c200 */
[----:B------:R-:W-:-:S04]  /*74b0*/  ISETP.LT.U32.AND P2, PT, R32, R49, PT ;  /* 0x000000312000720c */ /* 0x000fc80003f41070 */
[----:B------:R-:W-:-:S13]  /*74c0*/  ISETP.LT.OR.EX P0, PT, R31, RZ, !P0, P2 ;  /* 0x000000ff1f00720c */ /* 0x000fda0004701720 */
.L_x_4751:
[----:B------:R-:W-:Y:S05]  /*74d0*/  BSYNC B1 ;  /* 0x0000000000017941 */ /* 0x000fea0003800000 */
.L_x_4749:
        /* <DEDUP_REMOVED lines=16> */
.L_x_4753:
[----:B------:R-:W-:Y:S02]  /*75e0*/  FSETP.GTU.FTZ.AND P0, PT, |R43|, +INF , PT ;  /* 0x7f8000002b00780b */ /* 0x000fe40003f1c200 */
[----:B------:R-:W-:-:S04]  /*75f0*/  ISETP.LT.U32.AND P2, PT, R20, R49, PT ;  /* 0x000000311400720c */ /* 0x000fc80003f41070 */
[----:B------:R-:W-:-:S13]  /*7600*/  ISETP.LT.OR.EX P0, PT, R15, RZ, !P0, P2 ;  /* 0x000000ff0f00720c */ /* 0x000fda0004701720 */
.L_x_4754:
[----:B------:R-:W-:Y:S05]  /*7610*/  BSYNC B1 ;  /* 0x0000000000017941 */ /* 0x000fea0003800000 */
.L_x_4752:
        /* <DEDUP_REMOVED lines=9> */
.L_x_4729:
[----:B------:R-:W-:Y:S05]  /*76b0*/  BSYNC B0 ;  /* 0x0000000000007941 */ /* 0x000fea0003800000 */
.L_x_4728:
        /* <DEDUP_REMOVED lines=280> */
.L_x_4758:
[----:B0-----:R-:W-:-:S04]  /*8840*/  LOP3.LUT R27, R46, 0xfffffffc, RZ, 0xc0, !PT ;  /* 0xfffffffc2e1b7812 */ /* 0x001fc800078ec0ff */
        /* <DEDUP_REMOVED lines=282> */
.L_x_4759:
        /* <DEDUP_REMOVED lines=283> */
.L_x_4760:
        /* <DEDUP_REMOVED lines=283> */
.L_x_4761:
[----:B------:R-:W-:-:S04]  /*bd50*/  LOP3.LUT R27, R44, 0xfffffffc, RZ, 0xc0, !PT ;  /* 0xfffffffc2c1b7812 */ /* 0x000fc800078ec0ff */
[----:B------:R-:W-:-:S05]  /*bd60*/  IADD3 R18, P1, R18, R27, RZ ;  /* 0x0000001b12127210 */ /* 0x000fca0007f3e0ff */
[----:B------:R-:W-:-:S05]  /*bd70*/  IMAD.X R19, RZ, RZ, R19, P1 ;  /* 0x000000ffff137224 */ /* 0x000fca00008e0613 */
[----:B------:R-:W2:Y:S02]  /*bd80*/  LDG.E R18, desc[UR60][R18.64] ;  /* 0x0000003c12127981 */ /* 0x000ea4000c1e1900 */
[C---:B--2---:R-:W-:Y:S02]  /*bd90*/  PRMT R44, R18.reuse, 0x7610, R44 ;  /* 0x00007610122c7816 */ /* 0x044fe4000000002c */
[----:B------:R-:W-:-:S07]  /*bda0*/  PRMT R45, R18, 0x7632, R45 ;  /* 0x00007632122d7816 */ /* 0x000fce000000002d */
.L_x_4757:
[----:B------:R-:W-:Y:S05]  /*bdb0*/  BSYNC B0 ;  /* 0x0000000000007941 */ /* 0x000fea0003800000 */
.L_x_4756:
[----:B------:R-:W-:Y:S04]  /*bdc0*/  BSSY B0, `(.L_x_4762) ;  /* 0x00000ab000007945 */ /* 0x000fe80003800000 */
        /* <DEDUP_REMOVED lines=14> */
.L_x_4765:
[----:B------:R-:W-:Y:S02]  /*beb0*/  FSETP.GTU.FTZ.AND P0, PT, |R19|, +INF , PT ;  /* 0x7f8000001300780b */ /* 0x000fe40003f1c200 */
[----:B------:R-:W-:-:S04]  /*bec0*/  ISETP.LT.U32.AND P1, PT, R4, R35, PT ;  /* 0x000000230400720c */ /* 0x000fc80003f21070 */
[----:B------:R-:W-:-:S13]  /*bed0*/  ISETP.LT.OR.EX P0, PT, R3, RZ, !P0, P1 ;  /* 0x000000ff0300720c */ /* 0x000fda0004701710 */
.L_x_4766:
[----:B------:R-:W-:Y:S05]  /*bee0*/  BSYNC B1 ;  /* 0x0000000000017941 */ /* 0x000fea0003800000 */
.L_x_4764:
[----:B------:R-:W-:Y:S01]  /*bef0*/  FSETP.GTU.FTZ.AND P1, PT, |R5|, +INF , PT ;  /* 0x7f8000000500780b */ /* 0x000fe20003f3c200 */
[----:B------:R-:W-:Y:S01]  /*bf00*/  BSSY B1, `(.L_x_4767) ;  /* 0x0000012000017945 */ /* 0x000fe20003800000 */
[----:B------:R-:W-:Y:S01]  /*bf10*/  FSEL R0, R0, R19, P0 ;  /* 0x0000001300007208 */ /* 0x000fe20000000000 */
[----:B0-----:R-:W-:Y:S01]  /*bf20*/  IMAD.U32 R26, R37, 0x10000, RZ ;  /* 0x00010000251a7824 */ /* 0x001fe200078e00ff */
        /* <DEDUP_REMOVED lines=12> */
.L_x_4768:
[----:B------:R-:W-:Y:S02]  /*bff0*/  FSETP.GTU.FTZ.AND P0, PT, |R26|, +INF , PT ;  /* 0x7f8000001a00780b */ /* 0x000fe40003f1c200 */
[----:B------:R-:W-:-:S04]  /*c000*/  ISETP.LT.U32.AND P1, PT, R7, R35, PT ;  /* 0x000000230700720c */ /* 0x000fc80003f21070 */
[----:B------:R-:W-:-:S13]  /*c010*/  ISETP.LT.OR.EX P0, PT, R6, RZ, !P0, P1 ;  /* 0x000000ff0600720c */ /* 0x000fda0004701710 */
.L_x_4769:
[----:B------:R-:W-:Y:S05]  /*c020*/  BSYNC B1 ;  /* 0x0000000000017941 */ /* 0x000fea0003800000 */
.L_x_4767:
        /* <DEDUP_REMOVED lines=19> */
.L_x_4771:
[----:B------:R-:W-:Y:S02]  /*c160*/  FSETP.GTU.FTZ.AND P0, PT, |R38|, +INF , PT ;  /* 0x7f8000002600780b */ /* 0x000fe40003f1c200 */
[----:B------:R-:W-:-:S04]  /*c170*/  ISETP.LT.U32.AND P1, PT, R11, R27, PT ;  /* 0x0000001b0b00720c */ /* 0x000fc80003f21070 */
[----:B------:R-:W-:-:S13]  /*c180*/  ISETP.LT.OR.EX P0, PT, R8, RZ, !P0, P1 ;  /* 0x000000ff0800720c */ /* 0x000fda0004701710 */
.L_x_4772:
[----:B------:R-:W-:Y:S05]  /*c190*/  BSYNC B1 ;  /* 0x0000000000017941 */ /* 0x000fea0003800000 */
.L_x_4770:
        /* <DEDUP_REMOVED lines=16> */
.L_x_4774:
[----:B------:R-:W-:Y:S02]  /*c2a0*/  FSETP.GTU.FTZ.AND P0, PT, |R39|, +INF , PT ;  /* 0x7f8000002700780b */ /* 0x000fe40003f1c200 */
[----:B------:R-:W-:-:S04]  /*c2b0*/  ISETP.LT.U32.AND P1, PT, R12, R27, PT ;  /* 0x0000001b0c00720c */ /* 0x000fc80003f21070 */
[----:B------:R-:W-:-:S13]  /*c2c0*/  ISETP.LT.OR.EX P0, PT, R13, RZ, !P0, P1 ;  /* 0x000000ff0d00720c */ /* 0x000fda0004701710 */
.L_x_4775:
[----:B------:R-:W-:Y:S05]  /*c2d0*/  BSYNC B1 ;  /* 0x0000000000017941 */ /* 0x000fea0003800000 */
.L_x_4773:
        /* <DEDUP_REMOVED lines=19> */
.L_x_4777:
[----:B------:R-:W-:Y:S02]  /*c410*/  FSETP.GTU.FTZ.AND P0, PT, |R41|, +INF , PT ;  /* 0x7f8000002900780b */ /* 0x000fe40003f1c200 */
[----:B------:R-:W-:-:S04]  /*c420*/  ISETP.LT.U32.AND P1, PT, R22, R19, PT ;  /* 0x000000131600720c */ /* 0x000fc80003f21070 */
[----:B------:R-:W-:-:S13]  /*c430*/  ISETP.LT.OR.EX P0, PT, R21, RZ, !P0, P1 ;  /* 0x000000ff1500720c */ /* 0x000fda0004701710 */
.L_x_4778:
[----:B------:R-:W-:Y:S05]  /*c440*/  BSYNC B1 ;  /* 0x0000000000017941 */ /* 0x000fea0003800000 */
.L_x_4776:
        /* <DEDUP_REMOVED lines=16> */
.L_x_4780:
[----:B------:R-:W-:Y:S02]  /*c550*/  FSETP.GTU.FTZ.AND P0, PT, |R40|, +INF , PT ;  /* 0x7f8000002800780b */ /* 0x000fe40003f1c200 */
[----:B------:R-:W-:-:S04]  /*c560*/  ISETP.LT.U32.AND P1, PT, R30, R19, PT ;  /* 0x000000131e00720c */ /* 0x000fc80003f21070 */
[----:B------:R-:W-:-:S13]  /*c570*/  ISETP.LT.OR.EX P0, PT, R25, RZ, !P0, P1 ;  /* 0x000000ff1900720c */ /* 0x000fda0004701710 */
.L_x_4781:
[----:B------:R-:W-:Y:S05]  /*c580*/  BSYNC B1 ;  /* 0x0000000000017941 */ /* 0x000fea0003800000 */
.L_x_4779:
        /* <DEDUP_REMOVED lines=19> */
.L_x_4783:
[----:B------:R-:W-:Y:S02]  /*c6c0*/  FSETP.GTU.FTZ.AND P0, PT, |R44|, +INF , PT ;  /* 0x7f8000002c00780b */ /* 0x000fe40003f1c200 */
[----:B------:R-:W-:-:S04]  /*c6d0*/  ISETP.LT.U32.AND P1, PT, R32, R27, PT ;  /* 0x0000001b2000720c */ /* 0x000fc80003f21070 */
[----:B------:R-:W-:-:S13]  /*c6e0*/  ISETP.LT.OR.EX P0, PT, R31, RZ, !P0, P1 ;  /* 0x000000ff1f00720c */ /* 0x000fda0004701710 */
.L_x_4784:
[----:B------:R-:W-:Y:S05]  /*c6f0*/  BSYNC B1 ;  /* 0x0000000000017941 */ /* 0x000fea0003800000 */
.L_x_4782:
        /* <DEDUP_REMOVED lines=16> */
.L_x_4786:
[----:B------:R-:W-:Y:S02]  /*c800*/  FSETP.GTU.FTZ.AND P0, PT, |R45|, +INF , PT ;  /* 0x7f8000002d00780b */ /* 0x000fe40003f1c200 */
[----:B------:R-:W-:-:S04]  /*c810*/  ISETP.LT.U32.AND P1, PT, R20, R27, PT ;  /* 0x0000001b1400720c */ /* 0x000fc80003f21070 */
[----:B------:R-:W-:-:S13]  /*c820*/  ISETP.LT.OR.EX P0, PT, R15, RZ, !P0, P1 ;  /* 0x000000ff0f00720c */ /* 0x000fda0004701710 */
.L_x_4787:
[----:B------:R-:W-:Y:S05]  /*c830*/  BSYNC B1 ;  /* 0x0000000000017941 */ /* 0x000fea0003800000 */
.L_x_4785:
[----:B------:R-:W-:Y:S02]  /*c840*/  FSEL R24, R24, R45, P0 ;  /* 0x0000002d18187208 */ /* 0x000fe40000000000 */
[----:B------:R-:W-:Y:S02]  /*c850*/  SEL R20, R20, R27, P0 ;  /* 0x0000001b14147207 */ /* 0x000fe40000000000 */
[----:B------:R-:W-:-:S07]  /*c860*/  SEL R15, R15, RZ, P0 ;  /* 0x000000ff0f0f7207 */ /* 0x000fce0000000000 */
.L_x_4763:
[----:B------:R-:W-:Y:S05]  /*c870*/  BSYNC B0 ;  /* 0x0000000000007941 */ /* 0x000fea0003800000 */
.L_x_4762:
        /* <DEDUP_REMOVED lines=12> */
.L_x_4789:
[----:B------:R-:W-:Y:S02]  /*c940*/  FSETP.GTU.FTZ.AND P0, PT, |R9|, +INF , PT ;  /* 0x7f8000000900780b */ /* 0x000fe40003f1c200 */
[----:B------:R-:W-:-:S04]  /*c950*/  ISETP.LT.U32.AND P1, PT, R4, R11, PT ;  /* 0x0000000b0400720c */ /* 0x000fc80003f21070 */
[----:B------:R-:W-:-:S13]  /*c960*/  ISETP.LT.OR.EX P0, PT, R3, R8, !P0, P1 ;  /* 0x000000080300720c */ /* 0x000fda0004701710 */
.L_x_4790:
[----:B------:R-:W-:Y:S05]  /*c970*/  BSYNC B0 ;  /* 0x0000000000007941 */ /* 0x000fea0003800000 */
.L_x_4788:
        /* <DEDUP_REMOVED lines=15> */
.L_x_4792:
[----:B------:R-:W-:Y:S02]  /*ca70*/  FSETP.GTU.FTZ.AND P0, PT, |R10|, +INF , PT ;  /* 0x7f8000000a00780b */ /* 0x000fe40003f1c200 */
[----:B------:R-:W-:-:S04]  /*ca80*/  ISETP.LT.U32.AND P1, PT, R7, R12, PT ;  /* 0x0000000c0700720c */ /* 0x000fc80003f21070 */
[----:B------:R-:W-:-:S13]  /*ca90*/  ISETP.LT.OR.EX P0, PT, R6, R13, !P0, P1 ;  /* 0x0000000d0600720c */ /* 0x000fda0004701710 */
.L_x_4793:
[----:B------:R-:W-:Y:S05]  /*caa0*/  BSYNC B0 ;  /* 0x0000000000007941 */ /* 0x000fea0003800000 */
.L_x_4791:
        /* <DEDUP_REMOVED lines=15> */
.L_x_4795:
[----:B------:R-:W-:Y:S02]  /*cba0*/  FSETP.GTU.FTZ.AND P0, PT, |R14|, +INF , PT ;  /* 0x7f8000000e00780b */ /* 0x000fe40003f1c200 */
[----:B------:R-:W-:-:S04]  /*cbb0*/  ISETP.LT.U32.AND P1, PT, R11, R22, PT ;  /* 0x000000160b00720c */ /* 0x000fc80003f21070 */
[----:B------:R-:W-:-:S13]  /*cbc0*/  ISETP.LT.OR.EX P0, PT, R8, R21, !P0, P1 ;  /* 0x000000150800720c */ /* 0x000fda0004701710 */
.L_x_4796:
[----:B------:R-:W-:Y:S05]  /*cbd0*/  BSYNC B0 ;  /* 0x0000000000007941 */ /* 0x000fea0003800000 */
.L_x_4794:
        /* <DEDUP_REMOVED lines=15> */
.L_x_4798:
[----:B------:R-:W-:Y:S02]  /*ccd0*/  FSETP.GTU.FTZ.AND P0, PT, |R23|, +INF , PT ;  /* 0x7f8000001700780b */ /* 0x000fe40003f1c200 */
[----:B------:R-:W-:-:S04]  /*cce0*/  ISETP.LT.U32.AND P1, PT, R7, R30, PT ;  /* 0x0000001e0700720c */ /* 0x000fc80003f21070 */
[----:B------:R-:W-:-:S13]  /*ccf0*/  ISETP.LT.OR.EX P0, PT, R6, R25, !P0, P1 ;  /* 0x000000190600720c */ /* 0x000fda0004701710 */
.L_x_4799:
[----:B------:R-:W-:Y:S05]  /*cd00*/  BSYNC B0 ;  /* 0x0000000000007941 */ /* 0x000fea0003800000 */
.L_x_4797:
        /* <DEDUP_REMOVED lines=15> */
.L_x_4801:
[----:B------:R-:W-:Y:S02]  /*ce00*/  FSETP.GTU.FTZ.AND P0, PT, |R33|, +INF , PT ;  /* 0x7f8000002100780b */ /* 0x000fe40003f1c200 */
[----:B------:R-:W-:-:S04]  /*ce10*/  ISETP.LT.U32.AND P1, PT, R11, R32, PT ;  /* 0x000000200b00720c */ /* 0x000fc80003f21070 */
[----:B------:R-:W-:-:S13]  /*ce20*/  ISETP.LT.OR.EX P0, PT, R8, R31, !P0, P1 ;  /* 0x0000001f0800720c */ /* 0x000fda0004701710 */
.L_x_4802:
[----:B------:R-:W-:Y:S05]  /*ce30*/  BSYNC B0 ;  /* 0x0000000000007941 */ /* 0x000fea0003800000 */
.L_x_4800:
        /* <DEDUP_REMOVED lines=15> */
.L_x_4804:
[----:B------:R-:W-:Y:S02]  /*cf30*/  FSETP.GTU.FTZ.AND P0, PT, |R24|, +INF , PT ;  /* 0x7f8000001800780b */ /* 0x000fe40003f1c200 */
[----:B------:R-:W-:-:S04]  /*cf40*/  ISETP.LT.U32.AND P1, PT, R7, R20, PT ;  /* 0x000000140700720c */ /* 0x000fc80003f21070 */
[----:B------:R-:W-:-:S13]  /*cf50*/  ISETP.LT.OR.EX P0, PT, R6, R15, !P0, P1 ;  /* 0x0000000f0600720c */ /* 0x000fda0004701710 */
.L_x_4805:
[----:B------:R-:W-:Y:S05]  /*cf60*/  BSYNC B0 ;  /* 0x0000000000007941 */ /* 0x000fea0003800000 */
.L_x_4803:
[----:B------:R-:W-:Y:S02]  /*cf70*/  SEL R10, R7, R20, P0 ;  /* 0x00000014070a7207 */ /* 0x000fe40000000000 */
[----:B------:R-:W-:Y:S02]  /*cf80*/  SEL R11, R6, R15, P0 ;  /* 0x0000000f060b7207 */ /* 0x000fe40000000000 */
[----:B------:R-:W-:Y:S01]  /*cf90*/  FSEL R7, R23, R24, P0 ;  /* 0x0000001817077208 */ /* 0x000fe20000000000 */
[----:B------:R-:W-:Y:S06]  /*cfa0*/  BRA `(.L_x_4692) ;  /* 0x0000004400487947 */ /* 0x000fec0003800000 */
.L_x_4727:
        /* <DEDUP_REMOVED lines=40> */
.L_x_4829:
[----:B------:R-:W-:-:S05]  /*d230*/  IMAD R4, R38, R35, RZ ;  /* 0x0000002326047224 */ /* 0x000fca00078e02ff */
[----:B------:R-:W-:-:S05]  /*d240*/  SHF.R.U32.HI R5, RZ, 0x1, R4 ;  /* 0x00000001ff057819 */ /* 0x000fca0000011604 */
[----:B------:R-:W-:-:S05]  /*d250*/  IMAD.WIDE.U32 R4, R5, 0x4, R18 ;  /* 0x0000000405047825 */ /* 0x000fca00078e0012 */
[----:B------:R1:W2:Y:S01]  /*d260*/  LDG.E R41, desc[UR60][R4.64] ;  /* 0x0000003c04297981 */ /* 0x0002a2000c1e1900 */
[----:B0-----:R-:W-:-:S04]  /*d270*/  IMAD.IADD R40, R35, 0x1, R34 ;  /* 0x0000000123287824 */ /* 0x001fc800078e0222 */
[--C-:B------:R-:W-:Y:S02]  /*d280*/  IMAD.IADD R42, R40, 0x1, R34.reuse ;  /* 0x00000001282a7824 */ /* 0x100fe400078e0222 */
[----:B------:R-:W-:Y:S02]  /*d290*/  IMAD R6, R38, R40, RZ ;  /* 0x0000002826067224 */ /* 0x000fe400078e02ff */
[----:B------:R-:W-:Y:S02]  /*d2a0*/  IMAD.IADD R39, R42, 0x1, R34 ;  /* 0x000000012a277824 */ /* 0x000fe400078e0222 */
[C---:B------:R-:W-:Y:S01]  /*d2b0*/  IMAD R8, R38.reuse, R42, RZ ;  /* 0x0000002a26087224 */ /* 0x040fe200078e02ff */
[----:B------:R-:W-:Y:S01]  /*d2c0*/  SHF.R.U32.HI R7, RZ, 0x1, R6 ;  /* 0x00000001ff077819 */ /* 0x000fe20000011606 */
[----:B------:R-:W-:-:S03]  /*d2d0*/  IMAD R43, R38, R39, RZ ;  /* 0x00000027262b7224 */ /* 0x000fc600078e02ff */
[----:B------:R-:W-:Y:S01]  /*d2e0*/  SHF.R.U32.HI R9, RZ, 0x1, R8 ;  /* 0x00000001ff097819 */ /* 0x000fe20000011608 */
[----:B-1----:R-:W-:Y:S01]  /*d2f0*/  IMAD.WIDE.U32 R4, R7, 0x4, R18 ;  /* 0x0000000407047825 */ /* 0x002fe200078e0012 */
[----:B------:R-:W-:-:S03]  /*d300*/  SHF.R.U32.HI R43, RZ, 0x1, R43 ;  /* 0x00000001ff2b7819 */ /* 0x000fc6000001162b */
[--C-:B------:R-:W-:Y:S02]  /*d310*/  IMAD.WIDE.U32 R6, R9, 0x4, R18.reuse ;  /* 0x0000000409067825 */ /* 0x100fe400078e0012 */
[----:B------:R-:W3:Y:S02]  /*d320*/  LDG.E R4, desc[UR60][R4.64] ;  /* 0x0000003c04047981 */ /* 0x000ee4000c1e1900 */
[----:B------:R-:W-:Y:S02]  /*d330*/  IMAD.WIDE.U32 R8, R43, 0x4, R18 ;  /* 0x000000042b087825 */ /* 0x000fe400078e0012 */
[----:B------:R-:W4:Y:S04]  /*d340*/  LDG.E R6, desc[UR60][R6.64] ;  /* 0x0000003c06067981 */ /* 0x000f28000c1e1900 */
[----:B------:R0:W5:Y:S01]  /*d350*/  LDG.E R46, desc[UR60][R8.64] ;  /* 0x0000003c082e7981 */ /* 0x000162000c1e1900 */
[----:B------:R-:W-:-:S13]  /*d360*/  FSETP.GTU.FTZ.AND P1, PT, |R11|, +INF , PT ;  /* 0x7f8000000b00780b */ /* 0x000fda0003f3c200 */
[----:B------:R-:W-:-:S04]  /*d370*/  @!P1 ISETP.GE.U32.AND P0, PT, R14, R35, PT ;  /* 0x000000230e00920c */ /* 0x000fc80003f06070 */
[----:B------:R-:W-:Y:S01]  /*d380*/  @!P1 ISETP.GE.AND.EX P0, PT, R12, RZ, PT, P0 ;  /* 0x000000ff0c00920c */ /* 0x000fe20003f06300 */
[----:B------:R-:W-:Y:S01]  /*d390*/  BSSY B1, `(.L_x_4808) ;  /* 0x0000025000017945 */ /* 0x000fe20003800000 */
        /* <DEDUP_REMOVED lines=11> */
[----:B0-----:R-:W-:Y:S02]  /*d450*/  PRMT R8, R41, 0x7632, R8 ;  /* 0x0000763229087816 */ /* 0x001fe40000000008 */
[----:B------:R-:W-:Y:S02]  /*d460*/  FSEL R11, R11, R44, P0 ;  /* 0x0000002c0b0b7208 */ /* 0x000fe40000000000 */
[----:B------:R-:W-:Y:S01]  /*d470*/  PRMT R9, R41, 0x7610, R9 ;  /* 0x0000761029097816 */ /* 0x000fe20000000009 */
[----:B------:R-:W-:Y:S01]  /*d480*/  IMAD.U32 R48, R8, 0x10000, RZ ;  /* 0x0001000008307824 */ /* 0x000fe200078e00ff */
[----:B----4-:R-:W-:-:S02]  /*d490*/  PRMT R44, R6, 0x7610, R44 ;  /* 0x00007610062c7816 */ /* 0x010fc4000000002c */
[----:B------:R-:W-:Y:S02]  /*d4a0*/  PRMT R45, R6, 0x7632, R45 ;  /* 0x00007632062d7816 */ /* 0x000fe4000000002d */
[C---:B---3--:R-:W-:Y:S02]  /*d4b0*/  PRMT R41, R4.reuse, 0x7610, R41 ;  /* 0x0000761004297816 */ /* 0x048fe40000000029 */
[----:B------:R-:W-:Y:S02]  /*d4c0*/  PRMT R43, R4, 0x7632, R43 ;  /* 0x00007632042b7816 */ /* 0x000fe4000000002b */
[C---:B-----5:R-:W-:Y:S02]  /*d4d0*/  PRMT R6, R46.reuse, 0x7610, R6 ;  /* 0x000076102e067816 */ /* 0x060fe40000000006 */
[----:B------:R-:W-:Y:S02]  /*d4e0*/  PRMT R7, R46, 0x7632, R7 ;  /* 0x000076322e077816 */ /* 0x000fe40000000007 */
[----:B------:R-:W-:-:S02]  /*d4f0*/  SEL R14, R14, R35, P0 ;  /* 0x000000230e0e7207 */ /* 0x000fc40000000000 */
        /* <DEDUP_REMOVED lines=11> */
.L_x_4809:
[----:B------:R-:W-:Y:S02]  /*d5b0*/  FSETP.GTU.FTZ.AND P0, PT, |R48|, +INF , PT ;  /* 0x7f8000003000780b */ /* 0x000fe40003f1c200 */
[----:B------:R-:W-:-:S04]  /*d5c0*/  ISETP.LT.U32.AND P1, PT, R20, R35, PT ;  /* 0x000000231400720c */ /* 0x000fc80003f21070 */
[----:B------:R-:W-:-:S13]  /*d5d0*/  ISETP.LT.OR.EX P0, PT, R15, RZ, !P0, P1 ;  /* 0x000000ff0f00720c */ /* 0x000fda0004701710 */
.L_x_4810:
[----:B------:R-:W-:Y:S05]  /*d5e0*/  BSYNC B1 ;  /* 0x0000000000017941 */ /* 0x000fea0003800000 */
.L_x_4808:
        /* <DEDUP_REMOVED lines=16> */
.L_x_4812:
[----:B------:R-:W-:Y:S02]  /*d6f0*/  FSETP.GTU.FTZ.AND P0, PT, |R5|, +INF , PT ;  /* 0x7f8000000500780b */ /* 0x000fe40003f1c200 */
[----:B------:R-:W-:-:S04]  /*d700*/  ISETP.LT.U32.AND P1, PT, R23, R40, PT ;  /* 0x000000281700720c */ /* 0x000fc80003f21070 */
[----:B------:R-:W-:-:S13]  /*d710*/  ISETP.LT.OR.EX P0, PT, R21, RZ, !P0, P1 ;  /* 0x000000ff1500720c */ /* 0x000fda0004701710 */
.L_x_4813:
[----:B------:R-:W-:Y:S05]  /*d720*/  BSYNC B1 ;  /* 0x0000000000017941 */ /* 0x000fea0003800000 */
.L_x_4811:
        /* <DEDUP_REMOVED lines=16> */
.L_x_4815:
[----:B------:R-:W-:Y:S02]  /*d830*/  FSETP.GTU.FTZ.AND P0, PT, |R5|, +INF , PT ;  /* 0x7f8000000500780b */ /* 0x000fe40003f1c200 */
[----:B------:R-:W-:-:S04]  /*d840*/  ISETP.LT.U32.AND P1, PT, R25, R40, PT ;  /* 0x000000281900720c */ /* 0x000fc80003f21070 */
[----:B------:R-:W-:-:S13]  /*d850*/  ISETP.LT.OR.EX P0, PT, R26, RZ, !P0, P1 ;  /* 0x000000ff1a00720c */ /* 0x000fda0004701710 */
.L_x_4816:
[----:B------:R-:W-:Y:S05]  /*d860*/  BSYNC B1 ;  /* 0x0000000000017941 */ /* 0x000fea0003800000 */
.L_x_4814:
[----:B------:R-:W-:Y:S01]  /*d870*/  FSETP.GTU.FTZ.AND P1, PT, |R27|, +INF , PT ;  /* 0x7f8000001b00780b */ /* 0x000fe20003f3c200 */
[----:B------:R-:W-:Y:S01]  /*d880*/  BSSY B1, `(.L_x_4817) ;  /* 0x0000012000017945 */ /* 0x000fe20003800000 */
[----:B------:R-:W-:Y:S01]  /*d890*/  SEL R25, R25, R40, P0 ;  /* 0x0000002819197207 */ /* 0x000fe20000000000 */
[----:B------:R-:W-:Y:S01]  /*d8a0*/  IMAD.U32 R40, R44, 0x10000, RZ ;  /* 0x000100002c287824 */ /* 0x000fe200078e00ff */
        /* <DEDUP_REMOVED lines=12> */
.L_x_4818:
[----:B------:R-:W-:Y:S02]  /*d970*/  FSETP.GTU.FTZ.AND P0, PT, |R40|, +INF , PT ;  /* 0x7f8000002800780b */ /* 0x000fe40003f1c200 */
[----:B------:R-:W-:-:S04]  /*d980*/  ISETP.LT.U32.AND P1, PT, R29, R42, PT ;  /* 0x0000002a1d00720c */ /* 0x000fc80003f21070 */
[----:B------:R-:W-:-:S13]  /*d990*/  ISETP.LT.OR.EX P0, PT, R28, RZ, !P0, P1 ;  /* 0x000000ff1c00720c */ /* 0x000fda0004701710 */
.L_x_4819:
[----:B------:R-:W-:Y:S05]  /*d9a0*/  BSYNC B1 ;  /* 0x0000000000017941 */ /* 0x000fea0003800000 */
.L_x_4817:
        /* <DEDUP_REMOVED lines=16> */
.L_x_4821:
[----:B------:R-:W-:Y:S02]  /*dab0*/  FSETP.GTU.FTZ.AND P0, PT, |R5|, +INF , PT ;  /* 0x7f8000000500780b */ /* 0x000fe40003f1c200 */
[----:B------:R-:W-:-:S04]  /*dac0*/  ISETP.LT.U32.AND P1, PT, R37, R42, PT ;  /* 0x0000002a2500720c */ /* 0x000fc80003f21070 */
[----:B------:R-:W-:-:S13]  /*dad0*/  ISETP.LT.OR.EX P0, PT, R36, RZ, !P0, P1 ;  /* 0x000000ff2400720c */ /* 0x000fda0004701710 */
.L_x_4822:
[----:B------:R-:W-:Y:S05]  /*dae0*/  BSYNC B1 ;  /* 0x0000000000017941 */ /* 0x000fea0003800000 */
.L_x_4820:
        /* <DEDUP_REMOVED lines=16> */
.L_x_4824:
[----:B------:R-:W-:Y:S02]  /*dbf0*/  FSETP.GTU.FTZ.AND P0, PT, |R40|, +INF , PT ;  /* 0x7f8000002800780b */ /* 0x000fe40003f1c200 */
[----:B------:R-:W-:-:S04]  /*dc00*/  ISETP.LT.U32.AND P1, PT, R32, R39, PT ;  /* 0x000000272000720c */ /* 0x000fc80003f21070 */
[----:B------:R-:W-:-:S13]  /*dc10*/  ISETP.LT.OR.EX P0, PT, R31, RZ, !P0, P1 ;  /* 0x000000ff1f00720c */ /* 0x000fda0004701710 */
.L_x_4825:
[----:B------:R-:W-:Y:S05]  /*dc20*/  BSYNC B1 ;  /* 0x0000000000017941 */ /* 0x000fea0003800000 */
.L_x_4823:
        /* <DEDUP_REMOVED lines=16> */
.L_x_4827:
[----:B------:R-:W-:Y:S02]  /*dd30*/  FSETP.GTU.FTZ.AND P0, PT, |R47|, +INF , PT ;  /* 0x7f8000002f00780b */ /* 0x000fe40003f1c200 */
[----:B------:R-:W-:-:S04]  /*dd40*/  ISETP.LT.U32.AND P1, PT, R10, R39, PT ;  /* 0x000000270a00720c */ /* 0x000fc80003f21070 */
[----:B------:R-:W-:-:S13]  /*dd50*/  ISETP.LT.OR.EX P0, PT, R3, RZ, !P0, P1 ;  /* 0x000000ff0300720c */ /* 0x000fda0004701710 */
.L_x_4828:
[----:B------:R-:W-:Y:S05]  /*dd60*/  BSYNC B1 ;  /* 0x0000000000017941 */ /* 0x000fea0003800000 */
.L_x_4826:
        /* <DEDUP_REMOVED lines=9> */
.L_x_4807:
[----:B------:R-:W-:Y:S05]  /*de00*/  BSYNC B0 ;  /* 0x0000000000007941 */ /* 0x000fea0003800000 */
.L_x_4806:
        /* <DEDUP_REMOVED lines=35> */
.L_x_4831:
[----:B------:R-:W-:Y:S05]  /*e040*/  BSYNC B0 ;  /* 0x0000000000007941 */ /* 0x000fea0003800000 */
.L_x_4830:
[----:B------:R-:W-:Y:S04]  /*e050*/  BSSY B0, `(.L_x_4832) ;  /* 0x00000ab000007945 */ /* 0x000fe80003800000 */
        /* <DEDUP_REMOVED lines=14> */
.L_x_4835:
[----:B------:R-:W-:Y:S02]  /*e140*/  FSETP.GTU.FTZ.AND P0, PT, |R18|, +INF , PT ;  /* 0x7f8000001200780b */ /* 0x000fe40003f1c200 */
[----:B------:R-:W-:-:S04]  /*e150*/  ISETP.LT.U32.AND P1, PT, R14, R35, PT ;  /* 0x000000230e00720c */ /* 0x000fc80003f21070 */
[----:B------:R-:W-:-:S13]  /*e160*/  ISETP.LT.OR.EX P0, PT, R12, RZ, !P0, P1 ;  /* 0x000000ff0c00720c */ /* 0x000fda0004701710 */
.L_x_4836:
[----:B------:R-:W-:Y:S05]  /*e170*/  BSYNC B1 ;  /* 0x0000000000017941 */ /* 0x000fea0003800000 */
.L_x_4834:
        /* <DEDUP_REMOVED lines=16> */
.L_x_4838:
[----:B------:R-:W-:Y:S02]  /*e280*/  FSETP.GTU.FTZ.AND P0, PT, |R8|, +INF , PT ;  /* 0x7f8000000800780b */ /* 0x000fe40003f1c200 */
[----:B------:R-:W-:-:S04]  /*e290*/  ISETP.LT.U32.AND P1, PT, R20, R35, PT ;  /* 0x000000231400720c */ /* 0x000fc80003f21070 */
[----:B------:R-:W-:-:S13]  /*e2a0*/  ISETP.LT.OR.EX P0, PT, R15, RZ, !P0, P1 ;  /* 0x000000ff0f00720c */ /* 0x000fda0004701710 */
.L_x_4839:
[----:B------:R-:W-:Y:S05]  /*e2b0*/  BSYNC B1 ;  /* 0x0000000000017941 */ /* 0x000fea0003800000 */
.L_x_4837:
        /* <DEDUP_REMOVED lines=19> */
.L_x_4841:
[----:B------:R-:W-:Y:S02]  /*e3f0*/  FSETP.GTU.FTZ.AND P0, PT, |R41|, +INF , PT ;  /* 0x7f8000002900780b */ /* 0x000fe40003f1c200 */
[----:B------:R-:W-:-:S04]  /*e400*/  ISETP.LT.U32.AND P1, PT, R23, R18, PT ;  /* 0x000000121700720c */ /* 0x000fc80003f21070 */
[----:B------:R-:W-:-:S13]  /*e410*/  ISETP.LT.OR.EX P0, PT, R21, RZ, !P0, P1 ;  /* 0x000000ff1500720c */ /* 0x000fda0004701710 */
.L_x_4842:
[----:B------:R-:W-:Y:S05]  /*e420*/  BSYNC B1 ;  /* 0x0000000000017941 */ /* 0x000fea0003800000 */
.L_x_4840:
        /* <DEDUP_REMOVED lines=16> */
.L_x_4844:
[----:B------:R-:W-:Y:S02]  /*e530*/  FSETP.GTU.FTZ.AND P0, PT, |R43|, +INF , PT ;  /* 0x7f8000002b00780b */ /* 0x000fe40003f1c200 */
[----:B------:R-:W-:-:S04]  /*e540*/  ISETP.LT.U32.AND P1, PT, R25, R18, PT ;  /* 0x000000121900720c */ /* 0x000fc80003f21070 */
[----:B------:R-:W-:-:S13]  /*e550*/  ISETP.LT.OR.EX P0, PT, R26, RZ, !P0, P1 ;  /* 0x000000ff1a00720c */ /* 0x000fda0004701710 */
.L_x_4845:
[----:B------:R-:W-:Y:S05]  /*e560*/  BSYNC B1 ;  /* 0x0000000000017941 */ /* 0x000fea0003800000 */
.L_x_4843:
        /* <DEDUP_REMOVED lines=19> */
.L_x_4847:
[----:B------:R-:W-:Y:S02]  /*e6a0*/  FSETP.GTU.FTZ.AND P0, PT, |R44|, +INF , PT ;  /* 0x7f8000002c00780b */ /* 0x000fe40003f1c200 */
[----:B------:R-:W-:-:S04]  /*e6b0*/  ISETP.LT.U32.AND P1, PT, R29, R8, PT ;  /* 0x000000081d00720c */ /* 0x000fc80003f21070 */
[----:B------:R-:W-:-:S13]  /*e6c0*/  ISETP.LT.OR.EX P0, PT, R28, RZ, !P0, P1 ;  /* 0x000000ff1c00720c */ /* 0x000fda0004701710 */
.L_x_4848:
[----:B------:R-:W-:Y:S05]  /*e6d0*/  BSYNC B1 ;  /* 0x0000000000017941 */ /* 0x000fea0003800000 */
.L_x_4846:
        /* <DEDUP_REMOVED lines=16> */
.L_x_4850:
[----:B------:R-:W-:Y:S02]  /*e7e0*/  FSETP.GTU.FTZ.AND P0, PT, |R45|, +INF , PT ;  /* 0x7f8000002d00780b */ /* 0x000fe40003f1c200 */
[----:B------:R-:W-:-:S04]  /*e7f0*/  ISETP.LT.U32.AND P1, PT, R37, R8, PT ;  /* 0x000000082500720c */ /* 0x000fc80003f21070 */
[----:B------:R-:W-:-:S13]  /*e800*/  ISETP.LT.OR.EX P0, PT, R36, RZ, !P0, P1 ;  /* 0x000000ff2400720c */ /* 0x000fda0004701710 */
.L_x_4851:
[----:B------:R-:W-:Y:S05]  /*e810*/  BSYNC B1 ;  /* 0x0000000000017941 */ /* 0x000fea0003800000 */
.L_x_4849:
        /* <DEDUP_REMOVED lines=19> */
.L_x_4853:
[----:B------:R-:W-:Y:S02]  /*e950*/  FSETP.GTU.FTZ.AND P0, PT, |R6|, +INF , PT ;  /* 0x7f8000000600780b */ /* 0x000fe40003f1c200 */
[----:B------:R-:W-:-:S04]  /*e960*/  ISETP.LT.U32.AND P1, PT, R32, R5, PT ;  /* 0x000000052000720c */ /* 0x000fc80003f21070 */
[----:B------:R-:W-:-:S13]  /*e970*/  ISETP.LT.OR.EX P0, PT, R31, RZ, !P0, P1 ;  /* 0x000000ff1f00720c */ /* 0x000fda0004701710 */
.L_x_4854:
[----:B------:R-:W-:Y:S05]  /*e980*/  BSYNC B1 ;  /* 0x0000000000017941 */ /* 0x000fea0003800000 */
.L_x_4852:
        /* <DEDUP_REMOVED lines=16> */
.L_x_4856:
[----:B------:R-:W-:Y:S02]  /*ea90*/  FSETP.GTU.FTZ.AND P0, PT, |R7|, +INF , PT ;  /* 0x7f8000000700780b */ /* 0x000fe40003f1c200 */
[----:B------:R-:W-:-:S04]  /*eaa0*/  ISETP.LT.U32.AND P1, PT, R10, R5, PT ;  /* 0x000000050a00720c */ /* 0x000fc80003f21070 */
[----:B------:R-:W-:-:S13]  /*eab0*/  ISETP.LT.OR.EX P0, PT, R3, RZ, !P0, P1 ;  /* 0x000000ff0300720c */ /* 0x000fda0004701710 */
.L_x_4857:
[----:B------:R-:W-:Y:S05]  /*eac0*/  BSYNC B1 ;  /* 0x0000000000017941 */ /* 0x000fea0003800000 */
.L_x_4855:
[----:B------:R-:W-:Y:S02]  /*ead0*/  FSEL R0, R0, R7, P0 ;  /* 0x0000000700007208 */ /* 0x000fe40000000000 */
[----:B------:R-:W-:Y:S02]  /*eae0*/  SEL R10, R10, R5, P0 ;  /* 0x000000050a0a7207 */ /* 0x000fe40000000000 */
[----:B------:R-:W-:-:S07]  /*eaf0*/  SEL R3, R3, RZ, P0 ;  /* 0x000000ff03037207 */ /* 0x000fce0000000000 */
.L_x_4833:
[----:B------:R-:W-:Y:S05]  /*eb00*/  BSYNC B0 ;  /* 0x0000000000007941 */ /* 0x000fea0003800000 */
.L_x_4832:
        /* <DEDUP_REMOVED lines=12> */
.L_x_4859:
[----:B------:R-:W-:Y:S02]  /*ebd0*/  FSETP.GTU.FTZ.AND P0, PT, |R22|, +INF , PT ;  /* 0x7f8000001600780b */ /* 0x000fe40003f1c200 */
[----:B------:R-:W-:-:S04]  /*ebe0*/  ISETP.LT.U32.AND P1, PT, R14, R23, PT ;  /* 0x000000170e00720c */ /* 0x000fc80003f21070 */
[----:B------:R-:W-:-:S13]  /*ebf0*/  ISETP.LT.OR.EX P0, PT, R12, R21, !P0, P1 ;  /* 0x000000150c00720c */ /* 0x000fda0004701710 */
.L_x_4860:
[----:B------:R-:W-:Y:S05]  /*ec00*/  BSYNC B0 ;  /* 0x0000000000007941 */ /* 0x000fea0003800000 */
.L_x_4858:
        /* <DEDUP_REMOVED lines=15> */
.L_x_4862:
[----:B------:R-:W-:Y:S02]  /*ed00*/  FSETP.GTU.FTZ.AND P0, PT, |R24|, +INF , PT ;  /* 0x7f8000001800780b */ /* 0x000fe40003f1c200 */
[----:B------:R-:W-:-:S04]  /*ed10*/  ISETP.LT.U32.AND P1, PT, R20, R25, PT ;  /* 0x000000191400720c */ /* 0x000fc80003f21070 */
[----:B------:R-:W-:-:S13]  /*ed20*/  ISETP.LT.OR.EX P0, PT, R15, R26, !P0, P1 ;  /* 0x0000001a0f00720c */ /* 0x000fda0004701710 */
.L_x_4863:
[----:B------:R-:W-:Y:S05]  /*ed30*/  BSYNC B0 ;  /* 0x0000000000007941 */ /* 0x000fea0003800000 */
.L_x_4861:
        /* <DEDUP_REMOVED lines=15> */
.L_x_4865:
[----:B------:R-:W-:Y:S02]  /*ee30*/  FSETP.GTU.FTZ.AND P0, PT, |R27|, +INF , PT ;  /* 0x7f8000001b00780b */ /* 0x000fe40003f1c200 */
[----:B------:R-:W-:-:S04]  /*ee40*/  ISETP.LT.U32.AND P1, PT, R14, R29, PT ;  /* 0x0000001d0e00720c */ /* 0x000fc80003f21070 */
[----:B------:R-:W-:-:S13]  /*ee50*/  ISETP.LT.OR.EX P0, PT, R21, R28, !P0, P1 ;  /* 0x0000001c1500720c */ /* 0x000fda0004701710 */
.L_x_4866:
[----:B------:R-:W-:Y:S05]  /*ee60*/  BSYNC B0 ;  /* 0x0000000000007941 */ /* 0x000fea0003800000 */
.L_x_4864:
        /* <DEDUP_REMOVED lines=15> */
.L_x_4868:
[----:B------:R-:W-:Y:S02]  /*ef60*/  FSETP.GTU.FTZ.AND P0, PT, |R30|, +INF , PT ;  /* 0x7f8000001e00780b */ /* 0x000fe40003f1c200 */
[----:B------:R-:W-:-:S04]  /*ef70*/  ISETP.LT.U32.AND P1, PT, R20, R37, PT ;  /* 0x000000251400720c */ /* 0x000fc80003f21070 */
[----:B------:R-:W-:-:S13]  /*ef80*/  ISETP.LT.OR.EX P0, PT, R15, R36, !P0, P1 ;  /* 0x000000240f00720c */ /* 0x000fda0004701710 */
.L_x_4869:
[----:B------:R-:W-:Y:S05]  /*ef90*/  BSYNC B0 ;  /* 0x0000000000007941 */ /* 0x000fea0003800000 */
.L_x_4867:
        /* <DEDUP_REMOVED lines=15> */
.L_x_4871:
[----:B------:R-:W-:Y:S02]  /*f090*/  FSETP.GTU.FTZ.AND P0, PT, |R33|, +INF , PT ;  /* 0x7f8000002100780b */ /* 0x000fe40003f1c200 */
[----:B------:R-:W-:-:S04]  /*f0a0*/  ISETP.LT.U32.AND P1, PT, R29, R32, PT ;  /* 0x000000201d00720c */ /* 0x000fc80003f21070 */
[----:B------:R-:W-:-:S13]  /*f0b0*/  ISETP.LT.OR.EX P0, PT, R28, R31, !P0, P1 ;  /* 0x0000001f1c00720c */ /* 0x000fda0004701710 */
.L_x_4872:
[----:B------:R-:W-:Y:S05]  /*f0c0*/  BSYNC B0 ;  /* 0x0000000000007941 */ /* 0x000fea0003800000 */
.L_x_4870:
        /* <DEDUP_REMOVED lines=15> */
.L_x_4874:
[----:B------:R-:W-:Y:S02]  /*f1c0*/  FSETP.GTU.FTZ.AND P0, PT, |R0|, +INF , PT ;  /* 0x7f8000000000780b */ /* 0x000fe40003f1c200 */
[----:B------:R-:W-:-:S04]  /*f1d0*/  ISETP.LT.U32.AND P1, PT, R37, R10, PT ;  /* 0x0000000a2500720c */ /* 0x000fc80003f21070 */
[----:B------:R-:W-:-:S13]  /*f1e0*/  ISETP.LT.OR.EX P0, PT, R36, R3, !P0, P1 ;  /* 0x000000032400720c */ /* 0x000fda0004701710 */
.L_x_4875:
[----:B------:R-:W-:Y:S05]  /*f1f0*/  BSYNC B0 ;  /* 0x0000000000007941 */ /* 0x000fea0003800000 */
.L_x_4873:
[----:B------:R-:W-:Y:S02]  /*f200*/  SEL R10, R37, R10, P0 ;  /* 0x0000000a250a7207 */ /* 0x000fe40000000000 */
[----:B------:R-:W-:Y:S02]  /*f210*/  SEL R11, R36, R3, P0 ;  /* 0x00000003240b7207 */ /* 0x000fe40000000000 */
[----:B------:R-:W-:Y:S01]  /*f220*/  FSEL R7, R7, R0, P0 ;  /* 0x0000000007077208 */ /* 0x000fe20000000000 */
[----:B------:R-:W-:Y:S06]  /*f230*/  BRA `(.L_x_4692) ;  /* 0x0000002000a47947 */ /* 0x000fec0003800000 */
.L_x_4726:
        /* <DEDUP_REMOVED lines=49> */
.L_x_4899:
[----:B------:R-:W-:-:S05]  /*f550*/  SHF.R.U32.HI R11, RZ, 0x1, R39 ;  /* 0x00000001ff0b7819 */ /* 0x000fca0000011627 */
[----:B------:R-:W-:-:S06]  /*f560*/  IMAD.WIDE.U32 R10, R11, 0x4, R18 ;  /* 0x000000040b0a7825 */ /* 0x000fcc00078e0012 */
[----:B------:R-:W2:Y:S01]  /*f570*/  LDG.E R11, desc[UR60][R10.64] ;  /* 0x0000003c0a0b7981 */ /* 0x000ea2000c1e1900 */
        /* <DEDUP_REMOVED lines=27> */
[C---:B0-----:R-:W-:Y:S02]  /*f730*/  PRMT R8, R11.reuse, 0x7632, R8 ;  /* 0x000076320b087816 */ /* 0x041fe40000000008 */
[----:B------:R-:W-:Y:S02]  /*f740*/  PRMT R9, R11, 0x7610, R9 ;  /* 0x000076100b097816 */ /* 0x000fe40000000009 */
[----:B----4-:R-:W-:Y:S01]  /*f750*/  PRMT R40, R6, 0x7610, R40 ;  /* 0x0000761006287816 */ /* 0x010fe20000000028 */
[----:B------:R-:W-:Y:S01]  /*f760*/  IMAD.U32 R46, R8, 0x10000, RZ ;  /* 0x00010000082e7824 */ /* 0x000fe200078e00ff */
[----:B------:R-:W-:-:S02]  /*f770*/  PRMT R44, R6, 0x7632, R44 ;  /* 0x00007632062c7816 */ /* 0x000fc4000000002c */
[----:B------:R-:W-:Y:S02]  /*f780*/  FSEL R32, R32, R47, P0 ;  /* 0x0000002f20207208 */ /* 0x000fe40000000000 */
        /* <DEDUP_REMOVED lines=16> */
.L_x_4879:
[----:B------:R-:W-:Y:S02]  /*f890*/  FSETP.GTU.FTZ.AND P0, PT, |R46|, +INF , PT ;  /* 0x7f8000002e00780b */ /* 0x000fe40003f1c200 */
[----:B------:R-:W-:-:S04]  /*f8a0*/  ISETP.LT.U32.AND P1, PT, R26, R39, PT ;  /* 0x000000271a00720c */ /* 0x000fc80003f21070 */
[----:B------:R-:W-:-:S13]  /*f8b0*/  ISETP.LT.OR.EX P0, PT, R20, RZ, !P0, P1 ;  /* 0x000000ff1400720c */ /* 0x000fda0004701710 */
.L_x_4880:
[----:B------:R-:W-:Y:S05]  /*f8c0*/  BSYNC B1 ;  /* 0x0000000000017941 */ /* 0x000fea0003800000 */
.L_x_4878:
        /* <DEDUP_REMOVED lines=16> */
.L_x_4882:
[----:B------:R-:W-:Y:S02]  /*f9d0*/  FSETP.GTU.FTZ.AND P0, PT, |R42|, +INF , PT ;  /* 0x7f8000002a00780b */ /* 0x000fe40003f1c200 */
[----:B------:R-:W-:-:S04]  /*f9e0*/  ISETP.LT.U32.AND P1, PT, R28, R43, PT ;  /* 0x0000002b1c00720c */ /* 0x000fc80003f21070 */
[----:B------:R-:W-:-:S13]  /*f9f0*/  ISETP.LT.OR.EX P0, PT, R22, RZ, !P0, P1 ;  /* 0x000000ff1600720c */ /* 0x000fda0004701710 */
.L_x_4883:
[----:B------:R-:W-:Y:S05]  /*fa00*/  BSYNC B1 ;  /* 0x0000000000017941 */ /* 0x000fea0003800000 */
.L_x_4881:
        /* <DEDUP_REMOVED lines=16> */
.L_x_4885:
[----:B------:R-:W-:Y:S02]  /*fb10*/  FSETP.GTU.FTZ.AND P0, PT, |R5|, +INF , PT ;  /* 0x7f8000000500780b */ /* 0x000fe40003f1c200 */
[----:B------:R-:W-:-:S04]  /*fb20*/  ISETP.LT.U32.AND P1, PT, R27, R43, PT ;  /* 0x0000002b1b00720c */ /* 0x000fc80003f21070 */
[----:B------:R-:W-:-:S13]  /*fb30*/  ISETP.LT.OR.EX P0, PT, R21, RZ, !P0, P1 ;  /* 0x000000ff1500720c */ /* 0x000fda0004701710 */
.L_x_4886:
[----:B------:R-:W-:Y:S05]  /*fb40*/  BSYNC B1 ;  /* 0x0000000000017941 */ /* 0x000fea0003800000 */
.L_x_4884:
        /* <DEDUP_REMOVED lines=16> */
.L_x_4888:
[----:B------:R-:W-:Y:S02]  /*fc50*/  FSETP.GTU.FTZ.AND P0, PT, |R5|, +INF , PT ;  /* 0x7f8000000500780b */ /* 0x000fe40003f1c200 */
[----:B------:R-:W-:-:S04]  /*fc60*/  ISETP.LT.U32.AND P1, PT, R29, R45, PT ;  /* 0x0000002d1d00720c */ /* 0x000fc80003f21070 */
[----:B------:R-:W-:-:S13]  /*fc70*/  ISETP.LT.OR.EX P0, PT, R23, RZ, !P0, P1 ;  /* 0x000000ff1700720c */ /* 0x000fda0004701710 */
.L_x_4889:
[----:B------:R-:W-:Y:S05]  /*fc80*/  BSYNC B1 ;  /* 0x0000000000017941 */ /* 0x000fea0003800000 */
.L_x_4887:
        /* <DEDUP_REMOVED lines=16> */
.L_x_4891:
[----:B------:R-:W-:Y:S02]  /*fd90*/  FSETP.GTU.FTZ.AND P0, PT, |R42|, +INF , PT ;  /* 0x7f8000002a00780b */ /* 0x000fe40003f1c200 */
[----:B------:R-:W-:-:S04]  /*fda0*/  ISETP.LT.U32.AND P1, PT, R30, R45, PT ;  /* 0x0000002d1e00720c */ /* 0x000fc80003f21070 */
[----:B------:R-:W-:-:S13]  /*fdb0*/  ISETP.LT.OR.EX P0, PT, R24, RZ, !P0, P1 ;  /* 0x000000ff1800720c */ /* 0x000fda0004701710 */
.L_x_4892:
[----:B------:R-:W-:Y:S05]  /*fdc0*/  BSYNC B1 ;  /* 0x0000000000017941 */ /* 0x000fea0003800000 */
.L_x_4890:
        /* <DEDUP_REMOVED lines=16> */
.L_x_4894:
[----:B------:R-:W-:Y:S02]  /*fed0*/  FSETP.GTU.FTZ.AND P0, PT, |R42|, +INF , PT ;  /* 0x7f8000002a00780b */ /* 0x000fe40003f1c200 */
[----:B------:R-:W-:-:S04]  /*fee0*/  ISETP.LT.U32.AND P1, PT, R31, R41, PT ;  /* 0x000000291f00720c */ /* 0x000fc80003f21070 */
[----:B------:R-:W-:-:S13]  /*fef0*/  ISETP.LT.OR.EX P0, PT, R14, RZ, !P0, P1 ;  /* 0x000000ff0e00720c */ /* 0x000fda0004701710 */
.L_x_4895:
[----:B------:R-:W-:Y:S05]  /*ff00*/  BSYNC B1 ;  /* 0x0000000000017941 */ /* 0x000fea0003800000 */
.L_x_4893:
        /* <DEDUP_REMOVED lines=16> */
.L_x_4897:
[----:B------:R-:W-:Y:S02]  /*10010*/  FSETP.GTU.FTZ.AND P0, PT, |R43|, +INF , PT ;  /* 0x7f8000002b00780b */ /* 0x000fe40003f1c200 */
[----:B------:R-:W-:-:S04]  /*10020*/  ISETP.LT.U32.AND P1, PT, R12, R41, PT ;  /* 0x000000290c00720c */ /* 0x000fc80003f21070 */
[----:B------:R-:W-:-:S13]  /*10030*/  ISETP.LT.OR.EX P0, PT, R3, RZ, !P0, P1 ;  /* 0x000000ff0300720c */ /* 0x000fda0004701710 */
.L_x_4898:
[----:B------:R-:W-:Y:S05]  /*10040*/  BSYNC B1 ;  /* 0x0000000000017941 */ /* 0x000fea0003800000 */
.L_x_4896:
        /* <DEDUP_REMOVED lines=9> */
.L_x_4877:
[----:B------:R-:W-:Y:S05]  /*100e0*/  BSYNC B0 ;  /* 0x0000000000007941 */ /* 0x000fea0003800000 */
.L_x_4876:
        /* <DEDUP_REMOVED lines=21> */
[----:B------:R-:W-:Y:S01]  /*10240*/  ISETP.GE.U32.AND P0, PT, R43, R42, PT ;  /* 0x0000002a2b00720c */ /* 0x000fe20003f06070 */
[----:B------:R-:W-:-:S06]  /*10250*/  IMAD.WIDE.U32 R4, R5, 0x4, R18 ;  /* 0x0000000405047825 */ /* 0x000fcc00078e0012 */
[----:B------:R-:W2:Y:S06]  /*10260*/  LDG.E R4, desc[UR60][R4.64] ;  /* 0x0000003c04047981 */ /* 0x000eac000c1e1900 */
[----:B------:R-:W-:-:S05]  /*10270*/  @!P0 SHF.R.U32.HI R41, RZ, 0x1, R43 ;  /* 0x00000001ff298819 */ /* 0x000fca000001162b */
[----:B------:R-:W-:-:S06]  /*10280*/  @!P0 IMAD.WIDE.U32 R18, R41, 0x4, R18 ;  /* 0x0000000429128825 */ /* 0x000fcc00078e0012 */
[----:B------:R-:W3:Y:S01]  /*10290*/  @!P0 LDG.E R18, desc[UR60][R18.64] ;  /* 0x0000003c12128981 */ /* 0x000ee2000c1e1900 */
[C---:B--2---:R-:W-:Y:S02]  /*102a0*/  PRMT R40, R4.reuse, 0x7610, R40 ;  /* 0x0000761004287816 */ /* 0x044fe40000000028 */
[----:B------:R-:W-:Y:S02]  /*102b0*/  PRMT R44, R4, 0x7632, R44 ;  /* 0x00007632042c7816 */ /* 0x000fe4000000002c */
[C---:B---3--:R-:W-:Y:S02]  /*102c0*/  @!P0 PRMT R6, R18.reuse, 0x7610, R6 ;  /* 0x0000761012068816 */ /* 0x048fe40000000006 */
[----:B------:R-:W-:-:S07]  /*102d0*/  @!P0 PRMT R7, R18, 0x7632, R7 ;  /* 0x0000763212078816 */ /* 0x000fce0000000007 */
.L_x_4901:
[----:B------:R-:W-:Y:S05]  /*102e0*/  BSYNC B0 ;  /* 0x0000000000007941 */ /* 0x000fea0003800000 */
.L_x_4900:
[----:B------:R-:W-:Y:S04]  /*102f0*/  BSSY B0, `(.L_x_4902) ;  /* 0x00000ab000007945 */ /* 0x000fe80003800000 */
[----:B------:R-:W-:Y:S05]  /*10300*/  @P1 BRA `(.L_x_4903) ;  /* 0x0000000800a41947 */ /* 0x000fea0003800000 */
[----:B------:R-:W-:Y:S01]  /*10310*/  FSETP.GTU.FTZ.AND P0, PT, |R32|, +INF , PT ;  /* 0x7f8000002000780b */ /* 0x000fe20003f1c200 */
[----:B------:R-:W-:Y:S01]  /*10320*/  BSSY B1, `(.L_x_4904) ;  /* 0x000000f000017945 */ /* 0x000fe20003800000 */
[----:B------:R-:W-:-:S11]  /*10330*/  IMAD.U32 R9, R9, 0x10000, RZ ;  /* 0x0001000009097824 */ /* 0x000fd600078e00ff */
        /* <DEDUP_REMOVED lines=10> */
.L_x_4905:
[----:B------:R-:W-:Y:S02]  /*103e0*/  FSETP.GTU.FTZ.AND P0, PT, |R9|, +INF , PT ;  /* 0x7f8000000900780b */ /* 0x000fe40003f1c200 */
[----:B------:R-:W-:-:S04]  /*103f0*/  ISETP.LT.U32.AND P1, PT, R25, R39, PT ;  /* 0x000000271900720c */ /* 0x000fc80003f21070 */
[----:B------:R-:W-:-:S13]  /*10400*/  ISETP.LT.OR.EX P0, PT, R15, RZ, !P0, P1 ;  /* 0x000000ff0f00720c */ /* 0x000fda0004701710 */
.L_x_4906:
[----:B------:R-:W-:Y:S05]  /*10410*/  BSYNC B1 ;  /* 0x0000000000017941 */ /* 0x000fea0003800000 */
.L_x_4904:
        /* <DEDUP_REMOVED lines=16> */
.L_x_4908:
[----:B------:R-:W-:Y:S02]  /*10520*/  FSETP.GTU.FTZ.AND P0, PT, |R8|, +INF , PT ;  /* 0x7f8000000800780b */ /* 0x000fe40003f1c200 */
[----:B------:R-:W-:-:S04]  /*10530*/  ISETP.LT.U32.AND P1, PT, R26, R39, PT ;  /* 0x000000271a00720c */ /* 0x000fc80003f21070 */
[----:B------:R-:W-:-:S13]  /*10540*/  ISETP.LT.OR.EX P0, PT, R20, RZ, !P0, P1 ;  /* 0x000000ff1400720c */ /* 0x000fda0004701710 */
.L_x_4909:
[----:B------:R-:W-:Y:S05]  /*10550*/  BSYNC B1 ;  /* 0x0000000000017941 */ /* 0x000fea0003800000 */
.L_x_4907:
        /* <DEDUP_REMOVED lines=19> */
.L_x_4911:
[----:B------:R-:W-:Y:S02]  /*10690*/  FSETP.GTU.FTZ.AND P0, PT, |R10|, +INF , PT ;  /* 0x7f8000000a00780b */ /* 0x000fe40003f1c200 */
[----:B------:R-:W-:-:S04]  /*106a0*/  ISETP.LT.U32.AND P1, PT, R28, R9, PT ;  /* 0x000000091c00720c */ /* 0x000fc80003f21070 */
[----:B------:R-:W-:-:S13]  /*106b0*/  ISETP.LT.OR.EX P0, PT, R22, RZ, !P0, P1 ;  /* 0x000000ff1600720c */ /* 0x000fda0004701710 */
.L_x_4912:
[----:B------:R-:W-:Y:S05]  /*106c0*/  BSYNC B1 ;  /* 0x0000000000017941 */ /* 0x000fea0003800000 */
.L_x_4910:
        /* <DEDUP_REMOVED lines=16> */
.L_x_4914:
[----:B------:R-:W-:Y:S02]  /*107d0*/  FSETP.GTU.FTZ.AND P0, PT, |R11|, +INF , PT ;  /* 0x7f8000000b00780b */ /* 0x000fe40003f1c200 */
[----:B------:R-:W-:-:S04]  /*107e0*/  ISETP.LT.U32.AND P1, PT, R27, R9, PT ;  /* 0x000000091b00720c */ /* 0x000fc80003f21070 */
[----:B------:R-:W-:-:S13]  /*107f0*/  ISETP.LT.OR.EX P0, PT, R21, RZ, !P0, P1 ;  /* 0x000000ff1500720c */ /* 0x000fda0004701710 */
.L_x_4915:
[----:B------:R-:W-:Y:S05]  /*10800*/  BSYNC B1 ;  /* 0x0000000000017941 */ /* 0x000fea0003800000 */
.L_x_4913:
        /* <DEDUP_REMOVED lines=19> */
.L_x_4917:
[----:B------:R-:W-:Y:S02]  /*10940*/  FSETP.GTU.FTZ.AND P0, PT, |R9|, +INF , PT ;  /* 0x7f8000000900780b */ /* 0x000fe40003f1c200 */
[----:B------:R-:W-:-:S04]  /*10950*/  ISETP.LT.U32.AND P1, PT, R29, R5, PT ;  /* 0x000000051d00720c */ /* 0x000fc80003f21070 */
[----:B------:R-:W-:-:S13]  /*10960*/  ISETP.LT.OR.EX P0, PT, R23, RZ, !P0, P1 ;  /* 0x000000ff1700720c */ /* 0x000fda0004701710 */
.L_x_4918:
[----:B------:R-:W-:Y:S05]  /*10970*/  BSYNC B1 ;  /* 0x0000000000017941 */ /* 0x000fea0003800000 */
.L_x_4916:
        /* <DEDUP_REMOVED lines=16> */
.L_x_4920:
[----:B------:R-:W-:Y:S02]  /*10a80*/  FSETP.GTU.FTZ.AND P0, PT, |R44|, +INF , PT ;  /* 0x7f8000002c00780b */ /* 0x000fe40003f1c200 */
[----:B------:R-:W-:-:S04]  /*10a90*/  ISETP.LT.U32.AND P1, PT, R30, R5, PT ;  /* 0x000000051e00720c */ /* 0x000fc80003f21070 */
[----:B------:R-:W-:-:S13]  /*10aa0*/  ISETP.LT.OR.EX P0, PT, R24, RZ, !P0, P1 ;  /* 0x000000ff1800720c */ /* 0x000fda0004701710 */
.L_x_4921:
[----:B------:R-:W-:Y:S05]  /*10ab0*/  BSYNC B1 ;  /* 0x0000000000017941 */ /* 0x000fea0003800000 */
.L_x_4919:
        /* <DEDUP_REMOVED lines=19> */
.L_x_4923:
[----:B------:R-:W-:Y:S02]  /*10bf0*/  FSETP.GTU.FTZ.AND P0, PT, |R6|, +INF , PT ;  /* 0x7f8000000600780b */ /* 0x000fe40003f1c200 */
[----:B------:R-:W-:-:S04]  /*10c00*/  ISETP.LT.U32.AND P1, PT, R31, R9, PT ;  /* 0x000000091f00720c */ /* 0x000fc80003f21070 */
[----:B------:R-:W-:-:S13]  /*10c10*/  ISETP.LT.OR.EX P0, PT, R14, RZ, !P0, P1 ;  /* 0x000000ff0e00720c */ /* 0x000fda0004701710 */
.L_x_4924:
[----:B------:R-:W-:Y:S05]  /*10c20*/  BSYNC B1 ;  /* 0x0000000000017941 */ /* 0x000fea0003800000 */
.L_x_4922:
        /* <DEDUP_REMOVED lines=16> */
.L_x_4926:
[----:B------:R-:W-:Y:S02]  /*10d30*/  FSETP.GTU.FTZ.AND P0, PT, |R7|, +INF , PT ;  /* 0x7f8000000700780b */ /* 0x000fe40003f1c200 */
[----:B------:R-:W-:-:S04]  /*10d40*/  ISETP.LT.U32.AND P1, PT, R12, R9, PT ;  /* 0x000000090c00720c */ /* 0x000fc80003f21070 */
[----:B------:R-:W-:-:S13]  /*10d50*/  ISETP.LT.OR.EX P0, PT, R3, RZ, !P0, P1 ;  /* 0x000000ff0300720c */ /* 0x000fda0004701710 */
.L_x_4927:
[----:B------:R-:W-:Y:S05]  /*10d60*/  BSYNC B1 ;  /* 0x0000000000017941 */ /* 0x000fea0003800000 */
.L_x_4925:
[----:B------:R-:W-:Y:S02]  /*10d70*/  FSEL R0, R0, R7, P0 ;  /* 0x0000000700007208 */ /* 0x000fe40000000000 */
[----:B------:R-:W-:Y:S02]  /*10d80*/  SEL R12, R12, R9, P0 ;  /* 0x000000090c0c7207 */ /* 0x000fe40000000000 */
[----:B------:R-:W-:-:S07]  /*10d90*/  SEL R3, R3, RZ, P0 ;  /* 0x000000ff03037207 */ /* 0x000fce0000000000 */
.L_x_4903:
[----:B------:R-:W-:Y:S05]  /*10da0*/  BSYNC B0 ;  /* 0x0000000000007941 */ /* 0x000fea0003800000 */
.L_x_4902:
        /* <DEDUP_REMOVED lines=12> */
.L_x_4929:
[----:B------:R-:W-:Y:S02]  /*10e70*/  FSETP.GTU.FTZ.AND P0, PT, |R35|, +INF , PT ;  /* 0x7f8000002300780b */ /* 0x000fe40003f1c200 */
[----:B------:R-:W-:-:S04]  /*10e80*/  ISETP.LT.U32.AND P1, PT, R25, R28, PT ;  /* 0x0000001c1900720c */ /* 0x000fc80003f21070 */
[----:B------:R-:W-:-:S13]  /*10e90*/  ISETP.LT.OR.EX P0, PT, R15, R22, !P0, P1 ;  /* 0x000000160f00720c */ /* 0x000fda0004701710 */
.L_x_4930:
[----:B------:R-:W-:Y:S05]  /*10ea0*/  BSYNC B0 ;  /* 0x0000000000007941 */ /* 0x000fea0003800000 */
.L_x_4928:
        /* <DEDUP_REMOVED lines=15> */
.L_x_4932:
[----:B------:R-:W-:Y:S02]  /*10fa0*/  FSETP.GTU.FTZ.AND P0, PT, |R34|, +INF , PT ;  /* 0x7f8000002200780b */ /* 0x000fe40003f1c200 */
[----:B------:R-:W-:-:S04]  /*10fb0*/  ISETP.LT.U32.AND P1, PT, R26, R27, PT ;  /* 0x0000001b1a00720c */ /* 0x000fc80003f21070 */
[----:B------:R-:W-:-:S13]  /*10fc0*/  ISETP.LT.OR.EX P0, PT, R20, R21, !P0, P1 ;  /* 0x000000151400720c */ /* 0x000fda0004701710 */
.L_x_4933:
[----:B------:R-:W-:Y:S05]  /*10fd0*/  BSYNC B0 ;  /* 0x0000000000007941 */ /* 0x000fea0003800000 */
.L_x_4931:
        /* <DEDUP_REMOVED lines=15> */
.L_x_4935:
[----:B------:R-:W-:Y:S02]  /*110d0*/  FSETP.GTU.FTZ.AND P0, PT, |R36|, +INF , PT ;  /* 0x7f8000002400780b */ /* 0x000fe40003f1c200 */
[----:B------:R-:W-:-:S04]  /*110e0*/  ISETP.LT.U32.AND P1, PT, R28, R29, PT ;  /* 0x0000001d1c00720c */ /* 0x000fc80003f21070 */
[----:B------:R-:W-:-:S13]  /*110f0*/  ISETP.LT.OR.EX P0, PT, R22, R23, !P0, P1 ;  /* 0x000000171600720c */ /* 0x000fda0004701710 */
.L_x_4936:
[----:B------:R-:W-:Y:S05]  /*11100*/  BSYNC B0 ;  /* 0x0000000000007941 */ /* 0x000fea0003800000 */
.L_x_4934:
        /* <DEDUP_REMOVED lines=15> */
.L_x_4938:
[----:B------:R-:W-:Y:S02]  /*11200*/  FSETP.GTU.FTZ.AND P0, PT, |R37|, +INF , PT ;  /* 0x7f8000002500780b */ /* 0x000fe40003f1c200 */
[----:B------:R-:W-:-:S04]  /*11210*/  ISETP.LT.U32.AND P1, PT, R27, R30, PT ;  /* 0x0000001e1b00720c */ /* 0x000fc80003f21070 */
[----:B------:R-:W-:-:S13]  /*11220*/  ISETP.LT.OR.EX P0, PT, R21, R24, !P0, P1 ;  /* 0x000000181500720c */ /* 0x000fda0004701710 */
.L_x_4939:
[----:B------:R-:W-:Y:S05]  /*11230*/  BSYNC B0 ;  /* 0x0000000000007941 */ /* 0x000fea0003800000 */
.L_x_4937:
        /* <DEDUP_REMOVED lines=15> */
.L_x_4941:
[----:B------:R-:W-:Y:S02]  /*11330*/  FSETP.GTU.FTZ.AND P0, PT, |R13|, +INF , PT ;  /* 0x7f8000000d00780b */ /* 0x000fe40003f1c200 */
[----:B------:R-:W-:-:S04]  /*11340*/  ISETP.LT.U32.AND P1, PT, R28, R31, PT ;  /* 0x0000001f1c00720c */ /* 0x000fc80003f21070 */
[----:B------:R-:W-:-:S13]  /*11350*/  ISETP.LT.OR.EX P0, PT, R23, R14, !P0, P1 ;  /* 0x0000000e1700720c */ /* 0x000fda0004701710 */
.L_x_4942:
[----:B------:R-:W-:Y:S05]  /*11360*/  BSYNC B0 ;  /* 0x0000000000007941 */ /* 0x000fea0003800000 */
.L_x_4940:
        /* <DEDUP_REMOVED lines=15> */
.L_x_4944:
[----:B------:R-:W-:Y:S02]  /*11460*/  FSETP.GTU.FTZ.AND P0, PT, |R0|, +INF , PT ;  /* 0x7f8000000000780b */ /* 0x000fe40003f1c200 */
[----:B------:R-:W-:-:S04]  /*11470*/  ISETP.LT.U32.AND P1, PT, R27, R12, PT ;  /* 0x0000000c1b00720c */ /* 0x000fc80003f21070 */
[----:B------:R-:W-:-:S13]  /*11480*/  ISETP.LT.OR.EX P0, PT, R24, R3, !P0, P1 ;  /* 0x000000031800720c */ /* 0x000fda0004701710 */
.L_x_4945:
[----:B------:R-:W-:Y:S05]  /*11490*/  BSYNC B0 ;  /* 0x0000000000007941 */ /* 0x000fea0003800000 */
.L_x_4943:
[----:B------:R-:W-:Y:S02]  /*114a0*/  SEL R10, R27, R12, P0 ;  /* 0x0000000c1b0a7207 */ /* 0x000fe40000000000 */
[----:B------:R-:W-:Y:S02]  /*114b0*/  SEL R11, R24, R3, P0 ;  /* 0x00000003180b7207 */ /* 0x000fe40000000000 */
[----:B------:R-:W-:-:S07]  /*114c0*/  FSEL R7, R7, R0, P0 ;  /* 0x0000000007077208 */ /* 0x000fce0000000000 */
.L_x_4692:
[----:B------:R-:W-:Y:S05]  /*114d0*/  BSYNC B6 ;  /* 0x0000000000067941 */ /* 0x000fea0003800000 */
.L_x_4691:
        /* <DEDUP_REMOVED lines=8> */
[----:B------:R-:W3:Y:S01]  /*11560*/  LDC R14, c[0x0][0x4] ;  /* 0x00000100ff0e7b82 */ /* 0x000ee20000000800 */
[----:B--2---:R-:W-:Y:S02]  /*11570*/  IMAD R0, R17, R13, R2 ;  /* 0x0000000d11007224 */ /* 0x004fe400078e0202 */
[----:B-1----:R-:W-:Y:S02]  /*11580*/  LEA R3, R4, R3, 0x18 ;  /* 0x0000000304037211 */ /* 0x002fe400078ec0ff */
[----:B---3--:R-:W-:-:S03]  /*11590*/  SHF.R.U32.HI R4, RZ, 0x1, R14 ;  /* 0x00000001ff047819 */ /* 0x008fc6000001160e */
[----:B------:R-:W-:Y:S01]  /*115a0*/  IMAD R0, R0, 0x20, R3 ;  /* 0x0000002000007824 */ /* 0x000fe200078e0203 */
[----:B------:R-:W-:-:S04]  /*115b0*/  ISETP.NE.AND P0, PT, R4, RZ, PT ;  /* 0x000000ff0400720c */ /* 0x000fc80003f05270 */
[----:B------:R1:W-:Y:S04]  /*115c0*/  STS.64 [R0+0x8], R30 ;  /* 0x0000081e00007388 */ /* 0x0003e80000000a00 */
[----:B------:R1:W-:Y:S04]  /*115d0*/  STS.64 [R0+0x18], R10 ;  /* 0x0000180a00007388 */ /* 0x0003e80000000a00 */
[----:B------:R1:W-:Y:S04]  /*115e0*/  STS [R0], R33 ;  /* 0x0000002100007388 */ /* 0x0003e80000000800 */
[----:B------:R1:W-:Y:S01]  /*115f0*/  STS [R0+0x10], R7 ;  /* 0x0000100700007388 */ /* 0x0003e20000000800 */
[----:B------:R-:W-:Y:S05]  /*11600*/  @!P0 BRA `(.L_x_4946) ;  /* 0x0000000000f48947 */ /* 0x000fea0003800000 */
[----:B------:R-:W-:-:S07]  /*11610*/  IMAD.MOV.U32 R6, RZ, RZ, R4 ;  /* 0x000000ffff067224 */ /* 0x000fce00078e0004 */
.L_x_4955:
[----:B------:R-:W-:Y:S01]  /*11620*/  IMAD.IADD R5, R17, 0x1, R6 ;  /* 0x0000000111057824 */ /* 0x000fe200078e0206 */
[----:B------:R-:W-:Y:S05]  /*11630*/  WARPSYNC.ALL ;  /* 0x0000000000007948 */ /* 0x000fea0003800000 */
[----:B------:R-:W-:Y:S01]  /*11640*/  BAR.SYNC.DEFER_BLOCKING 0x0 ;  /* 0x0000000000007b1d */ /* 0x000fe20000010000 */
[----:B------:R-:W-:-:S04]  /*11650*/  ISETP.GE.U32.AND P0, PT, R5, R14, PT ;  /* 0x0000000e0500720c */ /* 0x000fc80003f06070 */
[----:B------:R-:W-:Y:S01]  /*11660*/  ISETP.GE.U32.OR P0, PT, R17, R6, P0 ;  /* 0x000000061100720c */ /* 0x000fe20000706470 */
[----:B------:R-:W-:-:S12]  /*11670*/  BSSY B0, `(.L_x_4947) ;  /* 0x0000033000007945 */ /* 0x000fd80003800000 */
[----:B--23--:R-:W-:Y:S05]  /*11680*/  @P0 BRA `(.L_x_4948) ;  /* 0x0000000000c40947 */ /* 0x00cfea0003800000 */
[----:B------:R-:W-:Y:S01]  /*11690*/  IMAD R4, R5, R13, R2 ;  /* 0x0000000d05047224 */ /* 0x000fe200078e0202 */
[----:B------:R-:W-:Y:S01]  /*116a0*/  FSETP.GTU.FTZ.AND P0, PT, |R33|, +INF , PT ;  /* 0x7f8000002100780b */ /* 0x000fe20003f1c200 */
[----:B------:R-:W-:Y:S02]  /*116b0*/  BSSY B1, `(.L_x_4949) ;  /* 0x0000013000017945 */ /* 0x000fe40003800000 */
[----:B------:R-:W-:-:S05]  /*116c0*/  IMAD R12, R4, 0x20, R3 ;  /* 0x00000020040c7824 */ /* 0x000fca00078e0203 */
[----:B------:R2:W3:Y:S04]  /*116d0*/  LDS R18, [R12] ;  /* 0x000000000c127984 */ /* 0x0004e80000000800 */
[----:B------:R2:W4:Y:S04]  /*116e0*/  LDS R20, [R12+0x10] ;  /* 0x000010000c147984 */ /* 0x0005280000000800 */
[----:B------:R2:W0:Y:S04]  /*116f0*/  LDS.64 R4, [R12+0x8] ;  /* 0x000008000c047984 */ /* 0x0004280000000a00 */
[----:B------:R2:W0:Y:S01]  /*11700*/  LDS.64 R8, [R12+0x18] ;  /* 0x000018000c087984 */ /* 0x0004220000000a00 */
[----:B------:R-:W-:Y:S05]  /*11710*/  @P0 BRA `(.L_x_4950) ;  /* 0x0000000000240947 */ /* 0x000fea0003800000 */
[C---:B---3--:R-:W-:Y:S02]  /*11720*/  FSETP.NEU.FTZ.AND P1, PT, R33.reuse, R18, PT ;  /* 0x000000122100720b */ /* 0x048fe40003f3d000 */
[----:B0-----:R-:W-:Y:S02]  /*11730*/  ISETP.GE.U32.AND P0, PT, R32, R4, PT ;  /* 0x000000042000720c */ /* 0x001fe40003f06070 */
[----:B------:R-:W-:Y:S02]  /*11740*/  FSETP.GEU.FTZ.AND P2, PT, R33, R18, PT ;  /* 0x000000122100720b */ /* 0x000fe40003f5e000 */
[----:B------:R-:W-:Y:S02]  /*11750*/  ISETP.GE.AND.EX P0, PT, R31, R5, PT, P0 ;  /* 0x000000051f00720c */ /* 0x000fe40003f06300 */
[----:B--2---:R-:W-:-:S05]  /*11760*/  SEL R12, RZ, 0xffffffff, P2 ;  /* 0xffffffffff0c7807 */ /* 0x004fca0001000000 */
[----:B------:R-:W-:-:S04]  /*11770*/  @!P1 SEL R12, RZ, 0xffffffff, P0 ;  /* 0xffffffffff0c9807 */ /* 0x000fc80000000000 */
[----:B------:R-:W-:-:S04]  /*11780*/  LOP3.LUT R12, R12, 0x1, RZ, 0xc0, !PT ;  /* 0x000000010c0c7812 */ /* 0x000fc800078ec0ff */
[----:B------:R-:W-:Y:S01]  /*11790*/  ISETP.EQ.U32.AND P0, PT, R12, 0x1, PT ;  /* 0x000000010c00780c */ /* 0x000fe20003f02070 */
[----:B------:R-:W-:-:S12]  /*117a0*/  BRA `(.L_x_4951) ;  /* 0x00000000000c7947 */ /* 0x000fd80003800000 */
.L_x_4950:
[----:B---3--:R-:W-:Y:S02]  /*117b0*/  FSETP.GTU.FTZ.AND P0, PT, |R18|, +INF , PT ;  /* 0x7f8000001200780b */ /* 0x008fe40003f1c200 */
[----:B0-----:R-:W-:-:S04]  /*117c0*/  ISETP.LT.U32.AND P1, PT, R32, R4, PT ;  /* 0x000000042000720c */ /* 0x001fc80003f21070 */
[----:B------:R-:W-:-:S13]  /*117d0*/  ISETP.LT.OR.EX P0, PT, R31, R5, !P0, P1 ;  /* 0x000000051f00720c */ /* 0x000fda0004701710 */
.L_x_4951:
[----:B------:R-:W-:Y:S05]  /*117e0*/  BSYNC B1 ;  /* 0x0000000000017941 */ /* 0x000fea0003800000 */
.L_x_4949:
[----:B------:R-:W-:Y:S01]  /*117f0*/  FSETP.GTU.FTZ.AND P1, PT, |R7|, +INF , PT ;  /* 0x7f8000000700780b */ /* 0x000fe20003f3c200 */
[----:B------:R-:W-:Y:S01]  /*11800*/  BSSY B1, `(.L_x_4952) ;  /* 0x0000011000017945 */ /* 0x000fe20003800000 */
[----:B------:R-:W-:Y:S02]  /*11810*/  SEL R32, R32, R4, P0 ;  /* 0x0000000420207207 */ /* 0x000fe40000000000 */
[----:B-1----:R-:W-:Y:S02]  /*11820*/  SEL R31, R31, R5, P0 ;  /* 0x000000051f1f7207 */ /* 0x002fe40000000000 */
        /* <DEDUP_REMOVED lines=11> */
.L_x_4953:
[----:B----4-:R-:W-:Y:S02]  /*118e0*/  FSETP.GTU.FTZ.AND P0, PT, |R20|, +INF , PT ;  /* 0x7f8000001400780b */ /* 0x010fe40003f1c200 */
[----:B------:R-:W-:-:S04]  /*118f0*/  ISETP.LT.U32.AND P1, PT, R10, R8, PT ;  /* 0x000000080a00720c */ /* 0x000fc80003f21070 */
[----:B------:R-:W-:-:S13]  /*11900*/  ISETP.LT.OR.EX P0, PT, R11, R9, !P0, P1 ;  /* 0x000000090b00720c */ /* 0x000fda0004701710 */
.L_x_4954:
[----:B------:R-:W-:Y:S05]  /*11910*/  BSYNC B1 ;  /* 0x0000000000017941 */ /* 0x000fea0003800000 */
.L_x_4952:
[----:B------:R-:W-:Y:S01]  /*11920*/  SEL R10, R10, R8, P0 ;  /* 0x000000080a0a7207 */ /* 0x000fe20000000000 */
[----:B------:R-:W-:Y:S01]  /*11930*/  IMAD.MOV.U32 R30, RZ, RZ, R32 ;  /* 0x000000ffff1e7224 */ /* 0x000fe200078e0020 */
[----:B------:R-:W-:Y:S01]  /*11940*/  SEL R11, R11, R9, P0 ;  /* 0x000000090b0b7207 */ /* 0x000fe20000000000 */
[----:B------:R3:W-:Y:S01]  /*11950*/  STS [R0], R33 ;  /* 0x0000002100007388 */ /* 0x0007e20000000800 */
[----:B------:R-:W-:-:S03]  /*11960*/  FSEL R7, R7, R20, P0 ;  /* 0x0000001407077208 */ /* 0x000fc60000000000 */
[----:B------:R3:W-:Y:S04]  /*11970*/  STS.64 [R0+0x8], R30 ;  /* 0x0000081e00007388 */ /* 0x0007e80000000a00 */
[----:B------:R3:W-:Y:S04]  /*11980*/  STS.64 [R0+0x18], R10 ;  /* 0x0000180a00007388 */ /* 0x0007e80000000a00 */
[----:B------:R3:W-:Y:S02]  /*11990*/  STS [R0+0x10], R7 ;  /* 0x0000100700007388 */ /* 0x0007e40000000800 */
.L_x_4948:
[----:B------:R-:W-:Y:S05]  /*119a0*/  BSYNC B0 ;  /* 0x0000000000007941 */ /* 0x000fea0003800000 */
.L_x_4947:
[----:B------:R-:W-:Y:S02]  /*119b0*/  ISETP.GT.AND P0, PT, R6, 0x1, PT ;  /* 0x000000010600780c */ /* 0x000fe40003f04270 */
[----:B------:R-:W-:-:S11]  /*119c0*/  SHF.R.S32.HI R6, RZ, 0x1, R6 ;  /* 0x00000001ff067819 */ /* 0x000fd60000011406 */
[----:B------:R-:W-:Y:S05]  /*119d0*/  @P0 BRA `(.L_x_4955) ;  /* 0xfffffffc00100947 */ /* 0x000fea000383ffff */
.L_x_4946:
[----:B------:R-:W-:Y:S02]  /*119e0*/  ULDC UR4, c[0x0][0x240] ;  /* 0x0000900000047ab9 */ /* 0x000fe40000000800 */
[----:B------:R-:W-:-:S13]  /*119f0*/  ISETP.NE.AND P0, PT, RZ, UR4, PT ;  /* 0x00000004ff007c0c */ /* 0x000fda000bf05270 */
[----:B------:R-:W-:Y:S05]  /*11a00*/  @!P0 BRA `(.L_x_4956) ;  /* 0x0000000800108947 */ /* 0x000fea0003800000 */
[----:B------:R-:W4:Y:S02]  /*11a10*/  LDC R13, c[0x0][RZ] ;  /* 0x00000000ff0d7b82 */ /* 0x000f240000000800 */
[----:B----4-:R-:W-:Y:S01]  /*11a20*/  ISETP.GT.AND P0, PT, R13, 0x20, PT ;  /* 0x000000200d00780c */ /* 0x010fe20003f04270 */
[----:B-1-3--:R-:W-:-:S12]  /*11a30*/  IMAD.MOV.U32 R0, RZ, RZ, R13 ;  /* 0x000000ffff007224 */ /* 0x00afd800078e000d */
[----:B------:R-:W-:Y:S05]  /*11a40*/  @!P0 BRA `(.L_x_4957) ;  /* 0x0000000400308947 */ /* 0x000fea0003800000 */
[----:B------:R-:W1:Y:S01]  /*11a50*/  S2UR UR5, SR_CgaCtaId ;  /* 0x00000000000579c3 */ /* 0x000e620000008800 */
        /* <DEDUP_REMOVED lines=8> */
[----:B-1----:R-:W-:-:S06]  /*11ae0*/  ULEA UR4, UR5, UR4, 0x18 ;  /* 0x0000000405047291 */ /* 0x002fcc000f8ec03f */
[----:B------:R-:W-:-:S05]  /*11af0*/  LEA R17, R17, UR4, 0x5 ;  /* 0x0000000411117c11 */ /* 0x000fca000f8e28ff */
[----:B------:R1:W-:Y:S04]  /*11b00*/  STS.64 [R17+0x8], R30 ;  /* 0x0000081e11007388 */ /* 0x0003e80000000a00 */
[----:B------:R1:W-:Y:S04]  /*11b10*/  STS.64 [R17+0x18], R10 ;  /* 0x0000180a11007388 */ /* 0x0003e80000000a00 */
[----:B------:R1:W-:Y:S04]  /*11b20*/  STS [R17], R33 ;  /* 0x0000002111007388 */ /* 0x0003e80000000800 */
[----:B------:R1:W-:Y:S01]  /*11b30*/  STS [R17+0x10], R7 ;  /* 0x0000100711007388 */ /* 0x0003e20000000800 */
[----:B------:R-:W-:Y:S05]  /*11b40*/  @!P0 BRA `(.L_x_4957) ;  /* 0x0000000000f08947 */ /* 0x000fea0003800000 */
.L_x_4966:
[----:B---3--:R-:W-:Y:S01]  /*11b50*/  IMAD.IADD R0, R2, 0x1, R3 ;  /* 0x0000000102007824 */ /* 0x008fe200078e0203 */
[----:B------:R-:W-:Y:S05]  /*11b60*/  WARPSYNC.ALL ;  /* 0x0000000000007948 */ /* 0x000fea0003800000 */
[----:B------:R-:W-:Y:S01]  /*11b70*/  BAR.SYNC.DEFER_BLOCKING 0x0 ;  /* 0x0000000000007b1d */ /* 0x000fe20000010000 */
[----:B------:R-:W-:-:S04]  /*11b80*/  ISETP.GE.U32.AND P0, PT, R0, R13, PT ;  /* 0x0000000d0000720c */ /* 0x000fc80003f06070 */
[----:B------:R-:W-:Y:S01]  /*11b90*/  ISETP.GE.U32.OR P0, PT, R2, R3, P0 ;  /* 0x000000030200720c */ /* 0x000fe20000706470 */
[----:B------:R-:W-:-:S12]  /*11ba0*/  BSSY B0, `(.L_x_4958) ;  /* 0x0000032000007945 */ /* 0x000fd80003800000 */
[----:B----4-:R-:W-:Y:S05]  /*11bb0*/  @P0 BRA `(.L_x_4959) ;  /* 0x0000000000c00947 */ /* 0x010fea0003800000 */
[----:B------:R-:W-:Y:S01]  /*11bc0*/  IMAD R0, R3, 0x20, R17 ;  /* 0x0000002003007824 */ /* 0x000fe200078e0211 */
[----:B------:R-:W-:Y:S01]  /*11bd0*/  FSETP.GTU.FTZ.AND P0, PT, |R33|, +INF , PT ;  /* 0x7f8000002100780b */ /* 0x000fe20003f1c200 */
[----:B------:R-:W-:Y:S03]  /*11be0*/  BSSY B1, `(.L_x_4960) ;  /* 0x0000012000017945 */ /* 0x000fe60003800000 */
[----:B------:R3:W4:Y:S04]  /*11bf0*/  LDS R6, [R0] ;  /* 0x0000000000067984 */ /* 0x0007280000000800 */
[----:B--2---:R3:W2:Y:S04]  /*11c00*/  LDS R12, [R0+0x10] ;  /* 0x00001000000c7984 */ /* 0x0046a80000000800 */
[----:B------:R3:W0:Y:S04]  /*11c10*/  LDS.64 R4, [R0+0x8] ;  /* 0x0000080000047984 */ /* 0x0006280000000a00 */
[----:B------:R3:W0:Y:S01]  /*11c20*/  LDS.64 R8, [R0+0x18] ;  /* 0x0000180000087984 */ /* 0x0006220000000a00 */
[----:B------:R-:W-:Y:S05]  /*11c30*/  @P0 BRA `(.L_x_4961) ;  /* 0x0000000000240947 */ /* 0x000fea0003800000 */
[C---:B----4-:R-:W-:Y:S02]  /*11c40*/  FSETP.NEU.FTZ.AND P1, PT, R33.reuse, R6, PT ;  /* 0x000000062100720b */ /* 0x050fe40003f3d000 */
[----:B0-----:R-:W-:Y:S02]  /*11c50*/  ISETP.GE.U32.AND P0, PT, R32, R4, PT ;  /* 0x000000042000720c */ /* 0x001fe40003f06070 */
[----:B------:R-:W-:Y:S02]  /*11c60*/  FSETP.GEU.FTZ.AND P2, PT, R33, R6, PT ;  /* 0x000000062100720b */ /* 0x000fe40003f5e000 */
[----:B------:R-:W-:Y:S02]  /*11c70*/  ISETP.GE.AND.EX P0, PT, R31, R5, PT, P0 ;  /* 0x000000051f00720c */ /* 0x000fe40003f06300 */
[----:B---3--:R-:W-:-:S05]  /*11c80*/  SEL R0, RZ, 0xffffffff, P2 ;  /* 0xffffffffff007807 */ /* 0x008fca0001000000 */
[----:B------:R-:W-:-:S04]  /*11c90*/  @!P1 SEL R0, RZ, 0xffffffff, P0 ;  /* 0xffffffffff009807 */ /* 0x000fc80000000000 */
[----:B------:R-:W-:-:S04]  /*11ca0*/  LOP3.LUT R0, R0, 0x1, RZ, 0xc0, !PT ;  /* 0x0000000100007812 */ /* 0x000fc800078ec0ff */
[----:B------:R-:W-:Y:S01]  /*11cb0*/  ISETP.EQ.U32.AND P0, PT, R0, 0x1, PT ;  /* 0x000000010000780c */ /* 0x000fe20003f02070 */
[----:B------:R-:W-:-:S12]  /*11cc0*/  BRA `(.L_x_4962) ;  /* 0x00000000000c7947 */ /* 0x000fd80003800000 */
.L_x_4961:
[----:B----4-:R-:W-:Y:S02]  /*11cd0*/  FSETP.GTU.FTZ.AND P0, PT, |R6|, +INF , PT ;  /* 0x7f8000000600780b */ /* 0x010fe40003f1c200 */
[----:B0-----:R-:W-:-:S04]  /*11ce0*/  ISETP.LT.U32.AND P1, PT, R32, R4, PT ;  /* 0x000000042000720c */ /* 0x001fc80003f21070 */
[----:B------:R-:W-:-:S13]  /*11cf0*/  ISETP.LT.OR.EX P0, PT, R31, R5, !P0, P1 ;  /* 0x000000051f00720c */ /* 0x000fda0004701710 */
.L_x_4962:
[----:B------:R-:W-:Y:S05]  /*11d00*/  BSYNC B1 ;  /* 0x0000000000017941 */ /* 0x000fea0003800000 */
.L_x_4960:
[----:B------:R-:W-:Y:S01]  /*11d10*/  FSETP.GTU.FTZ.AND P1, PT, |R7|, +INF , PT ;  /* 0x7f8000000700780b */ /* 0x000fe20003f3c200 */
[----:B------:R-:W-:Y:S01]  /*11d20*/  BSSY B1, `(.L_x_4963) ;  /* 0x0000011000017945 */ /* 0x000fe20003800000 */
[----:B------:R-:W-:Y:S02]  /*11d30*/  SEL R32, R32, R4, P0 ;  /* 0x0000000420207207 */ /* 0x000fe40000000000 */
[----:B-1----:R-:W-:Y:S02]  /*11d40*/  SEL R31, R31, R5, P0 ;  /* 0x000000051f1f7207 */ /* 0x002fe40000000000 */
[----:B------:R-:W-:-:S07]  /*11d50*/  FSEL R33, R33, R6, P0 ;  /* 0x0000000621217208 */ /* 0x000fce0000000000 */
[----:B------:R-:W-:Y:S05]  /*11d60*/  @P1 BRA `(.L_x_4964) ;  /* 0x0000000000241947 */ /* 0x000fea0003800000 */
[C---:B--2---:R-:W-:Y:S02]  /*11d70*/  FSETP.NEU.FTZ.AND P1, PT, R7.reuse, R12, PT ;  /* 0x0000000c0700720b */ /* 0x044fe40003f3d000 */
[----:B------:R-:W-:Y:S02]  /*11d80*/  ISETP.GE.U32.AND P0, PT, R10, R8, PT ;  /* 0x000000080a00720c */ /* 0x000fe40003f06070 */
[----:B------:R-:W-:Y:S02]  /*11d90*/  FSETP.GEU.FTZ.AND P2, PT, R7, R12, PT ;  /* 0x0000000c0700720b */ /* 0x000fe40003f5e000 */
[----:B------:R-:W-:Y:S02]  /*11da0*/  ISETP.GE.AND.EX P0, PT, R11, R9, PT, P0 ;  /* 0x000000090b00720c */ /* 0x000fe40003f06300 */
[----:B---3--:R-:W-:-:S05]  /*11db0*/  SEL R0, RZ, 0xffffffff, P2 ;  /* 0xffffffffff007807 */ /* 0x008fca0001000000 */
[----:B------:R-:W-:-:S04]  /*11dc0*/  @!P1 SEL R0, RZ, 0xffffffff, P0 ;  /* 0xffffffffff009807 */ /* 0x000fc80000000000 */
[----:B------:R-:W-:-:S04]  /*11dd0*/  LOP3.LUT R0, R0, 0x1, RZ, 0xc0, !PT ;  /* 0x0000000100007812 */ /* 0x000fc800078ec0ff */
[----:B------:R-:W-:Y:S01]  /*11de0*/  ISETP.EQ.U32.AND P0, PT, R0, 0x1, PT ;  /* 0x000000010000780c */ /* 0x000fe20003f02070 */
[----:B------:R-:W-:-:S12]  /*11df0*/  BRA `(.L_x_4965) ;  /* 0x00000000000c7947 */ /* 0x000fd80003800000 */
.L_x_4964:
[----:B--2---:R-:W-:Y:S02]  /*11e00*/  FSETP.GTU.FTZ.AND P0, PT, |R12|, +INF , PT ;  /* 0x7f8000000c00780b */ /* 0x004fe40003f1c200 */
[----:B------:R-:W-:-:S04]  /*11e10*/  ISETP.LT.U32.AND P1, PT, R10, R8, PT ;  /* 0x000000080a00720c */ /* 0x000fc80003f21070 */
[----:B------:R-:W-:-:S13]  /*11e20*/  ISETP.LT.OR.EX P0, PT, R11, R9, !P0, P1 ;  /* 0x000000090b00720c */ /* 0x000fda0004701710 */
.L_x_4965:
[----:B------:R-:W-:Y:S05]  /*11e30*/  BSYNC B1 ;  /* 0x0000000000017941 */ /* 0x000fea0003800000 */
.L_x_4963:
        /* <DEDUP_REMOVED lines=8> */
.L_x_4959:
[----:B------:R-:W-:Y:S05]  /*11ec0*/  BSYNC B0 ;  /* 0x0000000000007941 */ /* 0x000fea0003800000 */
.L_x_4958:
[----:B------:R-:W-:-:S04]  /*11ed0*/  SHF.R.S32.HI R3, RZ, 0x1, R3 ;  /* 0x00000001ff037819 */ /* 0x000fc80000011403 */
[----:B------:R-:W-:-:S13]  /*11ee0*/  ISETP.GE.AND P0, PT, R3, 0x20, PT ;  /* 0x000000200300780c */ /* 0x000fda0003f06270 */
[----:B------:R-:W-:Y:S05]  /*11ef0*/  @P0 BRA `(.L_x_4966) ;  /* 0xfffffffc00140947 */ /* 0x000fea000383ffff */
[----:B---3--:R-:W-:-:S07]  /*11f00*/  IMAD.MOV.U32 R0, RZ, RZ, 0x20 ;  /* 0x00000020ff007424 */ /* 0x008fce00078e00ff */
.L_x_4957:
[----:B------:R-:W-:Y:S01]  /*11f10*/  ISETP.GE.AND P0, PT, R0, 0x2, PT ;  /* 0x000000020000780c */ /* 0x000fe20003f06270 */
[----:B------:R-:W-:Y:S05]  /*11f20*/  WARPSYNC.ALL ;  /* 0x0000000000007948 */ /* 0x000fea0003800000 */
[----:B------:R-:W-:Y:S07]  /*11f30*/  BAR.SYNC.DEFER_BLOCKING 0x0 ;  /* 0x0000000000007b1d */ /* 0x000fee0000010000 */
[----:B------:R-:W-:Y:S05]  /*11f40*/  @!P0 BRA `(.L_x_4956) ;  /* 0x0000000000c08947 */ /* 0x000fea0003800000 */
[----:B------:R-:W-:-:S07]  /*11f50*/  IMAD.MOV.U32 R4, RZ, RZ, 0x1 ;  /* 0x00000001ff047424 */ /* 0x000fce00078e00ff */
.L_x_4973:
[----:B------:R-:W-:Y:S01]  /*11f60*/  FSETP.GTU.FTZ.AND P0, PT, |R33|, +INF , PT ;  /* 0x7f8000002100780b */ /* 0x000fe20003f1c200 */
[----:B------:R3:W0:Y:S01]  /*11f70*/  SHFL.DOWN PT, R6, R33, R4, 0x1f ;  /* 0x08001f0421067589 */ /* 0x00062200000e0000 */
[----:B------:R-:W-:Y:S03]  /*11f80*/  BSSY B0, `(.L_x_4967) ;  /* 0x0000010000007945 */ /* 0x000fe60003800000 */
[----:B------:R3:W0:Y:S04]  /*11f90*/  SHFL.DOWN PT, R8, R31, R4, 0x1f ;  /* 0x08001f041f087589 */ /* 0x00062800000e0000 */
[----:B------:R3:W0:Y:S04]  /*11fa0*/  SHFL.DOWN PT, R5, R32, R4, 0x1f ;  /* 0x08001f0420057589 */ /* 0x00062800000e0000 */
[----:B------:R-:W-:Y:S05]  /*11fb0*/  @P0 BRA `(.L_x_4968) ;  /* 0x0000000000240947 */ /* 0x000fea0003800000 */
[CC--:B0-----:R-:W-:Y:S02]  /*11fc0*/  FSETP.NEU.FTZ.AND P1, PT, R33.reuse, R6.reuse, PT ;  /* 0x000000062100720b */ /* 0x0c1fe40003f3d000 */
        /* <DEDUP_REMOVED lines=8> */
.L_x_4968:
[----:B0-----:R-:W-:Y:S02]  /*12050*/  FSETP.GTU.FTZ.AND P0, PT, |R6|, +INF , PT ;  /* 0x7f8000000600780b */ /* 0x001fe40003f1c200 */
[----:B------:R-:W-:-:S04]  /*12060*/  ISETP.LT.U32.AND P1, PT, R32, R5, PT ;  /* 0x000000052000720c */ /* 0x000fc80003f21070 */
[----:B------:R-:W-:-:S13]  /*12070*/  ISETP.LT.OR.EX P0, PT, R31, R8, !P0, P1 ;  /* 0x000000081f00720c */ /* 0x000fda0004701710 */
.L_x_4969:
[----:B------:R-:W-:Y:S05]  /*12080*/  BSYNC B0 ;  /* 0x0000000000007941 */ /* 0x000fea0003800000 */
.L_x_4967:
[----:B------:R-:W-:Y:S01]  /*12090*/  FSETP.GTU.FTZ.AND P1, PT, |R7|, +INF , PT ;  /* 0x7f8000000700780b */ /* 0x000fe20003f3c200 */
[----:B--2---:R0:W2:Y:S01]  /*120a0*/  SHFL.DOWN PT, R12, R7, R4, 0x1f ;  /* 0x08001f04070c7589 */ /* 0x0040a200000e0000 */
[----:B------:R-:W-:Y:S01]  /*120b0*/  BSSY B0, `(.L_x_4970) ;  /* 0x0000013000007945 */ /* 0x000fe20003800000 */
[----:B---3--:R-:W-:Y:S02]  /*120c0*/  SEL R32, R32, R5, P0 ;  /* 0x0000000520207207 */ /* 0x008fe40000000000 */
[----:B------:R0:W3:Y:S01]  /*120d0*/  SHFL.DOWN PT, R14, R11, R4, 0x1f ;  /* 0x08001f040b0e7589 */ /* 0x0000e200000e0000 */
[----:B-1--4-:R-:W-:Y:S02]  /*120e0*/  SEL R31, R31, R8, P0 ;  /* 0x000000081f1f7207 */ /* 0x012fe40000000000 */
[----:B------:R-:W-:Y:S01]  /*120f0*/  FSEL R33, R33, R6, P0 ;  /* 0x0000000621217208 */ /* 0x000fe20000000000 */
[----:B------:R0:W1:Y:S04]  /*12100*/  SHFL.DOWN PT, R9, R10, R4, 0x1f ;  /* 0x08001f040a097589 */ /* 0x00006800000e0000 */
[----:B------:R-:W-:Y:S05]  /*12110*/  @P1 BRA `(.L_x_4971) ;  /* 0x0000000000241947 */ /* 0x000fea0003800000 */
[CC--:B--2---:R-:W-:Y:S02]  /*12120*/  FSETP.NEU.FTZ.AND P1, PT, R7.reuse, R12.reuse, PT ;  /* 0x0000000c0700720b */ /* 0x0c4fe40003f3d000 */
[----:B-1----:R-:W-:Y:S02]  /*12130*/  ISETP.GE.U32.AND P0, PT, R10, R9, PT ;  /* 0x000000090a00720c */ /* 0x002fe40003f06070 */
[----:B------:R-:W-:Y:S02]  /*12140*/  FSETP.GEU.FTZ.AND P2, PT, R7, R12, PT ;  /* 0x0000000c0700720b */ /* 0x000fe40003f5e000 */
[----:B---3--:R-:W-:Y:S02]  /*12150*/  ISETP.GE.AND.EX P0, PT, R11, R14, PT, P0 ;  /* 0x0000000e0b00720c */ /* 0x008fe40003f06300 */
[----:B------:R-:W-:-:S05]  /*12160*/  SEL R3, RZ, 0xffffffff, P2 ;  /* 0xffffffffff037807 */ /* 0x000fca0001000000 */
[----:B------:R-:W-:-:S04]  /*12170*/  @!P1 SEL R3, RZ, 0xffffffff, P0 ;  /* 0xffffffffff039807 */ /* 0x000fc80000000000 */
[----:B------:R-:W-:-:S04]  /*12180*/  LOP3.LUT R3, R3, 0x1, RZ, 0xc0, !PT ;  /* 0x0000000103037812 */ /* 0x000fc800078ec0ff */
[----:B------:R-:W-:Y:S01]  /*12190*/  ISETP.EQ.U32.AND P0, PT, R3, 0x1, PT ;  /* 0x000000010300780c */ /* 0x000fe20003f02070 */
[----:B------:R-:W-:-:S12]  /*121a0*/  BRA `(.L_x_4972) ;  /* 0x00000000000c7947 */ /* 0x000fd80003800000 */
.L_x_4971:
[----:B--2---:R-:W-:Y:S02]  /*121b0*/  FSETP.GTU.FTZ.AND P0, PT, |R12|, +INF , PT ;  /* 0x7f8000000c00780b */ /* 0x004fe40003f1c200 */
[----:B-1----:R-:W-:-:S04]  /*121c0*/  ISETP.LT.U32.AND P1, PT, R10, R9, PT ;  /* 0x000000090a00720c */ /* 0x002fc80003f21070 */
[----:B---3--:R-:W-:-:S13]  /*121d0*/  ISETP.LT.OR.EX P0, PT, R11, R14, !P0, P1 ;  /* 0x0000000e0b00720c */ /* 0x008fda0004701710 */
.L_x_4972:
[----:B------:R-:W-:Y:S05]  /*121e0*/  BSYNC B0 ;  /* 0x0000000000007941 */ /* 0x000fea0003800000 */
.L_x_4970:
[----:B0-----:R-:W-:Y:S01]  /*121f0*/  IMAD.SHL.U32 R4, R4, 0x2, RZ ;  /* 0x0000000204047824 */ /* 0x001fe200078e00ff */
[----:B------:R-:W-:Y:S02]  /*12200*/  FSEL R7, R7, R12, P0 ;  /* 0x0000000c07077208 */ /* 0x000fe40000000000 */
[----:B------:R-:W-:Y:S02]  /*12210*/  SEL R10, R10, R9, P0 ;  /* 0x000000090a0a7207 */ /* 0x000fe40000000000 */
[----:B------:R-:W-:Y:S02]  /*12220*/  ISETP.GE.AND P1, PT, R4, R0, PT ;  /* 0x000000000400720c */ /* 0x000fe40003f26270 */
[----:B------:R-:W-:-:S11]  /*12230*/  SEL R11, R11, R14, P0 ;  /* 0x0000000e0b0b7207 */ /* 0x000fd60000000000 */
[----:B------:R-:W-:Y:S05]  /*12240*/  @!P1 BRA `(.L_x_4973) ;  /* 0xfffffffc00449947 */ /* 0x000fea000383ffff */
.L_x_4956:
[----:B------:R-:W5:Y:S01]  /*12250*/  LDC R6, c[0x0][0x3fc] ;  /* 0x0000ff00ff067b82 */ /* 0x000f620000000800 */
[----:B------:R-:W-:Y:S02]  /*12260*/  CS2R R18, SRZ ;  /* 0x0000000000127805 */ /* 0x000fe4000001ff00 */
[----:B-----5:R-:W-:-:S13]  /*12270*/  ISETP.NE.AND P0, PT, R6, RZ, PT ;  /* 0x000000ff0600720c */ /* 0x020fda0003f05270 */
[----:B------:R-:W-:Y:S05]  /*12280*/  @!P0 BRA `(.L_x_4974) ;  /* 0x0000001000608947 */ /* 0x000fea0003800000 */
[----:B------:R-:W5:Y:S01]  /*12290*/  S2R R3, SR_TID.Y ;  /* 0x0000000000037919 */ /* 0x000f620000002200 */
[----:B------:R-:W0:Y:S01]  /*122a0*/  S2UR UR4, SR_CTAID.X ;  /* 0x00000000000479c3 */ /* 0x000e220000002500 */
[----:B------:R-:W-:Y:S01]  /*122b0*/  ULDC UR5, c[0x0][0x250] ;  /* 0x0000940000057ab9 */ /* 0x000fe20000000800 */
[----:B------:R-:W-:Y:S01]  /*122c0*/  IMAD.MOV.U32 R4, RZ, RZ, RZ ;  /* 0x000000ffff047224 */ /* 0x000fe200078e00ff */
[----:B------:R-:W-:Y:S01]  /*122d0*/  ULDC.64 UR6, c[0x0][0x400] ;  /* 0x0001000000067ab9 */ /* 0x000fe20000000a00 */
[----:B------:R-:W-:-:S04]  /*122e0*/  ISETP.NE.AND P1, PT, R6, 0x1, PT ;  /* 0x000000010600780c */ /* 0x000fc80003f25270 */
[----:B-1-3--:R-:W0:Y:S01]  /*122f0*/  LDC R0, c[0x0][0x238] ;  /* 0x00008e00ff007b82 */ /* 0x00ae220000000800 */
[----:B-----5:R-:W-:-:S04]  /*12300*/  IMAD R3, R3, UR5, R16 ;  /* 0x0000000503037c24 */ /* 0x020fc8000f8e0210 */
[----:B0-----:R-:W-:Y:S01]  /*12310*/  IMAD R0, R0, UR4, R3 ;  /* 0x0000000400007c24 */ /* 0x001fe2000f8e0203 */
        /* <DEDUP_REMOVED lines=271> */
.L_x_4974:
[----:B------:R-:W1:Y:S01]  /*13410*/  S2R R3, SR_TID.Y ;  /* 0x0000000000037919 */ /* 0x000e620000002200 */
[----:B------:R-:W5:Y:S01]  /*13420*/  S2UR UR4, SR_CTAID.X ;  /* 0x00000000000479c3 */ /* 0x000f620000002500 */
[----:B------:R-:W-:-:S07]  /*13430*/  ULDC UR5, c[0x0][0x250] ;  /* 0x0000940000057ab9 */ /* 0x000fce0000000800 */
[----:B------:R-:W5:Y:S01]  /*13440*/  LDC R5, c[0x0][0x238] ;  /* 0x00008e00ff057b82 */ /* 0x000f620000000800 */
[----:B-1-3--:R-:W-:-:S04]  /*13450*/  IMAD R0, R3, UR5, R16 ;  /* 0x0000000503007c24 */ /* 0x00afc8000f8e0210 */
[----:B-----5:R-:W-:Y:S01]  /*13460*/  IMAD R0, R5, UR4, R0 ;  /* 0x0000000405007c24 */ /* 0x020fe2000f8e0200 */
        /* <DEDUP_REMOVED lines=275> */
.L_x_4975:
        /* <DEDUP_REMOVED lines=8> */
[----:B--2---:R-:W-:Y:S02]  /*14620*/  IMAD.MOV.U32 R12, RZ, RZ, RZ ;  /* 0x000000ffff0c7224 */ /* 0x004fe400078e00ff */
[----:B------:R-:W-:Y:S02]  /*14630*/  IMAD.MOV.U32 R4, RZ, RZ, 0x10 ;  /* 0x00000010ff047424 */ /* 0x000fe400078e00ff */
[----:B------:R-:W-:-:S07]  /*14640*/  IMAD.MOV.U32 R5, RZ, RZ, 0x0 ;  /* 0x00000000ff057424 */ /* 0x000fce00078e00ff */
.L_x_4981:
        /* <DEDUP_REMOVED lines=9> */
[----:B0---4-:R-:W-:Y:S05]  /*146e0*/  CALL.REL.NOINC `($__internal_45_$__cuda_sm20_rem_u64) ;  /* 0x0000006400147944 */ /* 0x011fea0003c00000 */
[----:B------:R-:W-:Y:S02]  /*146f0*/  IMAD.MOV.U32 R4, RZ, RZ, R12 ;  /* 0x000000ffff047224 */ /* 0x000fe400078e000c */
[----:B------:R-:W-:Y:S01]  /*14700*/  IMAD.MOV.U32 R5, RZ, RZ, R13 ;  /* 0x000000ffff057224 */ /* 0x000fe200078e000d */
[----:B------:R-:W-:Y:S06]  /*14710*/  BRA `(.L_x_4980) ;  /* 0x00000000004c7947 */ /* 0x000fec0003800000 */
.L_x_4979:
[----:B------:R-:W1:Y:S01]  /*14720*/  I2F.U32.RP R5, R4 ;  /* 0x0000000400057306 */ /* 0x000e620000209000 */
[----:B------:R-:W-:-:S07]  /*14730*/  ISETP.NE.U32.AND P1, PT, R4, RZ, PT ;  /* 0x000000ff0400720c */ /* 0x000fce0003f25070 */
[----:B-1----:R-:W1:Y:S02]  /*14740*/  MUFU.RCP R5, R5 ;  /* 0x0000000500057308 */ /* 0x002e640000001000 */
[----:B-1----:R-:W-:Y:S02]  /*14750*/  VIADD R12, R5, 0xffffffe ;  /* 0x0ffffffe050c7836 */ /* 0x002fe40000000000 */
[----:B------:R-:W-:-:S04]  /*14760*/  IMAD.MOV.U32 R5, RZ, RZ, RZ ;  /* 0x000000ffff057224 */ /* 0x000fc800078e00ff */
        /* <DEDUP_REMOVED lines=14> */
.L_x_4980:
[----:B------:R-:W-:Y:S05]  /*14850*/  BSYNC B1 ;  /* 0x0000000000017941 */ /* 0x000fea0003800000 */
.L_x_4978:
[----:B------:R-:W-:Y:S01]  /*14860*/  ISETP.NE.U32.AND P0, PT, R4, RZ, PT ;  /* 0x000000ff0400720c */ /* 0x000fe20003f05070 */
[----:B------:R-:W-:Y:S02]  /*14870*/  IMAD.MOV.U32 R8, RZ, RZ, R6 ;  /* 0x000000ffff087224 */ /* 0x000fe400078e0006 */
[----:B------:R-:W-:Y:S01]  /*14880*/  IMAD.MOV.U32 R12, RZ, RZ, R9 ;  /* 0x000000ffff0c7224 */ /* 0x000fe200078e0009 */
[----:B------:R-:W-:-:S13]  /*14890*/  ISETP.NE.AND.EX P0, PT, R5, RZ, PT, P0 ;  /* 0x000000ff0500720c */ /* 0x000fda0003f05300 */
[----:B------:R-:W-:Y:S05]  /*148a0*/  @P0 BRA `(.L_x_4981) ;  /* 0xfffffffc00680947 */ /* 0x000fea000383ffff */
[----:B------:R-:W-:Y:S05]  /*148b0*/  BSYNC B0 ;  /* 0x0000000000007941 */ /* 0x000fea0003800000 */
.L_x_4977:
[----:B------:R-:W-:Y:S01]  /*148c0*/  ISETP.NE.U32.AND P2, PT, R9, RZ, PT ;  /* 0x000000ff0900720c */ /* 0x000fe20003f45070 */
[----:B------:R-:W-:-:S12]  /*148d0*/  BSSY B0, `(.L_x_4982) ;  /* 0x000001c000007945 */ /* 0x000fd80003800000 */
[----:B------:R-:W-:Y:S05]  /*148e0*/  @!P2 BRA `(.L_x_4983) ;  /* 0x00000000001ca947 */ /* 0x000fea0003800000 */
[----:B------:R-:W-:Y:S01]  /*148f0*/  IMAD.MOV.U32 R8, RZ, RZ, 0x10 ;  /* 0x00000010ff087424 */ /* 0x000fe200078e00ff */
[----:B------:R-:W-:Y:S01]  /*14900*/  MOV R12, 0x14930 ;  /* 0x00014930000c7802 */ /* 0x000fe20000000f00 */
[----:B------:R-:W-:-:S07]  /*14910*/  IMAD.MOV.U32 R13, RZ, RZ, RZ ;  /* 0x000000ffff0d7224 */ /* 0x000fce00078e00ff */
[----:B0---4-:R-:W-:Y:S05]  /*14920*/  CALL.REL.NOINC `($__internal_44_$__cuda_sm20_div_u64) ;  /* 0x0000005c00707944 */ /* 0x011fea0003c00000 */
[----:B------:R-:W-:Y:S02]  /*14930*/  IMAD.MOV.U32 R4, RZ, RZ, R8 ;  /* 0x000000ffff047224 */ /* 0x000fe400078e0008 */
[----:B------:R-:W-:Y:S01]  /*14940*/  IMAD.MOV.U32 R5, RZ, RZ, R15 ;  /* 0x000000ffff057224 */ /* 0x000fe200078e000f */
[----:B------:R-:W-:Y:S06]  /*14950*/  BRA `(.L_x_4984) ;  /* 0x00000000004c7947 */ /* 0x000fec0003800000 */
.L_x_4983:
        /* <DEDUP_REMOVED lines=19> */
.L_x_4984:
[----:B------:R-:W-:Y:S05]  /*14a90*/  BSYNC B0 ;  /* 0x0000000000007941 */ /* 0x000fea0003800000 */
.L_x_4982:
[----:B------:R-:W-:Y:S04]  /*14aa0*/  BSSY B0, `(.L_x_4985) ;  /* 0x000001c000007945 */ /* 0x000fe80003800000 */
        /* <DEDUP_REMOVED lines=8> */
.L_x_4986:
        /* <DEDUP_REMOVED lines=19> */
.L_x_4987:
[----:B------:R-:W-:Y:S05]  /*14c60*/  BSYNC B0 ;  /* 0x0000000000007941 */ /* 0x000fea0003800000 */
.L_x_4985:
        /* <DEDUP_REMOVED lines=10> */
[----:B0---4-:R-:W-:Y:S05]  /*14d10*/  CALL.REL.NOINC `($__internal_44_$__cuda_sm20_div_u64) ;  /* 0x0000005800747944 */ /* 0x011fea0003c00000 */
[----:B------:R-:W-:Y:S02]  /*14d20*/  IMAD.MOV.U32 R4, RZ, RZ, R8 ;  /* 0x000000ffff047224 */ /* 0x000fe400078e0008 */
[----:B------:R-:W-:Y:S01]  /*14d30*/  IMAD.MOV.U32 R5, RZ, RZ, R15 ;  /* 0x000000ffff057224 */ /* 0x000fe200078e000f */
[----:B------:R-:W-:Y:S06]  /*14d40*/  BRA `(.L_x_4990) ;  /* 0x00000000004c7947 */ /* 0x000fec0003800000 */
.L_x_4989:
        /* <DEDUP_REMOVED lines=19> */
.L_x_4990:
[----:B------:R-:W-:Y:S05]  /*14e80*/  BSYNC B0 ;  /* 0x0000000000007941 */ /* 0x000fea0003800000 */
.L_x_4988:
[----:B------:R-:W-:Y:S02]  /*14e90*/  ULDC.64 UR4, c[0x0][0x610] ;  /* 0x0001840000047ab9 */ /* 0x000fe40000000a00 */
[----:B------:R-:W-:-:S04]  /*14ea0*/  IADD3 R4, P0, R4, UR4, RZ ;  /* 0x0000000404047c10 */ /* 0x000fc8000ff1e0ff */
[----:B------:R-:W-:-:S05]  /*14eb0*/  IADD3.X R5, R5, UR5, RZ, P0, !PT ;  /* 0x0000000505057c10 */ /* 0x000fca00087fe4ff */
[----:B------:R-:W-:-:S07]  /*14ec0*/  IMAD.MOV.U32 R6, RZ, RZ, R5 ;  /* 0x000000ffff067224 */ /* 0x000fce00078e0005 */
.L_x_4976:
[----:B------:R-:W-:Y:S02]  /*14ed0*/  ULDC UR4, c[0x0][0x248] ;  /* 0x0000920000047ab9 */ /* 0x000fe40000000800 */
[----:B------:R-:W-:-:S13]  /*14ee0*/  ISETP.NE.AND P0, PT, RZ, UR4, PT ;  /* 0x00000004ff007c0c */ /* 0x000fda000bf05270 */
[----:B------:R-:W-:Y:S05]  /*14ef0*/  @!P0 BRA `(.L_x_4991) ;  /* 0x0000004800a08947 */ /* 0x000fea0003800000 */
[----:B------:R-:W1:Y:S01]  /*14f00*/  LDC R0, c[0x0][0x3fc] ;  /* 0x0000ff00ff007b82 */ /* 0x000e620000000800 */
[----:B--2---:R-:W2:Y:S01]  /*14f10*/  S2R R12, SR_CTAID.X ;  /* 0x00000000000c7919 */ /* 0x004ea20000002500 */
[----:B------:R-:W-:Y:S01]  /*14f20*/  ULDC UR4, c[0x0][0x24c] ;  /* 0x0000930000047ab9 */ /* 0x000fe20000000800 */
[----:B------:R-:W-:Y:S01]  /*14f30*/  CS2R R18, SRZ ;  /* 0x0000000000127805 */ /* 0x000fe2000001ff00 */
[----:B------:R-:W-:Y:S01]  /*14f40*/  IMAD R8, R2, UR4, RZ ;  /* 0x0000000402087c24 */ /* 0x000fe2000f8e02ff */
[----:B------:R-:W-:-:S03]  /*14f50*/  ULDC UR4, c[0x0][0x250] ;  /* 0x0000940000047ab9 */ /* 0x000fc60000000800 */
[----:B------:R-:W-:Y:S01]  /*14f60*/  IMAD R9, R3, UR4, R8 ;  /* 0x0000000403097c24 */ /* 0x000fe2000f8e0208 */
[----:B------:R-:W-:Y:S01]  /*14f70*/  ULDC UR4, c[0x0][0x238] ;  /* 0x00008e0000047ab9 */ /* 0x000fe20000000800 */
[----:B-1----:R-:W-:Y:S02]  /*14f80*/  ISETP.NE.AND P0, PT, R0, RZ, PT ;  /* 0x000000ff0000720c */ /* 0x002fe40003f05270 */
        /* <DEDUP_REMOVED lines=19> */
[----:B----4-:R-:W-:-:S05]  /*150c0*/  SHF.R.U32.HI R17, RZ, UR5, R16 ;  /* 0x00000005ff117c19 */ /* 0x010fca0008011610 */
        /* <DEDUP_REMOVED lines=256> */
.L_x_4992:
[----:B------:R-:W-:Y:S05]  /*160d0*/  @!P0 BRA `(.L_x_4993) ;  /* 0x0000001000488947 */ /* 0x000fea0003800000 */
[----:B------:R-:W-:Y:S01]  /*160e0*/  VIADD R15, R9, 0x1 ;  /* 0x00000001090f7836 */ /* 0x000fe20000000000 */
[----:B------:R-:W-:Y:S01]  /*160f0*/  ULDC.64 UR6, c[0x0][0x400] ;  /* 0x0001000000067ab9 */ /* 0x000fe20000000a00 */
[----:B------:R-:W-:Y:S01]  /*16100*/  IMAD.MOV.U32 R14, RZ, RZ, RZ ;  /* 0x000000ffff0e7224 */ /* 0x000fe200078e00ff */
[----:B------:R-:W-:Y:S01]  /*16110*/  ULDC UR4, c[0x0][0x408] ;  /* 0x0001020000047ab9 */ /* 0x000fe20000000800 */
[----:B------:R-:W-:Y:S02]  /*16120*/  ISETP.NE.AND P0, PT, R0, 0x1, PT ;  /* 0x000000010000780c */ /* 0x000fe40003f05270 */
[----:B------:R-:W-:-:S05]  /*16130*/  IMAD.HI.U32 R16, R15, UR7, R14 ;  /* 0x000000070f107c27 */ /* 0x000fca000f8e000e */
[----:B----4-:R-:W-:Y:S01]  /*16140*/  SHF.R.U32.HI R17, RZ, UR4, R16 ;  /* 0x00000004ff117c19 */ /* 0x010fe20008011610 */
        /* <DEDUP_REMOVED lines=267> */
.L_x_4993:
        /* <DEDUP_REMOVED lines=14> */
.L_x_4995:
[----:B------:R-:W-:Y:S05]  /*172e0*/  BSYNC B0 ;  /* 0x0000000000007941 */ /* 0x000fea0003800000 */
.L_x_4994:
[----:B------:R-:W-:Y:S01]  /*172f0*/  PRMT R0, R0, 0x9910, RZ ;  /* 0x0000991000007816 */ /* 0x000fe200000000ff */
[----:B------:R-:W-:Y:S01]  /*17300*/  BSSY B0, `(.L_x_4996) ;  /* 0x0000011000007945 */ /* 0x000fe20003800000 */
[----:B------:R-:W-:Y:S02]  /*17310*/  LOP3.LUT P0, RZ, R2, R3, RZ, 0xfc, !PT ;  /* 0x0000000302ff7212 */ /* 0x000fe4000780fcff */
[----:B------:R-:W-:-:S13]  /*17320*/  ISETP.NE.AND P1, PT, R0, RZ, PT ;  /* 0x000000ff0000720c */ /* 0x000fda0003f25270 */
[----:B------:R-:W-:Y:S05]  /*17330*/  @!P1 BRA `(.L_x_4997) ;  /* 0x0000000000349947 */ /* 0x000fea0003800000 */
[----:B------:R-:W1:Y:S01]  /*17340*/  S2UR UR4, SR_CTAID.Y ;  /* 0x00000000000479c3 */ /* 0x000e620000002600 */
[----:B------:R-:W-:Y:S01]  /*17350*/  ISETP.NE.AND P2, PT, R14, RZ, PT ;  /* 0x000000ff0e00720c */ /* 0x000fe20003f45270 */
[----:B----4-:R-:W-:-:S06]  /*17360*/  IMAD.MOV.U32 R30, RZ, RZ, R32 ;  /* 0x000000ffff1e7224 */ /* 0x010fcc00078e0020 */
        /* <DEDUP_REMOVED lines=8> */
[----:B------:R1:W-:Y:S04]  /*173f0*/  STG.E desc[UR60][R8.64], R33 ;  /* 0x0000002108007986 */ /* 0x0003e8000c10193c */
[----:B------:R1:W-:Y:S02]  /*17400*/  STG.E desc[UR60][R8.64+0x10], R7 ;  /* 0x0000100708007986 */ /* 0x0003e4000c10193c */
.L_x_4997:
[----:B------:R-:W-:Y:S05]  /*17410*/  BSYNC B0 ;  /* 0x0000000000007941 */ /* 0x000fea0003800000 */
.L_x_4996:
        /* <DEDUP_REMOVED lines=14> */
[----:B-1--4-:R-:W1:Y:S01]  /*17500*/  S2R R11, SR_LANEID ;  /* 0x00000000000b7919 */ /* 0x012e620000000000 */
        /* <DEDUP_REMOVED lines=20> */
.L_x_4999:
[----:B------:R-:W-:Y:S05]  /*17650*/  BSYNC B0 ;  /* 0x0000000000007941 */ /* 0x000fea0003800000 */
.L_x_4998:
        /* <DEDUP_REMOVED lines=20> */
[----:B-1----:R-:W-:-:S02]  /*177a0*/  IMAD.U32 R9, RZ, RZ, UR6 ;  /* 0x00000006ff097e24 */ /* 0x002fc4000f8e00ff */
[----:B------:R-:W-:Y:S02]  /*177b0*/  IMAD.U32 R0, RZ, RZ, UR8 ;  /* 0x00000008ff007e24 */ /* 0x000fe4000f8e00ff */
[----:B----4-:R-:W-:Y:S01]  /*177c0*/  IMAD.U32 R11, RZ, RZ, UR9 ;  /* 0x00000009ff0b7e24 */ /* 0x010fe2000f8e00ff */
        /* <DEDUP_REMOVED lines=11> */
[----:B0-----:R-:W0:Y:S01]  /*17880*/  LDC R27, c[0x0][0x4] ;  /* 0x00000100ff1b7b82 */ /* 0x001e220000000800 */
[----:B------:R-:W-:Y:S01]  /*17890*/  BSSY B1, `(.L_x_5003) ;  /* 0x0000032000017945 */ /* 0x000fe20003800000 */
[----:B------:R-:W-:Y:S02]  /*178a0*/  IMAD.U32 R7, RZ, RZ, UR6 ;  /* 0x00000006ff077e24 */ /* 0x000fe4000f8e00ff */
[----:B------:R-:W-:Y:S02]  /*178b0*/  IMAD.U32 R8, RZ, RZ, UR8 ;  /* 0x00000008ff087e24 */ /* 0x000fe4000f8e00ff */
[----:B------:R-:W-:Y:S02]  /*178c0*/  IMAD.U32 R13, RZ, RZ, UR9 ;  /* 0x00000009ff0d7e24 */ /* 0x000fe4000f8e00ff */
[----:B------:R-:W1:Y:S01]  /*178d0*/  LDC.64 R14, c[0x0][0x618] ;  /* 0x00018600ff0e7b82 */ /* 0x000e620000000a00 */
[----:B------:R-:W-:-:S02]  /*178e0*/  IMAD R25, R12, UR5, RZ ;  /* 0x000000050c197c24 */ /* 0x000fc4000f8e02ff */
[----:B0-----:R-:W-:-:S07]  /*178f0*/  IMAD R27, R27, UR4, RZ ;  /* 0x000000041b1b7c24 */ /* 0x001fce000f8e02ff */
.L_x_5007:
        /* <DEDUP_REMOVED lines=35> */
.L_x_5005:
[----:B-----5:R-:W-:Y:S02]  /*17b30*/  FSETP.GTU.FTZ.AND P0, PT, |R26|, +INF , PT ;  /* 0x7f8000001a00780b */ /* 0x020fe40003f1c200 */
[----:B------:R-:W-:-:S04]  /*17b40*/  ISETP.LT.U32.AND P2, PT, R8, R22, PT ;  /* 0x000000160800720c */ /* 0x000fc80003f41070 */
[----:B------:R-:W-:-:S13]  /*17b50*/  ISETP.LT.OR.EX P0, PT, R13, R23, !P0, P2 ;  /* 0x000000170d00720c */ /* 0x000fda0004701720 */
.L_x_5006:
[----:B------:R-:W-:Y:S05]  /*17b60*/  BSYNC B2 ;  /* 0x0000000000027941 */ /* 0x000fea0003800000 */
.L_x_5004:
[----:B------:R-:W-:Y:S02]  /*17b70*/  SEL R8, R8, R22, P0 ;  /* 0x0000001608087207 */ /* 0x000fe40000000000 */
[----:B------:R-:W-:Y:S02]  /*17b80*/  SEL R13, R13, R23, P0 ;  /* 0x000000170d0d7207 */ /* 0x000fe40000000000 */
[----:B------:R-:W-:Y:S01]  /*17b90*/  FSEL R7, R7, R26, P0 ;  /* 0x0000001a07077208 */ /* 0x000fe20000000000 */
[----:B------:R-:W-:Y:S06]  /*17ba0*/  @!P3 BRA `(.L_x_5007) ;  /* 0xfffffffc0054b947 */ /* 0x000fec000383ffff */
[----:B------:R-:W-:Y:S05]  /*17bb0*/  BSYNC B1 ;  /* 0x0000000000017941 */ /* 0x000fea0003800000 */
.L_x_5003:
[----:B------:R-:W-:Y:S05]  /*17bc0*/  BRA `(.L_x_5002) ;  /* 0x0000000000f07947 */ /* 0x000fea0003800000 */
.L_x_5001:
        /* <DEDUP_REMOVED lines=15> */
[----:B0-----:R-:W0:Y:S02]  /*17cc0*/  LDC R26, c[0x0][0x4] ;  /* 0x00000100ff1a7b82 */ /* 0x001e240000000800 */
.L_x_5011:
[----:B------:R-:W-:-:S04]  /*17cd0*/  IMAD.IADD R17, R12, 0x1, R25 ;  /* 0x000000010c117824 */ /* 0x000fc800078e0219 */
[----:B-1----:R-:W-:-:S04]  /*17ce0*/  IMAD R17, R17, R24, R2 ;  /* 0x0000001811117224 */ /* 0x002fc800078e0202 */
[----:B--2---:R-:W-:-:S05]  /*17cf0*/  IMAD.WIDE.U32 R16, R17, 0x20, R14 ;  /* 0x0000002011107825 */ /* 0x004fca00078e000e */
[----:B------:R-:W2:Y:S04]  /*17d00*/  LDG.E R28, desc[UR60][R16.64] ;  /* 0x0000003c101c7981 */ /* 0x000ea8000c1e1900 */
[----:B------:R-:W3:Y:S04]  /*17d10*/  LDG.E.64 R20, desc[UR60][R16.64+0x8] ;  /* 0x0000083c10147981 */ /* 0x000ee8000c1e1b00 */
[----:B------:R1:W5:Y:S04]  /*17d20*/  LDG.E R30, desc[UR60][R16.64+0x10] ;  /* 0x0000103c101e7981 */ /* 0x000368000c1e1900 */
[----:B------:R1:W5:Y:S01]  /*17d30*/  LDG.E.64 R22, desc[UR60][R16.64+0x18] ;  /* 0x0000183c10167981 */ /* 0x000362000c1e1b00 */
[C---:B------:R-:W-:Y:S01]  /*17d40*/  FSETP.GTU.FTZ.AND P2, PT, |R9|.reuse, +INF , PT ;  /* 0x7f8000000900780b */ /* 0x040fe20003f5c200 */
[----:B0-----:R-:W-:Y:S01]  /*17d50*/  IMAD.IADD R25, R26, 0x1, R25 ;  /* 0x000000011a197824 */ /* 0x001fe200078e0219 */
        /* <DEDUP_REMOVED lines=17> */
[----:B-1----:R-:W-:Y:S06]  /*17e70*/  @P4 BRA `(.L_x_5009) ;  /* 0x0000000000244947 */ /* 0x002fec0003800000 */
        /* <DEDUP_REMOVED lines=9> */
.L_x_5009:
[----:B-----5:R-:W-:Y:S02]  /*17f10*/  FSETP.GTU.FTZ.AND P0, PT, |R30|, +INF , PT ;  /* 0x7f8000001e00780b */ /* 0x020fe40003f1c200 */
[----:B------:R-:W-:-:S04]  /*17f20*/  ISETP.LT.U32.AND P2, PT, R8, R22, PT ;  /* 0x000000160800720c */ /* 0x000fc80003f41070 */
[----:B------:R-:W-:-:S13]  /*17f30*/  ISETP.LT.OR.EX P0, PT, R13, R23, !P0, P2 ;  /* 0x000000170d00720c */ /* 0x000fda0004701720 */
.L_x_5010:
[----:B------:R-:W-:Y:S05]  /*17f40*/  BSYNC B1 ;  /* 0x0000000000017941 */ /* 0x000fea0003800000 */
.L_x_5008:
[----:B------:R-:W-:Y:S02]  /*17f50*/  SEL R8, R8, R22, P0 ;  /* 0x0000001608087207 */ /* 0x000fe40000000000 */
[----:B------:R-:W-:Y:S02]  /*17f60*/  SEL R13, R13, R23, P0 ;  /* 0x000000170d0d7207 */ /* 0x000fe40000000000 */
[----:B------:R-:W-:Y:S01]  /*17f70*/  FSEL R7, R7, R30, P0 ;  /* 0x0000001e07077208 */ /* 0x000fe20000000000 */
[----:B------:R-:W-:Y:S06]  /*17f80*/  @!P3 BRA `(.L_x_5011) ;  /* 0xfffffffc0050b947 */ /* 0x000fec000383ffff */
.L_x_5002:
[----:B------:R-:W-:Y:S05]  /*17f90*/  BSYNC B0 ;  /* 0x0000000000007941 */ /* 0x000fea0003800000 */
.L_x_5000:
[----:B------:R-:W1:Y:S01]  /*17fa0*/  S2UR UR5, SR_CgaCtaId ;  /* 0x00000000000579c3 */ /* 0x000e620000008800 */
[----:B------:R-:W-:Y:S01]  /*17fb0*/  UMOV UR4, 0x400 ;  /* 0x0000040000047882 */ /* 0x000fe20000000000 */
[----:B------:R-:W-:Y:S01]  /*17fc0*/  IMAD.MOV.U32 R16, RZ, RZ, R0 ;  /* 0x000000ffff107224 */ /* 0x000fe200078e0000 */
[----:B------:R-:W-:Y:S01]  /*17fd0*/  UIADD3 UR4, UR4, 0x10, URZ ;  /* 0x0000001004047890 */ /* 0x000fe2000fffe03f */
[----:B------:R-:W-:Y:S02]  /*17fe0*/  IMAD.MOV.U32 R17, RZ, RZ, R11 ;  /* 0x000000ffff117224 */ /* 0x000fe400078e000b */
[----:B------:R-:W-:Y:S02]  /*17ff0*/  IMAD.MOV.U32 R12, RZ, RZ, R8 ;  /* 0x000000ffff0c7224 */ /* 0x000fe400078e0008 */
[----:B------:R-:W2:Y:S01]  /*18000*/  LDC R15, c[0x0][RZ] ;  /* 0x00000000ff0f7b82 */ /* 0x000ea20000000800 */
[----:B------:R-:W-:Y:S01]  /*18010*/  ULDC UR6, c[0x0][0x4] ;  /* 0x0000010000067ab9 */ /* 0x000fe20000000800 */
[----:B-1----:R-:W-:-:S02]  /*18020*/  ULEA UR4, UR5, UR4, 0x18 ;  /* 0x0000000405047291 */ /* 0x002fc4000f8ec03f */
[----:B------:R-:W-:Y:S01]  /*18030*/  USHF.R.U32.HI UR5, URZ, 0x1, UR6 ;  /* 0x000000013f057899 */ /* 0x000fe20008011606 */
[----:B--2---:R-:W-:-:S05]  /*18040*/  IMAD R10, R3, R15, R2 ;  /* 0x0000000f030a7224 */ /* 0x004fca00078e0202 */
        /* <DEDUP_REMOVED lines=8> */
.L_x_5021:
[C---:B-1----:R-:W-:Y:S01]  /*180d0*/  IMAD.IADD R12, R3.reuse, 0x1, R14 ;  /* 0x00000001030c7824 */ /* 0x042fe200078e020e */
        /* <DEDUP_REMOVED lines=9> */
[----:B------:R1:W2:Y:S04]  /*18170*/  LDS R22, [R12] ;  /* 0x000000000c167984 */ /* 0x0002a80000000800 */
[----:B------:R1:W3:Y:S04]  /*18180*/  LDS R24, [R12+0x10] ;  /* 0x000010000c187984 */ /* 0x0002e80000000800 */
[----:B------:R1:W4:Y:S04]  /*18190*/  LDS.64 R16, [R12+0x8] ;  /* 0x000008000c107984 */ /* 0x0003280000000a00 */
[----:B------:R1:W0:Y:S01]  /*181a0*/  LDS.64 R20, [R12+0x18] ;  /* 0x000018000c147984 */ /* 0x0002220000000a00 */
[----:B------:R-:W-:Y:S05]  /*181b0*/  @P0 BRA `(.L_x_5016) ;  /* 0x0000000000240947 */ /* 0x000fea0003800000 */
[C---:B--2---:R-:W-:Y:S02]  /*181c0*/  FSETP.NEU.FTZ.AND P2, PT, R9.reuse, R22, PT ;  /* 0x000000160900720b */ /* 0x044fe40003f5d000 */
[----:B----4-:R-:W-:Y:S02]  /*181d0*/  ISETP.GE.U32.AND P0, PT, R0, R16, PT ;  /* 0x000000100000720c */ /* 0x010fe40003f06070 */
[----:B------:R-:W-:Y:S02]  /*181e0*/  FSETP.GEU.FTZ.AND P3, PT, R9, R22, PT ;  /* 0x000000160900720b */ /* 0x000fe40003f7e000 */
[----:B------:R-:W-:Y:S02]  /*181f0*/  ISETP.GE.AND.EX P0, PT, R11, R17, PT, P0 ;  /* 0x000000110b00720c */ /* 0x000fe40003f06300 */
[----:B-1----:R-:W-:-:S05]  /*18200*/  SEL R12, RZ, 0xffffffff, P3 ;  /* 0xffffffffff0c7807 */ /* 0x002fca0001800000 */
[----:B------:R-:W-:-:S04]  /*18210*/  @!P2 SEL R12, RZ, 0xffffffff, P0 ;  /* 0xffffffffff0ca807 */ /* 0x000fc80000000000 */
[----:B------:R-:W-:-:S04]  /*18220*/  LOP3.LUT R12, R12, 0x1, RZ, 0xc0, !PT ;  /* 0x000000010c0c7812 */ /* 0x000fc800078ec0ff */
[----:B------:R-:W-:Y:S01]  /*18230*/  ISETP.EQ.U32.AND P0, PT, R12, 0x1, PT ;  /* 0x000000010c00780c */ /* 0x000fe20003f02070 */
[----:B------:R-:W-:-:S12]  /*18240*/  BRA `(.L_x_5017) ;  /* 0x00000000000c7947 */ /* 0x000fd80003800000 */
.L_x_5016:
[----:B--2---:R-:W-:Y:S02]  /*18250*/  FSETP.GTU.FTZ.AND P0, PT, |R22|, +INF , PT ;  /* 0x7f8000001600780b */ /* 0x004fe40003f1c200 */
[----:B----4-:R-:W-:-:S04]  /*18260*/  ISETP.LT.U32.AND P2, PT, R0, R16, PT ;  /* 0x000000100000720c */ /* 0x010fc80003f41070 */
[----:B------:R-:W-:-:S13]  /*18270*/  ISETP.LT.OR.EX P0, PT, R11, R17, !P0, P2 ;  /* 0x000000110b00720c */ /* 0x000fda0004701720 */
.L_x_5017:
[----:B------:R-:W-:Y:S05]  /*18280*/  BSYNC B1 ;  /* 0x0000000000017941 */ /* 0x000fea0003800000 */
.L_x_5015:
[----:B------:R-:W-:Y:S01]  /*18290*/  FSETP.GTU.FTZ.AND P2, PT, |R7|, +INF , PT ;  /* 0x7f8000000700780b */ /* 0x000fe20003f5c200 */
[----:B------:R-:W-:Y:S01]  /*182a0*/  BSSY B1, `(.L_x_5018) ;  /* 0x0000011000017945 */ /* 0x000fe20003800000 */
[----:B------:R-:W-:Y:S02]  /*182b0*/  SEL R0, R0, R16, P0 ;  /* 0x0000001000007207 */ /* 0x000fe40000000000 */
[----:B------:R-:W-:Y:S02]  /*182c0*/  SEL R11, R11, R17, P0 ;  /* 0x000000110b0b7207 */ /* 0x000fe40000000000 */
[----:B------:R-:W-:-:S07]  /*182d0*/  FSEL R9, R9, R22, P0 ;  /* 0x0000001609097208 */ /* 0x000fce0000000000 */
[----:B------:R-:W-:Y:S05]  /*182e0*/  @P2 BRA `(.L_x_5019) ;  /* 0x0000000000242947 */ /* 0x000fea0003800000 */
[C---:B---3--:R-:W-:Y:S02]  /*182f0*/  FSETP.NEU.FTZ.AND P2, PT, R7.reuse, R24, PT ;  /* 0x000000180700720b */ /* 0x048fe40003f5d000 */
        /* <DEDUP_REMOVED lines=8> */
.L_x_5019:
[----:B---3--:R-:W-:Y:S02]  /*18380*/  FSETP.GTU.FTZ.AND P0, PT, |R24|, +INF , PT ;  /* 0x7f8000001800780b */ /* 0x008fe40003f1c200 */
[----:B0-----:R-:W-:-:S04]  /*18390*/  ISETP.LT.U32.AND P2, PT, R8, R20, PT ;  /* 0x000000140800720c */ /* 0x001fc80003f41070 */
[----:B------:R-:W-:-:S13]  /*183a0*/  ISETP.LT.OR.EX P0, PT, R13, R21, !P0, P2 ;  /* 0x000000150d00720c */ /* 0x000fda0004701720 */
.L_x_5020:
[----:B------:R-:W-:Y:S05]  /*183b0*/  BSYNC B1 ;  /* 0x0000000000017941 */ /* 0x000fea0003800000 */
.L_x_5018:
[----:B------:R-:W-:Y:S01]  /*183c0*/  SEL R8, R8, R20, P0 ;  /* 0x0000001408087207 */ /* 0x000fe20000000000 */
[----:B------:R-:W-:Y:S01]  /*183d0*/  IMAD.MOV.U32 R16, RZ, RZ, R0 ;  /* 0x000000ffff107224 */ /* 0x000fe200078e0000 */
[----:B------:R-:W-:Y:S01]  /*183e0*/  SEL R13, R13, R21, P0 ;  /* 0x000000150d0d7207 */ /* 0x000fe20000000000 */
[----:B------:R-:W-:Y:S01]  /*183f0*/  IMAD.MOV.U32 R17, RZ, RZ, R11 ;  /* 0x000000ffff117224 */ /* 0x000fe200078e000b */
[----:B------:R-:W-:Y:S01]  /*18400*/  FSEL R7, R7, R24, P0 ;  /* 0x0000001807077208 */ /* 0x000fe20000000000 */
[----:B-1----:R-:W-:Y:S01]  /*18410*/  IMAD.MOV.U32 R12, RZ, RZ, R8 ;  /* 0x000000ffff0c7224 */ /* 0x002fe200078e0008 */
[----:B------:R1:W-:Y:S04]  /*18420*/  STS [R10], R9 ;  /* 0x000000090a007388 */ /* 0x0003e80000000800 */
[----:B------:R1:W-:Y:S04]  /*18430*/  STS.64 [R10+0x8], R16 ;  /* 0x000008100a007388 */ /* 0x0003e80000000a00 */
[----:B------:R1:W-:Y:S04]  /*18440*/  STS.64 [R10+0x18], R12 ;  /* 0x0000180c0a007388 */ /* 0x0003e80000000a00 */
[----:B------:R1:W-:Y:S02]  /*18450*/  STS [R10+0x10], R7 ;  /* 0x000010070a007388 */ /* 0x0003e40000000800 */
.L_x_5014:
[----:B------:R-:W-:Y:S05]  /*18460*/  BSYNC B0 ;  /* 0x0000000000007941 */ /* 0x000fea0003800000 */
.L_x_5013:
[----:B------:R-:W-:Y:S02]  /*18470*/  ISETP.GT.AND P0, PT, R14, 0x1, PT ;  /* 0x000000010e00780c */ /* 0x000fe40003f04270 */
[----:B------:R-:W-:-:S11]  /*18480*/  SHF.R.S32.HI R14, RZ, 0x1, R14 ;  /* 0x00000001ff0e7819 */ /* 0x000fd6000001140e */
[----:B------:R-:W-:Y:S05]  /*18490*/  @P0 BRA `(.L_x_5021) ;  /* 0xfffffffc000c0947 */ /* 0x000fea000383ffff */
.L_x_5012:
        /* <DEDUP_REMOVED lines=18> */
.L_x_5032:
[----:B--2---:R-:W-:Y:S01]  /*185c0*/  IMAD.IADD R12, R2, 0x1, R14 ;  /* 0x00000001020c7824 */ /* 0x004fe200078e020e */
        /* <DEDUP_REMOVED lines=22> */
.L_x_5027:
[----:B--2---:R-:W-:Y:S02]  /*18730*/  FSETP.GTU.FTZ.AND P0, PT, |R12|, +INF , PT ;  /* 0x7f8000000c00780b */ /* 0x004fe40003f1c200 */
[----:B----4-:R-:W-:-:S04]  /*18740*/  ISETP.LT.U32.AND P2, PT, R0, R16, PT ;  /* 0x000000100000720c */ /* 0x010fc80003f41070 */
[----:B------:R-:W-:-:S13]  /*18750*/  ISETP.LT.OR.EX P0, PT, R11, R17, !P0, P2 ;  /* 0x000000110b00720c */ /* 0x000fda0004701720 */
.L_x_5028:
[----:B------:R-:W-:Y:S05]  /*18760*/  BSYNC B1 ;  /* 0x0000000000017941 */ /* 0x000fea0003800000 */
.L_x_5026:
        /* <DEDUP_REMOVED lines=15> */
.L_x_5030:
[----:B---3--:R-:W-:Y:S02]  /*18860*/  FSETP.GTU.FTZ.AND P0, PT, |R22|, +INF , PT ;  /* 0x7f8000001600780b */ /* 0x008fe40003f1c200 */
[----:B0-----:R-:W-:-:S04]  /*18870*/  ISETP.LT.U32.AND P2, PT, R8, R20, PT ;  /* 0x000000140800720c */ /* 0x001fc80003f41070 */
[----:B------:R-:W-:-:S13]  /*18880*/  ISETP.LT.OR.EX P0, PT, R13, R21, !P0, P2 ;  /* 0x000000150d00720c */ /* 0x000fda0004701720 */
.L_x_5031:
[----:B------:R-:W-:Y:S05]  /*18890*/  BSYNC B1 ;  /* 0x0000000000017941 */ /* 0x000fea0003800000 */
.L_x_5029:
[----:B------:R-:W-:Y:S01]  /*188a0*/  SEL R8, R8, R20, P0 ;  /* 0x0000001408087207 */ /* 0x000fe20000000000 */
[----:B------:R-:W-:Y:S01]  /*188b0*/  IMAD.MOV.U32 R16, RZ, RZ, R0 ;  /* 0x000000ffff107224 */ /* 0x000fe200078e0000 */
[----:B------:R-:W-:Y:S01]  /*188c0*/  SEL R13, R13, R21, P0 ;  /* 0x000000150d0d7207 */ /* 0x000fe20000000000 */
[----:B------:R-:W-:Y:S01]  /*188d0*/  IMAD.MOV.U32 R17, RZ, RZ, R11 ;  /* 0x000000ffff117224 */ /* 0x000fe200078e000b */
[----:B------:R-:W-:Y:S01]  /*188e0*/  FSEL R7, R7, R22, P0 ;  /* 0x0000001607077208 */ /* 0x000fe20000000000 */
[----:B------:R-:W-:Y:S01]  /*188f0*/  IMAD.MOV.U32 R12, RZ, RZ, R8 ;  /* 0x000000ffff0c7224 */ /* 0x000fe200078e0008 */
[----:B------:R2:W-:Y:S04]  /*18900*/  STS [R10], R9 ;  /* 0x000000090a007388 */ /* 0x0005e80000000800 */
[----:B------:R2:W-:Y:S04]  /*18910*/  STS.64 [R10+0x8], R16 ;  /* 0x000008100a007388 */ /* 0x0005e80000000a00 */
[----:B------:R2:W-:Y:S04]  /*18920*/  STS.64 [R10+0x18], R12 ;  /* 0x0000180c0a007388 */ /* 0x0005e80000000a00 */
[----:B------:R2:W-:Y:S02]  /*18930*/  STS [R10+0x10], R7 ;  /* 0x000010070a007388 */ /* 0x0005e40000000800 */
.L_x_5025:
[----:B------:R-:W-:Y:S05]  /*18940*/  BSYNC B0 ;  /* 0x0000000000007941 */ /* 0x000fea0003800000 */
.L_x_5024:
[----:B------:R-:W-:-:S04]  /*18950*/  SHF.R.S32.HI R14, RZ, 0x1, R14 ;  /* 0x00000001ff0e7819 */ /* 0x000fc8000001140e */
[----:B------:R-:W-:-:S13]  /*18960*/  ISETP.GE.AND P0, PT, R14, 0x20, PT ;  /* 0x000000200e00780c */ /* 0x000fda0003f06270 */
[----:B------:R-:W-:Y:S05]  /*18970*/  @P0 BRA `(.L_x_5032) ;  /* 0xfffffffc00100947 */ /* 0x000fea000383ffff */
[----:B-1----:R-:W-:-:S07]  /*18980*/  IMAD.MOV.U32 R3, RZ, RZ, 0x20 ;  /* 0x00000020ff037424 */ /* 0x002fce00078e00ff */
.L_x_5023:
[----:B------:R-:W-:Y:S01]  /*18990*/  BAR.SYNC.DEFER_BLOCKING 0x0 ;  /* 0x0000000000007b1d */ /* 0x000fe20000010000 */
[----:B------:R-:W-:-:S13]  /*189a0*/  ISETP.GE.AND P0, PT, R3, 0x2, PT ;  /* 0x000000020300780c */ /* 0x000fda0003f06270 */
[----:B------:R-:W-:Y:S05]  /*189b0*/  @!P0 BRA `(.L_x_5022) ;  /* 0x0000000000c08947 */ /* 0x000fea0003800000 */
[----:B------:R-:W-:-:S07]  /*189c0*/  IMAD.MOV.U32 R2, RZ, RZ, 0x1 ;  /* 0x00000001ff027424 */ /* 0x000fce00078e00ff */
.L_x_5039:
[----:B------:R-:W-:Y:S01]  /*189d0*/  FSETP.GTU.FTZ.AND P0, PT, |R9|, +INF , PT ;  /* 0x7f8000000900780b */ /* 0x000fe20003f1c200 */
[----:B-12---:R1:W2:Y:S01]  /*189e0*/  SHFL.DOWN PT, R12, R9, R2, 0x1f ;  /* 0x08001f02090c7589 */ /* 0x0062a200000e0000 */
        /* <DEDUP_REMOVED lines=13> */
.L_x_5034:
[----:B--2---:R-:W-:Y:S02]  /*18ac0*/  FSETP.GTU.FTZ.AND P0, PT, |R12|, +INF , PT ;  /* 0x7f8000000c00780b */ /* 0x004fe40003f1c200 */
[----:B----4-:R-:W-:-:S04]  /*18ad0*/  ISETP.LT.U32.AND P2, PT, R0, R15, PT ;  /* 0x0000000f0000720c */ /* 0x010fc80003f41070 */
[----:B---3--:R-:W-:-:S13]  /*18ae0*/  ISETP.LT.OR.EX P0, PT, R11, R14, !P0, P2 ;  /* 0x0000000e0b00720c */ /* 0x008fda0004701720 */
.L_x_5035:
[----:B------:R-:W-:Y:S05]  /*18af0*/  BSYNC B0 ;  /* 0x0000000000007941 */ /* 0x000fea0003800000 */
.L_x_5033:
[----:B------:R-:W-:Y:S01]  /*18b00*/  FSETP.GTU.FTZ.AND P2, PT, |R7|, +INF , PT ;  /* 0x7f8000000700780b */ /* 0x000fe20003f5c200 */
[----:B------:R2:W3:Y:S01]  /*18b10*/  SHFL.DOWN PT, R16, R7, R2, 0x1f ;  /* 0x08001f0207107589 */ /* 0x0004e200000e0000 */
[----:B------:R-:W-:Y:S01]  /*18b20*/  BSSY B0, `(.L_x_5036) ;  /* 0x0000013000007945 */ /* 0x000fe20003800000 */
[----:B-1----:R-:W-:Y:S02]  /*18b30*/  SEL R0, R0, R15, P0 ;  /* 0x0000000f00007207 */ /* 0x002fe40000000000 */
[----:B------:R2:W1:Y:S01]  /*18b40*/  SHFL.DOWN PT, R20, R13, R2, 0x1f ;  /* 0x08001f020d147589 */ /* 0x00046200000e0000 */
[----:B------:R-:W-:Y:S02]  /*18b50*/  SEL R11, R11, R14, P0 ;  /* 0x0000000e0b0b7207 */ /* 0x000fe40000000000 */
[----:B------:R-:W-:Y:S01]  /*18b60*/  FSEL R9, R9, R12, P0 ;  /* 0x0000000c09097208 */ /* 0x000fe20000000000 */
[----:B------:R2:W4:Y:S04]  /*18b70*/  SHFL.DOWN PT, R17, R8, R2, 0x1f ;  /* 0x08001f0208117589 */ /* 0x00052800000e0000 */
[----:B------:R-:W-:Y:S05]  /*18b80*/  @P2 BRA `(.L_x_5037) ;  /* 0x0000000000242947 */ /* 0x000fea0003800000 */
[CC--:B---3--:R-:W-:Y:S02]  /*18b90*/  FSETP.NEU.FTZ.AND P2, PT, R7.reuse, R16.reuse, PT ;  /* 0x000000100700720b */ /* 0x0c8fe40003f5d000 */
[----:B----4-:R-:W-:Y:S02]  /*18ba0*/  ISETP.GE.U32.AND P0, PT, R8, R17, PT ;  /* 0x000000110800720c */ /* 0x010fe40003f06070 */
[----:B------:R-:W-:Y:S02]  /*18bb0*/  FSETP.GEU.FTZ.AND P3, PT, R7, R16, PT ;  /* 0x000000100700720b */ /* 0x000fe40003f7e000 */
[----:B-1----:R-:W-:Y:S02]  /*18bc0*/  ISETP.GE.AND.EX P0, PT, R13, R20, PT, P0 ;  /* 0x000000140d00720c */ /* 0x002fe40003f06300 */
[----:B------:R-:W-:-:S05]  /*18bd0*/  SEL R10, RZ, 0xffffffff, P3 ;  /* 0xffffffffff0a7807 */ /* 0x000fca0001800000 */
[----:B------:R-:W-:-:S04]  /*18be0*/  @!P2 SEL R10, RZ, 0xffffffff, P0 ;  /* 0xffffffffff0aa807 */ /* 0x000fc80000000000 */
[----:B------:R-:W-:-:S04]  /*18bf0*/  LOP3.LUT R10, R10, 0x1, RZ, 0xc0, !PT ;  /* 0x000000010a0a7812 */ /* 0x000fc800078ec0ff */
[----:B------:R-:W-:Y:S01]  /*18c00*/  ISETP.EQ.U32.AND P0, PT, R10, 0x1, PT ;  /* 0x000000010a00780c */ /* 0x000fe20003f02070 */
[----:B------:R-:W-:-:S12]  /*18c10*/  BRA `(.L_x_5038) ;  /* 0x00000000000c7947 */ /* 0x000fd80003800000 */
.L_x_5037:
[----:B---3--:R-:W-:Y:S02]  /*18c20*/  FSETP.GTU.FTZ.AND P0, PT, |R16|, +INF , PT ;  /* 0x7f8000001000780b */ /* 0x008fe40003f1c200 */
[----:B----4-:R-:W-:-:S04]  /*18c30*/  ISETP.LT.U32.AND P2, PT, R8, R17, PT ;  /* 0x000000110800720c */ /* 0x010fc80003f41070 */
[----:B-1----:R-:W-:-:S13]  /*18c40*/  ISETP.LT.OR.EX P0, PT, R13, R20, !P0, P2 ;  /* 0x000000140d00720c */ /* 0x002fda0004701720 */
.L_x_5038:
[----:B------:R-:W-:Y:S05]  /*18c50*/  BSYNC B0 ;  /* 0x0000000000007941 */ /* 0x000fea0003800000 */
.L_x_5036:
[----:B--2---:R-:W-:Y:S01]  /*18c60*/  IMAD.SHL.U32 R2, R2, 0x2, RZ ;  /* 0x0000000202027824 */ /* 0x004fe200078e00ff */
[----:B------:R-:W-:Y:S02]  /*18c70*/  FSEL R7, R7, R16, P0 ;  /* 0x0000001007077208 */ /* 0x000fe40000000000 */
[----:B------:R-:W-:Y:S02]  /*18c80*/  SEL R8, R8, R17, P0 ;  /* 0x0000001108087207 */ /* 0x000fe40000000000 */
[----:B------:R-:W-:Y:S02]  /*18c90*/  ISETP.GE.AND P2, PT, R2, R3, PT ;  /* 0x000000030200720c */ /* 0x000fe40003f46270 */
[----:B------:R-:W-:-:S11]  /*18ca0*/  SEL R13, R13, R20, P0 ;  /* 0x000000140d0d7207 */ /* 0x000fd60000000000 */
[----:B------:R-:W-:Y:S05]  /*18cb0*/  @!P2 BRA `(.L_x_5039) ;  /* 0xfffffffc0044a947 */ /* 0x000fea000383ffff */
.L_x_5022:
[----:B------:R-:W-:Y:S05]  /*18cc0*/  @!P1 EXIT ;  /* 0x000000000000994d */ /* 0x000fea0003800000 */
[----:B------:R-:W3:Y:S01]  /*18cd0*/  LDC.64 R14, c[0x0][0x628] ;  /* 0x00018a00ff0e7b82 */ /* 0x000ee20000000a00 */
[----:B------:R-:W-:Y:S01]  /*18ce0*/  ISETP.NE.U32.AND P0, PT, R4, RZ, PT ;  /* 0x000000ff0400720c */ /* 0x000fe20003f05070 */
[----:B------:R-:W-:Y:S02]  /*18cf0*/  ULDC.U8 UR4, c[0x0][0x630] ;  /* 0x00018c0000047ab9 */ /* 0x000fe40000000000 */
[----:B------:R-:W-:Y:S02]  /*18d00*/  ISETP.NE.AND P1, PT, RZ, UR4, PT ;  /* 0x00000004ff007c0c */ /* 0x000fe4000bf25270 */
[----:B------:R-:W-:Y:S02]  /*18d10*/  ISETP.NE.AND.EX P0, PT, R6, RZ, PT, P0 ;  /* 0x000000ff0600720c */ /* 0x000fe40003f05300 */
[----:B---3--:R-:W-:-:S04]  /*18d20*/  SEL R3, R14, RZ, P1 ;  /* 0x000000ff0e037207 */ /* 0x008fc80000800000 */
[-C--:B------:R-:W-:Y:S02]  /*18d30*/  IADD3 R22, P2, R0, R3.reuse, RZ ;  /* 0x0000000300167210 */ /* 0x080fe40007f5e0ff */
[----:B-12---:R-:W-:Y:S02]  /*18d40*/  IADD3 R16, P3, R8, R3, RZ ;  /* 0x0000000308107210 */ /* 0x006fe40007f7e0ff */
        /* <DEDUP_REMOVED lines=41> */
.L_x_5041:
        /* <DEDUP_REMOVED lines=21> */
.L_x_5043:
        /* <DEDUP_REMOVED lines=22> */
.L_x_5044:
[----:B------:R-:W-:Y:S02]  /*19290*/  ULDC.64 UR4, c[0x0][0x600] ;  /* 0x0001800000047ab9 */ /* 0x000fe40000000a00 */
[----:B------:R-:W-:-:S05]  /*192a0*/  IADD3 R18, P0, R18, UR4, RZ ;  /* 0x0000000412127c10 */ /* 0x000fca000ff1e0ff */
[----:B------:R-:W-:-:S05]  /*192b0*/  IMAD.X R19, RZ, RZ, UR5, P0 ;  /* 0x00000005ff137e24 */ /* 0x000fca00080e06ff */
[----:B------:R-:W-:Y:S01]  /*192c0*/  STG.E.64 desc[UR60][R18.64], R16 ;  /* 0x0000001012007986 */ /* 0x000fe2000c101b3c */
[----:B------:R-:W-:Y:S05]  /*192d0*/  EXIT ;  /* 0x000000000000794d */ /* 0x000fea0003800000 */
.L_x_5042:
[----:B------:R-:W-:Y:S04]  /*192e0*/  STG.E.64 desc[UR60][R4.64+0x8], R22 ;  /* 0x0000081604007986 */ /* 0x000fe8000c101b3c */
[----:B------:R-:W-:Y:S04]  /*192f0*/  STG.E.64 desc[UR60][R4.64+0x18], R16 ;  /* 0x0000181004007986 */ /* 0x000fe8000c101b3c */
[----:B------:R-:W-:Y:S04]  /*19300*/  STG.E desc[UR60][R4.64], R9 ;  /* 0x0000000904007986 */ /* 0x000fe8000c10193c */
[----:B------:R-:W-:Y:S01]  /*19310*/  STG.E desc[UR60][R4.64+0x10], R7 ;  /* 0x0000100704007986 */ /* 0x000fe2000c10193c */
[----:B------:R-:W-:Y:S05]  /*19320*/  EXIT ;  /* 0x000000000000794d */ /* 0x000fea0003800000 */
.L_x_5040:
        /* <DEDUP_REMOVED lines=17> */
.L_x_5046:
[----:B------:R-:W-:Y:S02]  /*19440*/  CS2R R22, SRZ ;  /* 0x0000000000167805 */ /* 0x000fe4000001ff00 */
[----:B------:R-:W-:-:S07]  /*19450*/  CS2R R16, SRZ ;  /* 0x0000000000107805 */ /* 0x000fce000001ff00 */
.L_x_5045:
        /* <DEDUP_REMOVED lines=23> */
.L_x_5048:
        /* <DEDUP_REMOVED lines=22> */
.L_x_5049:
[----:B------:R-:W-:Y:S02]  /*19730*/  ULDC.64 UR4, c[0x0][0x600] ;  /* 0x0001800000047ab9 */ /* 0x000fe40000000a00 */
[----:B------:R-:W-:-:S05]  /*19740*/  IADD3 R18, P0, R18, UR4, RZ ;  /* 0x0000000412127c10 */ /* 0x000fca000ff1e0ff */
[----:B------:R-:W-:-:S05]  /*19750*/  IMAD.X R19, RZ, RZ, UR5, P0 ;  /* 0x00000005ff137e24 */ /* 0x000fca00080e06ff */
[----:B------:R-:W-:Y:S01]  /*19760*/  STG.E.64 desc[UR60][R18.64], R16 ;  /* 0x0000001012007986 */ /* 0x000fe2000c101b3c */
[----:B------:R-:W-:Y:S05]  /*19770*/  EXIT ;  /* 0x000000000000794d */ /* 0x000fea0003800000 */
.L_x_5047:
        /* <DEDUP_REMOVED lines=16> */
.L_x_5050:
        /* <DEDUP_REMOVED lines=15> */
.L_x_5051:
[----:B------:R-:W-:Y:S05]  /*19970*/  EXIT ;  /* 0x000000000000794d */ /* 0x000fea0003800000 */
.L_x_4991:
        /* <DEDUP_REMOVED lines=21> */
[--C-:B----4-:R-:W-:Y:S02]  /*19ad0*/  IMAD.X R17, R11, 0x1, R0.reuse, P1 ;  /* 0x000000010b117824 */ /* 0x110fe400008e0600 */
[----:B------:R-:W-:Y:S01]  /*19ae0*/  IMAD.X R23, R31, 0x1, R0, P2 ;  /* 0x000000011f177824 */ /* 0x000fe200010e0600 */
[----:B------:R-:W-:Y:S07]  /*19af0*/  @!P0 BRA `(.L_x_5052) ;  /* 0x0000000400688947 */ /* 0x000fee0003800000 */
[----:B------:R-:W-:Y:S02]  /*19b00*/  ULDC.U8 UR4, c[0x0][0x631] ;  /* 0x00018c4000047ab9 */ /* 0x000fe40000000000 */
[----:B------:R-:W-:Y:S01]  /*19b10*/  ISETP.NE.AND P2, PT, RZ, UR4, PT ;  /* 0x00000004ff007c0c */ /* 0x000fe2000bf45270 */
[----:B------:R-:W-:-:S12]  /*19b20*/  @!P3 BRA `(.L_x_5053) ;  /* 0x000000000088b947 */ /* 0x000fd80003800000 */
[----:B------:R-:W3:Y:S04]  /*19b30*/  LDG.E R10, desc[UR60][R4.64] ;  /* 0x0000003c040a7981 */ /* 0x000ee8000c1e1900 */
[----:B--2---:R-:W2:Y:S04]  /*19b40*/  LDG.E R12, desc[UR60][R4.64+0x10] ;  /* 0x0000103c040c7981 */ /* 0x004ea8000c1e1900 */
[----:B------:R-:W4:Y:S04]  /*19b50*/  LDG.E.64 R2, desc[UR60][R4.64+0x8] ;  /* 0x0000083c04027981 */ /* 0x000f28000c1e1b00 */
[----:B------:R-:W5:Y:S01]  /*19b60*/  LDG.E.64 R8, desc[UR60][R4.64+0x18] ;  /* 0x0000183c04087981 */ /* 0x000f62000c1e1b00 */
[----:B---3--:R-:W-:-:S02]  /*19b70*/  FSETP.GTU.FTZ.AND P4, PT, |R10|, +INF , PT ;  /* 0x7f8000000a00780b */ /* 0x008fc40003f9c200 */
[----:B--2---:R-:W-:Y:S02]  /*19b80*/  FSETP.GTU.FTZ.AND P3, PT, |R12|, +INF , PT ;  /* 0x7f8000000c00780b */ /* 0x004fe40003f7c200 */
        /* <DEDUP_REMOVED lines=28> */
.L_x_5053:
        /* <DEDUP_REMOVED lines=17> */
[----:B--2---:R-:W-:Y:S02]  /*19e60*/  IMAD.MOV.U32 R12, RZ, RZ, 0x1 ;  /* 0x00000001ff0c7424 */ /* 0x004fe400078e00ff */
[----:B-1----:R-:W-:-:S07]  /*19e70*/  IMAD.MOV.U32 R13, RZ, RZ, RZ ;  /* 0x000000ffff0d7224 */ /* 0x002fce00078e00ff */
[----:B------:R-:W-:-:S07]  /*19e80*/  LEPC R20, `(.L_x_5055) ;  /* 0x000000001014794e */ /* 0x000fce0000000000 */
[----:B0--3--:R-:W-:Y:S05]  /*19e90*/  CALL.ABS.NOINC R2 ;  /* 0x0000000002007343 */ /* 0x009fea0003c00000 */
.L_x_5055:
        /* <DEDUP_REMOVED lines=22> */
.L_x_5056:
[----:B------:R-:W-:Y:S02]  /*1a000*/  ULDC.64 UR4, c[0x0][0x600] ;  /* 0x0001800000047ab9 */ /* 0x000fe40000000a00 */
[----:B------:R-:W-:-:S05]  /*1a010*/  IADD3 R18, P0, R18, UR4, RZ ;  /* 0x0000000412127c10 */ /* 0x000fca000ff1e0ff */
[----:B------:R-:W-:-:S05]  /*1a020*/  IMAD.X R19, RZ, RZ, UR5, P0 ;  /* 0x00000005ff137e24 */ /* 0x000fca00080e06ff */
[----:B------:R-:W-:Y:S01]  /*1a030*/  STG.E.64 desc[UR60][R18.64], R16 ;  /* 0x0000001012007986 */ /* 0x000fe2000c101b3c */
[----:B------:R-:W-:Y:S05]  /*1a040*/  EXIT ;  /* 0x000000000000794d */ /* 0x000fea0003800000 */
.L_x_5054:
[----:B------:R-:W-:Y:S04]  /*1a050*/  STG.E.64 desc[UR60][R4.64+0x8], R22 ;  /* 0x0000081604007986 */ /* 0x000fe8000c101b3c */
[----:B------:R-:W-:Y:S04]  /*1a060*/  STG.E.64 desc[UR60][R4.64+0x18], R16 ;  /* 0x0000181004007986 */ /* 0x000fe8000c101b3c */
[----:B------:R-:W-:Y:S04]  /*1a070*/  STG.E desc[UR60][R4.64], R33 ;  /* 0x0000002104007986 */ /* 0x000fe8000c10193c */
[----:B------:R-:W-:Y:S01]  /*1a080*/  STG.E desc[UR60][R4.64+0x10], R7 ;  /* 0x0000100704007986 */ /* 0x000fe2000c10193c */
[----:B------:R-:W-:Y:S05]  /*1a090*/  EXIT ;  /* 0x000000000000794d */ /* 0x000fea0003800000 */
.L_x_5052:
        /* <DEDUP_REMOVED lines=17> */
.L_x_5058:
[----:B------:R-:W-:Y:S02]  /*1a1b0*/  CS2R R16, SRZ ;  /* 0x0000000000107805 */ /* 0x000fe4000001ff00 */
[----:B------:R-:W-:-:S07]  /*1a1c0*/  CS2R R22, SRZ ;  /* 0x0000000000167805 */ /* 0x000fce000001ff00 */
.L_x_5057:
        /* <DEDUP_REMOVED lines=23> */
.L_x_5060:
        /* <DEDUP_REMOVED lines=22> */
.L_x_5061:
[----:B------:R-:W-:Y:S02]  /*1a4a0*/  ULDC.64 UR4, c[0x0][0x600] ;  /* 0x0001800000047ab9 */ /* 0x000fe40000000a00 */
[----:B------:R-:W-:-:S05]  /*1a4b0*/  IADD3 R18, P0, R18, UR4, RZ ;  /* 0x0000000412127c10 */ /* 0x000fca000ff1e0ff */
[----:B------:R-:W-:-:S05]  /*1a4c0*/  IMAD.X R19, RZ, RZ, UR5, P0 ;  /* 0x00000005ff137e24 */ /* 0x000fca00080e06ff */
[----:B------:R-:W-:Y:S01]  /*1a4d0*/  STG.E.64 desc[UR60][R18.64], R16 ;  /* 0x0000001012007986 */ /* 0x000fe2000c101b3c */
[----:B------:R-:W-:Y:S05]  /*1a4e0*/  EXIT ;  /* 0x000000000000794d */ /* 0x000fea0003800000 */
.L_x_5059:
        /* <DEDUP_REMOVED lines=16> */
.L_x_5062:
        /* <DEDUP_REMOVED lines=15> */
.L_x_5063:
[----:B------:R-:W-:Y:S05]  /*1a6e0*/  EXIT ;  /* 0x000000000000794d */ /* 0x000fea0003800000 */
        .weak           $__internal_44_$__cuda_sm20_div_u64
        .type           $__internal_44_$__cuda_sm20_div_u64,@function
        .size           $__internal_44_$__cuda_sm20_div_u64,($__internal_45_$__cuda_sm20_rem_u64 - $__internal_44_$__cuda_sm20_div_u64)
$__internal_44_$__cuda_sm20_div_u64:
        /* <DEDUP_REMOVED lines=68> */
[----:B------:R-:W-:Y:S06]  /*1ab30*/  RET.REL.NODEC R12 `(_ZN2at6native13reduce_kernelILi256ELi2ENS0_8ReduceOpIN3c108BFloat16ENS0_9ArgMinOpsIfEEjlLi4ELi4EEEEEvT1_) ;  /* 0xfffffe540c307950 */ /* 0x000fec0003c3ffff */
        .weak           $__internal_45_$__cuda_sm20_rem_u64
        .type           $__internal_45_$__cuda_sm20_rem_u64,@function
        .size           $__internal_45_$__cuda_sm20_rem_u64,(.L_x_7002 - $__internal_45_$__cuda_sm20_rem_u64)
$__internal_45_$__cuda_sm20_rem_u64:
        /* <DEDUP_REMOVED lines=65> */
[----:B------:R-:W-:Y:S06]  /*1af50*/  RET.REL.NODEC R4 `(_ZN2at6native13reduce_kernelILi256ELi2ENS0_8ReduceOpIN3c108BFloat16ENS0_9ArgMinOpsIfEEjlLi4ELi4EEEEEvT1_) ;  /* 0xfffffe5004287950 */ /* 0x000fec0003c3ffff */
.L_x_5064:
        /* <DEDUP_REMOVED lines=10> */
.L_x_7002:


//--------------------- .text._ZN2at6native13reduce_kernelILi128ELi4ENS0_8ReduceOpIN3c108BFloat16ENS0_9ArgMinOpsIfEEjlLi4ELi4EEEEEvT1_ --------------------------
	.section	.text._ZN2at6native13reduce_kernelILi128ELi4ENS0_8ReduceOpIN3c108BFloat16ENS0_9ArgMinOpsIfEEjlLi4ELi4EEEEEvT1_,"ax",@progbits
	.align	128
        .global         _ZN2at6native13reduce_kernelILi128ELi4ENS0_8ReduceOpIN3c108BFloat16ENS0_9ArgMinOpsIfEEjlLi4ELi4EEEEEvT1_
        .type           _ZN2at6native13reduce_kernelILi128ELi4ENS0_8ReduceOpIN3c108BFloat16ENS0_9ArgMinOpsIfEEjlLi4ELi4EEEEEvT1_,@function
        .size           _ZN2at6native13reduce_kernelILi128ELi4ENS0_8ReduceOpIN3c108BFloat16ENS0_9ArgMinOpsIfEEjlLi4ELi4EEEEEvT1_,(.L_x_7004 - _ZN2at6native13reduce_kernelILi128ELi4ENS0_8ReduceOpIN3c108BFloat16ENS0_9ArgMinOpsIfEEjlLi4ELi4EEEEEvT1_)
        .other          _ZN2at6native13reduce_kernelILi128ELi4ENS0_8ReduceOpIN3c108BFloat16ENS0_9ArgMinOpsIfEEjlLi4ELi4EEEEEvT1_,@"STO_CUDA_ENTRY STV_DEFAULT"
_ZN2at6native13reduce_kernelILi128ELi4ENS0_8ReduceOpIN3c108BFloat16ENS0_9ArgMinOpsIfEEjlLi4ELi4EEEEEvT1_:
.text._ZN2at6native13reduce_kernelILi128ELi4ENS0_8ReduceOpIN3c108BFloat16ENS0_9ArgMinOpsIfEEjlLi4ELi4EEEEEvT1_:
        /* <DEDUP_REMOVED lines=293> */
.L_x_5065:
        /* <DEDUP_REMOVED lines=8> */
[----:B------:R-:W-:Y:S02]  /*12d0*/  CS2R R56, SRZ ;  /* 0x0000000000387805 */ /* 0x000fe4000001ff00 */
[----:B------:R-:W-:Y:S01]  /*12e0*/  CS2R R54, SRZ ;  /* 0x0000000000367805 */ /* 0x000fe2000001ff00 */
[----:B------:R-:W-:Y:S01]  /*12f0*/  IMAD.MOV.U32 R53, RZ, RZ, RZ ;  /* 0x000000ffff357224 */ /* 0x000fe200078e00ff */
[----:B------:R-:W-:Y:S01]  /*1300*/  ISETP.GE.U32.OR P0, PT, R5, UR4, P0 ;  /* 0x0000000405007c0c */ /* 0x000fe20008706470 */
[----:B------:R-:W-:-:S02]  /*1310*/  IMAD.MOV.U32 R59, RZ, RZ, RZ ;  /* 0x000000ffff3b7224 */ /* 0x000fc400078e00ff */
        /* <DEDUP_REMOVED lines=27> */
.L_x_5069:
        /* <DEDUP_REMOVED lines=29> */
.L_x_5075:
[----:B------:R-:W-:Y:S05]  /*16a0*/  BSYNC B2 ;  /* 0x0000000000027941 */ /* 0x000fea0003800000 */
.L_x_5074:
        /* <DEDUP_REMOVED lines=9> */
[----:B------:R-:W2:Y:S01]  /*1740*/  LDG.E.U16 R4, desc[UR60][R4.64] ;  /* 0x0000003c04047981 */ /* 0x000ea2000c1e1500 */
[----:B------:R-:W-:Y:S01]  /*1750*/  IMAD.IADD R13, R2, 0x1, -R7 ;  /* 0x00000001020d7824 */ /* 0x000fe200078e0a07 */
[----:B-1----:R-:W-:-:S13]  /*1760*/  FSETP.GTU.FTZ.AND P1, PT, |R3|, +INF , PT ;  /* 0x7f8000000300780b */ /* 0x002fda0003f3c200 */
[----:B0-----:R-:W-:-:S04]  /*1770*/  @!P1 ISETP.GT.U32.AND P0, PT, R13, R24, PT ;  /* 0x000000180d00920c */ /* 0x001fc80003f04070 */
[----:B------:R-:W-:Y:S01]  /*1780*/  @!P1 ISETP.GT.AND.EX P0, PT, RZ, R25, PT, P0 ;  /* 0x00000019ff00920c */ /* 0x000fe20003f04300 */
        /* <DEDUP_REMOVED lines=13> */
.L_x_5073:
[----:B------:R-:W-:Y:S05]  /*1860*/  BSYNC B1 ;  /* 0x0000000000017941 */ /* 0x000fea0003800000 */
.L_x_5072:
[----:B------:R-:W0:Y:S01]  /*1870*/  LDC R0, c[0x0][0x22c] ;  /* 0x00008b00ff007b82 */ /* 0x000e220000000800 */
[C---:B------:R-:W-:Y:S02]  /*1880*/  IADD3 R5, P0, -R7.reuse, 0x4, RZ ;  /* 0x0000000407057810 */ /* 0x040fe40007f1e1ff */
[----:B------:R-:W-:Y:S02]  /*1890*/  IADD3 R23, -R7, 0x4, RZ ;  /* 0x0000000407177810 */ /* 0x000fe40007ffe1ff */
[----:B------:R-:W-:Y:S01]  /*18a0*/  LEA R18, P1, R5, R18, 0x1 ;  /* 0x0000001205127211 */ /* 0x000fe200078208ff */
[----:B------:R-:W-:-:S05]  /*18b0*/  IMAD.X R4, RZ, RZ, -0x1, P0 ;  /* 0xffffffffff047424 */ /* 0x000fca00000e06ff */
[----:B------:R-:W-:Y:S02]  /*18c0*/  LEA.HI.X R19, R5, R19, R4, 0x1, P1 ;  /* 0x0000001305137211 */ /* 0x000fe400008f0c04 */
[----:B0-----:R-:W-:-:S07]  /*18d0*/  IADD3 R0, R7, -0x4, R0 ;  /* 0xfffffffc07007810 */ /* 0x001fce0007ffe000 */
.L_x_5071:
[----:B------:R-:W-:Y:S05]  /*18e0*/  BSYNC B0 ;  /* 0x0000000000007941 */ /* 0x000fea0003800000 */
.L_x_5070:
        /* <DEDUP_REMOVED lines=20> */
.L_x_5087:
[----:B------:R-:W-:-:S05]  /*1a30*/  IMAD.WIDE.U32 R4, R7, 0x8, R18 ;  /* 0x0000000807047825 */ /* 0x000fca00078e0012 */
[----:B------:R-:W2:Y:S01]  /*1a40*/  LDG.E.64 R12, desc[UR60][R4.64] ;  /* 0x0000003c040c7981 */ /* 0x000ea2000c1e1b00 */
[----:B------:R-:W-:Y:S01]  /*1a50*/  FSETP.GTU.FTZ.AND P1, PT, |R3|, +INF , PT ;  /* 0x7f8000000300780b */ /* 0x000fe20003f3c200 */
[----:B------:R-:W-:Y:S01]  /*1a60*/  IMAD.IADD R29, R8, 0x1, R23 ;  /* 0x00000001081d7824 */ /* 0x000fe200078e0217 */
[----:B------:R-:W-:Y:S11]  /*1a70*/  BSSY B1, `(.L_x_5078) ;  /* 0x0000022000017945 */ /* 0x000ff60003800000 */
[----:B------:R-:W-:-:S04]  /*1a80*/  @!P1 ISETP.GE.U32.AND P0, PT, R24, R29, PT ;  /* 0x0000001d1800920c */ /* 0x000fc80003f06070 */
[----:B------:R-:W-:Y:S01]  /*1a90*/  @!P1 ISETP.GE.AND.EX P0, PT, R25, RZ, PT, P0 ;  /* 0x000000ff1900920c */ /* 0x000fe20003f06300 */
[C---:B--2---:R-:W-:Y:S01]  /*1aa0*/  IMAD.U32 R26, R12.reuse, 0x10000, RZ ;  /* 0x000100000c1a7824 */ /* 0x044fe200078e00ff */
[----:B------:R-:W-:Y:S02]  /*1ab0*/  PRMT R4, R12, 0x7632, R4 ;  /* 0x000076320c047816 */ /* 0x000fe40000000004 */
[----:B------:R-:W-:Y:S02]  /*1ac0*/  PRMT R5, R13, 0x7632, R5 ;  /* 0x000076320d057816 */ /* 0x000fe40000000005 */
[CC--:B------:R-:W-:Y:S01]  /*1ad0*/  FSETP.NEU.OR P3, PT, R3.reuse, R26.reuse, P1 ;  /* 0x0000001a0300720b */ /* 0x0c0fe20000f6d400 */
[----:B------:R-:W-:Y:S01]  /*1ae0*/  IMAD.U32 R31, R4, 0x10000, RZ ;  /* 0x00010000041f7824 */ /* 0x000fe200078e00ff */
        /* <DEDUP_REMOVED lines=23> */
.L_x_5079:
[----:B------:R-:W-:Y:S02]  /*1c60*/  FSETP.GTU.FTZ.AND P0, PT, |R31|, +INF , PT ;  /* 0x7f8000001f00780b */ /* 0x000fe40003f1c200 */
[----:B------:R-:W-:-:S04]  /*1c70*/  ISETP.LT.U32.AND P1, PT, R11, R8, PT ;  /* 0x000000080b00720c */ /* 0x000fc80003f21070 */
[----:B------:R-:W-:-:S13]  /*1c80*/  ISETP.LT.OR.EX P0, PT, R14, RZ, !P0, P1 ;  /* 0x000000ff0e00720c */ /* 0x000fda0004701710 */
.L_x_5080:
[----:B------:R-:W-:Y:S05]  /*1c90*/  BSYNC B1 ;  /* 0x0000000000017941 */ /* 0x000fea0003800000 */
.L_x_5078:
[----:B------:R-:W-:Y:S01]  /*1ca0*/  FSETP.GTU.FTZ.AND P1, PT, |R9|, +INF , PT ;  /* 0x7f8000000900780b */ /* 0x000fe20003f3c200 */
[----:B------:R-:W-:Y:S01]  /*1cb0*/  BSSY B1, `(.L_x_5081) ;  /* 0x0000013000017945 */ /* 0x000fe20003800000 */
[----:B------:R-:W-:Y:S01]  /*1cc0*/  SEL R11, R11, R8, P0 ;  /* 0x000000080b0b7207 */ /* 0x000fe20000000000 */
[----:B------:R-:W-:Y:S01]  /*1cd0*/  IMAD.U32 R8, R13, 0x10000, RZ ;  /* 0x000100000d087824 */ /* 0x000fe200078e00ff */
[----:B------:R-:W-:Y:S01]  /*1ce0*/  FSEL R10, R10, R31, P0 ;  /* 0x0000001f0a0a7208 */ /* 0x000fe20000000000 */
        /* <DEDUP_REMOVED lines=12> */
.L_x_5082:
[----:B------:R-:W-:Y:S02]  /*1db0*/  FSETP.GTU.FTZ.AND P0, PT, |R8|, +INF , PT ;  /* 0x7f8000000800780b */ /* 0x000fe40003f1c200 */
[----:B------:R-:W-:-:S04]  /*1dc0*/  ISETP.LT.U32.AND P1, PT, R15, R12, PT ;  /* 0x0000000c0f00720c */ /* 0x000fc80003f21070 */
[----:B------:R-:W-:-:S13]  /*1dd0*/  ISETP.LT.OR.EX P0, PT, R20, RZ, !P0, P1 ;  /* 0x000000ff1400720c */ /* 0x000fda0004701710 */
.L_x_5083:
[----:B------:R-:W-:Y:S05]  /*1de0*/  BSYNC B1 ;  /* 0x0000000000017941 */ /* 0x000fea0003800000 */
.L_x_5081:
        /* <DEDUP_REMOVED lines=17> */
.L_x_5085:
[----:B------:R-:W-:Y:S02]  /*1f00*/  FSETP.GTU.FTZ.AND P0, PT, |R13|, +INF , PT ;  /* 0x7f8000000d00780b */ /* 0x000fe40003f1c200 */
[----:B------:R-:W-:-:S04]  /*1f10*/  ISETP.LT.U32.AND P1, PT, R21, R12, PT ;  /* 0x0000000c1500720c */ /* 0x000fc80003f21070 */
[----:B------:R-:W-:-:S13]  /*1f20*/  ISETP.LT.OR.EX P0, PT, R27, RZ, !P0, P1 ;  /* 0x000000ff1b00720c */ /* 0x000fda0004701710 */
.L_x_5086:
[----:B------:R-:W-:Y:S05]  /*1f30*/  BSYNC B1 ;  /* 0x0000000000017941 */ /* 0x000fea0003800000 */
.L_x_5084:
        /* <DEDUP_REMOVED lines=9> */
.L_x_5077:
[----:B------:R-:W-:Y:S05]  /*1fd0*/  BSYNC B0 ;  /* 0x0000000000007941 */ /* 0x000fea0003800000 */
.L_x_5076:
        /* <DEDUP_REMOVED lines=12> */
.L_x_5089:
[----:B------:R-:W-:Y:S05]  /*20a0*/  BSYNC B0 ;  /* 0x0000000000007941 */ /* 0x000fea0003800000 */
.L_x_5088:
        /* <DEDUP_REMOVED lines=28> */
.L_x_5091:
[----:B------:R-:W-:Y:S05]  /*2270*/  BSYNC B0 ;  /* 0x0000000000007941 */ /* 0x000fea0003800000 */
.L_x_5090:
        /* <DEDUP_REMOVED lines=12> */
.L_x_5093:
[----:B------:R-:W-:Y:S02]  /*2340*/  FSETP.GTU.FTZ.AND P0, PT, |R10|, +INF , PT ;  /* 0x7f8000000a00780b */ /* 0x000fe40003f1c200 */
[----:B------:R-:W-:-:S04]  /*2350*/  ISETP.LT.U32.AND P1, PT, R24, R11, PT ;  /* 0x0000000b1800720c */ /* 0x000fc80003f21070 */
[----:B------:R-:W-:-:S13]  /*2360*/  ISETP.LT.OR.EX P0, PT, R25, R14, !P0, P1 ;  /* 0x0000000e1900720c */ /* 0x000fda0004701710 */
.L_x_5094:
[----:B------:R-:W-:Y:S05]  /*2370*/  BSYNC B0 ;  /* 0x0000000000007941 */ /* 0x000fea0003800000 */
.L_x_5092:
        /* <DEDUP_REMOVED lines=15> */
.L_x_5096:
[----:B------:R-:W-:Y:S02]  /*2470*/  FSETP.GTU.FTZ.AND P0, PT, |R9|, +INF , PT ;  /* 0x7f8000000900780b */ /* 0x000fe40003f1c200 */
[----:B------:R-:W-:-:S04]  /*2480*/  ISETP.LT.U32.AND P1, PT, R24, R15, PT ;  /* 0x0000000f1800720c */ /* 0x000fc80003f21070 */
[----:B------:R-:W-:-:S13]  /*2490*/  ISETP.LT.OR.EX P0, PT, R25, R20, !P0, P1 ;  /* 0x000000141900720c */ /* 0x000fda0004701710 */
.L_x_5097:
[----:B------:R-:W-:Y:S05]  /*24a0*/  BSYNC B0 ;  /* 0x0000000000007941 */ /* 0x000fea0003800000 */
.L_x_5095:
        /* <DEDUP_REMOVED lines=15> */
.L_x_5099:
[----:B------:R-:W-:Y:S02]  /*25a0*/  FSETP.GTU.FTZ.AND P0, PT, |R6|, +INF , PT ;  /* 0x7f8000000600780b */ /* 0x000fe40003f1c200 */
[----:B------:R-:W-:-:S04]  /*25b0*/  ISETP.LT.U32.AND P1, PT, R24, R21, PT ;  /* 0x000000151800720c */ /* 0x000fc80003f21070 */
[----:B------:R-:W-:-:S13]  /*25c0*/  ISETP.LT.OR.EX P0, PT, R20, R27, !P0, P1 ;  /* 0x0000001b1400720c */ /* 0x000fda0004701710 */
.L_x_5100:
[----:B------:R-:W-:Y:S05]  /*25d0*/  BSYNC B0 ;  /* 0x0000000000007941 */ /* 0x000fea0003800000 */
.L_x_5098:
[----:B------:R-:W-:Y:S02]  /*25e0*/  SEL R0, R24, R21, P0 ;  /* 0x0000001518007207 */ /* 0x000fe40000000000 */
[----:B------:R-:W-:Y:S02]  /*25f0*/  CS2R R54, SRZ ;  /* 0x0000000000367805 */ /* 0x000fe4000001ff00 */
[----:B------:R-:W-:Y:S01]  /*2600*/  SEL R27, R20, R27, P0 ;  /* 0x0000001b141b7207 */ /* 0x000fe20000000000 */
[----:B------:R-:W-:Y:S01]  /*2610*/  IMAD.MOV.U32 R53, RZ, RZ, RZ ;  /* 0x000000ffff357224 */ /* 0x000fe200078e00ff */
[----:B------:R-:W-:Y:S01]  /*2620*/  FSEL R3, R3, R6, P0 ;  /* 0x0000000603037208 */ /* 0x000fe20000000000 */
[----:B------:R-:W-:Y:S01]  /*2630*/  IMAD.MOV.U32 R59, RZ, RZ, RZ ;  /* 0x000000ffff3b7224 */ /* 0x000fe200078e00ff */
[----:B------:R-:W-:Y:S01]  /*2640*/  CS2R R56, SRZ ;  /* 0x0000000000387805 */ /* 0x000fe2000001ff00 */
[----:B------:R-:W-:Y:S01]  /*2650*/  IMAD.MOV.U32 R61, RZ, RZ, RZ ;  /* 0x000000ffff3d7224 */ /* 0x000fe200078e00ff */
[----:B------:R-:W-:Y:S01]  /*2660*/  CS2R R42, SRZ ;  /* 0x00000000002a7805 */ /* 0x000fe2000001ff00 */
[----:B------:R-:W-:Y:S06]  /*2670*/  BRA `(.L_x_5067) ;  /* 0x0000014800f87947 */ /* 0x000fec0003800000 */
.L_x_5068:
        /* <DEDUP_REMOVED lines=107> */
.L_x_5154:
        /* <DEDUP_REMOVED lines=298> */
.L_x_5105:
        /* <DEDUP_REMOVED lines=255> */
.L_x_5106:
[----:B------:R-:W-:Y:S01]  /*4fc0*/  LOP3.LUT R49, R58, 0xfffffff8, RZ, 0xc0, !PT ;  /* 0xfffffff83a317812 */ /* 0x000fe200078ec0ff */
[----:B------:R-:W-:-:S03]  /*4fd0*/  ULDC UR36, c[0x0][0x234] ;  /* 0x00008d0000247ab9 */ /* 0x000fc60000000800 */
[----:B------:R-:W-:-:S05]  /*4fe0*/  IADD3 R48, P0, R18, R49, RZ ;  /* 0x0000003112307210 */ /* 0x000fca0007f1e0ff */
[----:B------:R-:W-:-:S06]  /*4ff0*/  IMAD.X R49, RZ, RZ, R19, P0 ;  /* 0x000000ffff317224 */ /* 0x000fcc00000e0613 */
[----:B------:R-:W2:Y:S01]  /*5000*/  LDG.E.64 R48, desc[UR60][R48.64] ;  /* 0x0000003c30307981 */ /* 0x000ea2000c1e1b00 */
[----:B------:R-:W-:Y:S02]  /*5010*/  IMAD.U32 R58, RZ, RZ, UR36 ;  /* 0x00000024ff3a7e24 */ /* 0x000fe4000f8e00ff */
[----:B------:R-:W-:Y:S02]  /*5020*/  IMAD.MOV.U32 R74, RZ, RZ, RZ ;  /* 0x000000ffff4a7224 */ /* 0x000fe400078e00ff */
[----:B------:R-:W-:Y:S02]  /*5030*/  IMAD.MOV.U32 R70, RZ, RZ, RZ ;  /* 0x000000ffff467224 */ /* 0x000fe400078e00ff */
[----:B------:R-:W-:Y:S01]  /*5040*/  IMAD.IADD R79, R59, 0x1, R58 ;  /* 0x000000013b4f7824 */ /* 0x000fe200078e023a */
[C---:B--2---:R-:W-:Y:S02]  /*5050*/  PRMT R64, R48.reuse, 0x7610, R64 ;  /* 0x0000761030407816 */ /* 0x044fe40000000040 */
[----:B------:R-:W-:-:S02]  /*5060*/  PRMT R65, R48, 0x7632, R65 ;  /* 0x0000763230417816 */ /* 0x000fc40000000041 */
[C---:B------:R-:W-:Y:S02]  /*5070*/  PRMT R66, R49.reuse, 0x7610, R66 ;  /* 0x0000761031427816 */ /* 0x040fe40000000042 */
[----:B------:R-:W-:Y:S01]  /*5080*/  PRMT R67, R49, 0x7632, R67 ;  /* 0x0000763231437816 */ /* 0x000fe20000000043 */
        /* <DEDUP_REMOVED lines=246> */
.L_x_5107:
        /* <DEDUP_REMOVED lines=255> */
.L_x_5108:
[----:B------:R-:W-:-:S04]  /*6fe0*/  LOP3.LUT R49, R74, 0xfffffff8, RZ, 0xc0, !PT ;  /* 0xfffffff84a317812 */ /* 0x000fc800078ec0ff */
[----:B------:R-:W-:-:S05]  /*6ff0*/  IADD3 R48, P0, R18, R49, RZ ;  /* 0x0000003112307210 */ /* 0x000fca0007f1e0ff */
[----:B------:R-:W-:-:S06]  /*7000*/  IMAD.X R49, RZ, RZ, R19, P0 ;  /* 0x000000ffff317224 */ /* 0x000fcc00000e0613 */
[----:B------:R-:W2:Y:S01]  /*7010*/  LDG.E.64 R48, desc[UR60][R48.64] ;  /* 0x0000003c30307981 */ /* 0x000ea2000c1e1b00 */
        /* <DEDUP_REMOVED lines=20> */
[----:B------:R-:W-:Y:S02]  /*7160*/  PRMT R75, R48, 0x7632, R75 ;  /* 0x00007632304b7816 */ /* 0x000fe4000000004b */
[C---:B------:R-:W-:Y:S02]  /*7170*/  PRMT R76, R49.reuse, 0x7610, R76 ;  /* 0x00007610314c7816 */ /* 0x040fe4000000004c */
[----:B------:R-:W-:Y:S01]  /*7180*/  PRMT R77, R49, 0x7632, R77 ;  /* 0x00007632314d7816 */ /* 0x000fe2000000004d */
[----:B------:R-:W-:Y:S06]  /*7190*/  @P2 BRA `(.L_x_5110) ;  /* 0x0000000000242947 */ /* 0x000fec0003800000 */
        /* <DEDUP_REMOVED lines=9> */
.L_x_5110:
[----:B------:R-:W-:Y:S02]  /*7230*/  FSETP.GTU.FTZ.AND P0, PT, |R72|, +INF , PT ;  /* 0x7f8000004800780b */ /* 0x000fe40003f1c200 */
[----:B------:R-:W-:-:S04]  /*7240*/  ISETP.LT.U32.AND P2, PT, R7, R59, PT ;  /* 0x0000003b0700720c */ /* 0x000fc80003f41070 */
[----:B------:R-:W-:-:S13]  /*7250*/  ISETP.LT.OR.EX P0, PT, R6, RZ, !P0, P2 ;  /* 0x000000ff0600720c */ /* 0x000fda0004701720 */
.L_x_5111:
[----:B------:R-:W-:Y:S05]  /*7260*/  BSYNC B1 ;  /* 0x0000000000017941 */ /* 0x000fea0003800000 */
.L_x_5109:
        /* <DEDUP_REMOVED lines=16> */
.L_x_5113:
[----:B------:R-:W-:Y:S02]  /*7370*/  FSETP.GTU.FTZ.AND P0, PT, |R49|, +INF , PT ;  /* 0x7f8000003100780b */ /* 0x000fe40003f1c200 */
[----:B------:R-:W-:-:S04]  /*7380*/  ISETP.LT.U32.AND P2, PT, R10, R59, PT ;  /* 0x0000003b0a00720c */ /* 0x000fc80003f41070 */
[----:B------:R-:W-:-:S13]  /*7390*/  ISETP.LT.OR.EX P0, PT, R9, RZ, !P0, P2 ;  /* 0x000000ff0900720c */ /* 0x000fda0004701720 */
.L_x_5114:
[----:B------:R-:W-:Y:S05]  /*73a0*/  BSYNC B1 ;  /* 0x0000000000017941 */ /* 0x000fea0003800000 */
.L_x_5112:
        /* <DEDUP_REMOVED lines=16> */
.L_x_5116:
[----:B------:R-:W-:Y:S02]  /*74b0*/  FSETP.GTU.FTZ.AND P0, PT, |R72|, +INF , PT ;  /* 0x7f8000004800780b */ /* 0x000fe40003f1c200 */
[----:B------:R-:W-:-:S04]  /*74c0*/  ISETP.LT.U32.AND P2, PT, R13, R59, PT ;  /* 0x0000003b0d00720c */ /* 0x000fc80003f41070 */
[----:B------:R-:W-:-:S13]  /*74d0*/  ISETP.LT.OR.EX P0, PT, R12, RZ, !P0, P2 ;  /* 0x000000ff0c00720c */ /* 0x000fda0004701720 */
.L_x_5117:
[----:B------:R-:W-:Y:S05]  /*74e0*/  BSYNC B1 ;  /* 0x0000000000017941 */ /* 0x000fea0003800000 */
.L_x_5115:
        /* <DEDUP_REMOVED lines=16> */
.L_x_5119:
[----:B------:R-:W-:Y:S02]  /*75f0*/  FSETP.GTU.FTZ.AND P0, PT, |R72|, +INF , PT ;  /* 0x7f8000004800780b */ /* 0x000fe40003f1c200 */
[----:B------:R-:W-:-:S04]  /*7600*/  ISETP.LT.U32.AND P2, PT, R21, R79, PT ;  /* 0x0000004f1500720c */ /* 0x000fc80003f41070 */
[----:B------:R-:W-:-:S13]  /*7610*/  ISETP.LT.OR.EX P0, PT, R14, RZ, !P0, P2 ;  /* 0x000000ff0e00720c */ /* 0x000fda0004701720 */
.L_x_5120:
[----:B------:R-:W-:Y:S05]  /*7620*/  BSYNC B1 ;  /* 0x0000000000017941 */ /* 0x000fea0003800000 */
.L_x_5118:
        /* <DEDUP_REMOVED lines=16> */
.L_x_5122:
[----:B------:R-:W-:Y:S02]  /*7730*/  FSETP.GTU.FTZ.AND P0, PT, |R49|, +INF , PT ;  /* 0x7f8000003100780b */ /* 0x000fe40003f1c200 */
[----:B------:R-:W-:-:S04]  /*7740*/  ISETP.LT.U32.AND P2, PT, R22, R79, PT ;  /* 0x0000004f1600720c */ /* 0x000fc80003f41070 */
[----:B------:R-:W-:-:S13]  /*7750*/  ISETP.LT.OR.EX P0, PT, R23, RZ, !P0, P2 ;  /* 0x000000ff1700720c */ /* 0x000fda0004701720 */
.L_x_5123:
[----:B------:R-:W-:Y:S05]  /*7760*/  BSYNC B1 ;  /* 0x0000000000017941 */ /* 0x000fea0003800000 */
.L_x_5121:
        /* <DEDUP_REMOVED lines=16> */
.L_x_5125:
[----:B------:R-:W-:Y:S02]  /*7870*/  FSETP.GTU.FTZ.AND P0, PT, |R72|, +INF , PT ;  /* 0x7f8000004800780b */ /* 0x000fe40003f1c200 */
[----:B------:R-:W-:-:S04]  /*7880*/  ISETP.LT.U32.AND P2, PT, R27, R79, PT ;  /* 0x0000004f1b00720c */ /* 0x000fc80003f41070 */
[----:B------:R-:W-:-:S13]  /*7890*/  ISETP.LT.OR.EX P0, PT, R24, RZ, !P0, P2 ;  /* 0x000000ff1800720c */ /* 0x000fda0004701720 */
.L_x_5126:
[----:B------:R-:W-:Y:S05]  /*78a0*/  BSYNC B1 ;  /* 0x0000000000017941 */ /* 0x000fea0003800000 */
.L_x_5124:
        /* <DEDUP_REMOVED lines=16> */
.L_x_5128:
[----:B------:R-:W-:Y:S02]  /*79b0*/  FSETP.GTU.FTZ.AND P0, PT, |R49|, +INF , PT ;  /* 0x7f8000003100780b */ /* 0x000fe40003f1c200 */
[----:B------:R-:W-:-:S04]  /*79c0*/  ISETP.LT.U32.AND P2, PT, R28, R79, PT ;  /* 0x0000004f1c00720c */ /* 0x000fc80003f41070 */
[----:B------:R-:W-:-:S13]  /*79d0*/  ISETP.LT.OR.EX P0, PT, R29, RZ, !P0, P2 ;  /* 0x000000ff1d00720c */ /* 0x000fda0004701720 */
.L_x_5129:
[----:B------:R-:W-:Y:S05]  /*79e0*/  BSYNC B1 ;  /* 0x0000000000017941 */ /* 0x000fea0003800000 */
.L_x_5127:
        /* <DEDUP_REMOVED lines=17> */
.L_x_5131:
[----:B------:R-:W-:Y:S02]  /*7b00*/  FSETP.GTU.FTZ.AND P0, PT, |R49|, +INF , PT ;  /* 0x7f8000003100780b */ /* 0x000fe40003f1c200 */
[----:B------:R-:W-:-:S04]  /*7b10*/  ISETP.LT.U32.AND P2, PT, R32, R79, PT ;  /* 0x0000004f2000720c */ /* 0x000fc80003f41070 */
[----:B------:R-:W-:-:S13]  /*7b20*/  ISETP.LT.OR.EX P0, PT, R31, RZ, !P0, P2 ;  /* 0x000000ff1f00720c */ /* 0x000fda0004701720 */
.L_x_5132:
[----:B------:R-:W-:Y:S05]  /*7b30*/  BSYNC B1 ;  /* 0x0000000000017941 */ /* 0x000fea0003800000 */
.L_x_5130:
        /* <DEDUP_REMOVED lines=16> */
.L_x_5134:
[----:B------:R-:W-:Y:S02]  /*7c40*/  FSETP.GTU.FTZ.AND P0, PT, |R72|, +INF , PT ;  /* 0x7f8000004800780b */ /* 0x000fe40003f1c200 */
[----:B------:R-:W-:-:S04]  /*7c50*/  ISETP.LT.U32.AND P2, PT, R35, R79, PT ;  /* 0x0000004f2300720c */ /* 0x000fc80003f41070 */
[----:B------:R-:W-:-:S13]  /*7c60*/  ISETP.LT.OR.EX P0, PT, R34, RZ, !P0, P2 ;  /* 0x000000ff2200720c */ /* 0x000fda0004701720 */
.L_x_5135:
[----:B------:R-:W-:Y:S05]  /*7c70*/  BSYNC B1 ;  /* 0x0000000000017941 */ /* 0x000fea0003800000 */
.L_x_5133:
        /* <DEDUP_REMOVED lines=16> */
.L_x_5137:
[----:B------:R-:W-:Y:S02]  /*7d80*/  FSETP.GTU.FTZ.AND P0, PT, |R49|, +INF , PT ;  /* 0x7f8000003100780b */ /* 0x000fe40003f1c200 */
[----:B------:R-:W-:-:S04]  /*7d90*/  ISETP.LT.U32.AND P2, PT, R38, R79, PT ;  /* 0x0000004f2600720c */ /* 0x000fc80003f41070 */
[----:B------:R-:W-:-:S13]  /*7da0*/  ISETP.LT.OR.EX P0, PT, R37, RZ, !P0, P2 ;  /* 0x000000ff2500720c */ /* 0x000fda0004701720 */
.L_x_5138:
[----:B------:R-:W-:Y:S05]  /*7db0*/  BSYNC B1 ;  /* 0x0000000000017941 */ /* 0x000fea0003800000 */
.L_x_5136:
        /* <DEDUP_REMOVED lines=16> */
.L_x_5140:
[----:B------:R-:W-:Y:S02]  /*7ec0*/  FSETP.GTU.FTZ.AND P0, PT, |R72|, +INF , PT ;  /* 0x7f8000004800780b */ /* 0x000fe40003f1c200 */
[----:B------:R-:W-:-:S04]  /*7ed0*/  ISETP.LT.U32.AND P2, PT, R41, R79, PT ;  /* 0x0000004f2900720c */ /* 0x000fc80003f41070 */
[----:B------:R-:W-:-:S13]  /*7ee0*/  ISETP.LT.OR.EX P0, PT, R40, RZ, !P0, P2 ;  /* 0x000000ff2800720c */ /* 0x000fda0004701720 */
.L_x_5141:
[----:B------:R-:W-:Y:S05]  /*7ef0*/  BSYNC B1 ;  /* 0x0000000000017941 */ /* 0x000fea0003800000 */
.L_x_5139:
[----:B------:R-:W-:Y:S01]  /*7f00*/  FSETP.GTU.FTZ.AND P2, PT, |R42|, +INF , PT ;  /* 0x7f8000002a00780b */ /* 0x000fe20003f5c200 */
[----:B------:R-:W-:Y:S01]  /*7f10*/  BSSY B1, `(.L_x_5142) ;  /* 0x0000013000017945 */ /* 0x000fe20003800000 */
[----:B------:R-:W-:Y:S01]  /*7f20*/  SEL R41, R41, R79, P0 ;  /* 0x0000004f29297207 */ /* 0x000fe20000000000 */
[----:B------:R-:W-:Y:S01]  /*7f30*/  IMAD.IADD R79, R58, 0x1, R79 ;  /* 0x000000013a4f7824 */ /* 0x000fe200078e024f */
[----:B------:R-:W-:Y:S01]  /*7f40*/  FSEL R39, R39, R72, P0 ;  /* 0x0000004827277208 */ /* 0x000fe20000000000 */
[----:B------:R-:W-:Y:S01]  /*7f50*/  IMAD.U32 R49, R74, 0x10000, RZ ;  /* 0x000100004a317824 */ /* 0x000fe200078e00ff */
        /* <DEDUP_REMOVED lines=11> */
.L_x_5143:
[----:B------:R-:W-:Y:S02]  /*8010*/  FSETP.GTU.FTZ.AND P0, PT, |R49|, +INF , PT ;  /* 0x7f8000003100780b */ /* 0x000fe40003f1c200 */
[----:B------:R-:W-:-:S04]  /*8020*/  ISETP.LT.U32.AND P2, PT, R50, R79, PT ;  /* 0x0000004f3200720c */ /* 0x000fc80003f41070 */
[----:B------:R-:W-:-:S13]  /*8030*/  ISETP.LT.OR.EX P0, PT, R45, RZ, !P0, P2 ;  /* 0x000000ff2d00720c */ /* 0x000fda0004701720 */
.L_x_5144:
[----:B------:R-:W-:Y:S05]  /*8040*/  BSYNC B1 ;  /* 0x0000000000017941 */ /* 0x000fea0003800000 */
.L_x_5142:
        /* <DEDUP_REMOVED lines=16> */
.L_x_5146:
[----:B------:R-:W-:Y:S02]  /*8150*/  FSETP.GTU.FTZ.AND P0, PT, |R72|, +INF , PT ;  /* 0x7f8000004800780b */ /* 0x000fe40003f1c200 */
[----:B------:R-:W-:-:S04]  /*8160*/  ISETP.LT.U32.AND P2, PT, R54, R79, PT ;  /* 0x0000004f3600720c */ /* 0x000fc80003f41070 */
[----:B------:R-:W-:-:S13]  /*8170*/  ISETP.LT.OR.EX P0, PT, R53, RZ, !P0, P2 ;  /* 0x000000ff3500720c */ /* 0x000fda0004701720 */
.L_x_5147:
[----:B------:R-:W-:Y:S05]  /*8180*/  BSYNC B1 ;  /* 0x0000000000017941 */ /* 0x000fea0003800000 */
.L_x_5145:
        /* <DEDUP_REMOVED lines=16> */
.L_x_5149:
[----:B------:R-:W-:Y:S02]  /*8290*/  FSETP.GTU.FTZ.AND P0, PT, |R72|, +INF , PT ;  /* 0x7f8000004800780b */ /* 0x000fe40003f1c200 */
[----:B------:R-:W-:-:S04]  /*82a0*/  ISETP.LT.U32.AND P2, PT, R56, R79, PT ;  /* 0x0000004f3800720c */ /* 0x000fc80003f41070 */
[----:B------:R-:W-:-:S13]  /*82b0*/  ISETP.LT.OR.EX P0, PT, R55, RZ, !P0, P2 ;  /* 0x000000ff3700720c */ /* 0x000fda0004701720 */
.L_x_5150:
[----:B------:R-:W-:Y:S05]  /*82c0*/  BSYNC B1 ;  /* 0x0000000000017941 */ /* 0x000fea0003800000 */
.L_x_5148:
        /* <DEDUP_REMOVED lines=16> */
.L_x_5152:
[----:B------:R-:W-:Y:S02]  /*83d0*/  FSETP.GTU.FTZ.AND P0, PT, |R73|, +INF , PT ;  /* 0x7f8000004900780b */ /* 0x000fe40003f1c200 */
[----:B------:R-:W-:-:S04]  /*83e0*/  ISETP.LT.U32.AND P2, PT, R44, R79, PT ;  /* 0x0000004f2c00720c */ /* 0x000fc80003f41070 */
[----:B------:R-:W-:-:S13]  /*83f0*/  ISETP.LT.OR.EX P0, PT, R43, RZ, !P0, P2 ;  /* 0x000000ff2b00720c */ /* 0x000fda0004701720 */
.L_x_5153:
[----:B------:R-:W-:Y:S05]  /*8400*/  BSYNC B1 ;  /* 0x0000000000017941 */ /* 0x000fea0003800000 */
.L_x_5151:
        /* <DEDUP_REMOVED lines=9> */
.L_x_5104:
[----:B------:R-:W-:Y:S05]  /*84a0*/  BSYNC B0 ;  /* 0x0000000000007941 */ /* 0x000fea0003800000 */
.L_x_5103:
        /* <DEDUP_REMOVED lines=280> */
.L_x_5157:
        /* <DEDUP_REMOVED lines=285> */
.L_x_5158:
        /* <DEDUP_REMOVED lines=285> */
.L_x_5159:
        /* <DEDUP_REMOVED lines=285> */
.L_x_5160:
        /* <DEDUP_REMOVED lines=8> */
.L_x_5156:
[----:B------:R-:W-:Y:S05]  /*cc20*/  BSYNC B0 ;  /* 0x0000000000007941 */ /* 0x000fea0003800000 */
.L_x_5155:
        /* <DEDUP_REMOVED lines=15> */
.L_x_5164:
[----:B------:R-:W-:Y:S02]  /*cd20*/  FSETP.GTU.FTZ.AND P0, PT, |R19|, +INF , PT ;  /* 0x7f8000001300780b */ /* 0x000fe40003f1c200 */
[----:B------:R-:W-:-:S04]  /*cd30*/  ISETP.LT.U32.AND P1, PT, R4, R59, PT ;  /* 0x0000003b0400720c */ /* 0x000fc80003f21070 */
[----:B------:R-:W-:-:S13]  /*cd40*/  ISETP.LT.OR.EX P0, PT, R3, RZ, !P0, P1 ;  /* 0x000000ff0300720c */ /* 0x000fda0004701710 */
.L_x_5165:
[----:B------:R-:W-:Y:S05]  /*cd50*/  BSYNC B1 ;  /* 0x0000000000017941 */ /* 0x000fea0003800000 */
.L_x_5163:
        /* <DEDUP_REMOVED lines=16> */
.L_x_5167:
[----:B------:R-:W-:Y:S02]  /*ce60*/  FSETP.GTU.FTZ.AND P0, PT, |R46|, +INF , PT ;  /* 0x7f8000002e00780b */ /* 0x000fe40003f1c200 */
[----:B------:R-:W-:-:S04]  /*ce70*/  ISETP.LT.U32.AND P1, PT, R7, R59, PT ;  /* 0x0000003b0700720c */ /* 0x000fc80003f21070 */
[----:B------:R-:W-:-:S13]  /*ce80*/  ISETP.LT.OR.EX P0, PT, R6, RZ, !P0, P1 ;  /* 0x000000ff0600720c */ /* 0x000fda0004701710 */
.L_x_5168:
[----:B------:R-:W-:Y:S05]  /*ce90*/  BSYNC B1 ;  /* 0x0000000000017941 */ /* 0x000fea0003800000 */
.L_x_5166:
        /* <DEDUP_REMOVED lines=16> */
.L_x_5170:
[----:B------:R-:W-:Y:S02]  /*cfa0*/  FSETP.GTU.FTZ.AND P0, PT, |R19|, +INF , PT ;  /* 0x7f8000001300780b */ /* 0x000fe40003f1c200 */
[----:B------:R-:W-:-:S04]  /*cfb0*/  ISETP.LT.U32.AND P1, PT, R10, R59, PT ;  /* 0x0000003b0a00720c */ /* 0x000fc80003f21070 */
[----:B------:R-:W-:-:S13]  /*cfc0*/  ISETP.LT.OR.EX P0, PT, R9, RZ, !P0, P1 ;  /* 0x000000ff0900720c */ /* 0x000fda0004701710 */
.L_x_5171:
[----:B------:R-:W-:Y:S05]  /*cfd0*/  BSYNC B1 ;  /* 0x0000000000017941 */ /* 0x000fea0003800000 */
.L_x_5169:
        /* <DEDUP_REMOVED lines=16> */
.L_x_5173:
[----:B------:R-:W-:Y:S02]  /*d0e0*/  FSETP.GTU.FTZ.AND P0, PT, |R46|, +INF , PT ;  /* 0x7f8000002e00780b */ /* 0x000fe40003f1c200 */
[----:B------:R-:W-:-:S04]  /*d0f0*/  ISETP.LT.U32.AND P1, PT, R13, R59, PT ;  /* 0x0000003b0d00720c */ /* 0x000fc80003f21070 */
[----:B------:R-:W-:-:S13]  /*d100*/  ISETP.LT.OR.EX P0, PT, R12, RZ, !P0, P1 ;  /* 0x000000ff0c00720c */ /* 0x000fda0004701710 */
.L_x_5174:
[----:B------:R-:W-:Y:S05]  /*d110*/  BSYNC B1 ;  /* 0x0000000000017941 */ /* 0x000fea0003800000 */
.L_x_5172:
        /* <DEDUP_REMOVED lines=19> */
.L_x_5176:
[----:B------:R-:W-:Y:S02]  /*d250*/  FSETP.GTU.FTZ.AND P0, PT, |R64|, +INF , PT ;  /* 0x7f8000004000780b */ /* 0x000fe40003f1c200 */
[----:B------:R-:W-:-:S04]  /*d260*/  ISETP.LT.U32.AND P1, PT, R21, R47, PT ;  /* 0x0000002f1500720c */ /* 0x000fc80003f21070 */
[----:B------:R-:W-:-:S13]  /*d270*/  ISETP.LT.OR.EX P0, PT, R14, RZ, !P0, P1 ;  /* 0x000000ff0e00720c */ /* 0x000fda0004701710 */
.L_x_5177:
[----:B------:R-:W-:Y:S05]  /*d280*/  BSYNC B1 ;  /* 0x0000000000017941 */ /* 0x000fea0003800000 */
.L_x_5175:
        /* <DEDUP_REMOVED lines=16> */
.L_x_5179:
[----:B------:R-:W-:Y:S02]  /*d390*/  FSETP.GTU.FTZ.AND P0, PT, |R65|, +INF , PT ;  /* 0x7f8000004100780b */ /* 0x000fe40003f1c200 */
[----:B------:R-:W-:-:S04]  /*d3a0*/  ISETP.LT.U32.AND P1, PT, R22, R47, PT ;  /* 0x0000002f1600720c */ /* 0x000fc80003f21070 */
[----:B------:R-:W-:-:S13]  /*d3b0*/  ISETP.LT.OR.EX P0, PT, R23, RZ, !P0, P1 ;  /* 0x000000ff1700720c */ /* 0x000fda0004701710 */
.L_x_5180:
[----:B------:R-:W-:Y:S05]  /*d3c0*/  BSYNC B1 ;  /* 0x0000000000017941 */ /* 0x000fea0003800000 */
.L_x_5178:
        /* <DEDUP_REMOVED lines=16> */
.L_x_5182:
[----:B------:R-:W-:Y:S02]  /*d4d0*/  FSETP.GTU.FTZ.AND P0, PT, |R66|, +INF , PT ;  /* 0x7f8000004200780b */ /* 0x000fe40003f1c200 */
[----:B------:R-:W-:-:S04]  /*d4e0*/  ISETP.LT.U32.AND P1, PT, R27, R47, PT ;  /* 0x0000002f1b00720c */ /* 0x000fc80003f21070 */
[----:B------:R-:W-:-:S13]  /*d4f0*/  ISETP.LT.OR.EX P0, PT, R24, RZ, !P0, P1 ;  /* 0x000000ff1800720c */ /* 0x000fda0004701710 */
.L_x_5183:
[----:B------:R-:W-:Y:S05]  /*d500*/  BSYNC B1 ;  /* 0x0000000000017941 */ /* 0x000fea0003800000 */
.L_x_5181:
        /* <DEDUP_REMOVED lines=16> */
.L_x_5185:
[----:B------:R-:W-:Y:S02]  /*d610*/  FSETP.GTU.FTZ.AND P0, PT, |R67|, +INF , PT ;  /* 0x7f8000004300780b */ /* 0x000fe40003f1c200 */
[----:B------:R-:W-:-:S04]  /*d620*/  ISETP.LT.U32.AND P1, PT, R28, R47, PT ;  /* 0x0000002f1c00720c */ /* 0x000fc80003f21070 */
[----:B------:R-:W-:-:S13]  /*d630*/  ISETP.LT.OR.EX P0, PT, R29, RZ, !P0, P1 ;  /* 0x000000ff1d00720c */ /* 0x000fda0004701710 */
.L_x_5186:
[----:B------:R-:W-:Y:S05]  /*d640*/  BSYNC B1 ;  /* 0x0000000000017941 */ /* 0x000fea0003800000 */
.L_x_5184:
        /* <DEDUP_REMOVED lines=19> */
.L_x_5188:
[----:B------:R-:W-:Y:S02]  /*d780*/  FSETP.GTU.FTZ.AND P0, PT, |R47|, +INF , PT ;  /* 0x7f8000002f00780b */ /* 0x000fe40003f1c200 */
[----:B------:R-:W-:-:S04]  /*d790*/  ISETP.LT.U32.AND P1, PT, R32, R19, PT ;  /* 0x000000132000720c */ /* 0x000fc80003f21070 */
[----:B------:R-:W-:-:S13]  /*d7a0*/  ISETP.LT.OR.EX P0, PT, R31, RZ, !P0, P1 ;  /* 0x000000ff1f00720c */ /* 0x000fda0004701710 */
.L_x_5189:
[----:B------:R-:W-:Y:S05]  /*d7b0*/  BSYNC B1 ;  /* 0x0000000000017941 */ /* 0x000fea0003800000 */
.L_x_5187:
        /* <DEDUP_REMOVED lines=16> */
.L_x_5191:
[----:B------:R-:W-:Y:S02]  /*d8c0*/  FSETP.GTU.FTZ.AND P0, PT, |R46|, +INF , PT ;  /* 0x7f8000002e00780b */ /* 0x000fe40003f1c200 */
[----:B------:R-:W-:-:S04]  /*d8d0*/  ISETP.LT.U32.AND P1, PT, R35, R19, PT ;  /* 0x000000132300720c */ /* 0x000fc80003f21070 */
[----:B------:R-:W-:-:S13]  /*d8e0*/  ISETP.LT.OR.EX P0, PT, R34, RZ, !P0, P1 ;  /* 0x000000ff2200720c */ /* 0x000fda0004701710 */
.L_x_5192:
[----:B------:R-:W-:Y:S05]  /*d8f0*/  BSYNC B1 ;  /* 0x0000000000017941 */ /* 0x000fea0003800000 */
.L_x_5190:
        /* <DEDUP_REMOVED lines=16> */
.L_x_5194:
[----:B------:R-:W-:Y:S02]  /*da00*/  FSETP.GTU.FTZ.AND P0, PT, |R71|, +INF , PT ;  /* 0x7f8000004700780b */ /* 0x000fe40003f1c200 */
[----:B------:R-:W-:-:S04]  /*da10*/  ISETP.LT.U32.AND P1, PT, R38, R19, PT ;  /* 0x000000132600720c */ /* 0x000fc80003f21070 */
[----:B------:R-:W-:-:S13]  /*da20*/  ISETP.LT.OR.EX P0, PT, R37, RZ, !P0, P1 ;  /* 0x000000ff2500720c */ /* 0x000fda0004701710 */
.L_x_5195:
[----:B------:R-:W-:Y:S05]  /*da30*/  BSYNC B1 ;  /* 0x0000000000017941 */ /* 0x000fea0003800000 */
.L_x_5193:
        /* <DEDUP_REMOVED lines=16> */
.L_x_5197:
[----:B------:R-:W-:Y:S02]  /*db40*/  FSETP.GTU.FTZ.AND P0, PT, |R70|, +INF , PT ;  /* 0x7f8000004600780b */ /* 0x000fe40003f1c200 */
[----:B------:R-:W-:-:S04]  /*db50*/  ISETP.LT.U32.AND P1, PT, R41, R19, PT ;  /* 0x000000132900720c */ /* 0x000fc80003f21070 */
[----:B------:R-:W-:-:S13]  /*db60*/  ISETP.LT.OR.EX P0, PT, R40, RZ, !P0, P1 ;  /* 0x000000ff2800720c */ /* 0x000fda0004701710 */
.L_x_5198:
[----:B------:R-:W-:Y:S05]  /*db70*/  BSYNC B1 ;  /* 0x0000000000017941 */ /* 0x000fea0003800000 */
.L_x_5196:
        /* <DEDUP_REMOVED lines=19> */
.L_x_5200:
[----:B------:R-:W-:Y:S02]  /*dcb0*/  FSETP.GTU.FTZ.AND P0, PT, |R19|, +INF , PT ;  /* 0x7f8000001300780b */ /* 0x000fe40003f1c200 */
[----:B------:R-:W-:-:S04]  /*dcc0*/  ISETP.LT.U32.AND P1, PT, R50, R47, PT ;  /* 0x0000002f3200720c */ /* 0x000fc80003f21070 */
[----:B------:R-:W-:-:S13]  /*dcd0*/  ISETP.LT.OR.EX P0, PT, R45, RZ, !P0, P1 ;  /* 0x000000ff2d00720c */ /* 0x000fda0004701710 */
.L_x_5201:
[----:B------:R-:W-:Y:S05]  /*dce0*/  BSYNC B1 ;  /* 0x0000000000017941 */ /* 0x000fea0003800000 */
.L_x_5199:
        /* <DEDUP_REMOVED lines=16> */
.L_x_5203:
[----:B------:R-:W-:Y:S02]  /*ddf0*/  FSETP.GTU.FTZ.AND P0, PT, |R46|, +INF , PT ;  /* 0x7f8000002e00780b */ /* 0x000fe40003f1c200 */
[----:B------:R-:W-:-:S04]  /*de00*/  ISETP.LT.U32.AND P1, PT, R54, R47, PT ;  /* 0x0000002f3600720c */ /* 0x000fc80003f21070 */
[----:B------:R-:W-:-:S13]  /*de10*/  ISETP.LT.OR.EX P0, PT, R53, RZ, !P0, P1 ;  /* 0x000000ff3500720c */ /* 0x000fda0004701710 */
.L_x_5204:
[----:B------:R-:W-:Y:S05]  /*de20*/  BSYNC B1 ;  /* 0x0000000000017941 */ /* 0x000fea0003800000 */
.L_x_5202:
        /* <DEDUP_REMOVED lines=16> */
.L_x_5206:
[----:B------:R-:W-:Y:S02]  /*df30*/  FSETP.GTU.FTZ.AND P0, PT, |R76|, +INF , PT ;  /* 0x7f8000004c00780b */ /* 0x000fe40003f1c200 */
[----:B------:R-:W-:-:S04]  /*df40*/  ISETP.LT.U32.AND P1, PT, R56, R47, PT ;  /* 0x0000002f3800720c */ /* 0x000fc80003f21070 */
[----:B------:R-:W-:-:S13]  /*df50*/  ISETP.LT.OR.EX P0, PT, R55, RZ, !P0, P1 ;  /* 0x000000ff3700720c */ /* 0x000fda0004701710 */
.L_x_5207:
[----:B------:R-:W-:Y:S05]  /*df60*/  BSYNC B1 ;  /* 0x0000000000017941 */ /* 0x000fea0003800000 */
.L_x_5205:
        /* <DEDUP_REMOVED lines=16> */
.L_x_5209:
[----:B------:R-:W-:Y:S02]  /*e070*/  FSETP.GTU.FTZ.AND P0, PT, |R77|, +INF , PT ;  /* 0x7f8000004d00780b */ /* 0x000fe40003f1c200 */
[----:B------:R-:W-:-:S04]  /*e080*/  ISETP.LT.U32.AND P1, PT, R44, R47, PT ;  /* 0x0000002f2c00720c */ /* 0x000fc80003f21070 */
[----:B------:R-:W-:-:S13]  /*e090*/  ISETP.LT.OR.EX P0, PT, R43, RZ, !P0, P1 ;  /* 0x000000ff2b00720c */ /* 0x000fda0004701710 */
.L_x_5210:
[----:B------:R-:W-:Y:S05]  /*e0a0*/  BSYNC B1 ;  /* 0x0000000000017941 */ /* 0x000fea0003800000 */
.L_x_5208:
[----:B------:R-:W-:Y:S02]  /*e0b0*/  FSEL R52, R52, R77, P0 ;  /* 0x0000004d34347208 */ /* 0x000fe40000000000 */
[----:B------:R-:W-:Y:S02]  /*e0c0*/  SEL R44, R44, R47, P0 ;  /* 0x0000002f2c2c7207 */ /* 0x000fe40000000000 */
[----:B------:R-:W-:-:S07]  /*e0d0*/  SEL R43, R43, RZ, P0 ;  /* 0x000000ff2b2b7207 */ /* 0x000fce0000000000 */
.L_x_5162:
[----:B------:R-:W-:Y:S05]  /*e0e0*/  BSYNC B0 ;  /* 0x0000000000007941 */ /* 0x000fea0003800000 */
.L_x_5161:
        /* <DEDUP_REMOVED lines=12> */
.L_x_5212:
[----:B------:R-:W-:Y:S02]  /*e1b0*/  FSETP.GTU.FTZ.AND P0, PT, |R15|, +INF , PT ;  /* 0x7f8000000f00780b */ /* 0x000fe40003f1c200 */
[----:B------:R-:W-:-:S04]  /*e1c0*/  ISETP.LT.U32.AND P1, PT, R4, R21, PT ;  /* 0x000000150400720c */ /* 0x000fc80003f21070 */
[----:B------:R-:W-:-:S13]  /*e1d0*/  ISETP.LT.OR.EX P0, PT, R3, R14, !P0, P1 ;  /* 0x0000000e0300720c */ /* 0x000fda0004701710 */
.L_x_5213:
[----:B------:R-:W-:Y:S05]  /*e1e0*/  BSYNC B0 ;  /* 0x0000000000007941 */ /* 0x000fea0003800000 */
.L_x_5211:
        /* <DEDUP_REMOVED lines=15> */
.L_x_5215:
[----:B------:R-:W-:Y:S02]  /*e2e0*/  FSETP.GTU.FTZ.AND P0, PT, |R20|, +INF , PT ;  /* 0x7f8000001400780b */ /* 0x000fe40003f1c200 */
[----:B------:R-:W-:-:S04]  /*e2f0*/  ISETP.LT.U32.AND P1, PT, R7, R22, PT ;  /* 0x000000160700720c */ /* 0x000fc80003f21070 */
[----:B------:R-:W-:-:S13]  /*e300*/  ISETP.LT.OR.EX P0, PT, R6, R23, !P0, P1 ;  /* 0x000000170600720c */ /* 0x000fda0004701710 */
.L_x_5216:
[----:B------:R-:W-:Y:S05]  /*e310*/  BSYNC B0 ;  /* 0x0000000000007941 */ /* 0x000fea0003800000 */
.L_x_5214:
        /* <DEDUP_REMOVED lines=15> */
.L_x_5218:
[----:B------:R-:W-:Y:S02]  /*e410*/  FSETP.GTU.FTZ.AND P0, PT, |R25|, +INF , PT ;  /* 0x7f8000001900780b */ /* 0x000fe40003f1c200 */
[----:B------:R-:W-:-:S04]  /*e420*/  ISETP.LT.U32.AND P1, PT, R10, R27, PT ;  /* 0x0000001b0a00720c */ /* 0x000fc80003f21070 */
[----:B------:R-:W-:-:S13]  /*e430*/  ISETP.LT.OR.EX P0, PT, R9, R24, !P0, P1 ;  /* 0x000000180900720c */ /* 0x000fda0004701710 */
.L_x_5219:
[----:B------:R-:W-:Y:S05]  /*e440*/  BSYNC B0 ;  /* 0x0000000000007941 */ /* 0x000fea0003800000 */
.L_x_5217:
        /* <DEDUP_REMOVED lines=15> */
.L_x_5221:
[----:B------:R-:W-:Y:S02]  /*e540*/  FSETP.GTU.FTZ.AND P0, PT, |R26|, +INF , PT ;  /* 0x7f8000001a00780b */ /* 0x000fe40003f1c200 */
[----:B------:R-:W-:-:S04]  /*e550*/  ISETP.LT.U32.AND P1, PT, R13, R28, PT ;  /* 0x0000001c0d00720c */ /* 0x000fc80003f21070 */
[----:B------:R-:W-:-:S13]  /*e560*/  ISETP.LT.OR.EX P0, PT, R12, R29, !P0, P1 ;  /* 0x0000001d0c00720c */ /* 0x000fda0004701710 */
.L_x_5222:
[----:B------:R-:W-:Y:S05]  /*e570*/  BSYNC B0 ;  /* 0x0000000000007941 */ /* 0x000fea0003800000 */
.L_x_5220:
        /* <DEDUP_REMOVED lines=15> */
.L_x_5224:
[----:B------:R-:W-:Y:S02]  /*e670*/  FSETP.GTU.FTZ.AND P0, PT, |R30|, +INF , PT ;  /* 0x7f8000001e00780b */ /* 0x000fe40003f1c200 */
[----:B------:R-:W-:-:S04]  /*e680*/  ISETP.LT.U32.AND P1, PT, R21, R32, PT ;  /* 0x000000201500720c */ /* 0x000fc80003f21070 */
[----:B------:R-:W-:-:S13]  /*e690*/  ISETP.LT.OR.EX P0, PT, R14, R31, !P0, P1 ;  /* 0x0000001f0e00720c */ /* 0x000fda0004701710 */
.L_x_5225:
[----:B------:R-:W-:Y:S05]  /*e6a0*/  BSYNC B0 ;  /* 0x0000000000007941 */ /* 0x000fea0003800000 */
.L_x_5223:
        /* <DEDUP_REMOVED lines=15> */
.L_x_5227:
[----:B------:R-:W-:Y:S02]  /*e7a0*/  FSETP.GTU.FTZ.AND P0, PT, |R33|, +INF , PT ;  /* 0x7f8000002100780b */ /* 0x000fe40003f1c200 */
[----:B------:R-:W-:-:S04]  /*e7b0*/  ISETP.LT.U32.AND P1, PT, R22, R35, PT ;  /* 0x000000231600720c */ /* 0x000fc80003f21070 */
[----:B------:R-:W-:-:S13]  /*e7c0*/  ISETP.LT.OR.EX P0, PT, R23, R34, !P0, P1 ;  /* 0x000000221700720c */ /* 0x000fda0004701710 */
.L_x_5228:
[----:B------:R-:W-:Y:S05]  /*e7d0*/  BSYNC B0 ;  /* 0x0000000000007941 */ /* 0x000fea0003800000 */
.L_x_5226:
        /* <DEDUP_REMOVED lines=15> */
.L_x_5230:
[----:B------:R-:W-:Y:S02]  /*e8d0*/  FSETP.GTU.FTZ.AND P0, PT, |R36|, +INF , PT ;  /* 0x7f8000002400780b */ /* 0x000fe40003f1c200 */
[----:B------:R-:W-:-:S04]  /*e8e0*/  ISETP.LT.U32.AND P1, PT, R27, R38, PT ;  /* 0x000000261b00720c */ /* 0x000fc80003f21070 */
[----:B------:R-:W-:-:S13]  /*e8f0*/  ISETP.LT.OR.EX P0, PT, R24, R37, !P0, P1 ;  /* 0x000000251800720c */ /* 0x000fda0004701710 */
.L_x_5231:
[----:B------:R-:W-:Y:S05]  /*e900*/  BSYNC B0 ;  /* 0x0000000000007941 */ /* 0x000fea0003800000 */
.L_x_5229:
        /* <DEDUP_REMOVED lines=15> */
.L_x_5233:
[----:B------:R-:W-:Y:S02]  /*ea00*/  FSETP.GTU.FTZ.AND P0, PT, |R39|, +INF , PT ;  /* 0x7f8000002700780b */ /* 0x000fe40003f1c200 */
[----:B------:R-:W-:-:S04]  /*ea10*/  ISETP.LT.U32.AND P1, PT, R28, R41, PT ;  /* 0x000000291c00720c */ /* 0x000fc80003f21070 */
[----:B------:R-:W-:-:S13]  /*ea20*/  ISETP.LT.OR.EX P0, PT, R29, R40, !P0, P1 ;  /* 0x000000281d00720c */ /* 0x000fda0004701710 */
.L_x_5234:
[----:B------:R-:W-:Y:S05]  /*ea30*/  BSYNC B0 ;  /* 0x0000000000007941 */ /* 0x000fea0003800000 */
.L_x_5232:
        /* <DEDUP_REMOVED lines=15> */
.L_x_5236:
[----:B------:R-:W-:Y:S02]  /*eb30*/  FSETP.GTU.FTZ.AND P0, PT, |R42|, +INF , PT ;  /* 0x7f8000002a00780b */ /* 0x000fe40003f1c200 */
[----:B------:R-:W-:-:S04]  /*eb40*/  ISETP.LT.U32.AND P1, PT, R21, R50, PT ;  /* 0x000000321500720c */ /* 0x000fc80003f21070 */
[----:B------:R-:W-:-:S13]  /*eb50*/  ISETP.LT.OR.EX P0, PT, R14, R45, !P0, P1 ;  /* 0x0000002d0e00720c */ /* 0x000fda0004701710 */
.L_x_5237:
[----:B------:R-:W-:Y:S05]  /*eb60*/  BSYNC B0 ;  /* 0x0000000000007941 */ /* 0x000fea0003800000 */
.L_x_5235:
        /* <DEDUP_REMOVED lines=15> */
.L_x_5239:
[----:B------:R-:W-:Y:S02]  /*ec60*/  FSETP.GTU.FTZ.AND P0, PT, |R51|, +INF , PT ;  /* 0x7f8000003300780b */ /* 0x000fe40003f1c200 */
[----:B------:R-:W-:-:S04]  /*ec70*/  ISETP.LT.U32.AND P1, PT, R35, R54, PT ;  /* 0x000000362300720c */ /* 0x000fc80003f21070 */
[----:B------:R-:W-:-:S13]  /*ec80*/  ISETP.LT.OR.EX P0, PT, R34, R53, !P0, P1 ;  /* 0x000000352200720c */ /* 0x000fda0004701710 */
.L_x_5240:
[----:B------:R-:W-:Y:S05]  /*ec90*/  BSYNC B0 ;  /* 0x0000000000007941 */ /* 0x000fea0003800000 */
.L_x_5238:
        /* <DEDUP_REMOVED lines=15> */
.L_x_5242:
[----:B------:R-:W-:Y:S02]  /*ed90*/  FSETP.GTU.FTZ.AND P0, PT, |R57|, +INF , PT ;  /* 0x7f8000003900780b */ /* 0x000fe40003f1c200 */
[----:B------:R-:W-:-:S04]  /*eda0*/  ISETP.LT.U32.AND P1, PT, R5, R56, PT ;  /* 0x000000380500720c */ /* 0x000fc80003f21070 */
[----:B------:R-:W-:-:S13]  /*edb0*/  ISETP.LT.OR.EX P0, PT, R24, R55, !P0, P1 ;  /* 0x000000371800720c */ /* 0x000fda0004701710 */
.L_x_5243:
[----:B------:R-:W-:Y:S05]  /*edc0*/  BSYNC B0 ;  /* 0x0000000000007941 */ /* 0x000fea0003800000 */
.L_x_5241:
        /* <DEDUP_REMOVED lines=15> */
.L_x_5245:
[----:B------:R-:W-:Y:S02]  /*eec0*/  FSETP.GTU.FTZ.AND P0, PT, |R52|, +INF , PT ;  /* 0x7f8000003400780b */ /* 0x000fe40003f1c200 */
[----:B------:R-:W-:-:S04]  /*eed0*/  ISETP.LT.U32.AND P1, PT, R41, R44, PT ;  /* 0x0000002c2900720c */ /* 0x000fc80003f21070 */
[----:B------:R-:W-:-:S13]  /*eee0*/  ISETP.LT.OR.EX P0, PT, R40, R43, !P0, P1 ;  /* 0x0000002b2800720c */ /* 0x000fda0004701710 */
.L_x_5246:
[----:B------:R-:W-:Y:S05]  /*eef0*/  BSYNC B0 ;  /* 0x0000000000007941 */ /* 0x000fea0003800000 */
.L_x_5244:
[----:B------:R-:W-:Y:S02]  /*ef00*/  SEL R42, R41, R44, P0 ;  /* 0x0000002c292a7207 */ /* 0x000fe40000000000 */
[----:B------:R-:W-:Y:S02]  /*ef10*/  SEL R43, R40, R43, P0 ;  /* 0x0000002b282b7207 */ /* 0x000fe40000000000 */
[----:B------:R-:W-:Y:S01]  /*ef20*/  FSEL R61, R39, R52, P0 ;  /* 0x00000034273d7208 */ /* 0x000fe20000000000 */
[----:B------:R-:W-:Y:S06]  /*ef30*/  BRA `(.L_x_5067) ;  /* 0x0000008000c87947 */ /* 0x000fec0003800000 */
.L_x_5102:
        /* <DEDUP_REMOVED lines=88> */
.L_x_5294:
[----:B------:R-:W-:-:S05]  /*f4c0*/  IMAD R4, R64, R59, RZ ;  /* 0x0000003b40047224 */ /* 0x000fca00078e02ff */
[----:B------:R-:W-:-:S05]  /*f4d0*/  SHF.R.U32.HI R5, RZ, 0x2, R4 ;  /* 0x00000002ff057819 */ /* 0x000fca0000011604 */
[----:B------:R-:W-:-:S06]  /*f4e0*/  IMAD.WIDE.U32 R4, R5, 0x8, R18 ;  /* 0x0000000805047825 */ /* 0x000fcc00078e0012 */
[----:B------:R-:W2:Y:S01]  /*f4f0*/  LDG.E.64 R4, desc[UR60][R4.64] ;  /* 0x0000003c04047981 */ /* 0x000ea2000c1e1b00 */
        /* <DEDUP_REMOVED lines=11> */
[----:B------:R-:W3:Y:S02]  /*f5b0*/  LDG.E.64 R6, desc[UR60][R6.64] ;  /* 0x0000003c06067981 */ /* 0x000ee4000c1e1b00 */
[----:B------:R-:W-:Y:S02]  /*f5c0*/  IMAD.WIDE.U32 R10, R11, 0x8, R18 ;  /* 0x000000080b0a7825 */ /* 0x000fe400078e0012 */
[----:B------:R-:W4:Y:S04]  /*f5d0*/  LDG.E.64 R8, desc[UR60][R8.64] ;  /* 0x0000003c08087981 */ /* 0x000f28000c1e1b00 */
[----:B------:R-:W5:Y:S01]  /*f5e0*/  LDG.E.64 R10, desc[UR60][R10.64] ;  /* 0x0000003c0a0a7981 */ /* 0x000f62000c1e1b00 */
[----:B------:R-:W-:Y:S01]  /*f5f0*/  FSETP.GTU.FTZ.AND P1, PT, |R0|, +INF , PT ;  /* 0x7f8000000000780b */ /* 0x000fe20003f3c200 */
[----:B------:R-:W-:-:S12]  /*f600*/  BSSY B1, `(.L_x_5249) ;  /* 0x000002d000017945 */ /* 0x000fd80003800000 */
[----:B------:R-:W-:-:S04]  /*f610*/  @!P1 ISETP.GE.U32.AND P0, PT, R12, R59, PT ;  /* 0x0000003b0c00920c */ /* 0x000fc80003f06070 */
[----:B------:R-:W-:Y:S01]  /*f620*/  @!P1 ISETP.GE.AND.EX P0, PT, R3, RZ, PT, P0 ;  /* 0x000000ff0300920c */ /* 0x000fe20003f06300 */
[C---:B--2---:R-:W-:Y:S01]  /*f630*/  IMAD.U32 R67, R4.reuse, 0x10000, RZ ;  /* 0x0001000004437824 */ /* 0x044fe200078e00ff */
[----:B------:R-:W-:Y:S02]  /*f640*/  PRMT R66, R4, 0x7632, R66 ;  /* 0x0000763204427816 */ /* 0x000fe40000000042 */
[----:B------:R-:W-:Y:S02]  /*f650*/  PRMT R68, R5, 0x7632, R68 ;  /* 0x0000763205447816 */ /* 0x000fe40000000044 */
[-C--:B------:R-:W-:Y:S01]  /*f660*/  FSETP.NEU.OR P3, PT, R0, R67.reuse, P1 ;  /* 0x000000430000720b */ /* 0x080fe20000f6d400 */
[----:B------:R-:W-:Y:S01]  /*f670*/  IMAD.U32 R72, R66, 0x10000, RZ ;  /* 0x0001000042487824 */ /* 0x000fe200078e00ff */
[----:B------:R-:W-:-:S04]  /*f680*/  @!P1 FSETP.GEU.FTZ.AND P2, PT, R0, R67, PT ;  /* 0x000000430000920b */ /* 0x000fc80003f5e000 */
[----:B------:R-:W-:Y:S02]  /*f690*/  @!P1 SEL R65, RZ, 0xffffffff, P2 ;  /* 0xffffffffff419807 */ /* 0x000fe40001000000 */
[----:B------:R-:W-:-:S05]  /*f6a0*/  @P1 FSETP.GTU.FTZ.AND P2, PT, |R67|, +INF , PT ;  /* 0x7f8000004300180b */ /* 0x000fca0003f5c200 */
[----:B------:R-:W-:Y:S02]  /*f6b0*/  @!P3 SEL R65, RZ, 0xffffffff, P0 ;  /* 0xffffffffff41b807 */ /* 0x000fe40000000000 */
[----:B------:R-:W-:Y:S02]  /*f6c0*/  @P1 ISETP.LT.U32.AND P3, PT, R12, R59, PT ;  /* 0x0000003b0c00120c */ /* 0x000fe40003f61070 */
[----:B------:R-:W-:Y:S02]  /*f6d0*/  @!P1 LOP3.LUT R65, R65, 0x1, RZ, 0xc0, !PT ;  /* 0x0000000141419812 */ /* 0x000fe400078ec0ff */
[----:B---3--:R-:W-:Y:S02]  /*f6e0*/  PRMT R74, R7, 0x7610, R74 ;  /* 0x00007610074a7816 */ /* 0x008fe4000000004a */
[----:B------:R-:W-:Y:S02]  /*f6f0*/  @!P1 ISETP.EQ.U32.AND P0, PT, R65, 0x1, PT ;  /* 0x000000014100980c */ /* 0x000fe40003f02070 */
[----:B------:R-:W-:-:S02]  /*f700*/  @P1 ISETP.LT.OR.EX P0, PT, R3, RZ, !P2, P3 ;  /* 0x000000ff0300120c */ /* 0x000fc40005701730 */
[----:B------:R-:W-:Y:S02]  /*f710*/  FSETP.GTU.FTZ.AND P1, PT, |R13|, +INF , PT ;  /* 0x7f8000000d00780b */ /* 0x000fe40003f3c200 */
[----:B------:R-:W-:Y:S02]  /*f720*/  PRMT R75, R7, 0x7632, R75 ;  /* 0x00007632074b7816 */ /* 0x000fe4000000004b */
[C---:B----4-:R-:W-:Y:S02]  /*f730*/  PRMT R76, R8.reuse, 0x7610, R76 ;  /* 0x00007610084c7816 */ /* 0x050fe4000000004c */
[----:B------:R-:W-:Y:S02]  /*f740*/  PRMT R77, R8, 0x7632, R77 ;  /* 0x00007632084d7816 */ /* 0x000fe4000000004d */
[----:B------:R-:W-:Y:S02]  /*f750*/  FSEL R0, R0, R67, P0 ;  /* 0x0000004300007208 */ /* 0x000fe40000000000 */
[----:B-----5:R-:W-:-:S02]  /*f760*/  PRMT R7, R10, 0x7610, R7 ;  /* 0x000076100a077816 */ /* 0x020fc40000000007 */
[----:B------:R-:W-:Y:S02]  /*f770*/  PRMT R8, R11, 0x7610, R8 ;  /* 0x000076100b087816 */ /* 0x000fe40000000008 */
[----:B------:R-:W-:Y:S02]  /*f780*/  PRMT R65, R4, 0x7610, R65 ;  /* 0x0000761004417816 */ /* 0x000fe40000000041 */
[----:B------:R-:W-:Y:S02]  /*f790*/  PRMT R67, R5, 0x7610, R67 ;  /* 0x0000761005437816 */ /* 0x000fe40000000043 */
[----:B------:R-:W-:Y:S02]  /*f7a0*/  PRMT R69, R6, 0x7632, R69 ;  /* 0x0000763206457816 */ /* 0x000fe40000000045 */
[----:B------:R-:W-:Y:S02]  /*f7b0*/  PRMT R78, R9, 0x7632, R78 ;  /* 0x00007632094e7816 */ /* 0x000fe4000000004e */
[----:B------:R-:W-:-:S02]  /*f7c0*/  PRMT R10, R10, 0x7632, R10 ;  /* 0x000076320a0a7816 */ /* 0x000fc4000000000a */
[----:B------:R-:W-:Y:S02]  /*f7d0*/  PRMT R11, R11, 0x7632, R11 ;  /* 0x000076320b0b7816 */ /* 0x000fe4000000000b */
        /* <DEDUP_REMOVED lines=12> */
.L_x_5250:
[----:B------:R-:W-:Y:S02]  /*f8a0*/  FSETP.GTU.FTZ.AND P0, PT, |R72|, +INF , PT ;  /* 0x7f8000004800780b */ /* 0x000fe40003f1c200 */
[----:B------:R-:W-:-:S04]  /*f8b0*/  ISETP.LT.U32.AND P1, PT, R20, R59, PT ;  /* 0x0000003b1400720c */ /* 0x000fc80003f21070 */
[----:B------:R-:W-:-:S13]  /*f8c0*/  ISETP.LT.OR.EX P0, PT, R14, RZ, !P0, P1 ;  /* 0x000000ff0e00720c */ /* 0x000fda0004701710 */
.L_x_5251:
[----:B------:R-:W-:Y:S05]  /*f8d0*/  BSYNC B1 ;  /* 0x0000000000017941 */ /* 0x000fea0003800000 */
.L_x_5249:
        /* <DEDUP_REMOVED lines=16> */
.L_x_5253:
[----:B------:R-:W-:Y:S02]  /*f9e0*/  FSETP.GTU.FTZ.AND P0, PT, |R72|, +INF , PT ;  /* 0x7f8000004800780b */ /* 0x000fe40003f1c200 */
[----:B------:R-:W-:-:S04]  /*f9f0*/  ISETP.LT.U32.AND P1, PT, R22, R59, PT ;  /* 0x0000003b1600720c */ /* 0x000fc80003f21070 */
[----:B------:R-:W-:-:S13]  /*fa00*/  ISETP.LT.OR.EX P0, PT, R21, RZ, !P0, P1 ;  /* 0x000000ff1500720c */ /* 0x000fda0004701710 */
.L_x_5254:
[----:B------:R-:W-:Y:S05]  /*fa10*/  BSYNC B1 ;  /* 0x0000000000017941 */ /* 0x000fea0003800000 */
.L_x_5252:
        /* <DEDUP_REMOVED lines=16> */
.L_x_5256:
[----:B------:R-:W-:Y:S02]  /*fb20*/  FSETP.GTU.FTZ.AND P0, PT, |R72|, +INF , PT ;  /* 0x7f8000004800780b */ /* 0x000fe40003f1c200 */
[----:B------:R-:W-:-:S04]  /*fb30*/  ISETP.LT.U32.AND P1, PT, R26, R59, PT ;  /* 0x0000003b1a00720c */ /* 0x000fc80003f21070 */
[----:B------:R-:W-:-:S13]  /*fb40*/  ISETP.LT.OR.EX P0, PT, R24, RZ, !P0, P1 ;  /* 0x000000ff1800720c */ /* 0x000fda0004701710 */
.L_x_5257:
[----:B------:R-:W-:Y:S05]  /*fb50*/  BSYNC B1 ;  /* 0x0000000000017941 */ /* 0x000fea0003800000 */
.L_x_5255:
        /* <DEDUP_REMOVED lines=16> */
.L_x_5259:
[----:B------:R-:W-:Y:S02]  /*fc60*/  FSETP.GTU.FTZ.AND P0, PT, |R72|, +INF , PT ;  /* 0x7f8000004800780b */ /* 0x000fe40003f1c200 */
[----:B------:R-:W-:-:S04]  /*fc70*/  ISETP.LT.U32.AND P1, PT, R27, R70, PT ;  /* 0x000000461b00720c */ /* 0x000fc80003f21070 */
[----:B------:R-:W-:-:S13]  /*fc80*/  ISETP.LT.OR.EX P0, PT, R28, RZ, !P0, P1 ;  /* 0x000000ff1c00720c */ /* 0x000fda0004701710 */
.L_x_5260:
[----:B------:R-:W-:Y:S05]  /*fc90*/  BSYNC B1 ;  /* 0x0000000000017941 */ /* 0x000fea0003800000 */
.L_x_5258:
        /* <DEDUP_REMOVED lines=16> */
.L_x_5262:
[----:B------:R-:W-:Y:S02]  /*fda0*/  FSETP.GTU.FTZ.AND P0, PT, |R5|, +INF , PT ;  /* 0x7f8000000500780b */ /* 0x000fe40003f1c200 */
[----:B------:R-:W-:-:S04]  /*fdb0*/  ISETP.LT.U32.AND P1, PT, R31, R70, PT ;  /* 0x000000461f00720c */ /* 0x000fc80003f21070 */
[----:B------:R-:W-:-:S13]  /*fdc0*/  ISETP.LT.OR.EX P0, PT, R29, RZ, !P0, P1 ;  /* 0x000000ff1d00720c */ /* 0x000fda0004701710 */
.L_x_5263:
[----:B------:R-:W-:Y:S05]  /*fdd0*/  BSYNC B1 ;  /* 0x0000000000017941 */ /* 0x000fea0003800000 */
.L_x_5261:
        /* <DEDUP_REMOVED lines=16> */
.L_x_5265:
[----:B------:R-:W-:Y:S02]  /*fee0*/  FSETP.GTU.FTZ.AND P0, PT, |R5|, +INF , PT ;  /* 0x7f8000000500780b */ /* 0x000fe40003f1c200 */
[----:B------:R-:W-:-:S04]  /*fef0*/  ISETP.LT.U32.AND P1, PT, R33, R70, PT ;  /* 0x000000462100720c */ /* 0x000fc80003f21070 */
[----:B------:R-:W-:-:S13]  /*ff00*/  ISETP.LT.OR.EX P0, PT, R34, RZ, !P0, P1 ;  /* 0x000000ff2200720c */ /* 0x000fda0004701710 */
.L_x_5266:
[----:B------:R-:W-:Y:S05]  /*ff10*/  BSYNC B1 ;  /* 0x0000000000017941 */ /* 0x000fea0003800000 */
.L_x_5264:
        /* <DEDUP_REMOVED lines=16> */
.L_x_5268:
[----:B------:R-:W-:Y:S02]  /*10020*/  FSETP.GTU.FTZ.AND P0, PT, |R5|, +INF , PT ;  /* 0x7f8000000500780b */ /* 0x000fe40003f1c200 */
[----:B------:R-:W-:-:S04]  /*10030*/  ISETP.LT.U32.AND P1, PT, R37, R70, PT ;  /* 0x000000462500720c */ /* 0x000fc80003f21070 */
[----:B------:R-:W-:-:S13]  /*10040*/  ISETP.LT.OR.EX P0, PT, R35, RZ, !P0, P1 ;  /* 0x000000ff2300720c */ /* 0x000fda0004701710 */
.L_x_5269:
[----:B------:R-:W-:Y:S05]  /*10050*/  BSYNC B1 ;  /* 0x0000000000017941 */ /* 0x000fea0003800000 */
.L_x_5267:
        /* <DEDUP_REMOVED lines=16> */
.L_x_5271:
[----:B------:R-:W-:Y:S02]  /*10160*/  FSETP.GTU.FTZ.AND P0, PT, |R5|, +INF , PT ;  /* 0x7f8000000500780b */ /* 0x000fe40003f1c200 */
[----:B------:R-:W-:-:S04]  /*10170*/  ISETP.LT.U32.AND P1, PT, R40, R73, PT ;  /* 0x000000492800720c */ /* 0x000fc80003f21070 */
[----:B------:R-:W-:-:S13]  /*10180*/  ISETP.LT.OR.EX P0, PT, R39, RZ, !P0, P1 ;  /* 0x000000ff2700720c */ /* 0x000fda0004701710 */
.L_x_5272:
[----:B------:R-:W-:Y:S05]  /*10190*/  BSYNC B1 ;  /* 0x0000000000017941 */ /* 0x000fea0003800000 */
.L_x_5270:
        /* <DEDUP_REMOVED lines=16> */
.L_x_5274:
[----:B------:R-:W-:Y:S02]  /*102a0*/  FSETP.GTU.FTZ.AND P0, PT, |R70|, +INF , PT ;  /* 0x7f8000004600780b */ /* 0x000fe40003f1c200 */
[----:B------:R-:W-:-:S04]  /*102b0*/  ISETP.LT.U32.AND P1, PT, R43, R73, PT ;  /* 0x000000492b00720c */ /* 0x000fc80003f21070 */
[----:B------:R-:W-:-:S13]  /*102c0*/  ISETP.LT.OR.EX P0, PT, R42, RZ, !P0, P1 ;  /* 0x000000ff2a00720c */ /* 0x000fda0004701710 */
.L_x_5275:
[----:B------:R-:W-:Y:S05]  /*102d0*/  BSYNC B1 ;  /* 0x0000000000017941 */ /* 0x000fea0003800000 */
.L_x_5273:
        /* <DEDUP_REMOVED lines=16> */
.L_x_5277:
[----:B------:R-:W-:Y:S02]  /*103e0*/  FSETP.GTU.FTZ.AND P0, PT, |R5|, +INF , PT ;  /* 0x7f8000000500780b */ /* 0x000fe40003f1c200 */
[----:B------:R-:W-:-:S04]  /*103f0*/  ISETP.LT.U32.AND P1, PT, R46, R73, PT ;  /* 0x000000492e00720c */ /* 0x000fc80003f21070 */
[----:B------:R-:W-:-:S13]  /*10400*/  ISETP.LT.OR.EX P0, PT, R45, RZ, !P0, P1 ;  /* 0x000000ff2d00720c */ /* 0x000fda0004701710 */
.L_x_5278:
[----:B------:R-:W-:Y:S05]  /*10410*/  BSYNC B1 ;  /* 0x0000000000017941 */ /* 0x000fea0003800000 */
.L_x_5276:
        /* <DEDUP_REMOVED lines=16> */
.L_x_5280:
[----:B------:R-:W-:Y:S02]  /*10520*/  FSETP.GTU.FTZ.AND P0, PT, |R70|, +INF , PT ;  /* 0x7f8000004600780b */ /* 0x000fe40003f1c200 */
[----:B------:R-:W-:-:S04]  /*10530*/  ISETP.LT.U32.AND P1, PT, R49, R73, PT ;  /* 0x000000493100720c */ /* 0x000fc80003f21070 */
[----:B------:R-:W-:-:S13]  /*10540*/  ISETP.LT.OR.EX P0, PT, R48, RZ, !P0, P1 ;  /* 0x000000ff3000720c */ /* 0x000fda0004701710 */
.L_x_5281:
[----:B------:R-:W-:Y:S05]  /*10550*/  BSYNC B1 ;  /* 0x0000000000017941 */ /* 0x000fea0003800000 */
.L_x_5279:
        /* <DEDUP_REMOVED lines=16> */
.L_x_5283:
[----:B------:R-:W-:Y:S02]  /*10660*/  FSETP.GTU.FTZ.AND P0, PT, |R5|, +INF , PT ;  /* 0x7f8000000500780b */ /* 0x000fe40003f1c200 */
[----:B------:R-:W-:-:S04]  /*10670*/  ISETP.LT.U32.AND P1, PT, R54, R71, PT ;  /* 0x000000473600720c */ /* 0x000fc80003f21070 */
[----:B------:R-:W-:-:S13]  /*10680*/  ISETP.LT.OR.EX P0, PT, R53, RZ, !P0, P1 ;  /* 0x000000ff3500720c */ /* 0x000fda0004701710 */
.L_x_5284:
[----:B------:R-:W-:Y:S05]  /*10690*/  BSYNC B1 ;  /* 0x0000000000017941 */ /* 0x000fea0003800000 */
.L_x_5282:
        /* <DEDUP_REMOVED lines=16> */
.L_x_5286:
[----:B------:R-:W-:Y:S02]  /*107a0*/  FSETP.GTU.FTZ.AND P0, PT, |R5|, +INF , PT ;  /* 0x7f8000000500780b */ /* 0x000fe40003f1c200 */
[----:B------:R-:W-:-:S04]  /*107b0*/  ISETP.LT.U32.AND P1, PT, R63, R71, PT ;  /* 0x000000473f00720c */ /* 0x000fc80003f21070 */
[----:B------:R-:W-:-:S13]  /*107c0*/  ISETP.LT.OR.EX P0, PT, R62, RZ, !P0, P1 ;  /* 0x000000ff3e00720c */ /* 0x000fda0004701710 */
.L_x_5287:
[----:B------:R-:W-:Y:S05]  /*107d0*/  BSYNC B1 ;  /* 0x0000000000017941 */ /* 0x000fea0003800000 */
.L_x_5285:
        /* <DEDUP_REMOVED lines=16> */
.L_x_5289:
[----:B------:R-:W-:Y:S02]  /*108e0*/  FSETP.GTU.FTZ.AND P0, PT, |R70|, +INF , PT ;  /* 0x7f8000004600780b */ /* 0x000fe40003f1c200 */
[----:B------:R-:W-:-:S04]  /*108f0*/  ISETP.LT.U32.AND P1, PT, R56, R71, PT ;  /* 0x000000473800720c */ /* 0x000fc80003f21070 */
[----:B------:R-:W-:-:S13]  /*10900*/  ISETP.LT.OR.EX P0, PT, R55, RZ, !P0, P1 ;  /* 0x000000ff3700720c */ /* 0x000fda0004701710 */
.L_x_5290:
[----:B------:R-:W-:Y:S05]  /*10910*/  BSYNC B1 ;  /* 0x0000000000017941 */ /* 0x000fea0003800000 */
.L_x_5288:
        /* <DEDUP_REMOVED lines=16> */
.L_x_5292:
[----:B------:R-:W-:Y:S02]  /*10a20*/  FSETP.GTU.FTZ.AND P0, PT, |R70|, +INF , PT ;  /* 0x7f8000004600780b */ /* 0x000fe40003f1c200 */
[----:B------:R-:W-:-:S04]  /*10a30*/  ISETP.LT.U32.AND P1, PT, R52, R71, PT ;  /* 0x000000473400720c */ /* 0x000fc80003f21070 */
[----:B------:R-:W-:-:S13]  /*10a40*/  ISETP.LT.OR.EX P0, PT, R51, RZ, !P0, P1 ;  /* 0x000000ff3300720c */ /* 0x000fda0004701710 */
.L_x_5293:
[----:B------:R-:W-:Y:S05]  /*10a50*/  BSYNC B1 ;  /* 0x0000000000017941 */ /* 0x000fea0003800000 */
.L_x_5291:
        /* <DEDUP_REMOVED lines=9> */
.L_x_5248:
[----:B------:R-:W-:Y:S05]  /*10af0*/  BSYNC B0 ;  /* 0x0000000000007941 */ /* 0x000fea0003800000 */
.L_x_5247:
        /* <DEDUP_REMOVED lines=43> */
.L_x_5296:
[----:B------:R-:W-:Y:S05]  /*10db0*/  BSYNC B0 ;  /* 0x0000000000007941 */ /* 0x000fea0003800000 */
.L_x_5295:
        /* <DEDUP_REMOVED lines=15> */
.L_x_5300:
[----:B------:R-:W-:Y:S02]  /*10eb0*/  FSETP.GTU.FTZ.AND P0, PT, |R65|, +INF , PT ;  /* 0x7f8000004100780b */ /* 0x000fe40003f1c200 */
[----:B------:R-:W-:-:S04]  /*10ec0*/  ISETP.LT.U32.AND P1, PT, R12, R59, PT ;  /* 0x0000003b0c00720c */ /* 0x000fc80003f21070 */
[----:B------:R-:W-:-:S13]  /*10ed0*/  ISETP.LT.OR.EX P0, PT, R3, RZ, !P0, P1 ;  /* 0x000000ff0300720c */ /* 0x000fda0004701710 */
.L_x_5301:
[----:B------:R-:W-:Y:S05]  /*10ee0*/  BSYNC B1 ;  /* 0x0000000000017941 */ /* 0x000fea0003800000 */
.L_x_5299:
        /* <DEDUP_REMOVED lines=16> */
.L_x_5303:
[----:B------:R-:W-:Y:S02]  /*10ff0*/  FSETP.GTU.FTZ.AND P0, PT, |R66|, +INF , PT ;  /* 0x7f8000004200780b */ /* 0x000fe40003f1c200 */
[----:B------:R-:W-:-:S04]  /*11000*/  ISETP.LT.U32.AND P1, PT, R20, R59, PT ;  /* 0x0000003b1400720c */ /* 0x000fc80003f21070 */
[----:B------:R-:W-:-:S13]  /*11010*/  ISETP.LT.OR.EX P0, PT, R14, RZ, !P0, P1 ;  /* 0x000000ff0e00720c */ /* 0x000fda0004701710 */
.L_x_5304:
[----:B------:R-:W-:Y:S05]  /*11020*/  BSYNC B1 ;  /* 0x0000000000017941 */ /* 0x000fea0003800000 */
.L_x_5302:
        /* <DEDUP_REMOVED lines=16> */
.L_x_5306:
[----:B------:R-:W-:Y:S02]  /*11130*/  FSETP.GTU.FTZ.AND P0, PT, |R18|, +INF , PT ;  /* 0x7f8000001200780b */ /* 0x000fe40003f1c200 */
[----:B------:R-:W-:-:S04]  /*11140*/  ISETP.LT.U32.AND P1, PT, R22, R59, PT ;  /* 0x0000003b1600720c */ /* 0x000fc80003f21070 */
[----:B------:R-:W-:-:S13]  /*11150*/  ISETP.LT.OR.EX P0, PT, R21, RZ, !P0, P1 ;  /* 0x000000ff1500720c */ /* 0x000fda0004701710 */
.L_x_5307:
[----:B------:R-:W-:Y:S05]  /*11160*/  BSYNC B1 ;  /* 0x0000000000017941 */ /* 0x000fea0003800000 */
.L_x_5305:
        /* <DEDUP_REMOVED lines=16> */
.L_x_5309:
[----:B------:R-:W-:Y:S02]  /*11270*/  FSETP.GTU.FTZ.AND P0, PT, |R68|, +INF , PT ;  /* 0x7f8000004400780b */ /* 0x000fe40003f1c200 */
[----:B------:R-:W-:-:S04]  /*11280*/  ISETP.LT.U32.AND P1, PT, R26, R59, PT ;  /* 0x0000003b1a00720c */ /* 0x000fc80003f21070 */
[----:B------:R-:W-:-:S13]  /*11290*/  ISETP.LT.OR.EX P0, PT, R24, RZ, !P0, P1 ;  /* 0x000000ff1800720c */ /* 0x000fda0004701710 */
.L_x_5310:
[----:B------:R-:W-:Y:S05]  /*112a0*/  BSYNC B1 ;  /* 0x0000000000017941 */ /* 0x000fea0003800000 */
.L_x_5308:
        /* <DEDUP_REMOVED lines=19> */
.L_x_5312:
[----:B------:R-:W-:Y:S02]  /*113e0*/  FSETP.GTU.FTZ.AND P0, PT, |R6|, +INF , PT ;  /* 0x7f8000000600780b */ /* 0x000fe40003f1c200 */
[----:B------:R-:W-:-:S04]  /*113f0*/  ISETP.LT.U32.AND P1, PT, R27, R18, PT ;  /* 0x000000121b00720c */ /* 0x000fc80003f21070 */
[----:B------:R-:W-:-:S13]  /*11400*/  ISETP.LT.OR.EX P0, PT, R28, RZ, !P0, P1 ;  /* 0x000000ff1c00720c */ /* 0x000fda0004701710 */
.L_x_5313:
[----:B------:R-:W-:Y:S05]  /*11410*/  BSYNC B1 ;  /* 0x0000000000017941 */ /* 0x000fea0003800000 */
.L_x_5311:
        /* <DEDUP_REMOVED lines=16> */
.L_x_5315:
[----:B------:R-:W-:Y:S02]  /*11520*/  FSETP.GTU.FTZ.AND P0, PT, |R69|, +INF , PT ;  /* 0x7f8000004500780b */ /* 0x000fe40003f1c200 */
[----:B------:R-:W-:-:S04]  /*11530*/  ISETP.LT.U32.AND P1, PT, R31, R18, PT ;  /* 0x000000121f00720c */ /* 0x000fc80003f21070 */
[----:B------:R-:W-:-:S13]  /*11540*/  ISETP.LT.OR.EX P0, PT, R29, RZ, !P0, P1 ;  /* 0x000000ff1d00720c */ /* 0x000fda0004701710 */
.L_x_5316:
[----:B------:R-:W-:Y:S05]  /*11550*/  BSYNC B1 ;  /* 0x0000000000017941 */ /* 0x000fea0003800000 */
.L_x_5314:
        /* <DEDUP_REMOVED lines=16> */
.L_x_5318:
[----:B------:R-:W-:Y:S02]  /*11660*/  FSETP.GTU.FTZ.AND P0, PT, |R5|, +INF , PT ;  /* 0x7f8000000500780b */ /* 0x000fe40003f1c200 */
[----:B------:R-:W-:-:S04]  /*11670*/  ISETP.LT.U32.AND P1, PT, R33, R18, PT ;  /* 0x000000122100720c */ /* 0x000fc80003f21070 */
[----:B------:R-:W-:-:S13]  /*11680*/  ISETP.LT.OR.EX P0, PT, R34, RZ, !P0, P1 ;  /* 0x000000ff2200720c */ /* 0x000fda0004701710 */
.L_x_5319:
[----:B------:R-:W-:Y:S05]  /*11690*/  BSYNC B1 ;  /* 0x0000000000017941 */ /* 0x000fea0003800000 */
.L_x_5317:
        /* <DEDUP_REMOVED lines=16> */
.L_x_5321:
[----:B------:R-:W-:Y:S02]  /*117a0*/  FSETP.GTU.FTZ.AND P0, PT, |R75|, +INF , PT ;  /* 0x7f8000004b00780b */ /* 0x000fe40003f1c200 */
[----:B------:R-:W-:-:S04]  /*117b0*/  ISETP.LT.U32.AND P1, PT, R37, R18, PT ;  /* 0x000000122500720c */ /* 0x000fc80003f21070 */
[----:B------:R-:W-:-:S13]  /*117c0*/  ISETP.LT.OR.EX P0, PT, R35, RZ, !P0, P1 ;  /* 0x000000ff2300720c */ /* 0x000fda0004701710 */
.L_x_5322:
[----:B------:R-:W-:Y:S05]  /*117d0*/  BSYNC B1 ;  /* 0x0000000000017941 */ /* 0x000fea0003800000 */
.L_x_5320:
        /* <DEDUP_REMOVED lines=19> */
.L_x_5324:
[----:B------:R-:W-:Y:S02]  /*11910*/  FSETP.GTU.FTZ.AND P0, PT, |R19|, +INF , PT ;  /* 0x7f8000001300780b */ /* 0x000fe40003f1c200 */
[----:B------:R-:W-:-:S04]  /*11920*/  ISETP.LT.U32.AND P1, PT, R40, R5, PT ;  /* 0x000000052800720c */ /* 0x000fc80003f21070 */
[----:B------:R-:W-:-:S13]  /*11930*/  ISETP.LT.OR.EX P0, PT, R39, RZ, !P0, P1 ;  /* 0x000000ff2700720c */ /* 0x000fda0004701710 */
.L_x_5325:
[----:B------:R-:W-:Y:S05]  /*11940*/  BSYNC B1 ;  /* 0x0000000000017941 */ /* 0x000fea0003800000 */
.L_x_5323:
        /* <DEDUP_REMOVED lines=16> */
.L_x_5327:
[----:B------:R-:W-:Y:S02]  /*11a50*/  FSETP.GTU.FTZ.AND P0, PT, |R6|, +INF , PT ;  /* 0x7f8000000600780b */ /* 0x000fe40003f1c200 */
[----:B------:R-:W-:-:S04]  /*11a60*/  ISETP.LT.U32.AND P1, PT, R43, R5, PT ;  /* 0x000000052b00720c */ /* 0x000fc80003f21070 */
[----:B------:R-:W-:-:S13]  /*11a70*/  ISETP.LT.OR.EX P0, PT, R42, RZ, !P0, P1 ;  /* 0x000000ff2a00720c */ /* 0x000fda0004701710 */
.L_x_5328:
[----:B------:R-:W-:Y:S05]  /*11a80*/  BSYNC B1 ;  /* 0x0000000000017941 */ /* 0x000fea0003800000 */
.L_x_5326:
        /* <DEDUP_REMOVED lines=16> */
.L_x_5330:
[----:B------:R-:W-:Y:S02]  /*11b90*/  FSETP.GTU.FTZ.AND P0, PT, |R9|, +INF , PT ;  /* 0x7f8000000900780b */ /* 0x000fe40003f1c200 */
[----:B------:R-:W-:-:S04]  /*11ba0*/  ISETP.LT.U32.AND P1, PT, R46, R5, PT ;  /* 0x000000052e00720c */ /* 0x000fc80003f21070 */
[----:B------:R-:W-:-:S13]  /*11bb0*/  ISETP.LT.OR.EX P0, PT, R45, RZ, !P0, P1 ;  /* 0x000000ff2d00720c */ /* 0x000fda0004701710 */
.L_x_5331:
[----:B------:R-:W-:Y:S05]  /*11bc0*/  BSYNC B1 ;  /* 0x0000000000017941 */ /* 0x000fea0003800000 */
.L_x_5329:
        /* <DEDUP_REMOVED lines=16> */
.L_x_5333:
[----:B------:R-:W-:Y:S02]  /*11cd0*/  FSETP.GTU.FTZ.AND P0, PT, |R78|, +INF , PT ;  /* 0x7f8000004e00780b */ /* 0x000fe40003f1c200 */
[----:B------:R-:W-:-:S04]  /*11ce0*/  ISETP.LT.U32.AND P1, PT, R49, R5, PT ;  /* 0x000000053100720c */ /* 0x000fc80003f21070 */
[----:B------:R-:W-:-:S13]  /*11cf0*/  ISETP.LT.OR.EX P0, PT, R48, RZ, !P0, P1 ;  /* 0x000000ff3000720c */ /* 0x000fda0004701710 */
.L_x_5334:
[----:B------:R-:W-:Y:S05]  /*11d00*/  BSYNC B1 ;  /* 0x0000000000017941 */ /* 0x000fea0003800000 */
.L_x_5332:
        /* <DEDUP_REMOVED lines=19> */
.L_x_5336:
[----:B------:R-:W-:Y:S02]  /*11e40*/  FSETP.GTU.FTZ.AND P0, PT, |R7|, +INF , PT ;  /* 0x7f8000000700780b */ /* 0x000fe40003f1c200 */
[----:B------:R-:W-:-:S04]  /*11e50*/  ISETP.LT.U32.AND P1, PT, R54, R9, PT ;  /* 0x000000093600720c */ /* 0x000fc80003f21070 */
[----:B------:R-:W-:-:S13]  /*11e60*/  ISETP.LT.OR.EX P0, PT, R53, RZ, !P0, P1 ;  /* 0x000000ff3500720c */ /* 0x000fda0004701710 */
.L_x_5337:
[----:B------:R-:W-:Y:S05]  /*11e70*/  BSYNC B1 ;  /* 0x0000000000017941 */ /* 0x000fea0003800000 */
.L_x_5335:
        /* <DEDUP_REMOVED lines=16> */
.L_x_5339:
[----:B------:R-:W-:Y:S02]  /*11f80*/  FSETP.GTU.FTZ.AND P0, PT, |R5|, +INF , PT ;  /* 0x7f8000000500780b */ /* 0x000fe40003f1c200 */
[----:B------:R-:W-:-:S04]  /*11f90*/  ISETP.LT.U32.AND P1, PT, R63, R9, PT ;  /* 0x000000093f00720c */ /* 0x000fc80003f21070 */
[----:B------:R-:W-:-:S13]  /*11fa0*/  ISETP.LT.OR.EX P0, PT, R62, RZ, !P0, P1 ;  /* 0x000000ff3e00720c */ /* 0x000fda0004701710 */
.L_x_5340:
[----:B------:R-:W-:Y:S05]  /*11fb0*/  BSYNC B1 ;  /* 0x0000000000017941 */ /* 0x000fea0003800000 */
.L_x_5338:
        /* <DEDUP_REMOVED lines=16> */
.L_x_5342:
[----:B------:R-:W-:Y:S02]  /*120c0*/  FSETP.GTU.FTZ.AND P0, PT, |R8|, +INF , PT ;  /* 0x7f8000000800780b */ /* 0x000fe40003f1c200 */
[----:B------:R-:W-:-:S04]  /*120d0*/  ISETP.LT.U32.AND P1, PT, R56, R9, PT ;  /* 0x000000093800720c */ /* 0x000fc80003f21070 */
[----:B------:R-:W-:-:S13]  /*120e0*/  ISETP.LT.OR.EX P0, PT, R55, RZ, !P0, P1 ;  /* 0x000000ff3700720c */ /* 0x000fda0004701710 */
.L_x_5343:
[----:B------:R-:W-:Y:S05]  /*120f0*/  BSYNC B1 ;  /* 0x0000000000017941 */ /* 0x000fea0003800000 */
.L_x_5341:
        /* <DEDUP_REMOVED lines=16> */
.L_x_5345:
[----:B------:R-:W-:Y:S02]  /*12200*/  FSETP.GTU.FTZ.AND P0, PT, |R6|, +INF , PT ;  /* 0x7f8000000600780b */ /* 0x000fe40003f1c200 */
[----:B------:R-:W-:-:S04]  /*12210*/  ISETP.LT.U32.AND P1, PT, R52, R9, PT ;  /* 0x000000093400720c */ /* 0x000fc80003f21070 */
[----:B------:R-:W-:-:S13]  /*12220*/  ISETP.LT.OR.EX P0, PT, R51, RZ, !P0, P1 ;  /* 0x000000ff3300720c */ /* 0x000fda0004701710 */
.L_x_5346:
[----:B------:R-:W-:Y:S05]  /*12230*/  BSYNC B1 ;  /* 0x0000000000017941 */ /* 0x000fea0003800000 */
.L_x_5344:
[----:B------:R-:W-:Y:S02]  /*12240*/  FSEL R61, R61, R6, P0 ;  /* 0x000000063d3d7208 */ /* 0x000fe40000000000 */
[----:B------:R-:W-:Y:S02]  /*12250*/  SEL R52, R52, R9, P0 ;  /* 0x0000000934347207 */ /* 0x000fe40000000000 */
[----:B------:R-:W-:-:S07]  /*12260*/  SEL R51, R51, RZ, P0 ;  /* 0x000000ff33337207 */ /* 0x000fce0000000000 */
.L_x_5298:
[----:B------:R-:W-:Y:S05]  /*12270*/  BSYNC B0 ;  /* 0x0000000000007941 */ /* 0x000fea0003800000 */
.L_x_5297:
        /* <DEDUP_REMOVED lines=12> */
.L_x_5348:
[----:B------:R-:W-:Y:S02]  /*12340*/  FSETP.GTU.FTZ.AND P0, PT, |R25|, +INF , PT ;  /* 0x7f8000001900780b */ /* 0x000fe40003f1c200 */
[----:B------:R-:W-:-:S04]  /*12350*/  ISETP.LT.U32.AND P1, PT, R12, R27, PT ;  /* 0x0000001b0c00720c */ /* 0x000fc80003f21070 */
[----:B------:R-:W-:-:S13]  /*12360*/  ISETP.LT.OR.EX P0, PT, R3, R28, !P0, P1 ;  /* 0x0000001c0300720c */ /* 0x000fda0004701710 */
.L_x_5349:
[----:B------:R-:W-:Y:S05]  /*12370*/  BSYNC B0 ;  /* 0x0000000000007941 */ /* 0x000fea0003800000 */
.L_x_5347:
        /* <DEDUP_REMOVED lines=15> */
.L_x_5351:
[----:B------:R-:W-:Y:S02]  /*12470*/  FSETP.GTU.FTZ.AND P0, PT, |R30|, +INF , PT ;  /* 0x7f8000001e00780b */ /* 0x000fe40003f1c200 */
[----:B------:R-:W-:-:S04]  /*12480*/  ISETP.LT.U32.AND P1, PT, R20, R31, PT ;  /* 0x0000001f1400720c */ /* 0x000fc80003f21070 */
[----:B------:R-:W-:-:S13]  /*12490*/  ISETP.LT.OR.EX P0, PT, R14, R29, !P0, P1 ;  /* 0x0000001d0e00720c */ /* 0x000fda0004701710 */
.L_x_5352:
[----:B------:R-:W-:Y:S05]  /*124a0*/  BSYNC B0 ;  /* 0x0000000000007941 */ /* 0x000fea0003800000 */
.L_x_5350:
        /* <DEDUP_REMOVED lines=15> */
.L_x_5354:
[----:B------:R-:W-:Y:S02]  /*125a0*/  FSETP.GTU.FTZ.AND P0, PT, |R32|, +INF , PT ;  /* 0x7f8000002000780b */ /* 0x000fe40003f1c200 */
[----:B------:R-:W-:-:S04]  /*125b0*/  ISETP.LT.U32.AND P1, PT, R22, R33, PT ;  /* 0x000000211600720c */ /* 0x000fc80003f21070 */
[----:B------:R-:W-:-:S13]  /*125c0*/  ISETP.LT.OR.EX P0, PT, R21, R34, !P0, P1 ;  /* 0x000000221500720c */ /* 0x000fda0004701710 */
.L_x_5355:
[----:B------:R-:W-:Y:S05]  /*125d0*/  BSYNC B0 ;  /* 0x0000000000007941 */ /* 0x000fea0003800000 */
.L_x_5353:
        /* <DEDUP_REMOVED lines=15> */
.L_x_5357:
[----:B------:R-:W-:Y:S02]  /*126d0*/  FSETP.GTU.FTZ.AND P0, PT, |R36|, +INF , PT ;  /* 0x7f8000002400780b */ /* 0x000fe40003f1c200 */
[----:B------:R-:W-:-:S04]  /*126e0*/  ISETP.LT.U32.AND P1, PT, R26, R37, PT ;  /* 0x000000251a00720c */ /* 0x000fc80003f21070 */
[----:B------:R-:W-:-:S13]  /*126f0*/  ISETP.LT.OR.EX P0, PT, R24, R35, !P0, P1 ;  /* 0x000000231800720c */ /* 0x000fda0004701710 */
.L_x_5358:
[----:B------:R-:W-:Y:S05]  /*12700*/  BSYNC B0 ;  /* 0x0000000000007941 */ /* 0x000fea0003800000 */
.L_x_5356:
        /* <DEDUP_REMOVED lines=15> */
.L_x_5360:
[----:B------:R-:W-:Y:S02]  /*12800*/  FSETP.GTU.FTZ.AND P0, PT, |R38|, +INF , PT ;  /* 0x7f8000002600780b */ /* 0x000fe40003f1c200 */
[----:B------:R-:W-:-:S04]  /*12810*/  ISETP.LT.U32.AND P1, PT, R27, R40, PT ;  /* 0x000000281b00720c */ /* 0x000fc80003f21070 */
[----:B------:R-:W-:-:S13]  /*12820*/  ISETP.LT.OR.EX P0, PT, R28, R39, !P0, P1 ;  /* 0x000000271c00720c */ /* 0x000fda0004701710 */
.L_x_5361:
[----:B------:R-:W-:Y:S05]  /*12830*/  BSYNC B0 ;  /* 0x0000000000007941 */ /* 0x000fea0003800000 */
.L_x_5359:
        /* <DEDUP_REMOVED lines=15> */
.L_x_5363:
[----:B------:R-:W-:Y:S02]  /*12930*/  FSETP.GTU.FTZ.AND P0, PT, |R41|, +INF , PT ;  /* 0x7f8000002900780b */ /* 0x000fe40003f1c200 */
[----:B------:R-:W-:-:S04]  /*12940*/  ISETP.LT.U32.AND P1, PT, R20, R43, PT ;  /* 0x0000002b1400720c */ /* 0x000fc80003f21070 */
[----:B------:R-:W-:-:S13]  /*12950*/  ISETP.LT.OR.EX P0, PT, R29, R42, !P0, P1 ;  /* 0x0000002a1d00720c */ /* 0x000fda0004701710 */
.L_x_5364:
[----:B------:R-:W-:Y:S05]  /*12960*/  BSYNC B0 ;  /* 0x0000000000007941 */ /* 0x000fea0003800000 */
.L_x_5362:
        /* <DEDUP_REMOVED lines=15> */
.L_x_5366:
[----:B------:R-:W-:Y:S02]  /*12a60*/  FSETP.GTU.FTZ.AND P0, PT, |R44|, +INF , PT ;  /* 0x7f8000002c00780b */ /* 0x000fe40003f1c200 */
[----:B------:R-:W-:-:S04]  /*12a70*/  ISETP.LT.U32.AND P1, PT, R33, R46, PT ;  /* 0x0000002e2100720c */ /* 0x000fc80003f21070 */
[----:B------:R-:W-:-:S13]  /*12a80*/  ISETP.LT.OR.EX P0, PT, R34, R45, !P0, P1 ;  /* 0x0000002d2200720c */ /* 0x000fda0004701710 */
.L_x_5367:
[----:B------:R-:W-:Y:S05]  /*12a90*/  BSYNC B0 ;  /* 0x0000000000007941 */ /* 0x000fea0003800000 */
.L_x_5365:
        /* <DEDUP_REMOVED lines=15> */
.L_x_5369:
[----:B------:R-:W-:Y:S02]  /*12b90*/  FSETP.GTU.FTZ.AND P0, PT, |R47|, +INF , PT ;  /* 0x7f8000002f00780b */ /* 0x000fe40003f1c200 */
[----:B------:R-:W-:-:S04]  /*12ba0*/  ISETP.LT.U32.AND P1, PT, R26, R49, PT ;  /* 0x000000311a00720c */ /* 0x000fc80003f21070 */
[----:B------:R-:W-:-:S13]  /*12bb0*/  ISETP.LT.OR.EX P0, PT, R35, R48, !P0, P1 ;  /* 0x000000302300720c */ /* 0x000fda0004701710 */
.L_x_5370:
[----:B------:R-:W-:Y:S05]  /*12bc0*/  BSYNC B0 ;  /* 0x0000000000007941 */ /* 0x000fea0003800000 */
.L_x_5368:
        /* <DEDUP_REMOVED lines=15> */
.L_x_5372:
[----:B------:R-:W-:Y:S02]  /*12cc0*/  FSETP.GTU.FTZ.AND P0, PT, |R50|, +INF , PT ;  /* 0x7f8000003200780b */ /* 0x000fe40003f1c200 */
[----:B------:R-:W-:-:S04]  /*12cd0*/  ISETP.LT.U32.AND P1, PT, R27, R54, PT ;  /* 0x000000361b00720c */ /* 0x000fc80003f21070 */
[----:B------:R-:W-:-:S13]  /*12ce0*/  ISETP.LT.OR.EX P0, PT, R28, R53, !P0, P1 ;  /* 0x000000351c00720c */ /* 0x000fda0004701710 */
.L_x_5373:
[----:B------:R-:W-:Y:S05]  /*12cf0*/  BSYNC B0 ;  /* 0x0000000000007941 */ /* 0x000fea0003800000 */
.L_x_5371:
        /* <DEDUP_REMOVED lines=15> */
.L_x_5375:
[----:B------:R-:W-:Y:S02]  /*12df0*/  FSETP.GTU.FTZ.AND P0, PT, |R60|, +INF , PT ;  /* 0x7f8000003c00780b */ /* 0x000fe40003f1c200 */
[----:B------:R-:W-:-:S04]  /*12e00*/  ISETP.LT.U32.AND P1, PT, R20, R63, PT ;  /* 0x0000003f1400720c */ /* 0x000fc80003f21070 */
[----:B------:R-:W-:-:S13]  /*12e10*/  ISETP.LT.OR.EX P0, PT, R29, R62, !P0, P1 ;  /* 0x0000003e1d00720c */ /* 0x000fda0004701710 */
.L_x_5376:
[----:B------:R-:W-:Y:S05]  /*12e20*/  BSYNC B0 ;  /* 0x0000000000007941 */ /* 0x000fea0003800000 */
.L_x_5374:
        /* <DEDUP_REMOVED lines=15> */
.L_x_5378:
[----:B------:R-:W-:Y:S02]  /*12f20*/  FSETP.GTU.FTZ.AND P0, PT, |R57|, +INF , PT ;  /* 0x7f8000003900780b */ /* 0x000fe40003f1c200 */
[----:B------:R-:W-:-:S04]  /*12f30*/  ISETP.LT.U32.AND P1, PT, R33, R56, PT ;  /* 0x000000382100720c */ /* 0x000fc80003f21070 */
[----:B------:R-:W-:-:S13]  /*12f40*/  ISETP.LT.OR.EX P0, PT, R34, R55, !P0, P1 ;  /* 0x000000372200720c */ /* 0x000fda0004701710 */
.L_x_5379:
[----:B------:R-:W-:Y:S05]  /*12f50*/  BSYNC B0 ;  /* 0x0000000000007941 */ /* 0x000fea0003800000 */
.L_x_5377:
        /* <DEDUP_REMOVED lines=15> */
.L_x_5381:
[----:B------:R-:W-:Y:S02]  /*13050*/  FSETP.GTU.FTZ.AND P0, PT, |R61|, +INF , PT ;  /* 0x7f8000003d00780b */ /* 0x000fe40003f1c200 */
[----:B------:R-:W-:-:S04]  /*13060*/  ISETP.LT.U32.AND P1, PT, R49, R52, PT ;  /* 0x000000343100720c */ /* 0x000fc80003f21070 */
[----:B------:R-:W-:-:S13]  /*13070*/  ISETP.LT.OR.EX P0, PT, R48, R51, !P0, P1 ;  /* 0x000000333000720c */ /* 0x000fda0004701710 */
.L_x_5382:
[----:B------:R-:W-:Y:S05]  /*13080*/  BSYNC B0 ;  /* 0x0000000000007941 */ /* 0x000fea0003800000 */
.L_x_5380:
[----:B------:R-:W-:Y:S02]  /*13090*/  SEL R42, R49, R52, P0 ;  /* 0x00000034312a7207 */ /* 0x000fe40000000000 */
[----:B------:R-:W-:Y:S02]  /*130a0*/  SEL R43, R48, R51, P0 ;  /* 0x00000033302b7207 */ /* 0x000fe40000000000 */
[----:B------:R-:W-:Y:S01]  /*130b0*/  FSEL R61, R36, R61, P0 ;  /* 0x0000003d243d7208 */ /* 0x000fe20000000000 */
[----:B------:R-:W-:Y:S06]  /*130c0*/  BRA `(.L_x_5067) ;  /* 0x0000004000647947 */ /* 0x000fec0003800000 */
.L_x_5101:
        /* <DEDUP_REMOVED lines=97> */
.L_x_5430:
[----:B------:R-:W-:-:S05]  /*136e0*/  SHF.R.U32.HI R5, RZ, 0x2, R63 ;  /* 0x00000002ff057819 */ /* 0x000fca000001163f */
[----:B------:R-:W-:-:S06]  /*136f0*/  IMAD.WIDE.U32 R4, R5, 0x8, R18 ;  /* 0x0000000805047825 */ /* 0x000fcc00078e0012 */
[----:B------:R-:W2:Y:S01]  /*13700*/  LDG.E.64 R4, desc[UR60][R4.64] ;  /* 0x0000003c04047981 */ /* 0x000ea2000c1e1b00 */
        /* <DEDUP_REMOVED lines=16> */
[----:B--2---:R-:W-:Y:S01]  /*13810*/  IMAD.U32 R65, R4, 0x10000, RZ ;  /* 0x0001000004417824 */ /* 0x004fe200078e00ff */
[C---:B------:R-:W-:Y:S02]  /*13820*/  PRMT R66, R5.reuse, 0x7610, R66 ;  /* 0x0000761005427816 */ /* 0x040fe40000000042 */
[----:B------:R-:W-:Y:S02]  /*13830*/  PRMT R67, R5, 0x7632, R67 ;  /* 0x0000763205437816 */ /* 0x000fe40000000043 */
[CC--:B------:R-:W-:Y:S02]  /*13840*/  FSETP.NEU.OR P3, PT, R46.reuse, R65.reuse, P1 ;  /* 0x000000412e00720b */ /* 0x0c0fe40000f6d400 */
[----:B------:R-:W-:-:S04]  /*13850*/  @!P1 FSETP.GEU.FTZ.AND P2, PT, R46, R65, PT ;  /* 0x000000412e00920b */ /* 0x000fc80003f5e000 */
[----:B------:R-:W-:Y:S02]  /*13860*/  @!P1 SEL R64, RZ, 0xffffffff, P2 ;  /* 0xffffffffff409807 */ /* 0x000fe40001000000 */
[----:B------:R-:W-:Y:S02]  /*13870*/  @P1 FSETP.GTU.FTZ.AND P2, PT, |R65|, +INF , PT ;  /* 0x7f8000004100180b */ /* 0x000fe40003f5c200 */
[----:B---3--:R-:W-:-:S03]  /*13880*/  PRMT R70, R7, 0x7610, R70 ;  /* 0x0000761007467816 */ /* 0x008fc60000000046 */
[----:B------:R-:W-:Y:S02]  /*13890*/  @!P3 SEL R64, RZ, 0xffffffff, P0 ;  /* 0xffffffffff40b807 */ /* 0x000fe40000000000 */
[----:B------:R-:W-:Y:S02]  /*138a0*/  @P1 ISETP.LT.U32.AND P3, PT, R30, R63, PT ;  /* 0x0000003f1e00120c */ /* 0x000fe40003f61070 */
[----:B------:R-:W-:Y:S02]  /*138b0*/  @!P1 LOP3.LUT R64, R64, 0x1, RZ, 0xc0, !PT ;  /* 0x0000000140409812 */ /* 0x000fe400078ec0ff */
[----:B------:R-:W-:Y:S02]  /*138c0*/  PRMT R74, R7, 0x7632, R74 ;  /* 0x00007632074a7816 */ /* 0x000fe4000000004a */
[----:B------:R-:W-:Y:S02]  /*138d0*/  @!P1 ISETP.EQ.U32.AND P0, PT, R64, 0x1, PT ;  /* 0x000000014000980c */ /* 0x000fe40003f02070 */
[----:B------:R-:W-:-:S02]  /*138e0*/  @P1 ISETP.LT.OR.EX P0, PT, R0, RZ, !P2, P3 ;  /* 0x000000ff0000120c */ /* 0x000fc40005701730 */
[----:B------:R-:W-:Y:S02]  /*138f0*/  FSETP.GTU.FTZ.AND P1, PT, |R47|, +INF , PT ;  /* 0x7f8000002f00780b */ /* 0x000fe40003f3c200 */
[----:B------:R-:W-:Y:S02]  /*13900*/  FSEL R46, R46, R65, P0 ;  /* 0x000000412e2e7208 */ /* 0x000fe40000000000 */
[----:B------:R-:W-:Y:S02]  /*13910*/  PRMT R65, R4, 0x7632, R65 ;  /* 0x0000763204417816 */ /* 0x000fe40000000041 */
[C---:B----4-:R-:W-:Y:S02]  /*13920*/  PRMT R75, R8.reuse, 0x7610, R75 ;  /* 0x00007610084b7816 */ /* 0x050fe4000000004b */
[----:B------:R-:W-:Y:S01]  /*13930*/  PRMT R76, R8, 0x7632, R76 ;  /* 0x00007632084c7816 */ /* 0x000fe2000000004c */
[----:B------:R-:W-:Y:S01]  /*13940*/  IMAD.U32 R72, R65, 0x10000, RZ ;  /* 0x0001000041487824 */ /* 0x000fe200078e00ff */
[----:B-----5:R-:W-:-:S02]  /*13950*/  PRMT R7, R10, 0x7610, R7 ;  /* 0x000076100a077816 */ /* 0x020fc40000000007 */
[----:B------:R-:W-:Y:S02]  /*13960*/  PRMT R8, R11, 0x7610, R8 ;  /* 0x000076100b087816 */ /* 0x000fe40000000008 */
[----:B------:R-:W-:Y:S02]  /*13970*/  PRMT R64, R4, 0x7610, R64 ;  /* 0x0000761004407816 */ /* 0x000fe40000000040 */
[----:B------:R-:W-:Y:S02]  /*13980*/  PRMT R68, R6, 0x7632, R68 ;  /* 0x0000763206447816 */ /* 0x000fe40000000044 */
[----:B------:R-:W-:Y:S02]  /*13990*/  PRMT R77, R9, 0x7632, R77 ;  /* 0x00007632094d7816 */ /* 0x000fe4000000004d */
[----:B------:R-:W-:Y:S02]  /*139a0*/  PRMT R10, R10, 0x7632, R10 ;  /* 0x000076320a0a7816 */ /* 0x000fe4000000000a */
[----:B------:R-:W-:-:S02]  /*139b0*/  PRMT R11, R11, 0x7632, R11 ;  /* 0x000076320b0b7816 */ /* 0x000fc4000000000b */
[----:B------:R-:W-:Y:S02]  /*139c0*/  SEL R30, R30, R63, P0 ;  /* 0x0000003f1e1e7207 */ /* 0x000fe40000000000 */
[----:B------:R-:W-:Y:S01]  /*139d0*/  SEL R0, R0, RZ, P0 ;  /* 0x000000ff00007207 */ /* 0x000fe20000000000 */
        /* <DEDUP_REMOVED lines=10> */
.L_x_5386:
[----:B------:R-:W-:Y:S02]  /*13a80*/  FSETP.GTU.FTZ.AND P0, PT, |R72|, +INF , PT ;  /* 0x7f8000004800780b */ /* 0x000fe40003f1c200 */
[----:B------:R-:W-:-:S04]  /*13a90*/  ISETP.LT.U32.AND P1, PT, R31, R63, PT ;  /* 0x0000003f1f00720c */ /* 0x000fc80003f21070 */
[----:B------:R-:W-:-:S13]  /*13aa0*/  ISETP.LT.OR.EX P0, PT, R3, RZ, !P0, P1 ;  /* 0x000000ff0300720c */ /* 0x000fda0004701710 */
.L_x_5387:
[----:B------:R-:W-:Y:S05]  /*13ab0*/  BSYNC B1 ;  /* 0x0000000000017941 */ /* 0x000fea0003800000 */
.L_x_5385:
        /* <DEDUP_REMOVED lines=16> */
.L_x_5389:
[----:B------:R-:W-:Y:S02]  /*13bc0*/  FSETP.GTU.FTZ.AND P0, PT, |R5|, +INF , PT ;  /* 0x7f8000000500780b */ /* 0x000fe40003f1c200 */
[----:B------:R-:W-:-:S04]  /*13bd0*/  ISETP.LT.U32.AND P1, PT, R32, R63, PT ;  /* 0x0000003f2000720c */ /* 0x000fc80003f21070 */
[----:B------:R-:W-:-:S13]  /*13be0*/  ISETP.LT.OR.EX P0, PT, R12, RZ, !P0, P1 ;  /* 0x000000ff0c00720c */ /* 0x000fda0004701710 */
.L_x_5390:
[----:B------:R-:W-:Y:S05]  /*13bf0*/  BSYNC B1 ;  /* 0x0000000000017941 */ /* 0x000fea0003800000 */
.L_x_5388:
        /* <DEDUP_REMOVED lines=16> */
.L_x_5392:
[----:B------:R-:W-:Y:S02]  /*13d00*/  FSETP.GTU.FTZ.AND P0, PT, |R72|, +INF , PT ;  /* 0x7f8000004800780b */ /* 0x000fe40003f1c200 */
[----:B------:R-:W-:-:S04]  /*13d10*/  ISETP.LT.U32.AND P1, PT, R33, R63, PT ;  /* 0x0000003f2100720c */ /* 0x000fc80003f21070 */
[----:B------:R-:W-:-:S13]  /*13d20*/  ISETP.LT.OR.EX P0, PT, R13, RZ, !P0, P1 ;  /* 0x000000ff0d00720c */ /* 0x000fda0004701710 */
.L_x_5393:
[----:B------:R-:W-:Y:S05]  /*13d30*/  BSYNC B1 ;  /* 0x0000000000017941 */ /* 0x000fea0003800000 */
.L_x_5391:
        /* <DEDUP_REMOVED lines=16> */
.L_x_5395:
[----:B------:R-:W-:Y:S02]  /*13e40*/  FSETP.GTU.FTZ.AND P0, PT, |R72|, +INF , PT ;  /* 0x7f8000004800780b */ /* 0x000fe40003f1c200 */
[----:B------:R-:W-:-:S04]  /*13e50*/  ISETP.LT.U32.AND P1, PT, R35, R71, PT ;  /* 0x000000472300720c */ /* 0x000fc80003f21070 */
[----:B------:R-:W-:-:S13]  /*13e60*/  ISETP.LT.OR.EX P0, PT, R15, RZ, !P0, P1 ;  /* 0x000000ff0f00720c */ /* 0x000fda0004701710 */
.L_x_5396:
[----:B------:R-:W-:Y:S05]  /*13e70*/  BSYNC B1 ;  /* 0x0000000000017941 */ /* 0x000fea0003800000 */
.L_x_5394:
        /* <DEDUP_REMOVED lines=16> */
.L_x_5398:
[----:B------:R-:W-:Y:S02]  /*13f80*/  FSETP.GTU.FTZ.AND P0, PT, |R5|, +INF , PT ;  /* 0x7f8000000500780b */ /* 0x000fe40003f1c200 */
[----:B------:R-:W-:-:S04]  /*13f90*/  ISETP.LT.U32.AND P1, PT, R34, R71, PT ;  /* 0x000000472200720c */ /* 0x000fc80003f21070 */
[----:B------:R-:W-:-:S13]  /*13fa0*/  ISETP.LT.OR.EX P0, PT, R14, RZ, !P0, P1 ;  /* 0x000000ff0e00720c */ /* 0x000fda0004701710 */
.L_x_5399:
[----:B------:R-:W-:Y:S05]  /*13fb0*/  BSYNC B1 ;  /* 0x0000000000017941 */ /* 0x000fea0003800000 */
.L_x_5397:
        /* <DEDUP_REMOVED lines=16> */
.L_x_5401:
[----:B------:R-:W-:Y:S02]  /*140c0*/  FSETP.GTU.FTZ.AND P0, PT, |R72|, +INF , PT ;  /* 0x7f8000004800780b */ /* 0x000fe40003f1c200 */
[----:B------:R-:W-:-:S04]  /*140d0*/  ISETP.LT.U32.AND P1, PT, R37, R71, PT ;  /* 0x000000472500720c */ /* 0x000fc80003f21070 */
[----:B------:R-:W-:-:S13]  /*140e0*/  ISETP.LT.OR.EX P0, PT, R21, RZ, !P0, P1 ;  /* 0x000000ff1500720c */ /* 0x000fda0004701710 */
.L_x_5402:
[----:B------:R-:W-:Y:S05]  /*140f0*/  BSYNC B1 ;  /* 0x0000000000017941 */ /* 0x000fea0003800000 */
.L_x_5400:
        /* <DEDUP_REMOVED lines=16> */
.L_x_5404:
[----:B------:R-:W-:Y:S02]  /*14200*/  FSETP.GTU.FTZ.AND P0, PT, |R5|, +INF , PT ;  /* 0x7f8000000500780b */ /* 0x000fe40003f1c200 */
[----:B------:R-:W-:-:S04]  /*14210*/  ISETP.LT.U32.AND P1, PT, R36, R71, PT ;  /* 0x000000472400720c */ /* 0x000fc80003f21070 */
[----:B------:R-:W-:-:S13]  /*14220*/  ISETP.LT.OR.EX P0, PT, R20, RZ, !P0, P1 ;  /* 0x000000ff1400720c */ /* 0x000fda0004701710 */
.L_x_5405:
[----:B------:R-:W-:Y:S05]  /*14230*/  BSYNC B1 ;  /* 0x0000000000017941 */ /* 0x000fea0003800000 */
.L_x_5403:
        /* <DEDUP_REMOVED lines=16> */
.L_x_5407:
[----:B------:R-:W-:Y:S02]  /*14340*/  FSETP.GTU.FTZ.AND P0, PT, |R5|, +INF , PT ;  /* 0x7f8000000500780b */ /* 0x000fe40003f1c200 */
[----:B------:R-:W-:-:S04]  /*14350*/  ISETP.LT.U32.AND P1, PT, R38, R73, PT ;  /* 0x000000492600720c */ /* 0x000fc80003f21070 */
[----:B------:R-:W-:-:S13]  /*14360*/  ISETP.LT.OR.EX P0, PT, R22, RZ, !P0, P1 ;  /* 0x000000ff1600720c */ /* 0x000fda0004701710 */
.L_x_5408:
[----:B------:R-:W-:Y:S05]  /*14370*/  BSYNC B1 ;  /* 0x0000000000017941 */ /* 0x000fea0003800000 */
.L_x_5406:
        /* <DEDUP_REMOVED lines=16> */
.L_x_5410:
[----:B------:R-:W-:Y:S02]  /*14480*/  FSETP.GTU.FTZ.AND P0, PT, |R72|, +INF , PT ;  /* 0x7f8000004800780b */ /* 0x000fe40003f1c200 */
[----:B------:R-:W-:-:S04]  /*14490*/  ISETP.LT.U32.AND P1, PT, R39, R73, PT ;  /* 0x000000492700720c */ /* 0x000fc80003f21070 */
[----:B------:R-:W-:-:S13]  /*144a0*/  ISETP.LT.OR.EX P0, PT, R23, RZ, !P0, P1 ;  /* 0x000000ff1700720c */ /* 0x000fda0004701710 */
.L_x_5411:
[----:B------:R-:W-:Y:S05]  /*144b0*/  BSYNC B1 ;  /* 0x0000000000017941 */ /* 0x000fea0003800000 */
.L_x_5409:
        /* <DEDUP_REMOVED lines=16> */
.L_x_5413:
[----:B------:R-:W-:Y:S02]  /*145c0*/  FSETP.GTU.FTZ.AND P0, PT, |R5|, +INF , PT ;  /* 0x7f8000000500780b */ /* 0x000fe40003f1c200 */
[----:B------:R-:W-:-:S04]  /*145d0*/  ISETP.LT.U32.AND P1, PT, R40, R73, PT ;  /* 0x000000492800720c */ /* 0x000fc80003f21070 */
[----:B------:R-:W-:-:S13]  /*145e0*/  ISETP.LT.OR.EX P0, PT, R24, RZ, !P0, P1 ;  /* 0x000000ff1800720c */ /* 0x000fda0004701710 */
.L_x_5414:
[----:B------:R-:W-:Y:S05]  /*145f0*/  BSYNC B1 ;  /* 0x0000000000017941 */ /* 0x000fea0003800000 */
.L_x_5412:
        /* <DEDUP_REMOVED lines=16> */
.L_x_5416:
[----:B------:R-:W-:Y:S02]  /*14700*/  FSETP.GTU.FTZ.AND P0, PT, |R72|, +INF , PT ;  /* 0x7f8000004800780b */ /* 0x000fe40003f1c200 */
[----:B------:R-:W-:-:S04]  /*14710*/  ISETP.LT.U32.AND P1, PT, R41, R73, PT ;  /* 0x000000492900720c */ /* 0x000fc80003f21070 */
[----:B------:R-:W-:-:S13]  /*14720*/  ISETP.LT.OR.EX P0, PT, R25, RZ, !P0, P1 ;  /* 0x000000ff1900720c */ /* 0x000fda0004701710 */
.L_x_5417:
[----:B------:R-:W-:Y:S05]  /*14730*/  BSYNC B1 ;  /* 0x0000000000017941 */ /* 0x000fea0003800000 */
.L_x_5415:
        /* <DEDUP_REMOVED lines=16> */
.L_x_5419:
[----:B------:R-:W-:Y:S02]  /*14840*/  FSETP.GTU.FTZ.AND P0, PT, |R5|, +INF , PT ;  /* 0x7f8000000500780b */ /* 0x000fe40003f1c200 */
[----:B------:R-:W-:-:S04]  /*14850*/  ISETP.LT.U32.AND P1, PT, R43, R69, PT ;  /* 0x000000452b00720c */ /* 0x000fc80003f21070 */
[----:B------:R-:W-:-:S13]  /*14860*/  ISETP.LT.OR.EX P0, PT, R27, RZ, !P0, P1 ;  /* 0x000000ff1b00720c */ /* 0x000fda0004701710 */
.L_x_5420:
[----:B------:R-:W-:Y:S05]  /*14870*/  BSYNC B1 ;  /* 0x0000000000017941 */ /* 0x000fea0003800000 */
.L_x_5418:
        /* <DEDUP_REMOVED lines=16> */
.L_x_5422:
[----:B------:R-:W-:Y:S02]  /*14980*/  FSETP.GTU.FTZ.AND P0, PT, |R72|, +INF , PT ;  /* 0x7f8000004800780b */ /* 0x000fe40003f1c200 */
[----:B------:R-:W-:-:S04]  /*14990*/  ISETP.LT.U32.AND P1, PT, R44, R69, PT ;  /* 0x000000452c00720c */ /* 0x000fc80003f21070 */
[----:B------:R-:W-:-:S13]  /*149a0*/  ISETP.LT.OR.EX P0, PT, R28, RZ, !P0, P1 ;  /* 0x000000ff1c00720c */ /* 0x000fda0004701710 */
.L_x_5423:
[----:B------:R-:W-:Y:S05]  /*149b0*/  BSYNC B1 ;  /* 0x0000000000017941 */ /* 0x000fea0003800000 */
.L_x_5421:
        /* <DEDUP_REMOVED lines=16> */
.L_x_5425:
[----:B------:R-:W-:Y:S02]  /*14ac0*/  FSETP.GTU.FTZ.AND P0, PT, |R72|, +INF , PT ;  /* 0x7f8000004800780b */ /* 0x000fe40003f1c200 */
[----:B------:R-:W-:-:S04]  /*14ad0*/  ISETP.LT.U32.AND P1, PT, R45, R69, PT ;  /* 0x000000452d00720c */ /* 0x000fc80003f21070 */
[----:B------:R-:W-:-:S13]  /*14ae0*/  ISETP.LT.OR.EX P0, PT, R29, RZ, !P0, P1 ;  /* 0x000000ff1d00720c */ /* 0x000fda0004701710 */
.L_x_5426:
[----:B------:R-:W-:Y:S05]  /*14af0*/  BSYNC B1 ;  /* 0x0000000000017941 */ /* 0x000fea0003800000 */
.L_x_5424:
        /* <DEDUP_REMOVED lines=16> */
.L_x_5428:
[----:B------:R-:W-:Y:S02]  /*14c00*/  FSETP.GTU.FTZ.AND P0, PT, |R71|, +INF , PT ;  /* 0x7f8000004700780b */ /* 0x000fe40003f1c200 */
[----:B------:R-:W-:-:S04]  /*14c10*/  ISETP.LT.U32.AND P1, PT, R42, R69, PT ;  /* 0x000000452a00720c */ /* 0x000fc80003f21070 */
[----:B------:R-:W-:-:S13]  /*14c20*/  ISETP.LT.OR.EX P0, PT, R26, RZ, !P0, P1 ;  /* 0x000000ff1a00720c */ /* 0x000fda0004701710 */
.L_x_5429:
[----:B------:R-:W-:Y:S05]  /*14c30*/  BSYNC B1 ;  /* 0x0000000000017941 */ /* 0x000fea0003800000 */
.L_x_5427:
        /* <DEDUP_REMOVED lines=9> */
.L_x_5384:
[----:B------:R-:W-:Y:S05]  /*14cd0*/  BSYNC B0 ;  /* 0x0000000000007941 */ /* 0x000fea0003800000 */
.L_x_5383:
        /* <DEDUP_REMOVED lines=39> */
.L_x_5432:
[----:B------:R-:W-:Y:S05]  /*14f50*/  BSYNC B0 ;  /* 0x0000000000007941 */ /* 0x000fea0003800000 */
.L_x_5431:
        /* <DEDUP_REMOVED lines=15> */
.L_x_5436:
[----:B------:R-:W-:Y:S02]  /*15050*/  FSETP.GTU.FTZ.AND P0, PT, |R5|, +INF , PT ;  /* 0x7f8000000500780b */ /* 0x000fe40003f1c200 */
[----:B------:R-:W-:-:S04]  /*15060*/  ISETP.LT.U32.AND P1, PT, R30, R63, PT ;  /* 0x0000003f1e00720c */ /* 0x000fc80003f21070 */
[----:B------:R-:W-:-:S13]  /*15070*/  ISETP.LT.OR.EX P0, PT, R0, RZ, !P0, P1 ;  /* 0x000000ff0000720c */ /* 0x000fda0004701710 */
.L_x_5437:
[----:B------:R-:W-:Y:S05]  /*15080*/  BSYNC B1 ;  /* 0x0000000000017941 */ /* 0x000fea0003800000 */
.L_x_5435:
        /* <DEDUP_REMOVED lines=16> */
.L_x_5439:
[----:B------:R-:W-:Y:S02]  /*15190*/  FSETP.GTU.FTZ.AND P0, PT, |R18|, +INF , PT ;  /* 0x7f8000001200780b */ /* 0x000fe40003f1c200 */
[----:B------:R-:W-:-:S04]  /*151a0*/  ISETP.LT.U32.AND P1, PT, R31, R63, PT ;  /* 0x0000003f1f00720c */ /* 0x000fc80003f21070 */
[----:B------:R-:W-:-:S13]  /*151b0*/  ISETP.LT.OR.EX P0, PT, R3, RZ, !P0, P1 ;  /* 0x000000ff0300720c */ /* 0x000fda0004701710 */
.L_x_5440:
[----:B------:R-:W-:Y:S05]  /*151c0*/  BSYNC B1 ;  /* 0x0000000000017941 */ /* 0x000fea0003800000 */
.L_x_5438:
        /* <DEDUP_REMOVED lines=16> */
.L_x_5442:
[----:B------:R-:W-:Y:S02]  /*152d0*/  FSETP.GTU.FTZ.AND P0, PT, |R5|, +INF , PT ;  /* 0x7f8000000500780b */ /* 0x000fe40003f1c200 */
[----:B------:R-:W-:-:S04]  /*152e0*/  ISETP.LT.U32.AND P1, PT, R32, R63, PT ;  /* 0x0000003f2000720c */ /* 0x000fc80003f21070 */
[----:B------:R-:W-:-:S13]  /*152f0*/  ISETP.LT.OR.EX P0, PT, R12, RZ, !P0, P1 ;  /* 0x000000ff0c00720c */ /* 0x000fda0004701710 */
.L_x_5443:
[----:B------:R-:W-:Y:S05]  /*15300*/  BSYNC B1 ;  /* 0x0000000000017941 */ /* 0x000fea0003800000 */
.L_x_5441:
        /* <DEDUP_REMOVED lines=16> */
.L_x_5445:
[----:B------:R-:W-:Y:S02]  /*15410*/  FSETP.GTU.FTZ.AND P0, PT, |R18|, +INF , PT ;  /* 0x7f8000001200780b */ /* 0x000fe40003f1c200 */
[----:B------:R-:W-:-:S04]  /*15420*/  ISETP.LT.U32.AND P1, PT, R33, R63, PT ;  /* 0x0000003f2100720c */ /* 0x000fc80003f21070 */
[----:B------:R-:W-:-:S13]  /*15430*/  ISETP.LT.OR.EX P0, PT, R13, RZ, !P0, P1 ;  /* 0x000000ff0d00720c */ /* 0x000fda0004701710 */
.L_x_5446:
[----:B------:R-:W-:Y:S05]  /*15440*/  BSYNC B1 ;  /* 0x0000000000017941 */ /* 0x000fea0003800000 */
.L_x_5444:
        /* <DEDUP_REMOVED lines=19> */
.L_x_5448:
[----:B------:R-:W-:Y:S02]  /*15580*/  FSETP.GTU.FTZ.AND P0, PT, |R6|, +INF , PT ;  /* 0x7f8000000600780b */ /* 0x000fe40003f1c200 */
[----:B------:R-:W-:-:S04]  /*15590*/  ISETP.LT.U32.AND P1, PT, R35, R65, PT ;  /* 0x000000412300720c */ /* 0x000fc80003f21070 */
[----:B------:R-:W-:-:S13]  /*155a0*/  ISETP.LT.OR.EX P0, PT, R15, RZ, !P0, P1 ;  /* 0x000000ff0f00720c */ /* 0x000fda0004701710 */
.L_x_5449:
[----:B------:R-:W-:Y:S05]  /*155b0*/  BSYNC B1 ;  /* 0x0000000000017941 */ /* 0x000fea0003800000 */
.L_x_5447:
        /* <DEDUP_REMOVED lines=16> */
.L_x_5451:
[----:B------:R-:W-:Y:S02]  /*156c0*/  FSETP.GTU.FTZ.AND P0, PT, |R5|, +INF , PT ;  /* 0x7f8000000500780b */ /* 0x000fe40003f1c200 */
[----:B------:R-:W-:-:S04]  /*156d0*/  ISETP.LT.U32.AND P1, PT, R34, R65, PT ;  /* 0x000000412200720c */ /* 0x000fc80003f21070 */
[----:B------:R-:W-:-:S13]  /*156e0*/  ISETP.LT.OR.EX P0, PT, R14, RZ, !P0, P1 ;  /* 0x000000ff0e00720c */ /* 0x000fda0004701710 */
.L_x_5452:
[----:B------:R-:W-:Y:S05]  /*156f0*/  BSYNC B1 ;  /* 0x0000000000017941 */ /* 0x000fea0003800000 */
.L_x_5450:
        /* <DEDUP_REMOVED lines=16> */
.L_x_5454:
[----:B------:R-:W-:Y:S02]  /*15800*/  FSETP.GTU.FTZ.AND P0, PT, |R70|, +INF , PT ;  /* 0x7f8000004600780b */ /* 0x000fe40003f1c200 */
[----:B------:R-:W-:-:S04]  /*15810*/  ISETP.LT.U32.AND P1, PT, R37, R65, PT ;  /* 0x000000412500720c */ /* 0x000fc80003f21070 */
[----:B------:R-:W-:-:S13]  /*15820*/  ISETP.LT.OR.EX P0, PT, R21, RZ, !P0, P1 ;  /* 0x000000ff1500720c */ /* 0x000fda0004701710 */
.L_x_5455:
[----:B------:R-:W-:Y:S05]  /*15830*/  BSYNC B1 ;  /* 0x0000000000017941 */ /* 0x000fea0003800000 */
.L_x_5453:
        /* <DEDUP_REMOVED lines=16> */
.L_x_5457:
[----:B------:R-:W-:Y:S02]  /*15940*/  FSETP.GTU.FTZ.AND P0, PT, |R5|, +INF , PT ;  /* 0x7f8000000500780b */ /* 0x000fe40003f1c200 */
[----:B------:R-:W-:-:S04]  /*15950*/  ISETP.LT.U32.AND P1, PT, R36, R65, PT ;  /* 0x000000412400720c */ /* 0x000fc80003f21070 */
[----:B------:R-:W-:-:S13]  /*15960*/  ISETP.LT.OR.EX P0, PT, R20, RZ, !P0, P1 ;  /* 0x000000ff1400720c */ /* 0x000fda0004701710 */
.L_x_5458:
[----:B------:R-:W-:Y:S05]  /*15970*/  BSYNC B1 ;  /* 0x0000000000017941 */ /* 0x000fea0003800000 */
.L_x_5456:
        /* <DEDUP_REMOVED lines=19> */
.L_x_5460:
[----:B------:R-:W-:Y:S02]  /*15ab0*/  FSETP.GTU.FTZ.AND P0, PT, |R75|, +INF , PT ;  /* 0x7f8000004b00780b */ /* 0x000fe40003f1c200 */
[----:B------:R-:W-:-:S04]  /*15ac0*/  ISETP.LT.U32.AND P1, PT, R38, R19, PT ;  /* 0x000000132600720c */ /* 0x000fc80003f21070 */
[----:B------:R-:W-:-:S13]  /*15ad0*/  ISETP.LT.OR.EX P0, PT, R22, RZ, !P0, P1 ;  /* 0x000000ff1600720c */ /* 0x000fda0004701710 */
.L_x_5461:
[----:B------:R-:W-:Y:S05]  /*15ae0*/  BSYNC B1 ;  /* 0x0000000000017941 */ /* 0x000fea0003800000 */
.L_x_5459:
        /* <DEDUP_REMOVED lines=16> */
.L_x_5463:
[----:B------:R-:W-:Y:S02]  /*15bf0*/  FSETP.GTU.FTZ.AND P0, PT, |R76|, +INF , PT ;  /* 0x7f8000004c00780b */ /* 0x000fe40003f1c200 */
[----:B------:R-:W-:-:S04]  /*15c00*/  ISETP.LT.U32.AND P1, PT, R39, R19, PT ;  /* 0x000000132700720c */ /* 0x000fc80003f21070 */
[----:B------:R-:W-:-:S13]  /*15c10*/  ISETP.LT.OR.EX P0, PT, R23, RZ, !P0, P1 ;  /* 0x000000ff1700720c */ /* 0x000fda0004701710 */
.L_x_5464:
[----:B------:R-:W-:Y:S05]  /*15c20*/  BSYNC B1 ;  /* 0x0000000000017941 */ /* 0x000fea0003800000 */
.L_x_5462:
        /* <DEDUP_REMOVED lines=16> */
.L_x_5466:
[----:B------:R-:W-:Y:S02]  /*15d30*/  FSETP.GTU.FTZ.AND P0, PT, |R9|, +INF , PT ;  /* 0x7f8000000900780b */ /* 0x000fe40003f1c200 */
[----:B------:R-:W-:-:S04]  /*15d40*/  ISETP.LT.U32.AND P1, PT, R40, R19, PT ;  /* 0x000000132800720c */ /* 0x000fc80003f21070 */
[----:B------:R-:W-:-:S13]  /*15d50*/  ISETP.LT.OR.EX P0, PT, R24, RZ, !P0, P1 ;  /* 0x000000ff1800720c */ /* 0x000fda0004701710 */
.L_x_5467:
[----:B------:R-:W-:Y:S05]  /*15d60*/  BSYNC B1 ;  /* 0x0000000000017941 */ /* 0x000fea0003800000 */
.L_x_5465:
        /* <DEDUP_REMOVED lines=16> */
.L_x_5469:
[----:B------:R-:W-:Y:S02]  /*15e70*/  FSETP.GTU.FTZ.AND P0, PT, |R6|, +INF , PT ;  /* 0x7f8000000600780b */ /* 0x000fe40003f1c200 */
[----:B------:R-:W-:-:S04]  /*15e80*/  ISETP.LT.U32.AND P1, PT, R41, R19, PT ;  /* 0x000000132900720c */ /* 0x000fc80003f21070 */
[----:B------:R-:W-:-:S13]  /*15e90*/  ISETP.LT.OR.EX P0, PT, R25, RZ, !P0, P1 ;  /* 0x000000ff1900720c */ /* 0x000fda0004701710 */
.L_x_5470:
[----:B------:R-:W-:Y:S05]  /*15ea0*/  BSYNC B1 ;  /* 0x0000000000017941 */ /* 0x000fea0003800000 */
.L_x_5468:
        /* <DEDUP_REMOVED lines=19> */
.L_x_5472:
[----:B------:R-:W-:Y:S02]  /*15fe0*/  FSETP.GTU.FTZ.AND P0, PT, |R7|, +INF , PT ;  /* 0x7f8000000700780b */ /* 0x000fe40003f1c200 */
[----:B------:R-:W-:-:S04]  /*15ff0*/  ISETP.LT.U32.AND P1, PT, R43, R5, PT ;  /* 0x000000052b00720c */ /* 0x000fc80003f21070 */
[----:B------:R-:W-:-:S13]  /*16000*/  ISETP.LT.OR.EX P0, PT, R27, RZ, !P0, P1 ;  /* 0x000000ff1b00720c */ /* 0x000fda0004701710 */
.L_x_5473:
[----:B------:R-:W-:Y:S05]  /*16010*/  BSYNC B1 ;  /* 0x0000000000017941 */ /* 0x000fea0003800000 */
.L_x_5471:
        /* <DEDUP_REMOVED lines=16> */
.L_x_5475:
[----:B------:R-:W-:Y:S02]  /*16120*/  FSETP.GTU.FTZ.AND P0, PT, |R10|, +INF , PT ;  /* 0x7f8000000a00780b */ /* 0x000fe40003f1c200 */
[----:B------:R-:W-:-:S04]  /*16130*/  ISETP.LT.U32.AND P1, PT, R44, R5, PT ;  /* 0x000000052c00720c */ /* 0x000fc80003f21070 */
[----:B------:R-:W-:-:S13]  /*16140*/  ISETP.LT.OR.EX P0, PT, R28, RZ, !P0, P1 ;  /* 0x000000ff1c00720c */ /* 0x000fda0004701710 */
.L_x_5476:
[----:B------:R-:W-:Y:S05]  /*16150*/  BSYNC B1 ;  /* 0x0000000000017941 */ /* 0x000fea0003800000 */
.L_x_5474:
        /* <DEDUP_REMOVED lines=16> */
.L_x_5478:
[----:B------:R-:W-:Y:S02]  /*16260*/  FSETP.GTU.FTZ.AND P0, PT, |R8|, +INF , PT ;  /* 0x7f8000000800780b */ /* 0x000fe40003f1c200 */
[----:B------:R-:W-:-:S04]  /*16270*/  ISETP.LT.U32.AND P1, PT, R45, R5, PT ;  /* 0x000000052d00720c */ /* 0x000fc80003f21070 */
[----:B------:R-:W-:-:S13]  /*16280*/  ISETP.LT.OR.EX P0, PT, R29, RZ, !P0, P1 ;  /* 0x000000ff1d00720c */ /* 0x000fda0004701710 */
.L_x_5479:
[----:B------:R-:W-:Y:S05]  /*16290*/  BSYNC B1 ;  /* 0x0000000000017941 */ /* 0x000fea0003800000 */
.L_x_5477:
        /* <DEDUP_REMOVED lines=16> */
.L_x_5481:
[----:B------:R-:W-:Y:S02]  /*163a0*/  FSETP.GTU.FTZ.AND P0, PT, |R11|, +INF , PT ;  /* 0x7f8000000b00780b */ /* 0x000fe40003f1c200 */
[----:B------:R-:W-:-:S04]  /*163b0*/  ISETP.LT.U32.AND P1, PT, R42, R5, PT ;  /* 0x000000052a00720c */ /* 0x000fc80003f21070 */
[----:B------:R-:W-:-:S13]  /*163c0*/  ISETP.LT.OR.EX P0, PT, R26, RZ, !P0, P1 ;  /* 0x000000ff1a00720c */ /* 0x000fda0004701710 */
.L_x_5482:
[----:B------:R-:W-:Y:S05]  /*163d0*/  BSYNC B1 ;  /* 0x0000000000017941 */ /* 0x000fea0003800000 */
.L_x_5480:
[----:B------:R-:W-:Y:S02]  /*163e0*/  FSEL R60, R60, R11, P0 ;  /* 0x0000000b3c3c7208 */ /* 0x000fe40000000000 */
[----:B------:R-:W-:Y:S02]  /*163f0*/  SEL R42, R42, R5, P0 ;  /* 0x000000052a2a7207 */ /* 0x000fe40000000000 */
[----:B------:R-:W-:-:S07]  /*16400*/  SEL R26, R26, RZ, P0 ;  /* 0x000000ff1a1a7207 */ /* 0x000fce0000000000 */
.L_x_5434:
[----:B------:R-:W-:Y:S05]  /*16410*/  BSYNC B0 ;  /* 0x0000000000007941 */ /* 0x000fea0003800000 */
.L_x_5433:
        /* <DEDUP_REMOVED lines=12> */
.L_x_5484:
[----:B------:R-:W-:Y:S02]  /*164e0*/  FSETP.GTU.FTZ.AND P0, PT, |R51|, +INF , PT ;  /* 0x7f8000003300780b */ /* 0x000fe40003f1c200 */
[----:B------:R-:W-:-:S04]  /*164f0*/  ISETP.LT.U32.AND P1, PT, R30, R35, PT ;  /* 0x000000231e00720c */ /* 0x000fc80003f21070 */
[----:B------:R-:W-:-:S13]  /*16500*/  ISETP.LT.OR.EX P0, PT, R0, R15, !P0, P1 ;  /* 0x0000000f0000720c */ /* 0x000fda0004701710 */
.L_x_5485:
[----:B------:R-:W-:Y:S05]  /*16510*/  BSYNC B0 ;  /* 0x0000000000007941 */ /* 0x000fea0003800000 */
.L_x_5483:
        /* <DEDUP_REMOVED lines=15> */
.L_x_5487:
[----:B------:R-:W-:Y:S02]  /*16610*/  FSETP.GTU.FTZ.AND P0, PT, |R50|, +INF , PT ;  /* 0x7f8000003200780b */ /* 0x000fe40003f1c200 */
[----:B------:R-:W-:-:S04]  /*16620*/  ISETP.LT.U32.AND P1, PT, R31, R34, PT ;  /* 0x000000221f00720c */ /* 0x000fc80003f21070 */
[----:B------:R-:W-:-:S13]  /*16630*/  ISETP.LT.OR.EX P0, PT, R3, R14, !P0, P1 ;  /* 0x0000000e0300720c */ /* 0x000fda0004701710 */
.L_x_5488:
[----:B------:R-:W-:Y:S05]  /*16640*/  BSYNC B0 ;  /* 0x0000000000007941 */ /* 0x000fea0003800000 */
.L_x_5486:
        /* <DEDUP_REMOVED lines=15> */
.L_x_5490:
[----:B------:R-:W-:Y:S02]  /*16740*/  FSETP.GTU.FTZ.AND P0, PT, |R53|, +INF , PT ;  /* 0x7f8000003500780b */ /* 0x000fe40003f1c200 */
[----:B------:R-:W-:-:S04]  /*16750*/  ISETP.LT.U32.AND P1, PT, R32, R37, PT ;  /* 0x000000252000720c */ /* 0x000fc80003f21070 */
[----:B------:R-:W-:-:S13]  /*16760*/  ISETP.LT.OR.EX P0, PT, R12, R21, !P0, P1 ;  /* 0x000000150c00720c */ /* 0x000fda0004701710 */
.L_x_5491:
[----:B------:R-:W-:Y:S05]  /*16770*/  BSYNC B0 ;  /* 0x0000000000007941 */ /* 0x000fea0003800000 */
.L_x_5489:
        /* <DEDUP_REMOVED lines=15> */
.L_x_5493:
[----:B------:R-:W-:Y:S02]  /*16870*/  FSETP.GTU.FTZ.AND P0, PT, |R52|, +INF , PT ;  /* 0x7f8000003400780b */ /* 0x000fe40003f1c200 */
[----:B------:R-:W-:-:S04]  /*16880*/  ISETP.LT.U32.AND P1, PT, R33, R36, PT ;  /* 0x000000242100720c */ /* 0x000fc80003f21070 */
[----:B------:R-:W-:-:S13]  /*16890*/  ISETP.LT.OR.EX P0, PT, R13, R20, !P0, P1 ;  /* 0x000000140d00720c */ /* 0x000fda0004701710 */
.L_x_5494:
[----:B------:R-:W-:Y:S05]  /*168a0*/  BSYNC B0 ;  /* 0x0000000000007941 */ /* 0x000fea0003800000 */
.L_x_5492:
        /* <DEDUP_REMOVED lines=15> */
.L_x_5496:
[----:B------:R-:W-:Y:S02]  /*169a0*/  FSETP.GTU.FTZ.AND P0, PT, |R54|, +INF , PT ;  /* 0x7f8000003600780b */ /* 0x000fe40003f1c200 */
[----:B------:R-:W-:-:S04]  /*169b0*/  ISETP.LT.U32.AND P1, PT, R35, R38, PT ;  /* 0x000000262300720c */ /* 0x000fc80003f21070 */
[----:B------:R-:W-:-:S13]  /*169c0*/  ISETP.LT.OR.EX P0, PT, R15, R22, !P0, P1 ;  /* 0x000000160f00720c */ /* 0x000fda0004701710 */
.L_x_5497:
[----:B------:R-:W-:Y:S05]  /*169d0*/  BSYNC B0 ;  /* 0x0000000000007941 */ /* 0x000fea0003800000 */
.L_x_5495:
        /* <DEDUP_REMOVED lines=15> */
.L_x_5499:
[----:B------:R-:W-:Y:S02]  /*16ad0*/  FSETP.GTU.FTZ.AND P0, PT, |R55|, +INF , PT ;  /* 0x7f8000003700780b */ /* 0x000fe40003f1c200 */
[----:B------:R-:W-:-:S04]  /*16ae0*/  ISETP.LT.U32.AND P1, PT, R34, R39, PT ;  /* 0x000000272200720c */ /* 0x000fc80003f21070 */
[----:B------:R-:W-:-:S13]  /*16af0*/  ISETP.LT.OR.EX P0, PT, R14, R23, !P0, P1 ;  /* 0x000000170e00720c */ /* 0x000fda0004701710 */
.L_x_5500:
[----:B------:R-:W-:Y:S05]  /*16b00*/  BSYNC B0 ;  /* 0x0000000000007941 */ /* 0x000fea0003800000 */
.L_x_5498:
        /* <DEDUP_REMOVED lines=15> */
.L_x_5502:
[----:B------:R-:W-:Y:S02]  /*16c00*/  FSETP.GTU.FTZ.AND P0, PT, |R56|, +INF , PT ;  /* 0x7f8000003800780b */ /* 0x000fe40003f1c200 */
[----:B------:R-:W-:-:S04]  /*16c10*/  ISETP.LT.U32.AND P1, PT, R37, R40, PT ;  /* 0x000000282500720c */ /* 0x000fc80003f21070 */
[----:B------:R-:W-:-:S13]  /*16c20*/  ISETP.LT.OR.EX P0, PT, R21, R24, !P0, P1 ;  /* 0x000000181500720c */ /* 0x000fda0004701710 */
.L_x_5503:
[----:B------:R-:W-:Y:S05]  /*16c30*/  BSYNC B0 ;  /* 0x0000000000007941 */ /* 0x000fea0003800000 */
.L_x_5501:
        /* <DEDUP_REMOVED lines=15> */
.L_x_5505:
[----:B------:R-:W-:Y:S02]  /*16d30*/  FSETP.GTU.FTZ.AND P0, PT, |R57|, +INF , PT ;  /* 0x7f8000003900780b */ /* 0x000fe40003f1c200 */
[----:B------:R-:W-:-:S04]  /*16d40*/  ISETP.LT.U32.AND P1, PT, R36, R41, PT ;  /* 0x000000292400720c */ /* 0x000fc80003f21070 */
[----:B------:R-:W-:-:S13]  /*16d50*/  ISETP.LT.OR.EX P0, PT, R20, R25, !P0, P1 ;  /* 0x000000191400720c */ /* 0x000fda0004701710 */
.L_x_5506:
[----:B------:R-:W-:Y:S05]  /*16d60*/  BSYNC B0 ;  /* 0x0000000000007941 */ /* 0x000fea0003800000 */
.L_x_5504:
        /* <DEDUP_REMOVED lines=15> */
.L_x_5508:
[----:B------:R-:W-:Y:S02]  /*16e60*/  FSETP.GTU.FTZ.AND P0, PT, |R58|, +INF , PT ;  /* 0x7f8000003a00780b */ /* 0x000fe40003f1c200 */
[----:B------:R-:W-:-:S04]  /*16e70*/  ISETP.LT.U32.AND P1, PT, R38, R43, PT ;  /* 0x0000002b2600720c */ /* 0x000fc80003f21070 */
[----:B------:R-:W-:-:S13]  /*16e80*/  ISETP.LT.OR.EX P0, PT, R22, R27, !P0, P1 ;  /* 0x0000001b1600720c */ /* 0x000fda0004701710 */
.L_x_5509:
[----:B------:R-:W-:Y:S05]  /*16e90*/  BSYNC B0 ;  /* 0x0000000000007941 */ /* 0x000fea0003800000 */
.L_x_5507:
        /* <DEDUP_REMOVED lines=15> */
.L_x_5511:
[----:B------:R-:W-:Y:S02]  /*16f90*/  FSETP.GTU.FTZ.AND P0, PT, |R59|, +INF , PT ;  /* 0x7f8000003b00780b */ /* 0x000fe40003f1c200 */
[----:B------:R-:W-:-:S04]  /*16fa0*/  ISETP.LT.U32.AND P1, PT, R39, R44, PT ;  /* 0x0000002c2700720c */ /* 0x000fc80003f21070 */
[----:B------:R-:W-:-:S13]  /*16fb0*/  ISETP.LT.OR.EX P0, PT, R23, R28, !P0, P1 ;  /* 0x0000001c1700720c */ /* 0x000fda0004701710 */
.L_x_5512:
[----:B------:R-:W-:Y:S05]  /*16fc0*/  BSYNC B0 ;  /* 0x0000000000007941 */ /* 0x000fea0003800000 */
.L_x_5510:
        /* <DEDUP_REMOVED lines=15> */
.L_x_5514:
[----:B------:R-:W-:Y:S02]  /*170c0*/  FSETP.GTU.FTZ.AND P0, PT, |R61|, +INF , PT ;  /* 0x7f8000003d00780b */ /* 0x000fe40003f1c200 */
[----:B------:R-:W-:-:S04]  /*170d0*/  ISETP.LT.U32.AND P1, PT, R40, R45, PT ;  /* 0x0000002d2800720c */ /* 0x000fc80003f21070 */
[----:B------:R-:W-:-:S13]  /*170e0*/  ISETP.LT.OR.EX P0, PT, R24, R29, !P0, P1 ;  /* 0x0000001d1800720c */ /* 0x000fda0004701710 */
.L_x_5515:
[----:B------:R-:W-:Y:S05]  /*170f0*/  BSYNC B0 ;  /* 0x0000000000007941 */ /* 0x000fea0003800000 */
.L_x_5513:
        /* <DEDUP_REMOVED lines=15> */
.L_x_5517:
[----:B------:R-:W-:Y:S02]  /*171f0*/  FSETP.GTU.FTZ.AND P0, PT, |R60|, +INF , PT ;  /* 0x7f8000003c00780b */ /* 0x000fe40003f1c200 */
[----:B------:R-:W-:-:S04]  /*17200*/  ISETP.LT.U32.AND P1, PT, R41, R42, PT ;  /* 0x0000002a2900720c */ /* 0x000fc80003f21070 */
[----:B------:R-:W-:-:S13]  /*17210*/  ISETP.LT.OR.EX P0, PT, R25, R26, !P0, P1 ;  /* 0x0000001a1900720c */ /* 0x000fda0004701710 */
.L_x_5518:
[----:B------:R-:W-:Y:S05]  /*17220*/  BSYNC B0 ;  /* 0x0000000000007941 */ /* 0x000fea0003800000 */
.L_x_5516:
[----:B------:R-:W-:Y:S02]  /*17230*/  SEL R42, R41, R42, P0 ;  /* 0x0000002a292a7207 */ /* 0x000fe40000000000 */
[----:B------:R-:W-:Y:S02]  /*17240*/  SEL R43, R25, R26, P0 ;  /* 0x0000001a192b7207 */ /* 0x000fe40000000000 */
[----:B------:R-:W-:-:S07]  /*17250*/  FSEL R61, R5, R60, P0 ;  /* 0x0000003c053d7208 */ /* 0x000fce0000000000 */
.L_x_5067:
[----:B------:R-:W-:Y:S05]  /*17260*/  BSYNC B6 ;  /* 0x0000000000067941 */ /* 0x000fea0003800000 */
.L_x_5066:
        /* <DEDUP_REMOVED lines=27> */
.L_x_5534:
[----:B0-----:R-:W-:Y:S01]  /*17420*/  IMAD.IADD R5, R17, 0x1, R14 ;  /* 0x0000000111057824 */ /* 0x001fe200078e020e */
        /* <DEDUP_REMOVED lines=28> */
.L_x_5523:
[----:B-1----:R-:W-:Y:S02]  /*175f0*/  FSETP.GTU.FTZ.AND P0, PT, |R20|, +INF , PT ;  /* 0x7f8000001400780b */ /* 0x002fe40003f1c200 */
[----:B0-----:R-:W-:-:S04]  /*17600*/  ISETP.LT.U32.AND P1, PT, R0, R4, PT ;  /* 0x000000040000720c */ /* 0x001fc80003f21070 */
[----:B------:R-:W-:-:S13]  /*17610*/  ISETP.LT.OR.EX P0, PT, R27, R5, !P0, P1 ;  /* 0x000000051b00720c */ /* 0x000fda0004701710 */
.L_x_5524:
[----:B------:R-:W-:Y:S05]  /*17620*/  BSYNC B1 ;  /* 0x0000000000017941 */ /* 0x000fea0003800000 */
.L_x_5522:
        /* <DEDUP_REMOVED lines=15> */
.L_x_5526:
[----:B--2---:R-:W-:Y:S02]  /*17720*/  FSETP.GTU.FTZ.AND P0, PT, |R22|, +INF , PT ;  /* 0x7f8000001600780b */ /* 0x004fe40003f1c200 */
[----:B------:R-:W-:-:S04]  /*17730*/  ISETP.LT.U32.AND P1, PT, R54, R6, PT ;  /* 0x000000063600720c */ /* 0x000fc80003f21070 */
[----:B------:R-:W-:-:S13]  /*17740*/  ISETP.LT.OR.EX P0, PT, R53, R7, !P0, P1 ;  /* 0x000000073500720c */ /* 0x000fda0004701710 */
.L_x_5527:
[----:B------:R-:W-:Y:S05]  /*17750*/  BSYNC B1 ;  /* 0x0000000000017941 */ /* 0x000fea0003800000 */
.L_x_5525:
        /* <DEDUP_REMOVED lines=15> */
.L_x_5529:
[----:B---3--:R-:W-:Y:S02]  /*17850*/  FSETP.GTU.FTZ.AND P0, PT, |R24|, +INF , PT ;  /* 0x7f8000001800780b */ /* 0x008fe40003f1c200 */
[----:B------:R-:W-:-:S04]  /*17860*/  ISETP.LT.U32.AND P1, PT, R56, R8, PT ;  /* 0x000000083800720c */ /* 0x000fc80003f21070 */
[----:B------:R-:W-:-:S13]  /*17870*/  ISETP.LT.OR.EX P0, PT, R55, R9, !P0, P1 ;  /* 0x000000093700720c */ /* 0x000fda0004701710 */
.L_x_5530:
[----:B------:R-:W-:Y:S05]  /*17880*/  BSYNC B1 ;  /* 0x0000000000017941 */ /* 0x000fea0003800000 */
.L_x_5528:
        /* <DEDUP_REMOVED lines=15> */
.L_x_5532:
[----:B----4-:R-:W-:Y:S02]  /*17980*/  FSETP.GTU.FTZ.AND P0, PT, |R26|, +INF , PT ;  /* 0x7f8000001a00780b */ /* 0x010fe40003f1c200 */
[----:B------:R-:W-:-:S04]  /*17990*/  ISETP.LT.U32.AND P1, PT, R42, R10, PT ;  /* 0x0000000a2a00720c */ /* 0x000fc80003f21070 */
[----:B------:R-:W-:-:S13]  /*179a0*/  ISETP.LT.OR.EX P0, PT, R43, R11, !P0, P1 ;  /* 0x0000000b2b00720c */ /* 0x000fda0004701710 */
.L_x_5533:
[----:B------:R-:W-:Y:S05]  /*179b0*/  BSYNC B1 ;  /* 0x0000000000017941 */ /* 0x000fea0003800000 */
.L_x_5531:
[----:B------:R-:W-:Y:S01]  /*179c0*/  FSEL R61, R61, R26, P0 ;  /* 0x0000001a3d3d7208 */ /* 0x000fe20000000000 */
[----:B------:R-:W-:Y:S01]  /*179d0*/  IMAD.MOV.U32 R26, RZ, RZ, R0 ;  /* 0x000000ffff1a7224 */ /* 0x000fe200078e0000 */
[----:B------:R-:W-:Y:S01]  /*179e0*/  SEL R42, R42, R10, P0 ;  /* 0x0000000a2a2a7207 */ /* 0x000fe20000000000 */
[----:B------:R-:W-:Y:S01]  /*179f0*/  IMAD.MOV.U32 R52, RZ, RZ, R54 ;  /* 0x000000ffff347224 */ /* 0x000fe200078e0036 */
[----:B------:R-:W-:Y:S01]  /*17a00*/  SEL R43, R43, R11, P0 ;  /* 0x0000000b2b2b7207 */ /* 0x000fe20000000000 */
[----:B------:R-:W-:Y:S01]  /*17a10*/  IMAD.MOV.U32 R4, RZ, RZ, R56 ;  /* 0x000000ffff047224 */ /* 0x000fe200078e0038 */
[----:B------:R0:W-:Y:S01]  /*17a20*/  STS.64 [R12+0x8], R26 ;  /* 0x0000081a0c007388 */ /* 0x0001e20000000a00 */
[----:B------:R-:W-:-:S03]  /*17a30*/  IMAD.MOV.U32 R5, RZ, RZ, R55 ;  /* 0x000000ffff057224 */ /* 0x000fc600078e0037 */
[----:B------:R0:W-:Y:S04]  /*17a40*/  STS.64 [R12+0x18], R52 ;  /* 0x000018340c007388 */ /* 0x0001e80000000a00 */
[----:B------:R0:W-:Y:S04]  /*17a50*/  STS.64 [R12+0x28], R4 ;  /* 0x000028040c007388 */ /* 0x0001e80000000a00 */
[----:B------:R0:W-:Y:S04]  /*17a60*/  STS.64 [R12+0x38], R42 ;  /* 0x0000382a0c007388 */ /* 0x0001e80000000a00 */
[----:B------:R0:W-:Y:S04]  /*17a70*/  STS [R12], R3 ;  /* 0x000000030c007388 */ /* 0x0001e80000000800 */
[----:B------:R0:W-:Y:S04]  /*17a80*/  STS [R12+0x10], R59 ;  /* 0x0000103b0c007388 */ /* 0x0001e80000000800 */
[----:B------:R0:W-:Y:S04]  /*17a90*/  STS [R12+0x20], R57 ;  /* 0x000020390c007388 */ /* 0x0001e80000000800 */
[----:B------:R0:W-:Y:S02]  /*17aa0*/  STS [R12+0x30], R61 ;  /* 0x0000303d0c007388 */ /* 0x0001e40000000800 */
.L_x_5521:
[----:B------:R-:W-:Y:S05]  /*17ab0*/  BSYNC B0 ;  /* 0x0000000000007941 */ /* 0x000fea0003800000 */
.L_x_5520:
[----:B------:R-:W-:Y:S02]  /*17ac0*/  ISETP.GT.AND P0, PT, R14, 0x1, PT ;  /* 0x000000010e00780c */ /* 0x000fe40003f04270 */
[----:B------:R-:W-:-:S11]  /*17ad0*/  SHF.R.S32.HI R14, RZ, 0x1, R14 ;  /* 0x00000001ff0e7819 */ /* 0x000fd6000001140e */
[----:B------:R-:W-:Y:S05]  /*17ae0*/  @P0 BRA `(.L_x_5534) ;  /* 0xfffffff8004c0947 */ /* 0x000fea000383ffff */
.L_x_5519:
[----:B------:R-:W-:Y:S02]  /*17af0*/  ULDC UR4, c[0x0][0x240] ;  /* 0x0000900000047ab9 */ /* 0x000fe40000000800 */
[----:B------:R-:W-:-:S13]  /*17b00*/  ISETP.NE.AND P0, PT, RZ, UR4, PT ;  /* 0x00000004ff007c0c */ /* 0x000fda000bf05270 */
[----:B------:R-:W-:Y:S05]  /*17b10*/  @!P0 BRA `(.L_x_5535) ;  /* 0x0000000c00a48947 */ /* 0x000fea0003800000 */
[----:B------:R-:W1:Y:S02]  /*17b20*/  LDC R15, c[0x0][RZ] ;  /* 0x00000000ff0f7b82 */ /* 0x000e640000000800 */
[----:B-1----:R-:W-:Y:S01]  /*17b30*/  ISETP.GT.AND P0, PT, R15, 0x20, PT ;  /* 0x000000200f00780c */ /* 0x002fe20003f04270 */
[----:B------:R-:W-:-:S12]  /*17b40*/  IMAD.MOV.U32 R6, RZ, RZ, R15 ;  /* 0x000000ffff067224 */ /* 0x000fd800078e000f */
[----:B------:R-:W-:Y:S05]  /*17b50*/  @!P0 BRA `(.L_x_5536) ;  /* 0x0000000800148947 */ /* 0x000fea0003800000 */
[----:B------:R-:W1:Y:S01]  /*17b60*/  S2UR UR5, SR_CgaCtaId ;  /* 0x00000000000579c3 */ /* 0x000e620000008800 */
[----:B------:R-:W-:Y:S01]  /*17b70*/  UMOV UR4, 0x400 ;  /* 0x0000040000047882 */ /* 0x000fe20000000000 */
[-C--:B------:R-:W-:Y:S01]  /*17b80*/  IMAD R17, R17, R15.reuse, R2 ;  /* 0x0000000f11117224 */ /* 0x080fe200078e0202 */
[----:B------:R-:W-:Y:S01]  /*17b90*/  UIADD3 UR4, UR4, 0x10, URZ ;  /* 0x0000001004047890 */ /* 0x000fe2000fffe03f */
[----:B0-----:R-:W-:Y:S01]  /*17ba0*/  IMAD.MOV.U32 R26, RZ, RZ, R0 ;  /* 0x000000ffff1a7224 */ /* 0x001fe200078e0000 */
[----:B------:R-:W-:Y:S01]  /*17bb0*/  LEA.HI R6, R15, R15, RZ, 0x1 ;  /* 0x0000000f0f067211 */ /* 0x000fe200078f08ff */
[----:B------:R-:W-:Y:S02]  /*17bc0*/  IMAD.MOV.U32 R52, RZ, RZ, R54 ;  /* 0x000000ffff347224 */ /* 0x000fe400078e0036 */
[----:B------:R-:W-:Y:S01]  /*17bd0*/  IMAD.MOV.U32 R4, RZ, RZ, R56 ;  /* 0x000000ffff047224 */ /* 0x000fe200078e0038 */
[----:B------:R-:W-:Y:S01]  /*17be0*/  SHF.R.S32.HI R7, RZ, 0x1, R6 ;  /* 0x00000001ff077819 */ /* 0x000fe20000011406 */
[----:B------:R-:W-:-:S02]  /*17bf0*/  IMAD.MOV.U32 R5, RZ, RZ, R55 ;  /* 0x000000ffff057224 */ /* 0x000fc400078e0037 */
[----:B------:R-:W-:Y:S01]  /*17c00*/  IMAD.MOV.U32 R6, RZ, RZ, 0x20 ;  /* 0x00000020ff067424 */ /* 0x000fe200078e00ff */
[----:B------:R-:W-:Y:S01]  /*17c10*/  ISETP.GE.AND P0, PT, R7, 0x20, PT ;  /* 0x000000200700780c */ /* 0x000fe20003f06270 */
[----:B-1----:R-:W-:-:S06]  /*17c20*/  ULEA UR4, UR5, UR4, 0x18 ;  /* 0x0000000405047291 */ /* 0x002fcc000f8ec03f */
        /* <DEDUP_REMOVED lines=11> */
.L_x_5551:
[----:B01----:R-:W-:Y:S01]  /*17ce0*/  IMAD.IADD R4, R2, 0x1, R13 ;  /* 0x0000000102047824 */ /* 0x003fe200078e020d */
        /* <DEDUP_REMOVED lines=27> */
.L_x_5540:
[----:B-1----:R-:W-:Y:S02]  /*17ea0*/  FSETP.GTU.FTZ.AND P0, PT, |R14|, +INF , PT ;  /* 0x7f8000000e00780b */ /* 0x002fe40003f1c200 */
[----:B0-----:R-:W-:-:S04]  /*17eb0*/  ISETP.LT.U32.AND P1, PT, R0, R4, PT ;  /* 0x000000040000720c */ /* 0x001fc80003f21070 */
[----:B------:R-:W-:-:S13]  /*17ec0*/  ISETP.LT.OR.EX P0, PT, R27, R5, !P0, P1 ;  /* 0x000000051b00720c */ /* 0x000fda0004701710 */
.L_x_5541:
[----:B------:R-:W-:Y:S05]  /*17ed0*/  BSYNC B1 ;  /* 0x0000000000017941 */ /* 0x000fea0003800000 */
.L_x_5539:
        /* <DEDUP_REMOVED lines=15> */
.L_x_5543:
[----:B--2---:R-:W-:Y:S02]  /*17fd0*/  FSETP.GTU.FTZ.AND P0, PT, |R18|, +INF , PT ;  /* 0x7f8000001200780b */ /* 0x004fe40003f1c200 */
[----:B------:R-:W-:-:S04]  /*17fe0*/  ISETP.LT.U32.AND P1, PT, R54, R6, PT ;  /* 0x000000063600720c */ /* 0x000fc80003f21070 */
[----:B------:R-:W-:-:S13]  /*17ff0*/  ISETP.LT.OR.EX P0, PT, R53, R7, !P0, P1 ;  /* 0x000000073500720c */ /* 0x000fda0004701710 */
.L_x_5544:
[----:B------:R-:W-:Y:S05]  /*18000*/  BSYNC B1 ;  /* 0x0000000000017941 */ /* 0x000fea0003800000 */
.L_x_5542:
        /* <DEDUP_REMOVED lines=15> */
.L_x_5546:
[----:B---3--:R-:W-:Y:S02]  /*18100*/  FSETP.GTU.FTZ.AND P0, PT, |R20|, +INF , PT ;  /* 0x7f8000001400780b */ /* 0x008fe40003f1c200 */
[----:B------:R-:W-:-:S04]  /*18110*/  ISETP.LT.U32.AND P1, PT, R56, R8, PT ;  /* 0x000000083800720c */ /* 0x000fc80003f21070 */
[----:B------:R-:W-:-:S13]  /*18120*/  ISETP.LT.OR.EX P0, PT, R55, R9, !P0, P1 ;  /* 0x000000093700720c */ /* 0x000fda0004701710 */
.L_x_5547:
[----:B------:R-:W-:Y:S05]  /*18130*/  BSYNC B1 ;  /* 0x0000000000017941 */ /* 0x000fea0003800000 */
.L_x_5545:
        /* <DEDUP_REMOVED lines=15> */
.L_x_5549:
[----:B----4-:R-:W-:Y:S02]  /*18230*/  FSETP.GTU.FTZ.AND P0, PT, |R22|, +INF , PT ;  /* 0x7f8000001600780b */ /* 0x010fe40003f1c200 */
[----:B------:R-:W-:-:S04]  /*18240*/  ISETP.LT.U32.AND P1, PT, R42, R10, PT ;  /* 0x0000000a2a00720c */ /* 0x000fc80003f21070 */
[----:B------:R-:W-:-:S13]  /*18250*/  ISETP.LT.OR.EX P0, PT, R43, R11, !P0, P1 ;  /* 0x0000000b2b00720c */ /* 0x000fda0004701710 */
.L_x_5550:
[----:B------:R-:W-:Y:S05]  /*18260*/  BSYNC B1 ;  /* 0x0000000000017941 */ /* 0x000fea0003800000 */
.L_x_5548:
[----:B------:R-:W-:Y:S01]  /*18270*/  SEL R42, R42, R10, P0 ;  /* 0x0000000a2a2a7207 */ /* 0x000fe20000000000 */
[----:B------:R-:W-:Y:S01]  /*18280*/  IMAD.MOV.U32 R26, RZ, RZ, R0 ;  /* 0x000000ffff1a7224 */ /* 0x000fe200078e0000 */
[----:B------:R-:W-:Y:S01]  /*18290*/  SEL R43, R43, R11, P0 ;  /* 0x0000000b2b2b7207 */ /* 0x000fe20000000000 */
[----:B------:R-:W-:Y:S01]  /*182a0*/  IMAD.MOV.U32 R52, RZ, RZ, R54 ;  /* 0x000000ffff347224 */ /* 0x000fe200078e0036 */
[----:B------:R-:W-:Y:S01]  /*182b0*/  FSEL R61, R61, R22, P0 ;  /* 0x000000163d3d7208 */ /* 0x000fe20000000000 */
        /* <DEDUP_REMOVED lines=10> */
.L_x_5538:
[----:B------:R-:W-:Y:S05]  /*18360*/  BSYNC B0 ;  /* 0x0000000000007941 */ /* 0x000fea0003800000 */
.L_x_5537:
[----:B------:R-:W-:-:S04]  /*18370*/  SHF.R.S32.HI R13, RZ, 0x1, R13 ;  /* 0x00000001ff0d7819 */ /* 0x000fc8000001140d */
[----:B------:R-:W-:-:S13]  /*18380*/  ISETP.GE.AND P0, PT, R13, 0x20, PT ;  /* 0x000000200d00780c */ /* 0x000fda0003f06270 */
[----:B------:R-:W-:Y:S05]  /*18390*/  @P0 BRA `(.L_x_5551) ;  /* 0xfffffff800500947 */ /* 0x000fea000383ffff */
[----:B------:R-:W-:-:S07]  /*183a0*/  IMAD.MOV.U32 R6, RZ, RZ, 0x20 ;  /* 0x00000020ff067424 */ /* 0x000fce00078e00ff */
.L_x_5536:
[----:B------:R-:W-:Y:S01]  /*183b0*/  ISETP.GE.AND P0, PT, R6, 0x2, PT ;  /* 0x000000020600780c */ /* 0x000fe20003f06270 */
[----:B------:R-:W-:Y:S05]  /*183c0*/  WARPSYNC.ALL ;  /* 0x0000000000007948 */ /* 0x000fea0003800000 */
[----:B------:R-:W-:Y:S07]  /*183d0*/  BAR.SYNC.DEFER_BLOCKING 0x0 ;  /* 0x0000000000007b1d */ /* 0x000fee0000010000 */
[----:B------:R-:W-:Y:S05]  /*183e0*/  @!P0 BRA `(.L_x_5535) ;  /* 0x0000000400708947 */ /* 0x000fea0003800000 */
[----:B01----:R-:W-:-:S07]  /*183f0*/  IMAD.MOV.U32 R4, RZ, RZ, 0x1 ;  /* 0x00000001ff047424 */ /* 0x003fce00078e00ff */
.L_x_5564:
        /* <DEDUP_REMOVED lines=15> */
.L_x_5553:
[----:B-1----:R-:W-:Y:S02]  /*184f0*/  FSETP.GTU.FTZ.AND P0, PT, |R8|, +INF , PT ;  /* 0x7f8000000800780b */ /* 0x002fe40003f1c200 */
[----:B---3--:R-:W-:-:S04]  /*18500*/  ISETP.LT.U32.AND P1, PT, R0, R7, PT ;  /* 0x000000070000720c */ /* 0x008fc80003f21070 */
[----:B--2---:R-:W-:-:S13]  /*18510*/  ISETP.LT.OR.EX P0, PT, R27, R10, !P0, P1 ;  /* 0x0000000a1b00720c */ /* 0x004fda0004701710 */
.L_x_5554:
[----:B------:R-:W-:Y:S05]  /*18520*/  BSYNC B0 ;  /* 0x0000000000007941 */ /* 0x000fea0003800000 */
.L_x_5552:
        /* <DEDUP_REMOVED lines=18> */
.L_x_5556:
[----:B--2---:R-:W-:Y:S02]  /*18650*/  FSETP.GTU.FTZ.AND P0, PT, |R12|, +INF , PT ;  /* 0x7f8000000c00780b */ /* 0x004fe40003f1c200 */
[----:B---3--:R-:W-:-:S04]  /*18660*/  ISETP.LT.U32.AND P1, PT, R54, R9, PT ;  /* 0x000000093600720c */ /* 0x008fc80003f21070 */
[----:B0-----:R-:W-:-:S13]  /*18670*/  ISETP.LT.OR.EX P0, PT, R53, R14, !P0, P1 ;  /* 0x0000000e3500720c */ /* 0x001fda0004701710 */
.L_x_5557:
[----:B------:R-:W-:Y:S05]  /*18680*/  BSYNC B0 ;  /* 0x0000000000007941 */ /* 0x000fea0003800000 */
.L_x_5555:
        /* <DEDUP_REMOVED lines=18> */
.L_x_5559:
[----:B--2---:R-:W-:Y:S02]  /*187b0*/  FSETP.GTU.FTZ.AND P0, PT, |R8|, +INF , PT ;  /* 0x7f8000000800780b */ /* 0x004fe40003f1c200 */
[----:B---3--:R-:W-:-:S04]  /*187c0*/  ISETP.LT.U32.AND P1, PT, R56, R7, PT ;  /* 0x000000073800720c */ /* 0x008fc80003f21070 */
[----:B-1----:R-:W-:-:S13]  /*187d0*/  ISETP.LT.OR.EX P0, PT, R55, R10, !P0, P1 ;  /* 0x0000000a3700720c */ /* 0x002fda0004701710 */
.L_x_5560:
[----:B------:R-:W-:Y:S05]  /*187e0*/  BSYNC B0 ;  /* 0x0000000000007941 */ /* 0x000fea0003800000 */
.L_x_5558:
        /* <DEDUP_REMOVED lines=18> */
.L_x_5562:
[----:B--2---:R-:W-:Y:S02]  /*18910*/  FSETP.GTU.FTZ.AND P0, PT, |R12|, +INF , PT ;  /* 0x7f8000000c00780b */ /* 0x004fe40003f1c200 */
[----:B---3--:R-:W-:-:S04]  /*18920*/  ISETP.LT.U32.AND P1, PT, R42, R9, PT ;  /* 0x000000092a00720c */ /* 0x008fc80003f21070 */
[----:B0-----:R-:W-:-:S13]  /*18930*/  ISETP.LT.OR.EX P0, PT, R43, R14, !P0, P1 ;  /* 0x0000000e2b00720c */ /* 0x001fda0004701710 */
.L_x_5563:
[----:B------:R-:W-:Y:S05]  /*18940*/  BSYNC B0 ;  /* 0x0000000000007941 */ /* 0x000fea0003800000 */
.L_x_5561:
[----:B-1----:R-:W-:Y:S01]  /*18950*/  IMAD.SHL.U32 R4, R4, 0x2, RZ ;  /* 0x0000000204047824 */ /* 0x002fe200078e00ff */
[----:B------:R-:W-:Y:S02]  /*18960*/  FSEL R61, R61, R12, P0 ;  /* 0x0000000c3d3d7208 */ /* 0x000fe40000000000 */
[----:B------:R-:W-:Y:S02]  /*18970*/  SEL R42, R42, R9, P0 ;  /* 0x000000092a2a7207 */ /* 0x000fe40000000000 */
[----:B------:R-:W-:Y:S02]  /*18980*/  ISETP.GE.AND P1, PT, R4, R6, PT ;  /* 0x000000060400720c */ /* 0x000fe40003f26270 */
[----:B------:R-:W-:-:S11]  /*18990*/  SEL R43, R43, R14, P0 ;  /* 0x0000000e2b2b7207 */ /* 0x000fd60000000000 */
[----:B------:R-:W-:Y:S05]  /*189a0*/  @!P1 BRA `(.L_x_5564) ;  /* 0xfffffff800949947 */ /* 0x000fea000383ffff */
.L_x_5535:
[----:B------:R-:W2:Y:S01]  /*189b0*/  LDC R9, c[0x0][0x3fc] ;  /* 0x0000ff00ff097b82 */ /* 0x000ea20000000800 */
[----:B------:R-:W-:Y:S02]  /*189c0*/  CS2R R18, SRZ ;  /* 0x0000000000127805 */ /* 0x000fe4000001ff00 */
[----:B--2---:R-:W-:-:S13]  /*189d0*/  ISETP.NE.AND P0, PT, R9, RZ, PT ;  /* 0x000000ff0900720c */ /* 0x004fda0003f05270 */
[----:B------:R-:W-:Y:S05]  /*189e0*/  @!P0 BRA `(.L_x_5565) ;  /* 0x0000001000608947 */ /* 0x000fea0003800000 */
[----:B01----:R-:W0:Y:S01]  /*189f0*/  S2R R5, SR_TID.Y ;  /* 0x0000000000057919 */ /* 0x003e220000002200 */
        /* <DEDUP_REMOVED lines=279> */
.L_x_5565:
[----:B------:R-:W2:Y:S01]  /*19b70*/  S2R R7, SR_TID.Y ;  /* 0x0000000000077919 */ /* 0x000ea20000002200 */
[----:B------:R-:W3:Y:S01]  /*19b80*/  S2UR UR4, SR_CTAID.X ;  /* 0x00000000000479c3 */ /* 0x000ee20000002500 */
[----:B------:R-:W-:-:S07]  /*19b90*/  ULDC UR5, c[0x0][0x250] ;  /* 0x0000940000057ab9 */ /* 0x000fce0000000800 */
[----:B01----:R-:W3:Y:S01]  /*19ba0*/  LDC R5, c[0x0][0x238] ;  /* 0x00008e00ff057b82 */ /* 0x003ee20000000800 */
[----:B--2---:R-:W-:-:S04]  /*19bb0*/  IMAD R8, R7, UR5, R16 ;  /* 0x0000000507087c24 */ /* 0x004fc8000f8e0210 */
[----:B---3--:R-:W-:Y:S01]  /*19bc0*/  IMAD R8, R5, UR4, R8 ;  /* 0x0000000405087c24 */ /* 0x008fe2000f8e0208 */
        /* <DEDUP_REMOVED lines=275> */
.L_x_5566:
[----:B------:R-:W-:Y:S01]  /*1ad00*/  CS2R R16, SRZ ;  /* 0x0000000000107805 */ /* 0x000fe2000001ff00 */
        /* <DEDUP_REMOVED lines=275> */
.L_x_5567:
        /* <DEDUP_REMOVED lines=275> */
.L_x_5568:
        /* <DEDUP_REMOVED lines=11> */
.L_x_5574:
        /* <DEDUP_REMOVED lines=9> */
[----:B------:R-:W-:Y:S05]  /*1d0b0*/  CALL.REL.NOINC `($__internal_47_$__cuda_sm20_rem_u64) ;  /* 0x000000ac00587944 */ /* 0x000fea0003c00000 */
[----:B------:R-:W-:Y:S02]  /*1d0c0*/  IMAD.MOV.U32 R10, RZ, RZ, R6 ;  /* 0x000000ffff0a7224 */ /* 0x000fe400078e0006 */
[----:B------:R-:W-:Y:S01]  /*1d0d0*/  IMAD.MOV.U32 R11, RZ, RZ, R9 ;  /* 0x000000ffff0b7224 */ /* 0x000fe200078e0009 */
[----:B------:R-:W-:Y:S06]  /*1d0e0*/  BRA `(.L_x_5573) ;  /* 0x00000000004c7947 */ /* 0x000fec0003800000 */
.L_x_5572:
        /* <DEDUP_REMOVED lines=19> */
.L_x_5573:
[----:B------:R-:W-:Y:S05]  /*1d220*/  BSYNC B1 ;  /* 0x0000000000017941 */ /* 0x000fea0003800000 */
.L_x_5571:
[----:B------:R-:W-:Y:S01]  /*1d230*/  ISETP.NE.U32.AND P0, PT, R10, RZ, PT ;  /* 0x000000ff0a00720c */ /* 0x000fe20003f05070 */
[----:B------:R-:W-:Y:S02]  /*1d240*/  IMAD.MOV.U32 R20, RZ, RZ, R4 ;  /* 0x000000ffff147224 */ /* 0x000fe400078e0004 */
[----:B------:R-:W-:Y:S01]  /*1d250*/  IMAD.MOV.U32 R22, RZ, RZ, R5 ;  /* 0x000000ffff167224 */ /* 0x000fe200078e0005 */
[----:B------:R-:W-:-:S13]  /*1d260*/  ISETP.NE.AND.EX P0, PT, R11, RZ, PT, P0 ;  /* 0x000000ff0b00720c */ /* 0x000fda0003f05300 */
[----:B------:R-:W-:Y:S05]  /*1d270*/  @P0 BRA `(.L_x_5574) ;  /* 0xfffffffc00680947 */ /* 0x000fea000383ffff */
[----:B------:R-:W-:Y:S05]  /*1d280*/  BSYNC B0 ;  /* 0x0000000000007941 */ /* 0x000fea0003800000 */
.L_x_5570:
[----:B------:R-:W-:Y:S01]  /*1d290*/  ISETP.NE.U32.AND P2, PT, R5, RZ, PT ;  /* 0x000000ff0500720c */ /* 0x000fe20003f45070 */
[----:B------:R-:W-:-:S12]  /*1d2a0*/  BSSY B0, `(.L_x_5575) ;  /* 0x000001c000007945 */ /* 0x000fd80003800000 */
[----:B------:R-:W-:Y:S05]  /*1d2b0*/  @!P2 BRA `(.L_x_5576) ;  /* 0x00000000001ca947 */ /* 0x000fea0003800000 */
[----:B------:R-:W-:Y:S01]  /*1d2c0*/  IMAD.MOV.U32 R22, RZ, RZ, 0x10 ;  /* 0x00000010ff167424 */ /* 0x000fe200078e00ff */
[----:B------:R-:W-:Y:S01]  /*1d2d0*/  MOV R6, 0x1d300 ;  /* 0x0001d30000067802 */ /* 0x000fe20000000f00 */
[----:B------:R-:W-:-:S07]  /*1d2e0*/  IMAD.MOV.U32 R24, RZ, RZ, RZ ;  /* 0x000000ffff187224 */ /* 0x000fce00078e00ff */
[----:B------:R-:W-:Y:S05]  /*1d2f0*/  CALL.REL.NOINC `($__internal_46_$__cuda_sm20_div_u64) ;  /* 0x000000a400b07944 */ /* 0x000fea0003c00000 */
[----:B------:R-:W-:Y:S02]  /*1d300*/  IMAD.MOV.U32 R10, RZ, RZ, R9 ;  /* 0x000000ffff0a7224 */ /* 0x000fe400078e0009 */
[----:B------:R-:W-:Y:S01]  /*1d310*/  IMAD.MOV.U32 R11, RZ, RZ, R14 ;  /* 0x000000ffff0b7224 */ /* 0x000fe200078e000e */
[----:B------:R-:W-:Y:S06]  /*1d320*/  BRA `(.L_x_5577) ;  /* 0x00000000004c7947 */ /* 0x000fec0003800000 */
.L_x_5576:
        /* <DEDUP_REMOVED lines=19> */
.L_x_5577:
[----:B------:R-:W-:Y:S05]  /*1d460*/  BSYNC B0 ;  /* 0x0000000000007941 */ /* 0x000fea0003800000 */
.L_x_5575:
[----:B------:R-:W-:Y:S04]  /*1d470*/  BSSY B0, `(.L_x_5578) ;  /* 0x000001d000007945 */ /* 0x000fe80003800000 */
        /* <DEDUP_REMOVED lines=8> */
.L_x_5579:
        /* <DEDUP_REMOVED lines=20> */
.L_x_5580:
[----:B------:R-:W-:Y:S05]  /*1d640*/  BSYNC B0 ;  /* 0x0000000000007941 */ /* 0x000fea0003800000 */
.L_x_5578:
        /* <DEDUP_REMOVED lines=8> */
[----:B------:R-:W-:Y:S05]  /*1d6d0*/  CALL.REL.NOINC `($__internal_46_$__cuda_sm20_div_u64) ;  /* 0x000000a000b87944 */ /* 0x000fea0003c00000 */
[----:B------:R-:W-:Y:S02]  /*1d6e0*/  IMAD.MOV.U32 R4, RZ, RZ, R9 ;  /* 0x000000ffff047224 */ /* 0x000fe400078e0009 */
[----:B------:R-:W-:Y:S01]  /*1d6f0*/  IMAD.MOV.U32 R5, RZ, RZ, R14 ;  /* 0x000000ffff057224 */ /* 0x000fe200078e000e */
[----:B------:R-:W-:Y:S06]  /*1d700*/  BRA `(.L_x_5583) ;  /* 0x0000000000507947 */ /* 0x000fec0003800000 */
.L_x_5582:
        /* <DEDUP_REMOVED lines=20> */
.L_x_5583:
[----:B------:R-:W-:Y:S05]  /*1d850*/  BSYNC B0 ;  /* 0x0000000000007941 */ /* 0x000fea0003800000 */
.L_x_5581:
[----:B------:R-:W-:Y:S02]  /*1d860*/  ULDC.64 UR4, c[0x0][0x610] ;  /* 0x0001840000047ab9 */ /* 0x000fe40000000a00 */
[----:B------:R-:W-:-:S04]  /*1d870*/  IADD3 R4, P0, R4, UR4, RZ ;  /* 0x0000000404047c10 */ /* 0x000fc8000ff1e0ff */
[----:B------:R-:W-:-:S05]  /*1d880*/  IADD3.X R5, R5, UR5, RZ, P0, !PT ;  /* 0x0000000505057c10 */ /* 0x000fca00087fe4ff */
[----:B------:R-:W-:-:S07]  /*1d890*/  IMAD.MOV.U32 R6, RZ, RZ, R5 ;  /* 0x000000ffff067224 */ /* 0x000fce00078e0005 */
.L_x_5569:
        /* <DEDUP_REMOVED lines=288> */
.L_x_5585:
        /* <DEDUP_REMOVED lines=275> */
.L_x_5586:
[----:B------:R-:W-:Y:S01]  /*1fbd0*/  CS2R R16, SRZ ;  /* 0x0000000000107805 */ /* 0x000fe2000001ff00 */
        /* <DEDUP_REMOVED lines=275> */
.L_x_5587:
        /* <DEDUP_REMOVED lines=275> */
.L_x_5588:
        /* <DEDUP_REMOVED lines=14> */
.L_x_5590:
[----:B------:R-:W-:Y:S05]  /*21f20*/  BSYNC B0 ;  /* 0x0000000000007941 */ /* 0x000fea0003800000 */
.L_x_5589:
        /* <DEDUP_REMOVED lines=24> */
.L_x_5592:
[----:B------:R-:W-:Y:S05]  /*220b0*/  BSYNC B0 ;  /* 0x0000000000007941 */ /* 0x000fea0003800000 */
.L_x_5591:
        /* <DEDUP_REMOVED lines=35> */
.L_x_5594:
[----:B------:R-:W-:Y:S05]  /*222f0*/  BSYNC B0 ;  /* 0x0000000000007941 */ /* 0x000fea0003800000 */
.L_x_5593:
        /* <DEDUP_REMOVED lines=54> */
.L_x_5608:
        /* <DEDUP_REMOVED lines=39> */
.L_x_5600:
[----:B-----5:R-:W-:Y:S02]  /*228d0*/  FSETP.GTU.FTZ.AND P0, PT, |R24|, +INF , PT ;  /* 0x7f8000001800780b */ /* 0x020fe40003f1c200 */
[----:B------:R-:W-:-:S04]  /*228e0*/  ISETP.LT.U32.AND P3, PT, R8, R30, PT ;  /* 0x0000001e0800720c */ /* 0x000fc80003f61070 */
[----:B------:R-:W-:-:S13]  /*228f0*/  ISETP.LT.OR.EX P0, PT, R13, R31, !P0, P3 ;  /* 0x0000001f0d00720c */ /* 0x000fda0004701730 */
.L_x_5601:
[----:B------:R-:W-:Y:S05]  /*22900*/  BSYNC B2 ;  /* 0x0000000000027941 */ /* 0x000fea0003800000 */
.L_x_5599:
        /* <DEDUP_REMOVED lines=15> */
.L_x_5603:
[----:B------:R-:W-:Y:S02]  /*22a00*/  FSETP.GTU.FTZ.AND P0, PT, |R38|, +INF , PT ;  /* 0x7f8000002600780b */ /* 0x000fe40003f1c200 */
[----:B------:R-:W-:-:S04]  /*22a10*/  ISETP.LT.U32.AND P3, PT, R10, R32, PT ;  /* 0x000000200a00720c */ /* 0x000fc80003f61070 */
[----:B------:R-:W-:-:S13]  /*22a20*/  ISETP.LT.OR.EX P0, PT, R21, R33, !P0, P3 ;  /* 0x000000211500720c */ /* 0x000fda0004701730 */
.L_x_5604:
[----:B------:R-:W-:Y:S05]  /*22a30*/  BSYNC B2 ;  /* 0x0000000000027941 */ /* 0x000fea0003800000 */
.L_x_5602:
        /* <DEDUP_REMOVED lines=15> */
.L_x_5606:
[----:B------:R-:W-:Y:S02]  /*22b30*/  FSETP.GTU.FTZ.AND P0, PT, |R40|, +INF , PT ;  /* 0x7f8000002800780b */ /* 0x000fe40003f1c200 */
[----:B------:R-:W-:-:S04]  /*22b40*/  ISETP.LT.U32.AND P3, PT, R12, R34, PT ;  /* 0x000000220c00720c */ /* 0x000fc80003f61070 */
[----:B------:R-:W-:-:S13]  /*22b50*/  ISETP.LT.OR.EX P0, PT, R25, R35, !P0, P3 ;  /* 0x000000231900720c */ /* 0x000fda0004701730 */
.L_x_5607:
[----:B------:R-:W-:Y:S05]  /*22b60*/  BSYNC B2 ;  /* 0x0000000000027941 */ /* 0x000fea0003800000 */
.L_x_5605:
[----:B------:R-:W-:Y:S02]  /*22b70*/  SEL R12, R12, R34, P0 ;  /* 0x000000220c0c7207 */ /* 0x000fe40000000000 */
[----:B------:R-:W-:Y:S02]  /*22b80*/  SEL R25, R25, R35, P0 ;  /* 0x0000002319197207 */ /* 0x000fe40000000000 */
[----:B------:R-:W-:Y:S01]  /*22b90*/  FSEL R23, R23, R40, P0 ;  /* 0x0000002817177208 */ /* 0x000fe20000000000 */
[----:B------:R-:W-:Y:S06]  /*22ba0*/  @!P2 BRA `(.L_x_5608) ;  /* 0xfffffff800aca947 */ /* 0x000fec000383ffff */
[----:B------:R-:W-:Y:S05]  /*22bb0*/  BSYNC B0 ;  /* 0x0000000000007941 */ /* 0x000fea0003800000 */
.L_x_5598:
[----:B------:R-:W-:Y:S05]  /*22bc0*/  BRA `(.L_x_5597) ;  /* 0x0000000400c87947 */ /* 0x000fea0003800000 */
.L_x_5596:
        /* <DEDUP_REMOVED lines=28> */
.L_x_5618:
        /* <DEDUP_REMOVED lines=40> */
.L_x_5610:
[----:B-----5:R-:W-:Y:S02]  /*23010*/  FSETP.GTU.FTZ.AND P0, PT, |R40|, +INF , PT ;  /* 0x7f8000002800780b */ /* 0x020fe40003f1c200 */
[----:B------:R-:W-:-:S04]  /*23020*/  ISETP.LT.U32.AND P3, PT, R8, R30, PT ;  /* 0x0000001e0800720c */ /* 0x000fc80003f61070 */
[----:B------:R-:W-:-:S13]  /*23030*/  ISETP.LT.OR.EX P0, PT, R13, R31, !P0, P3 ;  /* 0x0000001f0d00720c */ /* 0x000fda0004701730 */
.L_x_5611:
[----:B------:R-:W-:Y:S05]  /*23040*/  BSYNC B0 ;  /* 0x0000000000007941 */ /* 0x000fea0003800000 */
.L_x_5609:
        /* <DEDUP_REMOVED lines=15> */
.L_x_5613:
[----:B------:R-:W-:Y:S02]  /*23140*/  FSETP.GTU.FTZ.AND P0, PT, |R42|, +INF , PT ;  /* 0x7f8000002a00780b */ /* 0x000fe40003f1c200 */
[----:B------:R-:W-:-:S04]  /*23150*/  ISETP.LT.U32.AND P3, PT, R10, R32, PT ;  /* 0x000000200a00720c */ /* 0x000fc80003f61070 */
[----:B------:R-:W-:-:S13]  /*23160*/  ISETP.LT.OR.EX P0, PT, R21, R33, !P0, P3 ;  /* 0x000000211500720c */ /* 0x000fda0004701730 */
.L_x_5614:
[----:B------:R-:W-:Y:S05]  /*23170*/  BSYNC B0 ;  /* 0x0000000000007941 */ /* 0x000fea0003800000 */
.L_x_5612:
        /* <DEDUP_REMOVED lines=15> */
.L_x_5616:
[----:B------:R-:W-:Y:S02]  /*23270*/  FSETP.GTU.FTZ.AND P0, PT, |R44|, +INF , PT ;  /* 0x7f8000002c00780b */ /* 0x000fe40003f1c200 */
[----:B------:R-:W-:-:S04]  /*23280*/  ISETP.LT.U32.AND P3, PT, R12, R34, PT ;  /* 0x000000220c00720c */ /* 0x000fc80003f61070 */
[----:B------:R-:W-:-:S13]  /*23290*/  ISETP.LT.OR.EX P0, PT, R25, R35, !P0, P3 ;  /* 0x000000231900720c */ /* 0x000fda0004701730 */
.L_x_5617:
[----:B------:R-:W-:Y:S05]  /*232a0*/  BSYNC B0 ;  /* 0x0000000000007941 */ /* 0x000fea0003800000 */
.L_x_5615:
[----:B------:R-:W-:Y:S02]  /*232b0*/  SEL R12, R12, R34, P0 ;  /* 0x000000220c0c7207 */ /* 0x000fe40000000000 */
[----:B------:R-:W-:Y:S02]  /*232c0*/  SEL R25, R25, R35, P0 ;  /* 0x0000002319197207 */ /* 0x000fe40000000000 */
[----:B------:R-:W-:Y:S01]  /*232d0*/  FSEL R23, R23, R44, P0 ;  /* 0x0000002c17177208 */ /* 0x000fe20000000000 */
[----:B------:R-:W-:Y:S06]  /*232e0*/  @!P2 BRA `(.L_x_5618) ;  /* 0xfffffff800a8a947 */ /* 0x000fec000383ffff */
.L_x_5597:
[----:B------:R-:W-:Y:S05]  /*232f0*/  BSYNC B1 ;  /* 0x0000000000017941 */ /* 0x000fea0003800000 */
.L_x_5595:
        /* <DEDUP_REMOVED lines=26> */
.L_x_5634:
        /* <DEDUP_REMOVED lines=28> */
.L_x_5623:
[----:B-1----:R-:W-:Y:S02]  /*23660*/  FSETP.GTU.FTZ.AND P0, PT, |R24|, +INF , PT ;  /* 0x7f8000001800780b */ /* 0x002fe40003f1c200 */
[----:B0-----:R-:W-:-:S04]  /*23670*/  ISETP.LT.U32.AND P2, PT, R0, R28, PT ;  /* 0x0000001c0000720c */ /* 0x001fc80003f41070 */
[----:B------:R-:W-:-:S13]  /*23680*/  ISETP.LT.OR.EX P0, PT, R9, R29, !P0, P2 ;  /* 0x0000001d0900720c */ /* 0x000fda0004701720 */
.L_x_5624:
[----:B------:R-:W-:Y:S05]  /*23690*/  BSYNC B1 ;  /* 0x0000000000017941 */ /* 0x000fea0003800000 */
.L_x_5622:
        /* <DEDUP_REMOVED lines=15> */
.L_x_5626:
[----:B--2---:R-:W-:Y:S02]  /*23790*/  FSETP.GTU.FTZ.AND P0, PT, |R26|, +INF , PT ;  /* 0x7f8000001a00780b */ /* 0x004fe40003f1c200 */
[----:B------:R-:W-:-:S04]  /*237a0*/  ISETP.LT.U32.AND P2, PT, R8, R30, PT ;  /* 0x0000001e0800720c */ /* 0x000fc80003f41070 */
[----:B------:R-:W-:-:S13]  /*237b0*/  ISETP.LT.OR.EX P0, PT, R13, R31, !P0, P2 ;  /* 0x0000001f0d00720c */ /* 0x000fda0004701720 */
.L_x_5627:
[----:B------:R-:W-:Y:S05]  /*237c0*/  BSYNC B1 ;  /* 0x0000000000017941 */ /* 0x000fea0003800000 */
.L_x_5625:
        /* <DEDUP_REMOVED lines=15> */
.L_x_5629:
[----:B---3--:R-:W-:Y:S02]  /*238c0*/  FSETP.GTU.FTZ.AND P0, PT, |R36|, +INF , PT ;  /* 0x7f8000002400780b */ /* 0x008fe40003f1c200 */
[----:B------:R-:W-:-:S04]  /*238d0*/  ISETP.LT.U32.AND P2, PT, R10, R32, PT ;  /* 0x000000200a00720c */ /* 0x000fc80003f41070 */
[----:B------:R-:W-:-:S13]  /*238e0*/  ISETP.LT.OR.EX P0, PT, R21, R33, !P0, P2 ;  /* 0x000000211500720c */ /* 0x000fda0004701720 */
.L_x_5630:
[----:B------:R-:W-:Y:S05]  /*238f0*/  BSYNC B1 ;  /* 0x0000000000017941 */ /* 0x000fea0003800000 */
.L_x_5628:
        /* <DEDUP_REMOVED lines=15> */
.L_x_5632:
[----:B----4-:R-:W-:Y:S02]  /*239f0*/  FSETP.GTU.FTZ.AND P0, PT, |R38|, +INF , PT ;  /* 0x7f8000002600780b */ /* 0x010fe40003f1c200 */
[----:B------:R-:W-:-:S04]  /*23a00*/  ISETP.LT.U32.AND P2, PT, R12, R34, PT ;  /* 0x000000220c00720c */ /* 0x000fc80003f41070 */
[----:B------:R-:W-:-:S13]  /*23a10*/  ISETP.LT.OR.EX P0, PT, R25, R35, !P0, P2 ;  /* 0x000000231900720c */ /* 0x000fda0004701720 */
.L_x_5633:
[----:B------:R-:W-:Y:S05]  /*23a20*/  BSYNC B1 ;  /* 0x0000000000017941 */ /* 0x000fea0003800000 */
.L_x_5631:
        /* <DEDUP_REMOVED lines=17> */
.L_x_5621:
[----:B------:R-:W-:Y:S05]  /*23b40*/  BSYNC B0 ;  /* 0x0000000000007941 */ /* 0x000fea0003800000 */
.L_x_5620:
[----:B------:R-:W-:Y:S02]  /*23b50*/  ISETP.GT.AND P0, PT, R22, 0x1, PT ;  /* 0x000000011600780c */ /* 0x000fe40003f04270 */
[----:B------:R-:W-:-:S11]  /*23b60*/  SHF.R.S32.HI R22, RZ, 0x1, R22 ;  /* 0x00000001ff167819 */ /* 0x000fd60000011416 */
[----:B------:R-:W-:Y:S05]  /*23b70*/  @P0 BRA `(.L_x_5634) ;  /* 0xfffffff800480947 */ /* 0x000fea000383ffff */
.L_x_5619:
        /* <DEDUP_REMOVED lines=9> */
[----:B------:R2:W-:Y:S01]  /*23c10*/  STS [R14], R3 ;  /* 0x000000030e007388 */ /* 0x0005e20000000800 */
[----:B------:R-:W-:Y:S01]  /*23c20*/  IMAD.MOV.U32 R30, RZ, RZ, R8 ;  /* 0x000000ffff1e7224 */ /* 0x000fe200078e0008 */
[----:B------:R-:W-:Y:S01]  /*23c30*/  SHF.R.S32.HI R22, RZ, 0x1, R7 ;  /* 0x00000001ff167819 */ /* 0x000fe20000011407 */
[----:B------:R-:W-:Y:S01]  /*23c40*/  IMAD.MOV.U32 R31, RZ, RZ, R13 ;  /* 0x000000ffff1f7224 */ /* 0x000fe200078e000d */
[----:B------:R2:W-:Y:S01]  /*23c50*/  STS.64 [R14+0x8], R28 ;  /* 0x0000081c0e007388 */ /* 0x0005e20000000a00 */
[----:B------:R-:W-:Y:S01]  /*23c60*/  IMAD.MOV.U32 R20, RZ, RZ, R10 ;  /* 0x000000ffff147224 */ /* 0x000fe200078e000a */
[----:B------:R-:W-:Y:S01]  /*23c70*/  ISETP.GE.AND P0, PT, R22, 0x20, PT ;  /* 0x000000201600780c */ /* 0x000fe20003f06270 */
[----:B------:R-:W-:Y:S01]  /*23c80*/  IMAD.MOV.U32 R24, RZ, RZ, R12 ;  /* 0x000000ffff187224 */ /* 0x000fe200078e000c */
[----:B------:R2:W-:Y:S01]  /*23c90*/  STS.64 [R14+0x18], R30 ;  /* 0x0000181e0e007388 */ /* 0x0005e20000000a00 */
[----:B------:R-:W-:-:S03]  /*23ca0*/  IMAD.MOV.U32 R7, RZ, RZ, 0x20 ;  /* 0x00000020ff077424 */ /* 0x000fc600078e00ff */
[----:B------:R2:W-:Y:S04]  /*23cb0*/  STS.64 [R14+0x28], R20 ;  /* 0x000028140e007388 */ /* 0x0005e80000000a00 */
[----:B------:R2:W-:Y:S04]  /*23cc0*/  STS.64 [R14+0x38], R24 ;  /* 0x000038180e007388 */ /* 0x0005e80000000a00 */
[----:B------:R2:W-:Y:S04]  /*23cd0*/  STS [R14+0x10], R11 ;  /* 0x0000100b0e007388 */ /* 0x0005e80000000800 */
[----:B------:R2:W-:Y:S04]  /*23ce0*/  STS [R14+0x20], R15 ;  /* 0x0000200f0e007388 */ /* 0x0005e80000000800 */
[----:B------:R2:W-:Y:S01]  /*23cf0*/  STS [R14+0x30], R23 ;  /* 0x000030170e007388 */ /* 0x0005e20000000800 */
[----:B------:R-:W-:Y:S05]  /*23d00*/  @!P0 BRA `(.L_x_5636) ;  /* 0x0000000400b88947 */ /* 0x000fea0003800000 */
.L_x_5651:
[----:B-12---:R-:W-:Y:S01]  /*23d10*/  IMAD.IADD R20, R2, 0x1, R22 ;  /* 0x0000000102147824 */ /* 0x006fe200078e0216 */
        /* <DEDUP_REMOVED lines=26> */
.L_x_5640:
[----:B-1----:R-:W-:Y:S02]  /*23ec0*/  FSETP.GTU.FTZ.AND P0, PT, |R20|, +INF , PT ;  /* 0x7f8000001400780b */ /* 0x002fe40003f1c200 */
[----:B0-----:R-:W-:-:S04]  /*23ed0*/  ISETP.LT.U32.AND P2, PT, R0, R28, PT ;  /* 0x0000001c0000720c */ /* 0x001fc80003f41070 */
[----:B------:R-:W-:-:S13]  /*23ee0*/  ISETP.LT.OR.EX P0, PT, R9, R29, !P0, P2 ;  /* 0x0000001d0900720c */ /* 0x000fda0004701720 */
.L_x_5641:
[----:B------:R-:W-:Y:S05]  /*23ef0*/  BSYNC B1 ;  /* 0x0000000000017941 */ /* 0x000fea0003800000 */
.L_x_5639:
        /* <DEDUP_REMOVED lines=15> */
.L_x_5643:
[----:B--2---:R-:W-:Y:S02]  /*23ff0*/  FSETP.GTU.FTZ.AND P0, PT, |R24|, +INF , PT ;  /* 0x7f8000001800780b */ /* 0x004fe40003f1c200 */
[----:B------:R-:W-:-:S04]  /*24000*/  ISETP.LT.U32.AND P2, PT, R8, R30, PT ;  /* 0x0000001e0800720c */ /* 0x000fc80003f41070 */
[----:B------:R-:W-:-:S13]  /*24010*/  ISETP.LT.OR.EX P0, PT, R13, R31, !P0, P2 ;  /* 0x0000001f0d00720c */ /* 0x000fda0004701720 */
.L_x_5644:
[----:B------:R-:W-:Y:S05]  /*24020*/  BSYNC B1 ;  /* 0x0000000000017941 */ /* 0x000fea0003800000 */
.L_x_5642:
        /* <DEDUP_REMOVED lines=15> */
.L_x_5646:
[----:B---3--:R-:W-:Y:S02]  /*24120*/  FSETP.GTU.FTZ.AND P0, PT, |R26|, +INF , PT ;  /* 0x7f8000001a00780b */ /* 0x008fe40003f1c200 */
[----:B------:R-:W-:-:S04]  /*24130*/  ISETP.LT.U32.AND P2, PT, R10, R32, PT ;  /* 0x000000200a00720c */ /* 0x000fc80003f41070 */
[----:B------:R-:W-:-:S13]  /*24140*/  ISETP.LT.OR.EX P0, PT, R21, R33, !P0, P2 ;  /* 0x000000211500720c */ /* 0x000fda0004701720 */
.L_x_5647:
[----:B------:R-:W-:Y:S05]  /*24150*/  BSYNC B1 ;  /* 0x0000000000017941 */ /* 0x000fea0003800000 */
.L_x_5645:
        /* <DEDUP_REMOVED lines=15> */
.L_x_5649:
[----:B----4-:R-:W-:Y:S02]  /*24250*/  FSETP.GTU.FTZ.AND P0, PT, |R36|, +INF , PT ;  /* 0x7f8000002400780b */ /* 0x010fe40003f1c200 */
[----:B------:R-:W-:-:S04]  /*24260*/  ISETP.LT.U32.AND P2, PT, R12, R34, PT ;  /* 0x000000220c00720c */ /* 0x000fc80003f41070 */
[----:B------:R-:W-:-:S13]  /*24270*/  ISETP.LT.OR.EX P0, PT, R25, R35, !P0, P2 ;  /* 0x000000231900720c */ /* 0x000fda0004701720 */
.L_x_5650:
[----:B------:R-:W-:Y:S05]  /*24280*/  BSYNC B1 ;  /* 0x0000000000017941 */ /* 0x000fea0003800000 */
.L_x_5648:
        /* <DEDUP_REMOVED lines=17> */
.L_x_5638:
[----:B------:R-:W-:Y:S05]  /*243a0*/  BSYNC B0 ;  /* 0x0000000000007941 */ /* 0x000fea0003800000 */
.L_x_5637:
[----:B------:R-:W-:-:S04]  /*243b0*/  SHF.R.S32.HI R22, RZ, 0x1, R22 ;  /* 0x00000001ff167819 */ /* 0x000fc80000011416 */
[----:B------:R-:W-:-:S13]  /*243c0*/  ISETP.GE.AND P0, PT, R22, 0x20, PT ;  /* 0x000000201600780c */ /* 0x000fda0003f06270 */
[----:B------:R-:W-:Y:S05]  /*243d0*/  @P0 BRA `(.L_x_5651) ;  /* 0xfffffff8004c0947 */ /* 0x000fea000383ffff */
[----:B------:R-:W-:-:S07]  /*243e0*/  IMAD.MOV.U32 R7, RZ, RZ, 0x20 ;  /* 0x00000020ff077424 */ /* 0x000fce00078e00ff */
.L_x_5636:
[----:B------:R-:W-:Y:S01]  /*243f0*/  BAR.SYNC.DEFER_BLOCKING 0x0 ;  /* 0x0000000000007b1d */ /* 0x000fe20000010000 */
[----:B------:R-:W-:-:S13]  /*24400*/  ISETP.GE.AND P0, PT, R7, 0x2, PT ;  /* 0x000000020700780c */ /* 0x000fda0003f06270 */
[----:B------:R-:W-:Y:S05]  /*24410*/  @!P0 BRA `(.L_x_5635) ;  /* 0x0000000400708947 */ /* 0x000fea0003800000 */
[----:B------:R-:W-:-:S07]  /*24420*/  IMAD.MOV.U32 R2, RZ, RZ, 0x1 ;  /* 0x00000001ff027424 */ /* 0x000fce00078e00ff */
.L_x_5664:
[----:B------:R-:W-:Y:S01]  /*24430*/  FSETP.GTU.FTZ.AND P0, PT, |R3|, +INF , PT ;  /* 0x7f8000000300780b */ /* 0x000fe20003f1c200 */
[----:B012---:R0:W1:Y:S01]  /*24440*/  SHFL.DOWN PT, R20, R3, R2, 0x1f ;  /* 0x08001f0203147589 */ /* 0x00706200000e0000 */
        /* <DEDUP_REMOVED lines=13> */
.L_x_5653:
[----:B-1----:R-:W-:Y:S02]  /*24520*/  FSETP.GTU.FTZ.AND P0, PT, |R20|, +INF , PT ;  /* 0x7f8000001400780b */ /* 0x002fe40003f1c200 */
[----:B---3--:R-:W-:-:S04]  /*24530*/  ISETP.LT.U32.AND P2, PT, R0, R27, PT ;  /* 0x0000001b0000720c */ /* 0x008fc80003f41070 */
[----:B--2---:R-:W-:-:S13]  /*24540*/  ISETP.LT.OR.EX P0, PT, R9, R22, !P0, P2 ;  /* 0x000000160900720c */ /* 0x004fda0004701720 */
.L_x_5654:
[----:B------:R-:W-:Y:S05]  /*24550*/  BSYNC B0 ;  /* 0x0000000000007941 */ /* 0x000fea0003800000 */
.L_x_5652:
        /* <DEDUP_REMOVED lines=18> */
.L_x_5656:
[----:B--2---:R-:W-:Y:S02]  /*24680*/  FSETP.GTU.FTZ.AND P0, PT, |R24|, +INF , PT ;  /* 0x7f8000001800780b */ /* 0x004fe40003f1c200 */
[----:B---3--:R-:W-:-:S04]  /*24690*/  ISETP.LT.U32.AND P2, PT, R8, R29, PT ;  /* 0x0000001d0800720c */ /* 0x008fc80003f41070 */
[----:B0-----:R-:W-:-:S13]  /*246a0*/  ISETP.LT.OR.EX P0, PT, R13, R26, !P0, P2 ;  /* 0x0000001a0d00720c */ /* 0x001fda0004701720 */
.L_x_5657:
[----:B------:R-:W-:Y:S05]  /*246b0*/  BSYNC B0 ;  /* 0x0000000000007941 */ /* 0x000fea0003800000 */
.L_x_5655:
        /* <DEDUP_REMOVED lines=18> */
.L_x_5659:
[----:B--2---:R-:W-:Y:S02]  /*247e0*/  FSETP.GTU.FTZ.AND P0, PT, |R20|, +INF , PT ;  /* 0x7f8000001400780b */ /* 0x004fe40003f1c200 */
[----:B---3--:R-:W-:-:S04]  /*247f0*/  ISETP.LT.U32.AND P2, PT, R10, R27, PT ;  /* 0x0000001b0a00720c */ /* 0x008fc80003f41070 */
[----:B-1----:R-:W-:-:S13]  /*24800*/  ISETP.LT.OR.EX P0, PT, R21, R22, !P0, P2 ;  /* 0x000000161500720c */ /* 0x002fda0004701720 */
.L_x_5660:
[----:B------:R-:W-:Y:S05]  /*24810*/  BSYNC B0 ;  /* 0x0000000000007941 */ /* 0x000fea0003800000 */
.L_x_5658:
        /* <DEDUP_REMOVED lines=18> */
.L_x_5662:
[----:B--2---:R-:W-:Y:S02]  /*24940*/  FSETP.GTU.FTZ.AND P0, PT, |R24|, +INF , PT ;  /* 0x7f8000001800780b */ /* 0x004fe40003f1c200 */
[----:B---3--:R-:W-:-:S04]  /*24950*/  ISETP.LT.U32.AND P2, PT, R12, R29, PT ;  /* 0x0000001d0c00720c */ /* 0x008fc80003f41070 */
[----:B0-----:R-:W-:-:S13]  /*24960*/  ISETP.LT.OR.EX P0, PT, R25, R26, !P0, P2 ;  /* 0x0000001a1900720c */ /* 0x001fda0004701720 */
.L_x_5663:
[----:B------:R-:W-:Y:S05]  /*24970*/  BSYNC B0 ;  /* 0x0000000000007941 */ /* 0x000fea0003800000 */
.L_x_5661:
[----:B-1----:R-:W-:Y:S01]  /*24980*/  IMAD.SHL.U32 R2, R2, 0x2, RZ ;  /* 0x0000000202027824 */ /* 0x002fe200078e00ff */
[----:B------:R-:W-:Y:S02]  /*24990*/  FSEL R23, R23, R24, P0 ;  /* 0x0000001817177208 */ /* 0x000fe40000000000 */
[----:B------:R-:W-:Y:S02]  /*249a0*/  SEL R12, R12, R29, P0 ;  /* 0x0000001d0c0c7207 */ /* 0x000fe40000000000 */
[----:B------:R-:W-:Y:S02]  /*249b0*/  ISETP.GE.AND P2, PT, R2, R7, PT ;  /* 0x000000070200720c */ /* 0x000fe40003f46270 */
[----:B------:R-:W-:-:S11]  /*249c0*/  SEL R25, R25, R26, P0 ;  /* 0x0000001a19197207 */ /* 0x000fd60000000000 */
[----:B------:R-:W-:Y:S05]  /*249d0*/  @!P2 BRA `(.L_x_5664) ;  /* 0xfffffff80094a947 */ /* 0x000fea000383ffff */
.L_x_5635:
        /* <DEDUP_REMOVED lines=13> */
[----:B012---:R-:W-:Y:S02]  /*24ab0*/  IADD3.X R21, R21, UR5, RZ, P4, !PT ;  /* 0x0000000515157c10 */ /* 0x007fe4000a7fe4ff */
[----:B------:R-:W-:-:S07]  /*24ac0*/  IADD3.X R25, R25, UR5, RZ, P5, !PT ;  /* 0x0000000519197c10 */ /* 0x000fce000affe4ff */
.L_x_5665:
[----:B------:R-:W-:Y:S05]  /*24ad0*/  @!P0 BRA `(.L_x_5666) ;  /* 0x0000000800cc8947 */ /* 0x000fea0003800000 */
[----:B------:R-:W-:Y:S02]  /*24ae0*/  ULDC.U8 UR4, c[0x0][0x631] ;  /* 0x00018c4000047ab9 */ /* 0x000fe40000000000 */
[----:B------:R-:W-:Y:S01]  /*24af0*/  ISETP.NE.AND P2, PT, RZ, UR4, PT ;  /* 0x00000004ff007c0c */ /* 0x000fe2000bf45270 */
[----:B------:R-:W-:-:S12]  /*24b00*/  @!P1 BRA `(.L_x_5667) ;  /* 0x0000000400109947 */ /* 0x000fd80003800000 */
[----:B012---:R-:W2:Y:S04]  /*24b10*/  LDG.E R20, desc[UR60][R4.64] ;  /* 0x0000003c04147981 */ /* 0x007ea8000c1e1900 */
        /* <DEDUP_REMOVED lines=67> */
.L_x_5667:
[----:B------:R-:W-:Y:S02]  /*24f50*/  IMAD.MOV.U32 R26, RZ, RZ, R0 ;  /* 0x000000ffff1a7224 */ /* 0x000fe400078e0000 */
[----:B------:R-:W-:Y:S02]  /*24f60*/  IMAD.MOV.U32 R27, RZ, RZ, R9 ;  /* 0x000000ffff1b7224 */ /* 0x000fe400078e0009 */
[----:B012---:R-:W-:Y:S02]  /*24f70*/  IMAD.MOV.U32 R28, RZ, RZ, R8 ;  /* 0x000000ffff1c7224 */ /* 0x007fe400078e0008 */
        /* <DEDUP_REMOVED lines=25> */
.L_x_5669:
        /* <DEDUP_REMOVED lines=22> */
.L_x_5670:
        /* <DEDUP_REMOVED lines=22> */
.L_x_5671:
[----:B------:R-:W-:Y:S01]  /*253d0*/  ULDC.64 UR4, c[0x0][0x600] ;  /* 0x0001800000047ab9 */ /* 0x000fe20000000a00 */
[----:B------:R-:W-:Y:S02]  /*253e0*/  ISETP.NE.AND P6, PT, R22, 0x1, PT ;  /* 0x000000011600780c */ /* 0x000fe40003fc5270 */
[----:B0-----:R-:W-:-:S05]  /*253f0*/  IADD3 R2, P0, R17, UR4, RZ ;  /* 0x0000000411027c10 */ /* 0x001fca000ff1e0ff */
        /* <DEDUP_REMOVED lines=19> */
.L_x_5672:
[----:B------:R-:W-:Y:S02]  /*25530*/  ULDC.64 UR4, c[0x0][0x600] ;  /* 0x0001800000047ab9 */ /* 0x000fe40000000a00 */
[----:B------:R-:W-:-:S05]  /*25540*/  IADD3 R16, P0, R16, UR4, RZ ;  /* 0x0000000410107c10 */ /* 0x000fca000ff1e0ff */
[----:B------:R-:W-:-:S05]  /*25550*/  IMAD.X R17, RZ, RZ, UR5, P0 ;  /* 0x00000005ff117e24 */ /* 0x000fca00080e06ff */
[----:B------:R-:W-:Y:S01]  /*25560*/  STG.E.64 desc[UR60][R16.64], R24 ;  /* 0x0000001810007986 */ /* 0x000fe2000c101b3c */
[----:B------:R-:W-:Y:S05]  /*25570*/  EXIT ;  /* 0x000000000000794d */ /* 0x000fea0003800000 */
.L_x_5668:
        /* <DEDUP_REMOVED lines=9> */
.L_x_5666:
        /* <DEDUP_REMOVED lines=17> */
.L_x_5674:
[----:B------:R-:W-:Y:S01]  /*25720*/  IMAD.MOV.U32 R0, RZ, RZ, RZ ;  /* 0x000000ffff007224 */ /* 0x000fe200078e00ff */
[----:B------:R-:W-:Y:S02]  /*25730*/  CS2R R8, SRZ ;  /* 0x0000000000087805 */ /* 0x000fe4000001ff00 */
[----:B------:R-:W-:Y:S01]  /*25740*/  CS2R R12, SRZ ;  /* 0x00000000000c7805 */ /* 0x000fe2000001ff00 */
[----:B------:R-:W-:Y:S02]  /*25750*/  IMAD.MOV.U32 R10, RZ, RZ, RZ ;  /* 0x000000ffff0a7224 */ /* 0x000fe400078e00ff */
[----:B------:R-:W-:Y:S02]  /*25760*/  IMAD.MOV.U32 R21, RZ, RZ, RZ ;  /* 0x000000ffff157224 */ /* 0x000fe400078e00ff */
[----:B------:R-:W-:-:S07]  /*25770*/  IMAD.MOV.U32 R25, RZ, RZ, RZ ;  /* 0x000000ffff197224 */ /* 0x000fce00078e00ff */
.L_x_5673:
[----:B------:R-:W-:Y:S01]  /*25780*/  ULDC.U8 UR4, c[0x0][0x631] ;  /* 0x00018c4000047ab9 */ /* 0x000fe20000000000 */
[----:B------:R-:W-:Y:S01]  /*25790*/  IMAD.MOV.U32 R22, RZ, RZ, R0 ;  /* 0x000000ffff167224 */ /* 0x000fe200078e0000 */
[----:B------:R-:W-:Y:S01]  /*257a0*/  ISETP.NE.AND P0, PT, RZ, UR4, PT ;  /* 0x00000004ff007c0c */ /* 0x000fe2000bf05270 */
[----:B012---:R-:W-:Y:S02]  /*257b0*/  IMAD.MOV.U32 R23, RZ, RZ, R9 ;  /* 0x000000ffff177224 */ /* 0x007fe400078e0009 */
[----:B------:R-:W-:Y:S02]  /*257c0*/  IMAD.MOV.U32 R26, RZ, RZ, R8 ;  /* 0x000000ffff1a7224 */ /* 0x000fe400078e0008 */
        /* <DEDUP_REMOVED lines=25> */
.L_x_5676:
        /* <DEDUP_REMOVED lines=22> */
.L_x_5677:
        /* <DEDUP_REMOVED lines=22> */
.L_x_5678:
        /* <DEDUP_REMOVED lines=22> */
.L_x_5679:
[----:B------:R-:W-:Y:S02]  /*25d80*/  ULDC.64 UR4, c[0x0][0x600] ;  /* 0x0001800000047ab9 */ /* 0x000fe40000000a00 */
[----:B------:R-:W-:-:S05]  /*25d90*/  IADD3 R16, P0, R16, UR4, RZ ;  /* 0x0000000410107c10 */ /* 0x000fca000ff1e0ff */
[----:B------:R-:W-:-:S05]  /*25da0*/  IMAD.X R17, RZ, RZ, UR5, P0 ;  /* 0x00000005ff117e24 */ /* 0x000fca00080e06ff */
[----:B------:R-:W-:Y:S01]  /*25db0*/  STG.E.64 desc[UR60][R16.64], R24 ;  /* 0x0000001810007986 */ /* 0x000fe2000c101b3c */
[----:B------:R-:W-:Y:S05]  /*25dc0*/  EXIT ;  /* 0x000000000000794d */ /* 0x000fea0003800000 */
.L_x_5675:
        /* <DEDUP_REMOVED lines=16> */
.L_x_5680:
        /* <DEDUP_REMOVED lines=15> */
.L_x_5681:
        /* <DEDUP_REMOVED lines=15> */
.L_x_5682:
        /* <DEDUP_REMOVED lines=15> */
.L_x_5683:
[----:B------:R-:W-:Y:S05]  /*261a0*/  EXIT ;  /* 0x000000000000794d */ /* 0x000fea0003800000 */
.L_x_5584:
        /* <DEDUP_REMOVED lines=26> */
.L_x_5684:
        /* <DEDUP_REMOVED lines=72> */
.L_x_5686:
        /* <DEDUP_REMOVED lines=25> */
.L_x_5688:
        /* <DEDUP_REMOVED lines=22> */
.L_x_5689:
        /* <DEDUP_REMOVED lines=22> */
.L_x_5690:
        /* <DEDUP_REMOVED lines=22> */
.L_x_5691:
[----:B------:R-:W-:Y:S02]  /*26d80*/  ULDC.64 UR4, c[0x0][0x600] ;  /* 0x0001800000047ab9 */ /* 0x000fe40000000a00 */
[----:B------:R-:W-:-:S05]  /*26d90*/  IADD3 R16, P0, R16, UR4, RZ ;  /* 0x0000000410107c10 */ /* 0x000fca000ff1e0ff */
[----:B------:R-:W-:-:S05]  /*26da0*/  IMAD.X R17, RZ, RZ, UR5, P0 ;  /* 0x00000005ff117e24 */ /* 0x000fca00080e06ff */
[----:B------:R-:W-:Y:S01]  /*26db0*/  STG.E.64 desc[UR60][R16.64], R42 ;  /* 0x0000002a10007986 */ /* 0x000fe2000c101b3c */
[----:B------:R-:W-:Y:S05]  /*26dc0*/  EXIT ;  /* 0x000000000000794d */ /* 0x000fea0003800000 */
.L_x_5687:
        /* <DEDUP_REMOVED lines=9> */
.L_x_5685:
        /* <DEDUP_REMOVED lines=17> */
.L_x_5693:
[----:B------:R-:W-:Y:S01]  /*26f70*/  CS2R R42, SRZ ;  /* 0x00000000002a7805 */ /* 0x000fe2000001ff00 */
[----:B------:R-:W-:Y:S01]  /*26f80*/  IMAD.MOV.U32 R56, RZ, RZ, RZ ;  /* 0x000000ffff387224 */ /* 0x000fe200078e00ff */
[----:B------:R-:W-:Y:S01]  /*26f90*/  CS2R R54, SRZ ;  /* 0x0000000000367805 */ /* 0x000fe2000001ff00 */
[----:B------:R-:W-:Y:S02]  /*26fa0*/  IMAD.MOV.U32 R53, RZ, RZ, RZ ;  /* 0x000000ffff357224 */ /* 0x000fe400078e00ff */
[----:B------:R-:W-:Y:S02]  /*26fb0*/  IMAD.MOV.U32 R0, RZ, RZ, RZ ;  /* 0x000000ffff007224 */ /* 0x000fe400078e00ff */
[----:B------:R-:W-:-:S07]  /*26fc0*/  IMAD.MOV.U32 R27, RZ, RZ, RZ ;  /* 0x000000ffff1b7224 */ /* 0x000fce00078e00ff */
.L_x_5692:
        /* <DEDUP_REMOVED lines=26> */
.L_x_5695:
        /* <DEDUP_REMOVED lines=22> */
.L_x_5696:
        /* <DEDUP_REMOVED lines=22> */
.L_x_5697:
        /* <DEDUP_REMOVED lines=22> */
.L_x_5698:
[----:B------:R-:W-:Y:S02]  /*27590*/  ULDC.64 UR4, c[0x0][0x600] ;  /* 0x0001800000047ab9 */ /* 0x000fe40000000a00 */
[----:B------:R-:W-:-:S05]  /*275a0*/  IADD3 R16, P0, R16, UR4, RZ ;  /* 0x0000000410107c10 */ /* 0x000fca000ff1e0ff */
[----:B------:R-:W-:-:S05]  /*275b0*/  IMAD.X R17, RZ, RZ, UR5, P0 ;  /* 0x00000005ff117e24 */ /* 0x000fca00080e06ff */
[----:B------:R-:W-:Y:S01]  /*275c0*/  STG.E.64 desc[UR60][R16.64], R42 ;  /* 0x0000002a10007986 */ /* 0x000fe2000c101b3c */
[----:B------:R-:W-:Y:S05]  /*275d0*/  EXIT ;  /* 0x000000000000794d */ /* 0x000fea0003800000 */
.L_x_5694:
        /* <DEDUP_REMOVED lines=16> */
.L_x_5699:
        /* <DEDUP_REMOVED lines=15> */
.L_x_5700:
        /* <DEDUP_REMOVED lines=15> */
.L_x_5701:
        /* <DEDUP_REMOVED lines=15> */
.L_x_5702:
[----:B------:R-:W-:Y:S05]  /*279b0*/  EXIT ;  /* 0x000000000000794d */ /* 0x000fea0003800000 */
        .weak           $__internal_46_$__cuda_sm20_div_u64
        .type           $__internal_46_$__cuda_sm20_div_u64,@function
        .size           $__internal_46_$__cuda_sm20_div_u64,($__internal_47_$__cuda_sm20_rem_u64 - $__internal_46_$__cuda_sm20_div_u64)
$__internal_46_$__cuda_sm20_div_u64:
        /* <DEDUP_REMOVED lines=43> */
[C---:B------:R-:W-:Y:S01]  /*27c70*/  IMAD R14, R15.reuse, R5, R13 ;  /* 0x000000050f0e7224 */ /* 0x040fe200078e020d */
[----:B------:R-:W-:Y:S02]  /*27c80*/  IADD3 R13, P1, -R12, R22, RZ ;  /* 0x000000160c0d7210 */ /* 0x000fe40007f3e1ff */
[----:B------:R-:W-:Y:S01]  /*27c90*/  IADD3 R12, P3, R15, 0x1, RZ ;  /* 0x000000010f0c7810 */ /* 0x000fe20007f7e0ff */
[-C--:B------:R-:W-:Y:S01]  /*27ca0*/  IMAD R14, R9, R4.reuse, R14 ;  /* 0x00000004090e7224 */ /* 0x080fe200078e020e */
[----:B------:R-:W-:-:S03]  /*27cb0*/  ISETP.GE.U32.AND P0, PT, R13, R4, PT ;  /* 0x000000040d00720c */ /* 0x000fc60003f06070 */
        /* <DEDUP_REMOVED lines=17> */
[----:B------:R-:W-:Y:S01]  /*27dd0*/  SEL R14, R14, R13, P0 ;  /* 0x0000000d0e0e7207 */ /* 0x000fe20000000000 */
[----:B------:R-:W-:Y:S01]  /*27de0*/  IMAD.MOV.U32 R13, RZ, RZ, 0x0 ;  /* 0x00000000ff0d7424 */ /* 0x000fe200078e00ff */
[----:B------:R-:W-:Y:S02]  /*27df0*/  SEL R9, R9, 0xffffffff, P1 ;  /* 0xffffffff09097807 */ /* 0x000fe40000800000 */
[----:B------:R-:W-:Y:S01]  /*27e00*/  SEL R14, R14, 0xffffffff, P1 ;  /* 0xffffffff0e0e7807 */ /* 0x000fe20000800000 */
[----:B------:R-:W-:Y:S06]  /*27e10*/  RET.REL.NODEC R12 `(_ZN2at6native13reduce_kernelILi128ELi4ENS0_8ReduceOpIN3c108BFloat16ENS0_9ArgMinOpsIfEEjlLi4ELi4EEEEEvT1_) ;  /* 0xfffffd800c787950 */ /* 0x000fec0003c3ffff */
        .weak           $__internal_47_$__cuda_sm20_rem_u64
        .type           $__internal_47_$__cuda_sm20_rem_u64,@function
        .size           $__internal_47_$__cuda_sm20_rem_u64,(.L_x_7004 - $__internal_47_$__cuda_sm20_rem_u64)
$__internal_47_$__cuda_sm20_rem_u64:
        /* <DEDUP_REMOVED lines=63> */
[----:B------:R-:W-:Y:S06]  /*28210*/  RET.REL.NODEC R10 `(_ZN2at6native13reduce_kernelILi128ELi4ENS0_8ReduceOpIN3c108BFloat16ENS0_9ArgMinOpsIfEEjlLi4ELi4EEEEEvT1_) ;  /* 0xfffffd7c0a787950 */ /* 0x000fec0003c3ffff */
.L_x_5703:
        /* <DEDUP_REMOVED lines=14> */
.L_x_7004:


//--------------------- .text._ZN2at6native13reduce_kernelILi512ELi1ENS0_8ReduceOpIN3c104HalfENS0_9ArgMinOpsIfEEjlLi4ELi4EEEEEvT1_ --------------------------
	.section	.text._ZN2at6native13reduce_kernelILi512ELi1ENS0_8ReduceOpIN3c104HalfENS0_9ArgMinOpsIfEEjlLi4ELi4EEEEEvT1_,"ax",@progbits
	.align	128
        .global         _ZN2at6native13reduce_kernelILi512ELi1ENS0_8ReduceOpIN3c104HalfENS0_9ArgMinOpsIfEEjlLi4ELi4EEEEEvT1_
        .type           _ZN2at6native13reduce_kernelILi512ELi1ENS0_8ReduceOpIN3c104HalfENS0_9ArgMinOpsIfEEjlLi4ELi4EEEEEvT1_,@function
        .size           _ZN2at6native13reduce_kernelILi512ELi1ENS0_8ReduceOpIN3c104HalfENS0_9ArgMinOpsIfEEjlLi4ELi4EEEEEvT1_,(.L_x_7006 - _ZN2at6native13reduce_kernelILi512ELi1ENS0_8ReduceOpIN3c104HalfENS0_9ArgMinOpsIfEEjlLi4ELi4EEEEEvT1_)
        .other          _ZN2at6native13reduce_kernelILi512ELi1ENS0_8ReduceOpIN3c104HalfENS0_9ArgMinOpsIfEEjlLi4ELi4EEEEEvT1_,@"STO_CUDA_ENTRY STV_DEFAULT"
_ZN2at6native13reduce_kernelILi512ELi1ENS0_8ReduceOpIN3c104HalfENS0_9ArgMinOpsIfEEjlLi4ELi4EEEEEvT1_:
.text._ZN2at6native13reduce_kernelILi512ELi1ENS0_8ReduceOpIN3c104HalfENS0_9ArgMinOpsIfEEjlLi4ELi4EEEEEvT1_:
        /* <DEDUP_REMOVED lines=292> */
.L_x_5704:
        /* <DEDUP_REMOVED lines=45> */
.L_x_5713:
[----:B------:R-:W-:Y:S05]  /*1510*/  BSYNC B3 ;  /* 0x0000000000037941 */ /* 0x000fea0003800000 */
.L_x_5712:
        /* <DEDUP_REMOVED lines=12> */
[----:B-1----:R-:W-:Y:S01]  /*15e0*/  @!P1 IMAD.MOV.U32 R11, RZ, RZ, R7 ;  /* 0x000000ffff0b9224 */ /* 0x002fe200078e0007 */
[----:B------:R-:W-:-:S04]  /*15f0*/  @!P1 ISETP.GT.U32.AND P0, PT, R17, R6, PT ;  /* 0x000000061100920c */ /* 0x000fc80003f04070 */
[----:B------:R-:W-:Y:S02]  /*1600*/  @!P1 ISETP.GT.AND.EX P0, PT, RZ, R11, PT, P0 ;  /* 0x0000000bff00920c */ /* 0x000fe40003f04300 */
[----:B------:R-:W-:Y:S01]  /*1610*/  @P1 MOV R11, R7 ;  /* 0x00000007000b1202 */ /* 0x000fe20000000f00 */
[----:B--2---:R-:W-:-:S05]  /*1620*/  HADD2.F32 R15, -RZ, R8.H0_H0 ;  /* 0x20000008ff0f7230 */ /* 0x004fca0000004100 */
        /* <DEDUP_REMOVED lines=12> */
.L_x_5711:
[----:B------:R-:W-:Y:S05]  /*16f0*/  BSYNC B2 ;  /* 0x0000000000027941 */ /* 0x000fea0003800000 */
.L_x_5710:
[C---:B------:R-:W-:Y:S02]  /*1700*/  IADD3 R3, P0, -R2.reuse, 0x4, RZ ;  /* 0x0000000402037810 */ /* 0x040fe40007f1e1ff */
[C---:B------:R-:W-:Y:S02]  /*1710*/  IADD3 R12, R2.reuse, -0x4, R23 ;  /* 0xfffffffc020c7810 */ /* 0x040fe40007ffe017 */
[----:B------:R-:W-:Y:S01]  /*1720*/  LEA R20, P1, R3, R20, 0x1 ;  /* 0x0000001403147211 */ /* 0x000fe200078208ff */
[----:B------:R-:W-:Y:S01]  /*1730*/  IMAD.X R10, RZ, RZ, -0x1, P0 ;  /* 0xffffffffff0a7424 */ /* 0x000fe200000e06ff */
[----:B------:R-:W-:-:S04]  /*1740*/  IADD3 R6, -R2, 0x4, RZ ;  /* 0x0000000402067810 */ /* 0x000fc80007ffe1ff */
[----:B------:R-:W-:-:S07]  /*1750*/  LEA.HI.X R21, R3, R21, R10, 0x1, P1 ;  /* 0x0000001503157211 */ /* 0x000fce00008f0c0a */
.L_x_5709:
[----:B------:R-:W-:Y:S05]  /*1760*/  BSYNC B1 ;  /* 0x0000000000017941 */ /* 0x000fea0003800000 */
.L_x_5708:
        /* <DEDUP_REMOVED lines=14> */
.L_x_5725:
[----:B------:R-:W-:-:S06]  /*1850*/  IMAD.WIDE.U32 R2, R19, 0x8, R20 ;  /* 0x0000000813027825 */ /* 0x000fcc00078e0014 */
[----:B------:R-:W2:Y:S01]  /*1860*/  LDG.E.64 R2, desc[UR36][R2.64] ;  /* 0x0000002402027981 */ /* 0x000ea2000c1e1b00 */
[----:B------:R-:W-:Y:S01]  /*1870*/  FSETP.GTU.FTZ.AND P1, PT, |R7|, +INF , PT ;  /* 0x7f8000000700780b */ /* 0x000fe20003f3c200 */
[----:B------:R-:W-:Y:S01]  /*1880*/  IMAD.IADD R23, R23, 0x1, R6 ;  /* 0x0000000117177824 */ /* 0x000fe200078e0206 */
[----:B------:R-:W-:Y:S11]  /*1890*/  BSSY B2, `(.L_x_5716) ;  /* 0x0000020000027945 */ /* 0x000ff60003800000 */
[----:B------:R-:W-:-:S04]  /*18a0*/  @!P1 ISETP.GE.U32.AND P0, PT, R8, R23, PT ;  /* 0x000000170800920c */ /* 0x000fc80003f06070 */
[----:B------:R-:W-:Y:S01]  /*18b0*/  @!P1 ISETP.GE.AND.EX P0, PT, R9, RZ, PT, P0 ;  /* 0x000000ff0900920c */ /* 0x000fe20003f06300 */
[--C-:B--2---:R-:W-:Y:S02]  /*18c0*/  HADD2.F32 R26, -RZ, R2.reuse.H0_H0 ;  /* 0x20000002ff1a7230 */ /* 0x104fe40000004100 */
[----:B------:R-:W-:-:S03]  /*18d0*/  HADD2.F32 R25, -RZ, R2.H1_H1 ;  /* 0x30000002ff197230 */ /* 0x000fc60000004100 */
        /* <DEDUP_REMOVED lines=24> */
.L_x_5717:
[----:B------:R-:W-:Y:S02]  /*1a60*/  FSETP.GTU.FTZ.AND P0, PT, |R25|, +INF , PT ;  /* 0x7f8000001900780b */ /* 0x000fe40003f1c200 */
[----:B------:R-:W-:-:S04]  /*1a70*/  ISETP.LT.U32.AND P1, PT, R13, R24, PT ;  /* 0x000000180d00720c */ /* 0x000fc80003f21070 */
[----:B------:R-:W-:-:S13]  /*1a80*/  ISETP.LT.OR.EX P0, PT, R16, RZ, !P0, P1 ;  /* 0x000000ff1000720c */ /* 0x000fda0004701710 */
.L_x_5718:
[----:B------:R-:W-:Y:S05]  /*1a90*/  BSYNC B2 ;  /* 0x0000000000027941 */ /* 0x000fea0003800000 */
.L_x_5716:
[----:B------:R-:W-:Y:S01]  /*1aa0*/  FSETP.GTU.FTZ.AND P1, PT, |R15|, +INF , PT ;  /* 0x7f8000000f00780b */ /* 0x000fe20003f3c200 */
[----:B------:R-:W-:Y:S01]  /*1ab0*/  BSSY B2, `(.L_x_5719) ;  /* 0x0000013000027945 */ /* 0x000fe20003800000 */
[----:B------:R-:W-:Y:S01]  /*1ac0*/  FSEL R14, R14, R25, P0 ;  /* 0x000000190e0e7208 */ /* 0x000fe20000000000 */
[----:B------:R-:W-:Y:S01]  /*1ad0*/  VIADD R25, R23, 0x2 ;  /* 0x0000000217197836 */ /* 0x000fe20000000000 */
[----:B------:R-:W-:Y:S01]  /*1ae0*/  SEL R13, R13, R24, P0 ;  /* 0x000000180d0d7207 */ /* 0x000fe20000000000 */
[----:B------:R-:W-:Y:S01]  /*1af0*/  HADD2.F32 R24, -RZ, R3.H0_H0 ;  /* 0x20000003ff187230 */ /* 0x000fe20000004100 */
        /* <DEDUP_REMOVED lines=11> */
.L_x_5720:
[----:B------:R-:W-:Y:S02]  /*1bb0*/  FSETP.GTU.FTZ.AND P0, PT, |R24|, +INF , PT ;  /* 0x7f8000001800780b */ /* 0x000fe40003f1c200 */
[----:B------:R-:W-:-:S04]  /*1bc0*/  ISETP.LT.U32.AND P1, PT, R18, R25, PT ;  /* 0x000000191200720c */ /* 0x000fc80003f21070 */
[----:B------:R-:W-:-:S13]  /*1bd0*/  ISETP.LT.OR.EX P0, PT, R17, RZ, !P0, P1 ;  /* 0x000000ff1100720c */ /* 0x000fda0004701710 */
.L_x_5721:
[----:B------:R-:W-:Y:S05]  /*1be0*/  BSYNC B2 ;  /* 0x0000000000027941 */ /* 0x000fea0003800000 */
.L_x_5719:
[----:B------:R-:W-:Y:S01]  /*1bf0*/  FSETP.GTU.FTZ.AND P1, PT, |R11|, +INF , PT ;  /* 0x7f8000000b00780b */ /* 0x000fe20003f3c200 */
[----:B------:R-:W-:Y:S01]  /*1c00*/  BSSY B2, `(.L_x_5722) ;  /* 0x0000013000027945 */ /* 0x000fe20003800000 */
[----:B------:R-:W-:Y:S01]  /*1c10*/  FSEL R15, R15, R24, P0 ;  /* 0x000000180f0f7208 */ /* 0x000fe20000000000 */
[----:B------:R-:W-:Y:S01]  /*1c20*/  HADD2.F32 R24, -RZ, R3.H1_H1 ;  /* 0x30000003ff187230 */ /* 0x000fe20000004100 */
        /* <DEDUP_REMOVED lines=13> */
.L_x_5723:
[----:B------:R-:W-:Y:S02]  /*1d00*/  FSETP.GTU.FTZ.AND P0, PT, |R24|, +INF , PT ;  /* 0x7f8000001800780b */ /* 0x000fe40003f1c200 */
[----:B------:R-:W-:-:S04]  /*1d10*/  ISETP.LT.U32.AND P1, PT, R22, R25, PT ;  /* 0x000000191600720c */ /* 0x000fc80003f21070 */
[----:B------:R-:W-:-:S13]  /*1d20*/  ISETP.LT.OR.EX P0, PT, R10, RZ, !P0, P1 ;  /* 0x000000ff0a00720c */ /* 0x000fda0004701710 */
.L_x_5724:
[----:B------:R-:W-:Y:S05]  /*1d30*/  BSYNC B2 ;  /* 0x0000000000027941 */ /* 0x000fea0003800000 */
.L_x_5722:
[----:B------:R-:W-:Y:S01]  /*1d40*/  ULDC UR4, c[0x0][0x234] ;  /* 0x00008d0000047ab9 */ /* 0x000fe20000000800 */
[----:B------:R-:W-:Y:S01]  /*1d50*/  FSEL R11, R11, R24, P0 ;  /* 0x000000180b0b7208 */ /* 0x000fe20000000000 */
[----:B------:R-:W-:Y:S01]  /*1d60*/  VIADD R19, R19, UR4 ;  /* 0x0000000413137c36 */ /* 0x000fe20008000000 */
[----:B------:R-:W-:Y:S02]  /*1d70*/  SEL R22, R22, R25, P0 ;  /* 0x0000001916167207 */ /* 0x000fe40000000000 */
[----:B------:R-:W-:Y:S02]  /*1d80*/  SEL R10, R10, RZ, P0 ;  /* 0x000000ff0a0a7207 */ /* 0x000fe40000000000 */
[----:B------:R-:W-:-:S05]  /*1d90*/  SHF.L.U32 R23, R19, 0x2, RZ ;  /* 0x0000000213177819 */ /* 0x000fca00000006ff */
[----:B------:R-:W-:-:S05]  /*1da0*/  VIADD R3, R23, 0x3 ;  /* 0x0000000317037836 */ /* 0x000fca0000000000 */
[----:B------:R-:W-:-:S13]  /*1db0*/  ISETP.GE.U32.AND P1, PT, R3, R12, PT ;  /* 0x0000000c0300720c */ /* 0x000fda0003f26070 */
[----:B------:R-:W-:Y:S05]  /*1dc0*/  @!P1 BRA `(.L_x_5725) ;  /* 0xfffffff800a09947 */ /* 0x000fea000383ffff */
.L_x_5715:
[----:B------:R-:W-:Y:S05]  /*1dd0*/  BSYNC B1 ;  /* 0x0000000000017941 */ /* 0x000fea0003800000 */
.L_x_5714:
        /* <DEDUP_REMOVED lines=12> */
.L_x_5727:
[----:B------:R-:W-:Y:S05]  /*1ea0*/  BSYNC B1 ;  /* 0x0000000000017941 */ /* 0x000fea0003800000 */
.L_x_5726:
        /* <DEDUP_REMOVED lines=15> */
[----:B--2---:R-:W-:-:S05]  /*1fa0*/  HADD2.F32 R4, -RZ, R20.H0_H0 ;  /* 0x20000014ff047230 */ /* 0x004fca0000004100 */
        /* <DEDUP_REMOVED lines=12> */
.L_x_5729:
[----:B------:R-:W-:Y:S05]  /*2070*/  BSYNC B1 ;  /* 0x0000000000017941 */ /* 0x000fea0003800000 */
.L_x_5728:
        /* <DEDUP_REMOVED lines=12> */
.L_x_5731:
[----:B------:R-:W-:Y:S02]  /*2140*/  FSETP.GTU.FTZ.AND P0, PT, |R14|, +INF , PT ;  /* 0x7f8000000e00780b */ /* 0x000fe40003f1c200 */
[----:B------:R-:W-:-:S04]  /*2150*/  ISETP.LT.U32.AND P1, PT, R8, R13, PT ;  /* 0x0000000d0800720c */ /* 0x000fc80003f21070 */
[----:B------:R-:W-:-:S13]  /*2160*/  ISETP.LT.OR.EX P0, PT, R9, R16, !P0, P1 ;  /* 0x000000100900720c */ /* 0x000fda0004701710 */
.L_x_5732:
[----:B------:R-:W-:Y:S05]  /*2170*/  BSYNC B1 ;  /* 0x0000000000017941 */ /* 0x000fea0003800000 */
.L_x_5730:
        /* <DEDUP_REMOVED lines=15> */
.L_x_5734:
[----:B------:R-:W-:Y:S02]  /*2270*/  FSETP.GTU.FTZ.AND P0, PT, |R15|, +INF , PT ;  /* 0x7f8000000f00780b */ /* 0x000fe40003f1c200 */
[----:B------:R-:W-:-:S04]  /*2280*/  ISETP.LT.U32.AND P1, PT, R13, R18, PT ;  /* 0x000000120d00720c */ /* 0x000fc80003f21070 */
[----:B------:R-:W-:-:S13]  /*2290*/  ISETP.LT.OR.EX P0, PT, R16, R17, !P0, P1 ;  /* 0x000000111000720c */ /* 0x000fda0004701710 */
.L_x_5735:
[----:B------:R-:W-:Y:S05]  /*22a0*/  BSYNC B1 ;  /* 0x0000000000017941 */ /* 0x000fea0003800000 */
.L_x_5733:
        /* <DEDUP_REMOVED lines=15> */
.L_x_5737:
[----:B------:R-:W-:Y:S02]  /*23a0*/  FSETP.GTU.FTZ.AND P0, PT, |R11|, +INF , PT ;  /* 0x7f8000000b00780b */ /* 0x000fe40003f1c200 */
[----:B------:R-:W-:-:S04]  /*23b0*/  ISETP.LT.U32.AND P1, PT, R13, R22, PT ;  /* 0x000000160d00720c */ /* 0x000fc80003f21070 */
[----:B------:R-:W-:-:S13]  /*23c0*/  ISETP.LT.OR.EX P0, PT, R3, R10, !P0, P1 ;  /* 0x0000000a0300720c */ /* 0x000fda0004701710 */
.L_x_5738:
[----:B------:R-:W-:Y:S05]  /*23d0*/  BSYNC B1 ;  /* 0x0000000000017941 */ /* 0x000fea0003800000 */
.L_x_5736:
[----:B------:R-:W-:Y:S02]  /*23e0*/  SEL R6, R13, R22, P0 ;  /* 0x000000160d067207 */ /* 0x000fe40000000000 */
[----:B------:R-:W-:Y:S02]  /*23f0*/  SEL R3, R3, R10, P0 ;  /* 0x0000000a03037207 */ /* 0x000fe40000000000 */
[----:B------:R-:W-:Y:S01]  /*2400*/  FSEL R11, R14, R11, P0 ;  /* 0x0000000b0e0b7208 */ /* 0x000fe20000000000 */
[----:B------:R-:W-:Y:S06]  /*2410*/  BRA `(.L_x_5706) ;  /* 0x000000b800d87947 */ /* 0x000fec0003800000 */
.L_x_5707:
        /* <DEDUP_REMOVED lines=36> */
.L_x_5756:
        /* <DEDUP_REMOVED lines=288> */
.L_x_5743:
        /* <DEDUP_REMOVED lines=242> */
.L_x_5744:
        /* <DEDUP_REMOVED lines=246> */
.L_x_5745:
        /* <DEDUP_REMOVED lines=241> */
.L_x_5746:
[----:B------:R-:W-:-:S04]  /*65f0*/  LOP3.LUT R25, R24, 0xfffffffe, RZ, 0xc0, !PT ;  /* 0xfffffffe18197812 */ /* 0x000fc800078ec0ff */
[----:B------:R-:W-:-:S05]  /*6600*/  IADD3 R24, P0, R20, R25, RZ ;  /* 0x0000001914187210 */ /* 0x000fca0007f1e0ff */
[----:B------:R-:W-:-:S05]  /*6610*/  IMAD.X R25, RZ, RZ, R21, P0 ;  /* 0x000000ffff197224 */ /* 0x000fca00000e0615 */
[----:B------:R1:W5:Y:S01]  /*6620*/  LDG.E.U16 R24, desc[UR36][R24.64] ;  /* 0x0000002418187981 */ /* 0x000362000c1e1500 */
[C---:B------:R-:W-:Y:S01]  /*6630*/  FSETP.GTU.FTZ.AND P2, PT, |R10|.reuse, +INF , PT ;  /* 0x7f8000000a00780b */ /* 0x040fe20003f5c200 */
[----:B0----5:R-:W-:Y:S01]  /*6640*/  HADD2.F32 R15, -RZ, R17.H0_H0 ;  /* 0x20000011ff0f7230 */ /* 0x021fe20000004100 */
        /* <DEDUP_REMOVED lines=11> */
[----:B------:R-:W-:Y:S01]  /*6700*/  HADD2.F32 R14, -RZ, R19.H0_H0 ;  /* 0x20000013ff0e7230 */ /* 0x000fe20000004100 */
        /* <DEDUP_REMOVED lines=15> */
.L_x_5748:
[----:B------:R-:W-:Y:S02]  /*6800*/  FSETP.GTU.FTZ.AND P0, PT, |R14|, +INF , PT ;  /* 0x7f8000000e00780b */ /* 0x000fe40003f1c200 */
[----:B------:R-:W-:-:S04]  /*6810*/  ISETP.LT.U32.AND P2, PT, R3, R23, PT ;  /* 0x000000170300720c */ /* 0x000fc80003f41070 */
[----:B------:R-:W-:-:S13]  /*6820*/  ISETP.LT.OR.EX P0, PT, R4, RZ, !P0, P2 ;  /* 0x000000ff0400720c */ /* 0x000fda0004701720 */
.L_x_5749:
[----:B------:R-:W-:Y:S05]  /*6830*/  BSYNC B2 ;  /* 0x0000000000027941 */ /* 0x000fea0003800000 */
.L_x_5747:
[----:B------:R-:W-:Y:S01]  /*6840*/  FSETP.GTU.FTZ.AND P2, PT, |R16|, +INF , PT ;  /* 0x7f8000001000780b */ /* 0x000fe20003f5c200 */
[----:B------:R-:W-:Y:S01]  /*6850*/  BSSY B2, `(.L_x_5750) ;  /* 0x0000013000027945 */ /* 0x000fe20003800000 */
[----:B------:R-:W-:Y:S01]  /*6860*/  SEL R3, R3, R23, P0 ;  /* 0x0000001703037207 */ /* 0x000fe20000000000 */
[----:B------:R-:W-:Y:S01]  /*6870*/  IMAD.IADD R23, R23, 0x1, R18 ;  /* 0x0000000117177824 */ /* 0x000fe200078e0212 */
[----:B------:R-:W-:Y:S01]  /*6880*/  FSEL R5, R5, R14, P0 ;  /* 0x0000000e05057208 */ /* 0x000fe20000000000 */
[----:B------:R-:W-:Y:S01]  /*6890*/  HADD2.F32 R15, -RZ, R22.H0_H0 ;  /* 0x20000016ff0f7230 */ /* 0x000fe20000004100 */
        /* <DEDUP_REMOVED lines=11> */
.L_x_5751:
[----:B------:R-:W-:Y:S02]  /*6950*/  FSETP.GTU.FTZ.AND P0, PT, |R15|, +INF , PT ;  /* 0x7f8000000f00780b */ /* 0x000fe40003f1c200 */
[----:B------:R-:W-:-:S04]  /*6960*/  ISETP.LT.U32.AND P2, PT, R8, R23, PT ;  /* 0x000000170800720c */ /* 0x000fc80003f41070 */
[----:B------:R-:W-:-:S13]  /*6970*/  ISETP.LT.OR.EX P0, PT, R9, RZ, !P0, P2 ;  /* 0x000000ff0900720c */ /* 0x000fda0004701720 */
.L_x_5752:
[----:B------:R-:W-:Y:S05]  /*6980*/  BSYNC B2 ;  /* 0x0000000000027941 */ /* 0x000fea0003800000 */
.L_x_5750:
[----:B------:R-:W-:Y:S01]  /*6990*/  FSETP.GTU.FTZ.AND P2, PT, |R11|, +INF , PT ;  /* 0x7f8000000b00780b */ /* 0x000fe20003f5c200 */
[----:B------:R-:W-:Y:S01]  /*69a0*/  BSSY B2, `(.L_x_5753) ;  /* 0x0000013000027945 */ /* 0x000fe20003800000 */
[----:B------:R-:W-:Y:S01]  /*69b0*/  FSEL R16, R16, R15, P0 ;  /* 0x0000000f10107208 */ /* 0x000fe20000000000 */
[----:B------:R-:W-:Y:S01]  /*69c0*/  IMAD.IADD R15, R23, 0x1, R18 ;  /* 0x00000001170f7824 */ /* 0x000fe200078e0212 */
        /* <DEDUP_REMOVED lines=13> */
.L_x_5754:
[----:B------:R-:W-:Y:S02]  /*6aa0*/  FSETP.GTU.FTZ.AND P0, PT, |R26|, +INF , PT ;  /* 0x7f8000001a00780b */ /* 0x000fe40003f1c200 */
[----:B------:R-:W-:-:S04]  /*6ab0*/  ISETP.LT.U32.AND P2, PT, R12, R15, PT ;  /* 0x0000000f0c00720c */ /* 0x000fc80003f41070 */
[----:B------:R-:W-:-:S13]  /*6ac0*/  ISETP.LT.OR.EX P0, PT, R13, RZ, !P0, P2 ;  /* 0x000000ff0d00720c */ /* 0x000fda0004701720 */
.L_x_5755:
[----:B------:R-:W-:Y:S05]  /*6ad0*/  BSYNC B2 ;  /* 0x0000000000027941 */ /* 0x000fea0003800000 */
.L_x_5753:
        /* <DEDUP_REMOVED lines=9> */
.L_x_5742:
[----:B------:R-:W-:Y:S05]  /*6b70*/  BSYNC B1 ;  /* 0x0000000000017941 */ /* 0x000fea0003800000 */
.L_x_5741:
        /* <DEDUP_REMOVED lines=280> */
.L_x_5759:
[----:B------:R-:W-:-:S04]  /*7d00*/  LOP3.LUT R15, R17, 0xfffffffe, RZ, 0xc0, !PT ;  /* 0xfffffffe110f7812 */ /* 0x000fc800078ec0ff */
[----:B------:R-:W-:-:S04]  /*7d10*/  IADD3 R14, P2, R20, R15, RZ ;  /* 0x0000000f140e7210 */ /* 0x000fc80007f5e0ff */
[----:B------:R-:W-:-:S05]  /*7d20*/  IADD3.X R15, RZ, R21, RZ, P2, !PT ;  /* 0x00000015ff0f7210 */ /* 0x000fca00017fe4ff */
        /* <DEDUP_REMOVED lines=278> */
.L_x_5760:
[----:B------:R-:W-:-:S04]  /*8e90*/  LOP3.LUT R15, R19, 0xfffffffe, RZ, 0xc0, !PT ;  /* 0xfffffffe130f7812 */ /* 0x000fc800078ec0ff */
[----:B------:R-:W-:-:S05]  /*8ea0*/  IADD3 R14, P2, R20, R15, RZ ;  /* 0x0000000f140e7210 */ /* 0x000fca0007f5e0ff */
[----:B------:R-:W-:-:S05]  /*8eb0*/  IMAD.X R15, RZ, RZ, R21, P2 ;  /* 0x000000ffff0f7224 */ /* 0x000fca00010e0615 */
[----:B------:R0:W5:Y:S01]  /*8ec0*/  LDG.E.U16 R19, desc[UR36][R14.64] ;  /* 0x000000240e137981 */ /* 0x000162000c1e1500 */
        /* <DEDUP_REMOVED lines=277> */
.L_x_5761:
[----:B------:R-:W-:-:S04]  /*a020*/  LOP3.LUT R15, R22, 0xfffffffe, RZ, 0xc0, !PT ;  /* 0xfffffffe160f7812 */ /* 0x000fc800078ec0ff */
[----:B------:R-:W-:-:S05]  /*a030*/  IADD3 R14, P2, R20, R15, RZ ;  /* 0x0000000f140e7210 */ /* 0x000fca0007f5e0ff */
[----:B------:R-:W-:-:S05]  /*a040*/  IMAD.X R15, RZ, RZ, R21, P2 ;  /* 0x000000ffff0f7224 */ /* 0x000fca00010e0615 */
[----:B------:R0:W5:Y:S02]  /*a050*/  LDG.E.U16 R22, desc[UR36][R14.64] ;  /* 0x000000240e167981 */ /* 0x000164000c1e1500 */
[----:B0-----:R-:W-:-:S05]  /*a060*/  IMAD.IADD R15, R27, 0x1, R18 ;  /* 0x000000011b0f7824 */ /* 0x001fca00078e0212 */
        /* <DEDUP_REMOVED lines=276> */
.L_x_5762:
[----:B------:R-:W-:-:S04]  /*b1b0*/  LOP3.LUT R25, R24, 0xfffffffe, RZ, 0xc0, !PT ;  /* 0xfffffffe18197812 */ /* 0x000fc800078ec0ff */
[----:B------:R-:W-:-:S05]  /*b1c0*/  IADD3 R24, P1, R20, R25, RZ ;  /* 0x0000001914187210 */ /* 0x000fca0007f3e0ff */
[----:B------:R-:W-:-:S05]  /*b1d0*/  IMAD.X R25, RZ, RZ, R21, P1 ;  /* 0x000000ffff197224 */ /* 0x000fca00008e0615 */
[----:B------:R0:W5:Y:S03]  /*b1e0*/  LDG.E.U16 R24, desc[UR36][R24.64] ;  /* 0x0000002418187981 */ /* 0x000166000c1e1500 */
.L_x_5758:
[----:B------:R-:W-:Y:S05]  /*b1f0*/  BSYNC B1 ;  /* 0x0000000000017941 */ /* 0x000fea0003800000 */
.L_x_5757:
[----:B------:R-:W-:Y:S04]  /*b200*/  BSSY B1, `(.L_x_5763) ;  /* 0x000005b000017945 */ /* 0x000fe80003800000 */
[----:B------:R-:W-:Y:S05]  /*b210*/  @P0 BRA `(.L_x_5764) ;  /* 0x0000000400640947 */ /* 0x000fea0003800000 */
[----:B------:R-:W-:Y:S01]  /*b220*/  FSETP.GTU.FTZ.AND P0, PT, |R10|, +INF , PT ;  /* 0x7f8000000a00780b */ /* 0x000fe20003f1c200 */
[----:B------:R-:W-:Y:S01]  /*b230*/  BSSY B2, `(.L_x_5765) ;  /* 0x000000f000027945 */ /* 0x000fe20003800000 */
[----:B-----5:R-:W-:-:S11]  /*b240*/  HADD2.F32 R17, -RZ, R17.H0_H0 ;  /* 0x20000011ff117230 */ /* 0x020fd60000004100 */
        /* <DEDUP_REMOVED lines=10> */
.L_x_5766:
[----:B------:R-:W-:Y:S02]  /*b2f0*/  FSETP.GTU.FTZ.AND P0, PT, |R17|, +INF , PT ;  /* 0x7f8000001100780b */ /* 0x000fe40003f1c200 */
[----:B------:R-:W-:-:S04]  /*b300*/  ISETP.LT.U32.AND P1, PT, R6, R2, PT ;  /* 0x000000020600720c */ /* 0x000fc80003f21070 */
[----:B------:R-:W-:-:S13]  /*b310*/  ISETP.LT.OR.EX P0, PT, R7, RZ, !P0, P1 ;  /* 0x000000ff0700720c */ /* 0x000fda0004701710 */
.L_x_5767:
[----:B------:R-:W-:Y:S05]  /*b320*/  BSYNC B2 ;  /* 0x0000000000027941 */ /* 0x000fea0003800000 */
.L_x_5765:
        /* <DEDUP_REMOVED lines=8> */
[----:B------:R-:W-:-:S11]  /*b3b0*/  HADD2.F32 R14, -RZ, R19.H0_H0 ;  /* 0x20000013ff0e7230 */ /* 0x000fd60000004100 */
        /* <DEDUP_REMOVED lines=10> */
.L_x_5769:
[----:B------:R-:W-:Y:S02]  /*b460*/  FSETP.GTU.FTZ.AND P0, PT, |R14|, +INF , PT ;  /* 0x7f8000000e00780b */ /* 0x000fe40003f1c200 */
[----:B------:R-:W-:-:S04]  /*b470*/  ISETP.LT.U32.AND P1, PT, R3, R20, PT ;  /* 0x000000140300720c */ /* 0x000fc80003f21070 */
[----:B------:R-:W-:-:S13]  /*b480*/  ISETP.LT.OR.EX P0, PT, R4, RZ, !P0, P1 ;  /* 0x000000ff0400720c */ /* 0x000fda0004701710 */
.L_x_5770:
[----:B------:R-:W-:Y:S05]  /*b490*/  BSYNC B2 ;  /* 0x0000000000027941 */ /* 0x000fea0003800000 */
.L_x_5768:
        /* <DEDUP_REMOVED lines=19> */
.L_x_5772:
[----:B------:R-:W-:Y:S02]  /*b5d0*/  FSETP.GTU.FTZ.AND P0, PT, |R17|, +INF , PT ;  /* 0x7f8000001100780b */ /* 0x000fe40003f1c200 */
[----:B------:R-:W-:-:S04]  /*b5e0*/  ISETP.LT.U32.AND P1, PT, R8, R15, PT ;  /* 0x0000000f0800720c */ /* 0x000fc80003f21070 */
[----:B------:R-:W-:-:S13]  /*b5f0*/  ISETP.LT.OR.EX P0, PT, R9, RZ, !P0, P1 ;  /* 0x000000ff0900720c */ /* 0x000fda0004701710 */
.L_x_5773:
[----:B------:R-:W-:Y:S05]  /*b600*/  BSYNC B2 ;  /* 0x0000000000027941 */ /* 0x000fea0003800000 */
.L_x_5771:
        /* <DEDUP_REMOVED lines=8> */
[----:B------:R-:W-:-:S11]  /*b690*/  HADD2.F32 R24, -RZ, R24.H0_H0 ;  /* 0x20000018ff187230 */ /* 0x000fd60000004100 */
        /* <DEDUP_REMOVED lines=10> */
.L_x_5775:
[----:B------:R-:W-:Y:S02]  /*b740*/  FSETP.GTU.FTZ.AND P0, PT, |R24|, +INF , PT ;  /* 0x7f8000001800780b */ /* 0x000fe40003f1c200 */
[----:B------:R-:W-:-:S04]  /*b750*/  ISETP.LT.U32.AND P1, PT, R12, R19, PT ;  /* 0x000000130c00720c */ /* 0x000fc80003f21070 */
[----:B------:R-:W-:-:S13]  /*b760*/  ISETP.LT.OR.EX P0, PT, R13, RZ, !P0, P1 ;  /* 0x000000ff0d00720c */ /* 0x000fda0004701710 */
.L_x_5776:
[----:B------:R-:W-:Y:S05]  /*b770*/  BSYNC B2 ;  /* 0x0000000000027941 */ /* 0x000fea0003800000 */
.L_x_5774:
[----:B------:R-:W-:Y:S02]  /*b780*/  FSEL R11, R11, R24, P0 ;  /* 0x000000180b0b7208 */ /* 0x000fe40000000000 */
[----:B------:R-:W-:Y:S02]  /*b790*/  SEL R12, R12, R19, P0 ;  /* 0x000000130c0c7207 */ /* 0x000fe40000000000 */
[----:B------:R-:W-:-:S07]  /*b7a0*/  SEL R13, R13, RZ, P0 ;  /* 0x000000ff0d0d7207 */ /* 0x000fce0000000000 */
.L_x_5764:
[----:B------:R-:W-:Y:S05]  /*b7b0*/  BSYNC B1 ;  /* 0x0000000000017941 */ /* 0x000fea0003800000 */
.L_x_5763:
        /* <DEDUP_REMOVED lines=12> */
.L_x_5778:
[----:B------:R-:W-:Y:S02]  /*b880*/  FSETP.GTU.FTZ.AND P0, PT, |R5|, +INF , PT ;  /* 0x7f8000000500780b */ /* 0x000fe40003f1c200 */
[----:B------:R-:W-:-:S04]  /*b890*/  ISETP.LT.U32.AND P1, PT, R6, R3, PT ;  /* 0x000000030600720c */ /* 0x000fc80003f21070 */
[----:B------:R-:W-:-:S13]  /*b8a0*/  ISETP.LT.OR.EX P0, PT, R7, R4, !P0, P1 ;  /* 0x000000040700720c */ /* 0x000fda0004701710 */
.L_x_5779:
[----:B------:R-:W-:Y:S05]  /*b8b0*/  BSYNC B1 ;  /* 0x0000000000017941 */ /* 0x000fea0003800000 */
.L_x_5777:
        /* <DEDUP_REMOVED lines=15> */
.L_x_5781:
[----:B------:R-:W-:Y:S02]  /*b9b0*/  FSETP.GTU.FTZ.AND P0, PT, |R16|, +INF , PT ;  /* 0x7f8000001000780b */ /* 0x000fe40003f1c200 */
[----:B------:R-:W-:-:S04]  /*b9c0*/  ISETP.LT.U32.AND P1, PT, R3, R8, PT ;  /* 0x000000080300720c */ /* 0x000fc80003f21070 */
[----:B------:R-:W-:-:S13]  /*b9d0*/  ISETP.LT.OR.EX P0, PT, R4, R9, !P0, P1 ;  /* 0x000000090400720c */ /* 0x000fda0004701710 */
.L_x_5782:
[----:B------:R-:W-:Y:S05]  /*b9e0*/  BSYNC B1 ;  /* 0x0000000000017941 */ /* 0x000fea0003800000 */
.L_x_5780:
        /* <DEDUP_REMOVED lines=15> */
.L_x_5784:
[----:B------:R-:W-:Y:S02]  /*bae0*/  FSETP.GTU.FTZ.AND P0, PT, |R11|, +INF , PT ;  /* 0x7f8000000b00780b */ /* 0x000fe40003f1c200 */
[----:B------:R-:W-:-:S04]  /*baf0*/  ISETP.LT.U32.AND P1, PT, R3, R12, PT ;  /* 0x0000000c0300720c */ /* 0x000fc80003f21070 */
[----:B------:R-:W-:-:S13]  /*bb00*/  ISETP.LT.OR.EX P0, PT, R4, R13, !P0, P1 ;  /* 0x0000000d0400720c */ /* 0x000fda0004701710 */
.L_x_5785:
[----:B------:R-:W-:Y:S05]  /*bb10*/  BSYNC B1 ;  /* 0x0000000000017941 */ /* 0x000fea0003800000 */
.L_x_5783:
[----:B------:R-:W-:Y:S02]  /*bb20*/  SEL R6, R3, R12, P0 ;  /* 0x0000000c03067207 */ /* 0x000fe40000000000 */
[----:B------:R-:W-:Y:S02]  /*bb30*/  SEL R3, R4, R13, P0 ;  /* 0x0000000d04037207 */ /* 0x000fe40000000000 */
[----:B------:R-:W-:Y:S01]  /*bb40*/  FSEL R11, R16, R11, P0 ;  /* 0x0000000b100b7208 */ /* 0x000fe20000000000 */
[----:B------:R-:W-:Y:S06]  /*bb50*/  BRA `(.L_x_5706) ;  /* 0x0000002400087947 */ /* 0x000fec0003800000 */
.L_x_5740:
[----:B------:R-:W-:Y:S01]  /*bb60*/  ISETP.GE.U32.AND P0, PT, R6, R23, PT ;  /* 0x000000170600720c */ /* 0x000fe20003f06070 */
[----:B------:R-:W-:Y:S01]  /*bb70*/  BSSY B1, `(.L_x_5786) ;  /* 0x0000072000017945 */ /* 0x000fe20003800000 */
[--C-:B------:R-:W-:Y:S01]  /*bb80*/  IMAD.MOV.U32 R14, RZ, RZ, R12.reuse ;  /* 0x000000ffff0e7224 */ /* 0x100fe200078e000c */
[----:B------:R-:W-:Y:S01]  /*bb90*/  MOV R6, R12 ;  /* 0x0000000c00067202 */ /* 0x000fe20000000f00 */
[----:B------:R-:W-:Y:S02]  /*bba0*/  IMAD.MOV.U32 R11, RZ, RZ, R9 ;  /* 0x000000ffff0b7224 */ /* 0x000fe400078e0009 */
[----:B------:R-:W-:Y:S02]  /*bbb0*/  IMAD.MOV.U32 R10, RZ, RZ, R12 ;  /* 0x000000ffff0a7224 */ /* 0x000fe400078e000c */
[--C-:B------:R-:W-:Y:S02]  /*bbc0*/  IMAD.MOV.U32 R8, RZ, RZ, R15.reuse ;  /* 0x000000ffff087224 */ /* 0x100fe400078e000f */
[----:B------:R-:W-:-:S02]  /*bbd0*/  IMAD.MOV.U32 R7, RZ, RZ, R15 ;  /* 0x000000ffff077224 */ /* 0x000fc400078e000f */
[----:B------:R-:W-:Y:S01]  /*bbe0*/  IMAD.MOV.U32 R5, RZ, RZ, R9 ;  /* 0x000000ffff057224 */ /* 0x000fe200078e0009 */
[----:B------:R-:W-:Y:S06]  /*bbf0*/  @P0 BRA `(.L_x_5787) ;  /* 0x0000000400a40947 */ /* 0x000fec0003800000 */
[----:B------:R-:W0:Y:S01]  /*bc00*/  LDC R18, c[0x0][0x234] ;  /* 0x00008d00ff127b82 */ /* 0x000e220000000800 */
[--C-:B------:R-:W-:Y:S01]  /*bc10*/  IMAD.MOV.U32 R14, RZ, RZ, R12.reuse ;  /* 0x000000ffff0e7224 */ /* 0x100fe200078e000c */
[----:B------:R-:W-:Y:S01]  /*bc20*/  MOV R5, R9 ;  /* 0x0000000900057202 */ /* 0x000fe20000000f00 */
[--C-:B------:R-:W-:Y:S02]  /*bc30*/  IMAD.MOV.U32 R10, RZ, RZ, R12.reuse ;  /* 0x000000ffff0a7224 */ /* 0x100fe400078e000c */
[----:B------:R-:W-:Y:S02]  /*bc40*/  IMAD.MOV.U32 R6, RZ, RZ, R12 ;  /* 0x000000ffff067224 */ /* 0x000fe400078e000c */
[----:B------:R-:W-:Y:S02]  /*bc50*/  IMAD.MOV.U32 R11, RZ, RZ, R9 ;  /* 0x000000ffff0b7224 */ /* 0x000fe400078e0009 */
[--C-:B------:R-:W-:Y:S02]  /*bc60*/  IMAD.MOV.U32 R8, RZ, RZ, R15.reuse ;  /* 0x000000ffff087224 */ /* 0x100fe400078e000f */
[----:B------:R-:W-:-:S07]  /*bc70*/  IMAD.MOV.U32 R7, RZ, RZ, R15 ;  /* 0x000000ffff077224 */ /* 0x000fce00078e000f */
.L_x_5797:
[----:B------:R-:W-:-:S04]  /*bc80*/  IMAD R13, R17, R2, RZ ;  /* 0x00000002110d7224 */ /* 0x000fc800078e02ff */
[----:B------:R-:W-:-:S05]  /*bc90*/  IMAD.WIDE.U32 R12, R13, 0x2, R20 ;  /* 0x000000020d0c7825 */ /* 0x000fca00078e0014 */
[----:B------:R1:W2:Y:S01]  /*bca0*/  LDG.E.U16 R19, desc[UR36][R12.64] ;  /* 0x000000240c137981 */ /* 0x0002a2000c1e1500 */
[----:B------:R-:W-:Y:S01]  /*bcb0*/  FSETP.GTU.FTZ.AND P1, PT, |R8|, +INF , PT ;  /* 0x7f8000000800780b */ /* 0x000fe20003f3c200 */
[----:B0-----:R-:W-:-:S04]  /*bcc0*/  IMAD.IADD R24, R2, 0x1, R18 ;  /* 0x0000000102187824 */ /* 0x001fc800078e0212 */
[----:B------:R-:W-:Y:S02]  /*bcd0*/  IMAD.IADD R23, R24, 0x1, R18 ;  /* 0x0000000118177824 */ /* 0x000fe400078e0212 */
[C---:B-1----:R-:W-:Y:S02]  /*bce0*/  IMAD R13, R17.reuse, R24, RZ ;  /* 0x00000018110d7224 */ /* 0x042fe400078e02ff */
[----:B------:R-:W-:-:S04]  /*bcf0*/  IMAD R27, R17, R23, RZ ;  /* 0x00000017111b7224 */ /* 0x000fc800078e02ff */
[----:B------:R-:W-:Y:S01]  /*bd00*/  @!P1 ISETP.GE.U32.AND P0, PT, R14, R2, PT ;  /* 0x000000020e00920c */ /* 0x000fe20003f06070 */
[----:B------:R-:W-:-:S03]  /*bd10*/  IMAD.WIDE.U32 R12, R13, 0x2, R20 ;  /* 0x000000020d0c7825 */ /* 0x000fc600078e0014 */
[----:B------:R-:W-:Y:S01]  /*bd20*/  @!P1 ISETP.GE.AND.EX P0, PT, R11, RZ, PT, P0 ;  /* 0x000000ff0b00920c */ /* 0x000fe20003f06300 */
        /* <DEDUP_REMOVED lines=10> */
[----:B------:R-:W-:Y:S02]  /*bdd0*/  IADD3 R22, R23, R18, RZ ;  /* 0x0000001217167210 */ /* 0x000fe40007ffe0ff */
        /* <DEDUP_REMOVED lines=11> */
[----:B--2---:R-:W-:Y:S01]  /*be90*/  HADD2.F32 R28, -RZ, R25.H0_H0 ;  /* 0x20000019ff1c7230 */ /* 0x004fe20000004100 */
        /* <DEDUP_REMOVED lines=10> */
.L_x_5789:
[----:B------:R-:W-:Y:S02]  /*bf40*/  FSETP.GTU.FTZ.AND P0, PT, |R28|, +INF , PT ;  /* 0x7f8000001c00780b */ /* 0x000fe40003f1c200 */
[----:B------:R-:W-:-:S04]  /*bf50*/  ISETP.LT.U32.AND P1, PT, R3, R24, PT ;  /* 0x000000180300720c */ /* 0x000fc80003f21070 */
[----:B------:R-:W-:-:S13]  /*bf60*/  ISETP.LT.OR.EX P0, PT, R4, RZ, !P0, P1 ;  /* 0x000000ff0400720c */ /* 0x000fda0004701710 */
.L_x_5790:
[----:B------:R-:W-:Y:S05]  /*bf70*/  BSYNC B2 ;  /* 0x0000000000027941 */ /* 0x000fea0003800000 */
.L_x_5788:
[----:B------:R-:W-:Y:S01]  /*bf80*/  FSETP.GTU.FTZ.AND P1, PT, |R16|, +INF , PT ;  /* 0x7f8000001000780b */ /* 0x000fe20003f3c200 */
[----:B------:R-:W-:Y:S01]  /*bf90*/  BSSY B2, `(.L_x_5791) ;  /* 0x0000012000027945 */ /* 0x000fe20003800000 */
[----:B------:R-:W-:Y:S01]  /*bfa0*/  FSEL R15, R15, R28, P0 ;  /* 0x0000001c0f0f7208 */ /* 0x000fe20000000000 */
[----:B-----5:R-:W-:Y:S01]  /*bfb0*/  HADD2.F32 R13, -RZ, R26.H0_H0 ;  /* 0x2000001aff0d7230 */ /* 0x020fe20000004100 */
        /* <DEDUP_REMOVED lines=12> */
.L_x_5792:
[----:B------:R-:W-:Y:S02]  /*c080*/  FSETP.GTU.FTZ.AND P0, PT, |R13|, +INF , PT ;  /* 0x7f8000000d00780b */ /* 0x000fe40003f1c200 */
[----:B------:R-:W-:-:S04]  /*c090*/  ISETP.LT.U32.AND P1, PT, R10, R23, PT ;  /* 0x000000170a00720c */ /* 0x000fc80003f21070 */
[----:B------:R-:W-:-:S13]  /*c0a0*/  ISETP.LT.OR.EX P0, PT, R9, RZ, !P0, P1 ;  /* 0x000000ff0900720c */ /* 0x000fda0004701710 */
.L_x_5793:
[----:B------:R-:W-:Y:S05]  /*c0b0*/  BSYNC B2 ;  /* 0x0000000000027941 */ /* 0x000fea0003800000 */
.L_x_5791:
[----:B------:R-:W-:Y:S01]  /*c0c0*/  FSETP.GTU.FTZ.AND P1, PT, |R7|, +INF , PT ;  /* 0x7f8000000700780b */ /* 0x000fe20003f3c200 */
[----:B------:R-:W-:Y:S01]  /*c0d0*/  BSSY B2, `(.L_x_5794) ;  /* 0x0000012000027945 */ /* 0x000fe20003800000 */
[----:B------:R-:W-:Y:S01]  /*c0e0*/  FSEL R16, R16, R13, P0 ;  /* 0x0000000d10107208 */ /* 0x000fe20000000000 */
[----:B------:R-:W-:Y:S01]  /*c0f0*/  HADD2.F32 R24, -RZ, R12.H0_H0 ;  /* 0x2000000cff187230 */ /* 0x000fe20000004100 */
        /* <DEDUP_REMOVED lines=12> */
.L_x_5795:
[----:B------:R-:W-:Y:S02]  /*c1c0*/  FSETP.GTU.FTZ.AND P0, PT, |R24|, +INF , PT ;  /* 0x7f8000001800780b */ /* 0x000fe40003f1c200 */
[----:B------:R-:W-:-:S04]  /*c1d0*/  ISETP.LT.U32.AND P1, PT, R6, R22, PT ;  /* 0x000000160600720c */ /* 0x000fc80003f21070 */
[----:B------:R-:W-:-:S13]  /*c1e0*/  ISETP.LT.OR.EX P0, PT, R5, RZ, !P0, P1 ;  /* 0x000000ff0500720c */ /* 0x000fda0004701710 */
.L_x_5796:
[----:B------:R-:W-:Y:S05]  /*c1f0*/  BSYNC B2 ;  /* 0x0000000000027941 */ /* 0x000fea0003800000 */
.L_x_5794:
        /* <DEDUP_REMOVED lines=9> */
.L_x_5787:
[----:B------:R-:W-:Y:S05]  /*c290*/  BSYNC B1 ;  /* 0x0000000000017941 */ /* 0x000fea0003800000 */
.L_x_5786:
        /* <DEDUP_REMOVED lines=15> */
[----:B------:R-:W-:Y:S01]  /*c390*/  IADD3 R24, R22, R18, RZ ;  /* 0x0000001216187210 */ /* 0x000fe20007ffe0ff */
[----:B------:R-:W-:-:S03]  /*c3a0*/  IMAD R27, R17, R22, RZ ;  /* 0x00000016111b7224 */ /* 0x000fc600078e02ff */
[----:B------:R-:W-:Y:S01]  /*c3b0*/  ISETP.GE.U32.AND P0, PT, R24, R23, PT ;  /* 0x000000171800720c */ /* 0x000fe20003f06070 */
[----:B------:R-:W-:-:S06]  /*c3c0*/  IMAD.WIDE.U32 R26, R27, 0x2, R20 ;  /* 0x000000021b1a7825 */ /* 0x000fcc00078e0014 */
[----:B------:R0:W5:Y:S06]  /*c3d0*/  LDG.E.U16 R26, desc[UR36][R26.64] ;  /* 0x000000241a1a7981 */ /* 0x00016c000c1e1500 */
[----:B------:R-:W-:-:S04]  /*c3e0*/  @!P0 IMAD R17, R17, R24, RZ ;  /* 0x0000001811118224 */ /* 0x000fc800078e02ff */
[----:B------:R-:W-:-:S05]  /*c3f0*/  @!P0 IMAD.WIDE.U32 R20, R17, 0x2, R20 ;  /* 0x0000000211148825 */ /* 0x000fca00078e0014 */
[----:B------:R0:W5:Y:S02]  /*c400*/  @!P0 LDG.E.U16 R12, desc[UR36][R20.64] ;  /* 0x00000024140c8981 */ /* 0x000164000c1e1500 */
.L_x_5799:
[----:B------:R-:W-:Y:S05]  /*c410*/  BSYNC B1 ;  /* 0x0000000000017941 */ /* 0x000fea0003800000 */
.L_x_5798:
        /* <DEDUP_REMOVED lines=15> */
.L_x_5803:
[----:B------:R-:W-:Y:S02]  /*c510*/  FSETP.GTU.FTZ.AND P0, PT, |R19|, +INF , PT ;  /* 0x7f8000001300780b */ /* 0x000fe40003f1c200 */
[----:B------:R-:W-:-:S04]  /*c520*/  ISETP.LT.U32.AND P1, PT, R14, R2, PT ;  /* 0x000000020e00720c */ /* 0x000fc80003f21070 */
[----:B------:R-:W-:-:S13]  /*c530*/  ISETP.LT.OR.EX P0, PT, R11, RZ, !P0, P1 ;  /* 0x000000ff0b00720c */ /* 0x000fda0004701710 */
.L_x_5804:
[----:B------:R-:W-:Y:S05]  /*c540*/  BSYNC B2 ;  /* 0x0000000000027941 */ /* 0x000fea0003800000 */
.L_x_5802:
        /* <DEDUP_REMOVED lines=8> */
[----:B0-----:R-:W-:-:S11]  /*c5d0*/  HADD2.F32 R20, -RZ, R25.H0_H0 ;  /* 0x20000019ff147230 */ /* 0x001fd60000004100 */
        /* <DEDUP_REMOVED lines=10> */
.L_x_5806:
[----:B------:R-:W-:Y:S02]  /*c680*/  FSETP.GTU.FTZ.AND P0, PT, |R20|, +INF , PT ;  /* 0x7f8000001400780b */ /* 0x000fe40003f1c200 */
[----:B------:R-:W-:-:S04]  /*c690*/  ISETP.LT.U32.AND P1, PT, R3, R22, PT ;  /* 0x000000160300720c */ /* 0x000fc80003f21070 */
[----:B------:R-:W-:-:S13]  /*c6a0*/  ISETP.LT.OR.EX P0, PT, R4, RZ, !P0, P1 ;  /* 0x000000ff0400720c */ /* 0x000fda0004701710 */
.L_x_5807:
[----:B------:R-:W-:Y:S05]  /*c6b0*/  BSYNC B2 ;  /* 0x0000000000027941 */ /* 0x000fea0003800000 */
.L_x_5805:
        /* <DEDUP_REMOVED lines=19> */
.L_x_5809:
[----:B------:R-:W-:Y:S02]  /*c7f0*/  FSETP.GTU.FTZ.AND P0, PT, |R17|, +INF , PT ;  /* 0x7f8000001100780b */ /* 0x000fe40003f1c200 */
[----:B------:R-:W-:-:S04]  /*c800*/  ISETP.LT.U32.AND P1, PT, R10, R13, PT ;  /* 0x0000000d0a00720c */ /* 0x000fc80003f21070 */
[----:B------:R-:W-:-:S13]  /*c810*/  ISETP.LT.OR.EX P0, PT, R9, RZ, !P0, P1 ;  /* 0x000000ff0900720c */ /* 0x000fda0004701710 */
.L_x_5810:
[----:B------:R-:W-:Y:S05]  /*c820*/  BSYNC B2 ;  /* 0x0000000000027941 */ /* 0x000fea0003800000 */
.L_x_5808:
        /* <DEDUP_REMOVED lines=19> */
.L_x_5812:
[----:B------:R-:W-:Y:S02]  /*c960*/  FSETP.GTU.FTZ.AND P0, PT, |R12|, +INF , PT ;  /* 0x7f8000000c00780b */ /* 0x000fe40003f1c200 */
[----:B------:R-:W-:-:S04]  /*c970*/  ISETP.LT.U32.AND P1, PT, R6, R19, PT ;  /* 0x000000130600720c */ /* 0x000fc80003f21070 */
[----:B------:R-:W-:-:S13]  /*c980*/  ISETP.LT.OR.EX P0, PT, R5, RZ, !P0, P1 ;  /* 0x000000ff0500720c */ /* 0x000fda0004701710 */
.L_x_5813:
[----:B------:R-:W-:Y:S05]  /*c990*/  BSYNC B2 ;  /* 0x0000000000027941 */ /* 0x000fea0003800000 */
.L_x_5811:
[----:B------:R-:W-:Y:S02]  /*c9a0*/  FSEL R7, R7, R12, P0 ;  /* 0x0000000c07077208 */ /* 0x000fe40000000000 */
[----:B------:R-:W-:Y:S02]  /*c9b0*/  SEL R6, R6, R19, P0 ;  /* 0x0000001306067207 */ /* 0x000fe40000000000 */
[----:B------:R-:W-:-:S07]  /*c9c0*/  SEL R5, R5, RZ, P0 ;  /* 0x000000ff05057207 */ /* 0x000fce0000000000 */
.L_x_5801:
[----:B------:R-:W-:Y:S05]  /*c9d0*/  BSYNC B1 ;  /* 0x0000000000017941 */ /* 0x000fea0003800000 */
.L_x_5800:
        /* <DEDUP_REMOVED lines=12> */
.L_x_5815:
[----:B------:R-:W-:Y:S02]  /*caa0*/  FSETP.GTU.FTZ.AND P0, PT, |R15|, +INF , PT ;  /* 0x7f8000000f00780b */ /* 0x000fe40003f1c200 */
[----:B------:R-:W-:-:S04]  /*cab0*/  ISETP.LT.U32.AND P1, PT, R14, R3, PT ;  /* 0x000000030e00720c */ /* 0x000fc80003f21070 */
[----:B------:R-:W-:-:S13]  /*cac0*/  ISETP.LT.OR.EX P0, PT, R11, R4, !P0, P1 ;  /* 0x000000040b00720c */ /* 0x000fda0004701710 */
.L_x_5816:
[----:B------:R-:W-:Y:S05]  /*cad0*/  BSYNC B1 ;  /* 0x0000000000017941 */ /* 0x000fea0003800000 */
.L_x_5814:
        /* <DEDUP_REMOVED lines=15> */
.L_x_5818:
[----:B------:R-:W-:Y:S02]  /*cbd0*/  FSETP.GTU.FTZ.AND P0, PT, |R16|, +INF , PT ;  /* 0x7f8000001000780b */ /* 0x000fe40003f1c200 */
[----:B------:R-:W-:-:S04]  /*cbe0*/  ISETP.LT.U32.AND P1, PT, R3, R10, PT ;  /* 0x0000000a0300720c */ /* 0x000fc80003f21070 */
[----:B------:R-:W-:-:S13]  /*cbf0*/  ISETP.LT.OR.EX P0, PT, R4, R9, !P0, P1 ;  /* 0x000000090400720c */ /* 0x000fda0004701710 */
.L_x_5819:
[----:B------:R-:W-:Y:S05]  /*cc00*/  BSYNC B1 ;  /* 0x0000000000017941 */ /* 0x000fea0003800000 */
.L_x_5817:
        /* <DEDUP_REMOVED lines=15> */
.L_x_5821:
[----:B------:R-:W-:Y:S02]  /*cd00*/  FSETP.GTU.FTZ.AND P0, PT, |R7|, +INF , PT ;  /* 0x7f8000000700780b */ /* 0x000fe40003f1c200 */
[----:B------:R-:W-:-:S04]  /*cd10*/  ISETP.LT.U32.AND P1, PT, R3, R6, PT ;  /* 0x000000060300720c */ /* 0x000fc80003f21070 */
[----:B------:R-:W-:-:S13]  /*cd20*/  ISETP.LT.OR.EX P0, PT, R4, R5, !P0, P1 ;  /* 0x000000050400720c */ /* 0x000fda0004701710 */
.L_x_5822:
[----:B------:R-:W-:Y:S05]  /*cd30*/  BSYNC B1 ;  /* 0x0000000000017941 */ /* 0x000fea0003800000 */
.L_x_5820:
[----:B------:R-:W-:Y:S02]  /*cd40*/  SEL R6, R3, R6, P0 ;  /* 0x0000000603067207 */ /* 0x000fe40000000000 */
[----:B------:R-:W-:Y:S02]  /*cd50*/  SEL R3, R4, R5, P0 ;  /* 0x0000000504037207 */ /* 0x000fe40000000000 */
[----:B------:R-:W-:Y:S01]  /*cd60*/  FSEL R11, R16, R7, P0 ;  /* 0x00000007100b7208 */ /* 0x000fe20000000000 */
[----:B------:R-:W-:Y:S06]  /*cd70*/  BRA `(.L_x_5706) ;  /* 0x0000001000807947 */ /* 0x000fec0003800000 */
.L_x_5739:
        /* <DEDUP_REMOVED lines=8> */
[----:B0-----:R-:W-:Y:S01]  /*ce00*/  MOV R18, R11 ;  /* 0x0000000b00127202 */ /* 0x001fe20000000f00 */
        /* <DEDUP_REMOVED lines=16> */
.L_x_5834:
[----:B------:R-:W-:-:S05]  /*cf10*/  IMAD.WIDE.U32 R12, R19, 0x2, R20 ;  /* 0x00000002130c7825 */ /* 0x000fca00078e0014 */
[----:B------:R1:W2:Y:S01]  /*cf20*/  LDG.E.U16 R2, desc[UR36][R12.64] ;  /* 0x000000240c027981 */ /* 0x0002a2000c1e1500 */
[----:B------:R-:W-:Y:S02]  /*cf30*/  FSETP.GTU.FTZ.AND P1, PT, |R16|, +INF , PT ;  /* 0x7f8000001000780b */ /* 0x000fe40003f3c200 */
[----:B0-----:R-:W-:-:S05]  /*cf40*/  IADD3 R26, R19, R22, RZ ;  /* 0x00000016131a7210 */ /* 0x001fca0007ffe0ff */
[C---:B------:R-:W-:Y:S02]  /*cf50*/  IMAD.IADD R23, R26.reuse, 0x1, R22 ;  /* 0x000000011a177824 */ /* 0x040fe400078e0216 */
[----:B-1----:R-:W-:-:S04]  /*cf60*/  IMAD.WIDE.U32 R12, R26, 0x2, R20 ;  /* 0x000000021a0c7825 */ /* 0x002fc800078e0014 */
[----:B------:R-:W-:Y:S01]  /*cf70*/  @!P1 ISETP.GE.U32.AND P0, PT, R9, R19, PT ;  /* 0x000000130900920c */ /* 0x000fe20003f06070 */
[----:B------:R-:W-:Y:S01]  /*cf80*/  IMAD.IADD R24, R23, 0x1, R22 ;  /* 0x0000000117187824 */ /* 0x000fe200078e0216 */
[----:B------:R0:W3:Y:S02]  /*cf90*/  LDG.E.U16 R25, desc[UR36][R12.64] ;  /* 0x000000240c197981 */ /* 0x0000e4000c1e1500 */
[----:B------:R-:W-:Y:S01]  /*cfa0*/  @!P1 ISETP.GE.AND.EX P0, PT, R5, RZ, PT, P0 ;  /* 0x000000ff0500920c */ /* 0x000fe20003f06300 */
[----:B0-----:R-:W-:-:S06]  /*cfb0*/  IMAD.WIDE.U32 R12, R24, 0x2, R20 ;  /* 0x00000002180c7825 */ /* 0x001fcc00078e0014 */
[----:B------:R0:W5:Y:S01]  /*cfc0*/  LDG.E.U16 R12, desc[UR36][R12.64] ;  /* 0x000000240c0c7981 */ /* 0x000162000c1e1500 */
        /* <DEDUP_REMOVED lines=16> */
[----:B---3--:R-:W-:Y:S01]  /*d0d0*/  HADD2.F32 R28, -RZ, R25.H0_H0 ;  /* 0x20000019ff1c7230 */ /* 0x008fe20000004100 */
        /* <DEDUP_REMOVED lines=11> */
.L_x_5826:
[----:B------:R-:W-:Y:S02]  /*d190*/  FSETP.GTU.FTZ.AND P0, PT, |R28|, +INF , PT ;  /* 0x7f8000001c00780b */ /* 0x000fe40003f1c200 */
[----:B------:R-:W-:-:S04]  /*d1a0*/  ISETP.LT.U32.AND P1, PT, R10, R26, PT ;  /* 0x0000001a0a00720c */ /* 0x000fc80003f21070 */
[----:B------:R-:W-:-:S13]  /*d1b0*/  ISETP.LT.OR.EX P0, PT, R6, RZ, !P0, P1 ;  /* 0x000000ff0600720c */ /* 0x000fda0004701710 */
.L_x_5827:
[----:B------:R-:W-:Y:S05]  /*d1c0*/  BSYNC B2 ;  /* 0x0000000000027941 */ /* 0x000fea0003800000 */
.L_x_5825:
        /* <DEDUP_REMOVED lines=16> */
.L_x_5829:
[----:B------:R-:W-:Y:S02]  /*d2d0*/  FSETP.GTU.FTZ.AND P0, PT, |R15|, +INF , PT ;  /* 0x7f8000000f00780b */ /* 0x000fe40003f1c200 */
[----:B------:R-:W-:-:S04]  /*d2e0*/  ISETP.LT.U32.AND P1, PT, R8, R23, PT ;  /* 0x000000170800720c */ /* 0x000fc80003f21070 */
[----:B------:R-:W-:-:S13]  /*d2f0*/  ISETP.LT.OR.EX P0, PT, R4, RZ, !P0, P1 ;  /* 0x000000ff0400720c */ /* 0x000fda0004701710 */
.L_x_5830:
[----:B------:R-:W-:Y:S05]  /*d300*/  BSYNC B2 ;  /* 0x0000000000027941 */ /* 0x000fea0003800000 */
.L_x_5828:
[----:B------:R-:W-:Y:S01]  /*d310*/  FSETP.GTU.FTZ.AND P1, PT, |R11|, +INF , PT ;  /* 0x7f8000000b00780b */ /* 0x000fe20003f3c200 */
[----:B------:R-:W-:Y:S01]  /*d320*/  BSSY B2, `(.L_x_5831) ;  /* 0x0000012000027945 */ /* 0x000fe20003800000 */
[----:B------:R-:W-:Y:S01]  /*d330*/  FSEL R18, R18, R15, P0 ;  /* 0x0000000f12127208 */ /* 0x000fe20000000000 */
[----:B------:R-:W-:Y:S01]  /*d340*/  HADD2.F32 R28, -RZ, R12.H0_H0 ;  /* 0x2000000cff1c7230 */ /* 0x000fe20000004100 */
        /* <DEDUP_REMOVED lines=12> */
.L_x_5832:
[----:B------:R-:W-:Y:S02]  /*d410*/  FSETP.GTU.FTZ.AND P0, PT, |R28|, +INF , PT ;  /* 0x7f8000001c00780b */ /* 0x000fe40003f1c200 */
[----:B------:R-:W-:-:S04]  /*d420*/  ISETP.LT.U32.AND P1, PT, R7, R24, PT ;  /* 0x000000180700720c */ /* 0x000fc80003f21070 */
[----:B------:R-:W-:-:S13]  /*d430*/  ISETP.LT.OR.EX P0, PT, R3, RZ, !P0, P1 ;  /* 0x000000ff0300720c */ /* 0x000fda0004701710 */
.L_x_5833:
[----:B------:R-:W-:Y:S05]  /*d440*/  BSYNC B2 ;  /* 0x0000000000027941 */ /* 0x000fea0003800000 */
.L_x_5831:
        /* <DEDUP_REMOVED lines=9> */
.L_x_5824:
[----:B------:R-:W-:Y:S05]  /*d4e0*/  BSYNC B1 ;  /* 0x0000000000017941 */ /* 0x000fea0003800000 */
.L_x_5823:
        /* <DEDUP_REMOVED lines=19> */
.L_x_5836:
[----:B------:R-:W-:Y:S05]  /*d620*/  BSYNC B1 ;  /* 0x0000000000017941 */ /* 0x000fea0003800000 */
.L_x_5835:
[----:B------:R-:W-:Y:S04]  /*d630*/  BSSY B1, `(.L_x_5837) ;  /* 0x000005b000017945 */ /* 0x000fe80003800000 */
[----:B------:R-:W-:Y:S05]  /*d640*/  @P1 BRA `(.L_x_5838) ;  /* 0x0000000400641947 */ /* 0x000fea0003800000 */
[----:B------:R-:W-:Y:S01]  /*d650*/  FSETP.GTU.FTZ.AND P0, PT, |R16|, +INF , PT ;  /* 0x7f8000001000780b */ /* 0x000fe20003f1c200 */
[----:B------:R-:W-:Y:S01]  /*d660*/  BSSY B2, `(.L_x_5839) ;  /* 0x000000f000027945 */ /* 0x000fe20003800000 */
[----:B-----5:R-:W-:-:S11]  /*d670*/  HADD2.F32 R13, -RZ, R2.H0_H0 ;  /* 0x20000002ff0d7230 */ /* 0x020fd60000004100 */
        /* <DEDUP_REMOVED lines=10> */
.L_x_5840:
[----:B------:R-:W-:Y:S02]  /*d720*/  FSETP.GTU.FTZ.AND P0, PT, |R13|, +INF , PT ;  /* 0x7f8000000d00780b */ /* 0x000fe40003f1c200 */
[----:B------:R-:W-:-:S04]  /*d730*/  ISETP.LT.U32.AND P1, PT, R9, R19, PT ;  /* 0x000000130900720c */ /* 0x000fc80003f21070 */
[----:B------:R-:W-:-:S13]  /*d740*/  ISETP.LT.OR.EX P0, PT, R5, RZ, !P0, P1 ;  /* 0x000000ff0500720c */ /* 0x000fda0004701710 */
.L_x_5841:
[----:B------:R-:W-:Y:S05]  /*d750*/  BSYNC B2 ;  /* 0x0000000000027941 */ /* 0x000fea0003800000 */
.L_x_5839:
        /* <DEDUP_REMOVED lines=19> */
.L_x_5843:
[----:B------:R-:W-:Y:S02]  /*d890*/  FSETP.GTU.FTZ.AND P0, PT, |R20|, +INF , PT ;  /* 0x7f8000001400780b */ /* 0x000fe40003f1c200 */
[----:B------:R-:W-:-:S04]  /*d8a0*/  ISETP.LT.U32.AND P1, PT, R10, R15, PT ;  /* 0x0000000f0a00720c */ /* 0x000fc80003f21070 */
[----:B------:R-:W-:-:S13]  /*d8b0*/  ISETP.LT.OR.EX P0, PT, R6, RZ, !P0, P1 ;  /* 0x000000ff0600720c */ /* 0x000fda0004701710 */
.L_x_5844:
[----:B------:R-:W-:Y:S05]  /*d8c0*/  BSYNC B2 ;  /* 0x0000000000027941 */ /* 0x000fea0003800000 */
.L_x_5842:
        /* <DEDUP_REMOVED lines=19> */
.L_x_5846:
[----:B------:R-:W-:Y:S02]  /*da00*/  FSETP.GTU.FTZ.AND P0, PT, |R15|, +INF , PT ;  /* 0x7f8000000f00780b */ /* 0x000fe40003f1c200 */
[----:B------:R-:W-:-:S04]  /*da10*/  ISETP.LT.U32.AND P1, PT, R8, R13, PT ;  /* 0x0000000d0800720c */ /* 0x000fc80003f21070 */
[----:B------:R-:W-:-:S13]  /*da20*/  ISETP.LT.OR.EX P0, PT, R4, RZ, !P0, P1 ;  /* 0x000000ff0400720c */ /* 0x000fda0004701710 */
.L_x_5847:
[----:B------:R-:W-:Y:S05]  /*da30*/  BSYNC B2 ;  /* 0x0000000000027941 */ /* 0x000fea0003800000 */
.L_x_5845:
        /* <DEDUP_REMOVED lines=19> */
.L_x_5849:
[----:B------:R-:W-:Y:S02]  /*db70*/  FSETP.GTU.FTZ.AND P0, PT, |R12|, +INF , PT ;  /* 0x7f8000000c00780b */ /* 0x000fe40003f1c200 */
[----:B------:R-:W-:-:S04]  /*db80*/  ISETP.LT.U32.AND P1, PT, R7, R22, PT ;  /* 0x000000160700720c */ /* 0x000fc80003f21070 */
[----:B------:R-:W-:-:S13]  /*db90*/  ISETP.LT.OR.EX P0, PT, R3, RZ, !P0, P1 ;  /* 0x000000ff0300720c */ /* 0x000fda0004701710 */
.L_x_5850:
[----:B------:R-:W-:Y:S05]  /*dba0*/  BSYNC B2 ;  /* 0x0000000000027941 */ /* 0x000fea0003800000 */
.L_x_5848:
[----:B------:R-:W-:Y:S02]  /*dbb0*/  FSEL R11, R11, R12, P0 ;  /* 0x0000000c0b0b7208 */ /* 0x000fe40000000000 */
[----:B------:R-:W-:Y:S02]  /*dbc0*/  SEL R7, R7, R22, P0 ;  /* 0x0000001607077207 */ /* 0x000fe40000000000 */
[----:B------:R-:W-:-:S07]  /*dbd0*/  SEL R3, R3, RZ, P0 ;  /* 0x000000ff03037207 */ /* 0x000fce0000000000 */
.L_x_5838:
[----:B------:R-:W-:Y:S05]  /*dbe0*/  BSYNC B1 ;  /* 0x0000000000017941 */ /* 0x000fea0003800000 */
.L_x_5837:
        /* <DEDUP_REMOVED lines=12> */
.L_x_5852:
[----:B------:R-:W-:Y:S02]  /*dcb0*/  FSETP.GTU.FTZ.AND P0, PT, |R17|, +INF , PT ;  /* 0x7f8000001100780b */ /* 0x000fe40003f1c200 */
[----:B------:R-:W-:-:S04]  /*dcc0*/  ISETP.LT.U32.AND P1, PT, R9, R10, PT ;  /* 0x0000000a0900720c */ /* 0x000fc80003f21070 */
[----:B------:R-:W-:-:S13]  /*dcd0*/  ISETP.LT.OR.EX P0, PT, R5, R6, !P0, P1 ;  /* 0x000000060500720c */ /* 0x000fda0004701710 */
.L_x_5853:
[----:B------:R-:W-:Y:S05]  /*dce0*/  BSYNC B1 ;  /* 0x0000000000017941 */ /* 0x000fea0003800000 */
.L_x_5851:
        /* <DEDUP_REMOVED lines=15> */
.L_x_5855:
[----:B------:R-:W-:Y:S02]  /*dde0*/  FSETP.GTU.FTZ.AND P0, PT, |R18|, +INF , PT ;  /* 0x7f8000001200780b */ /* 0x000fe40003f1c200 */
[----:B------:R-:W-:-:S04]  /*ddf0*/  ISETP.LT.U32.AND P1, PT, R9, R8, PT ;  /* 0x000000080900720c */ /* 0x000fc80003f21070 */
[----:B------:R-:W-:-:S13]  /*de00*/  ISETP.LT.OR.EX P0, PT, R5, R4, !P0, P1 ;  /* 0x000000040500720c */ /* 0x000fda0004701710 */
.L_x_5856:
[----:B------:R-:W-:Y:S05]  /*de10*/  BSYNC B1 ;  /* 0x0000000000017941 */ /* 0x000fea0003800000 */
.L_x_5854:
        /* <DEDUP_REMOVED lines=15> */
.L_x_5858:
[----:B------:R-:W-:Y:S02]  /*df10*/  FSETP.GTU.FTZ.AND P0, PT, |R11|, +INF , PT ;  /* 0x7f8000000b00780b */ /* 0x000fe40003f1c200 */
[----:B------:R-:W-:-:S04]  /*df20*/  ISETP.LT.U32.AND P1, PT, R6, R7, PT ;  /* 0x000000070600720c */ /* 0x000fc80003f21070 */
[----:B------:R-:W-:-:S13]  /*df30*/  ISETP.LT.OR.EX P0, PT, R4, R3, !P0, P1 ;  /* 0x000000030400720c */ /* 0x000fda0004701710 */
.L_x_5859:
[----:B------:R-:W-:Y:S05]  /*df40*/  BSYNC B1 ;  /* 0x0000000000017941 */ /* 0x000fea0003800000 */
.L_x_5857:
[----:B------:R-:W-:Y:S02]  /*df50*/  SEL R6, R6, R7, P0 ;  /* 0x0000000706067207 */ /* 0x000fe40000000000 */
[----:B------:R-:W-:Y:S02]  /*df60*/  SEL R3, R4, R3, P0 ;  /* 0x0000000304037207 */ /* 0x000fe40000000000 */
[----:B------:R-:W-:-:S07]  /*df70*/  FSEL R11, R18, R11, P0 ;  /* 0x0000000b120b7208 */ /* 0x000fce0000000000 */
.L_x_5706:
[----:B------:R-:W-:Y:S05]  /*df80*/  BSYNC B0 ;  /* 0x0000000000007941 */ /* 0x000fea0003800000 */
.L_x_5705:
        /* <DEDUP_REMOVED lines=19> */
.L_x_5866:
        /* <DEDUP_REMOVED lines=22> */
.L_x_5864:
[----:B--2---:R-:W-:Y:S02]  /*e220*/  FSETP.GTU.FTZ.AND P0, PT, |R10|, +INF , PT ;  /* 0x7f8000000a00780b */ /* 0x004fe40003f1c200 */
[----:B---3--:R-:W-:-:S04]  /*e230*/  ISETP.LT.U32.AND P1, PT, R6, R4, PT ;  /* 0x000000040600720c */ /* 0x008fc80003f21070 */
[----:B------:R-:W-:-:S13]  /*e240*/  ISETP.LT.OR.EX P0, PT, R3, R5, !P0, P1 ;  /* 0x000000050300720c */ /* 0x000fda0004701710 */
.L_x_5865:
[----:B------:R-:W-:Y:S05]  /*e250*/  BSYNC B1 ;  /* 0x0000000000017941 */ /* 0x000fea0003800000 */
.L_x_5863:
[----:B------:R-:W-:Y:S02]  /*e260*/  SEL R6, R6, R4, P0 ;  /* 0x0000000406067207 */ /* 0x000fe40000000000 */
[----:B------:R-:W-:Y:S02]  /*e270*/  FSEL R11, R11, R10, P0 ;  /* 0x0000000a0b0b7208 */ /* 0x000fe40000000000 */
[----:B------:R-:W-:Y:S01]  /*e280*/  SEL R3, R3, R5, P0 ;  /* 0x0000000503037207 */ /* 0x000fe20000000000 */
[----:B-1----:R-:W-:Y:S02]  /*e290*/  IMAD.MOV.U32 R2, RZ, RZ, R6 ;  /* 0x000000ffff027224 */ /* 0x002fe400078e0006 */
[----:B------:R1:W-:Y:S04]  /*e2a0*/  STS [R7], R11 ;  /* 0x0000000b07007388 */ /* 0x0003e80000000800 */
[----:B------:R1:W-:Y:S02]  /*e2b0*/  STS.64 [R7+0x8], R2 ;  /* 0x0000080207007388 */ /* 0x0003e40000000a00 */
.L_x_5862:
[----:B------:R-:W-:Y:S05]  /*e2c0*/  BSYNC B0 ;  /* 0x0000000000007941 */ /* 0x000fea0003800000 */
.L_x_5861:
[----:B------:R-:W-:Y:S02]  /*e2d0*/  ISETP.GT.AND P0, PT, R9, 0x1, PT ;  /* 0x000000010900780c */ /* 0x000fe40003f04270 */
[----:B------:R-:W-:-:S11]  /*e2e0*/  SHF.R.S32.HI R9, RZ, 0x1, R9 ;  /* 0x00000001ff097819 */ /* 0x000fd60000011409 */
[----:B------:R-:W-:Y:S05]  /*e2f0*/  @P0 BRA `(.L_x_5866) ;  /* 0xfffffffc00700947 */ /* 0x000fea000383ffff */
.L_x_5860:
[----:B------:R-:W-:Y:S02]  /*e300*/  ULDC UR4, c[0x0][0x240] ;  /* 0x0000900000047ab9 */ /* 0x000fe40000000800 */
[----:B------:R-:W-:-:S13]  /*e310*/  ISETP.NE.AND P0, PT, RZ, UR4, PT ;  /* 0x00000004ff007c0c */ /* 0x000fda000bf05270 */
[----:B------:R-:W-:Y:S05]  /*e320*/  @!P0 BRA `(.L_x_5867) ;  /* 0x0000000400508947 */ /* 0x000fea0003800000 */
[----:B------:R-:W3:Y:S02]  /*e330*/  LDC R13, c[0x0][RZ] ;  /* 0x00000000ff0d7b82 */ /* 0x000ee40000000800 */
[----:B---3--:R-:W-:Y:S02]  /*e340*/  ISETP.GT.AND P0, PT, R13, 0x20, PT ;  /* 0x000000200d00780c */ /* 0x008fe40003f04270 */
[----:B------:R-:W-:-:S11]  /*e350*/  MOV R4, R13 ;  /* 0x0000000d00047202 */ /* 0x000fd60000000f00 */
        /* <DEDUP_REMOVED lines=15> */
[----:B------:R-:W-:-:S07]  /*e450*/  IMAD.MOV.U32 R9, RZ, RZ, R5 ;  /* 0x000000ffff097224 */ /* 0x000fce00078e0005 */
.L_x_5874:
[----:B-1-3--:R-:W-:Y:S01]  /*e460*/  IMAD.IADD R2, R8, 0x1, R9 ;  /* 0x0000000108027824 */ /* 0x00afe200078e0209 */
[----:B------:R-:W-:Y:S04]  /*e470*/  BAR.SYNC.DEFER_BLOCKING 0x0 ;  /* 0x0000000000007b1d */ /* 0x000fe80000010000 */
[----:B------:R-:W-:Y:S02]  /*e480*/  ISETP.GE.U32.AND P0, PT, R2, R13, PT ;  /* 0x0000000d0200720c */ /* 0x000fe40003f06070 */
[----:B------:R-:W-:Y:S02]  /*e490*/  BSSY B0, `(.L_x_5869) ;  /* 0x000001c000007945 */ /* 0x000fe40003800000 */
[----:B------:R-:W-:-:S13]  /*e4a0*/  ISETP.GE.U32.OR P0, PT, R8, R9, P0 ;  /* 0x000000090800720c */ /* 0x000fda0000706470 */
[----:B------:R-:W-:Y:S05]  /*e4b0*/  @P0 BRA `(.L_x_5870) ;  /* 0x0000000000640947 */ /* 0x000fea0003800000 */
[----:B------:R-:W-:Y:S01]  /*e4c0*/  LEA R2, R9, R7, 0x4 ;  /* 0x0000000709027211 */ /* 0x000fe200078e20ff */
[----:B------:R-:W-:Y:S01]  /*e4d0*/  BSSY B1, `(.L_x_5871) ;  /* 0x0000011000017945 */ /* 0x000fe20003800000 */
[----:B------:R-:W-:-:S03]  /*e4e0*/  FSETP.GTU.FTZ.AND P0, PT, |R11|, +INF , PT ;  /* 0x7f8000000b00780b */ /* 0x000fc60003f1c200 */
[----:B------:R1:W2:Y:S04]  /*e4f0*/  LDS R10, [R2] ;  /* 0x00000000020a7984 */ /* 0x0002a80000000800 */
[----:B------:R1:W3:Y:S06]  /*e500*/  LDS.64 R4, [R2+0x8] ;  /* 0x0000080002047984 */ /* 0x0002ec0000000a00 */
        /* <DEDUP_REMOVED lines=10> */
.L_x_5872:
[----:B--2---:R-:W-:Y:S02]  /*e5b0*/  FSETP.GTU.FTZ.AND P0, PT, |R10|, +INF , PT ;  /* 0x7f8000000a00780b */ /* 0x004fe40003f1c200 */
[----:B---3--:R-:W-:-:S04]  /*e5c0*/  ISETP.LT.U32.AND P1, PT, R6, R4, PT ;  /* 0x000000040600720c */ /* 0x008fc80003f21070 */
[----:B------:R-:W-:-:S13]  /*e5d0*/  ISETP.LT.OR.EX P0, PT, R3, R5, !P0, P1 ;  /* 0x000000050300720c */ /* 0x000fda0004701710 */
.L_x_5873:
[----:B------:R-:W-:Y:S05]  /*e5e0*/  BSYNC B1 ;  /* 0x0000000000017941 */ /* 0x000fea0003800000 */
.L_x_5871:
[----:B------:R-:W-:Y:S02]  /*e5f0*/  SEL R6, R6, R4, P0 ;  /* 0x0000000406067207 */ /* 0x000fe40000000000 */
[----:B------:R-:W-:Y:S02]  /*e600*/  FSEL R11, R11, R10, P0 ;  /* 0x0000000a0b0b7208 */ /* 0x000fe40000000000 */
[----:B------:R-:W-:Y:S01]  /*e610*/  SEL R3, R3, R5, P0 ;  /* 0x0000000503037207 */ /* 0x000fe20000000000 */
[----:B-1----:R-:W-:Y:S02]  /*e620*/  IMAD.MOV.U32 R2, RZ, RZ, R6 ;  /* 0x000000ffff027224 */ /* 0x002fe400078e0006 */
[----:B------:R1:W-:Y:S04]  /*e630*/  STS [R7], R11 ;  /* 0x0000000b07007388 */ /* 0x0003e80000000800 */
[----:B------:R1:W-:Y:S02]  /*e640*/  STS.64 [R7+0x8], R2 ;  /* 0x0000080207007388 */ /* 0x0003e40000000a00 */
.L_x_5870:
[----:B------:R-:W-:Y:S05]  /*e650*/  BSYNC B0 ;  /* 0x0000000000007941 */ /* 0x000fea0003800000 */
.L_x_5869:
[----:B------:R-:W-:-:S04]  /*e660*/  SHF.R.S32.HI R9, RZ, 0x1, R9 ;  /* 0x00000001ff097819 */ /* 0x000fc80000011409 */
[----:B------:R-:W-:-:S13]  /*e670*/  ISETP.GE.AND P0, PT, R9, 0x20, PT ;  /* 0x000000200900780c */ /* 0x000fda0003f06270 */
[----:B------:R-:W-:Y:S05]  /*e680*/  @P0 BRA `(.L_x_5874) ;  /* 0xfffffffc00740947 */ /* 0x000fea000383ffff */
[----:B------:R-:W-:-:S07]  /*e690*/  IMAD.MOV.U32 R4, RZ, RZ, 0x20 ;  /* 0x00000020ff047424 */ /* 0x000fce00078e00ff */
.L_x_5868:
[----:B------:R-:W-:Y:S01]  /*e6a0*/  BAR.SYNC.DEFER_BLOCKING 0x0 ;  /* 0x0000000000007b1d */ /* 0x000fe20000010000 */
[----:B------:R-:W-:-:S13]  /*e6b0*/  ISETP.GE.AND P0, PT, R4, 0x2, PT ;  /* 0x000000020400780c */ /* 0x000fda0003f06270 */
[----:B------:R-:W-:Y:S05]  /*e6c0*/  @!P0 BRA `(.L_x_5867) ;  /* 0x0000000000688947 */ /* 0x000fea0003800000 */
[----:B-123-5:R-:W-:-:S07]  /*e6d0*/  IMAD.MOV.U32 R2, RZ, RZ, 0x1 ;  /* 0x00000001ff027424 */ /* 0x02efce00078e00ff */
.L_x_5878:
        /* <DEDUP_REMOVED lines=15> */
.L_x_5876:
[----:B--2---:R-:W-:Y:S02]  /*e7d0*/  FSETP.GTU.FTZ.AND P0, PT, |R10|, +INF , PT ;  /* 0x7f8000000a00780b */ /* 0x004fe40003f1c200 */
[----:B----4-:R-:W-:-:S04]  /*e7e0*/  ISETP.LT.U32.AND P1, PT, R6, R7, PT ;  /* 0x000000070600720c */ /* 0x010fc80003f21070 */
[----:B---3--:R-:W-:-:S13]  /*e7f0*/  ISETP.LT.OR.EX P0, PT, R3, R12, !P0, P1 ;  /* 0x0000000c0300720c */ /* 0x008fda0004701710 */
.L_x_5877:
[----:B------:R-:W-:Y:S05]  /*e800*/  BSYNC B0 ;  /* 0x0000000000007941 */ /* 0x000fea0003800000 */
.L_x_5875:
[----:B-1----:R-:W-:Y:S01]  /*e810*/  IMAD.SHL.U32 R2, R2, 0x2, RZ ;  /* 0x0000000202027824 */ /* 0x002fe200078e00ff */
[----:B------:R-:W-:Y:S02]  /*e820*/  FSEL R11, R11, R10, P0 ;  /* 0x0000000a0b0b7208 */ /* 0x000fe40000000000 */
[----:B------:R-:W-:Y:S02]  /*e830*/  SEL R6, R6, R7, P0 ;  /* 0x0000000706067207 */ /* 0x000fe40000000000 */
[----:B------:R-:W-:Y:S02]  /*e840*/  ISETP.GE.AND P1, PT, R2, R4, PT ;  /* 0x000000040200720c */ /* 0x000fe40003f26270 */
[----:B------:R-:W-:-:S11]  /*e850*/  SEL R3, R3, R12, P0 ;  /* 0x0000000c03037207 */ /* 0x000fd60000000000 */
[----:B------:R-:W-:Y:S05]  /*e860*/  @!P1 BRA `(.L_x_5878) ;  /* 0xfffffffc009c9947 */ /* 0x000fea000383ffff */
.L_x_5867:
[----:B------:R-:W4:Y:S01]  /*e870*/  LDC R9, c[0x0][0x3fc] ;  /* 0x0000ff00ff097b82 */ /* 0x000f220000000800 */
[----:B------:R-:W-:Y:S01]  /*e880*/  ULDC UR4, c[0x0][0x24c] ;  /* 0x0000930000047ab9 */ /* 0x000fe20000000800 */
[----:B-123-5:R-:W-:Y:S01]  /*e890*/  HFMA2.MMA R2, -RZ, RZ, 0, 0 ;  /* 0x00000000ff027435 */ /* 0x02efe200000001ff */
        /* <DEDUP_REMOVED lines=282> */
.L_x_5879:
        /* <DEDUP_REMOVED lines=8> */
[----:B------:R-:W-:Y:S02]  /*fac0*/  IMAD.MOV.U32 R5, RZ, RZ, RZ ;  /* 0x000000ffff057224 */ /* 0x000fe400078e00ff */
[----:B------:R-:W-:-:S07]  /*fad0*/  IMAD.MOV.U32 R16, RZ, RZ, 0x10 ;  /* 0x00000010ff107424 */ /* 0x000fce00078e00ff */
.L_x_5883:
        /* <DEDUP_REMOVED lines=9> */
[----:B0-----:R-:W-:Y:S05]  /*fb70*/  CALL.REL.NOINC `($__internal_49_$__cuda_sm20_rem_u64) ;  /* 0x00000040000c7944 */ /* 0x001fea0003c00000 */
[----:B------:R-:W-:Y:S05]  /*fb80*/  BRA `(.L_x_5882) ;  /* 0x00000000004c7947 */ /* 0x000fea0003800000 */
.L_x_5881:
        /* <DEDUP_REMOVED lines=19> */
.L_x_5882:
        /* <DEDUP_REMOVED lines=10> */
[----:B0-----:R-:W-:Y:S05]  /*fd60*/  CALL.REL.NOINC `($__internal_48_$__cuda_sm20_div_u64) ;  /* 0x0000003800787944 */ /* 0x001fea0003c00000 */
[----:B------:R-:W-:Y:S02]  /*fd70*/  IMAD.MOV.U32 R12, RZ, RZ, R14 ;  /* 0x000000ffff0c7224 */ /* 0x000fe400078e000e */
[----:B------:R-:W-:Y:S01]  /*fd80*/  IMAD.MOV.U32 R13, RZ, RZ, R15 ;  /* 0x000000ffff0d7224 */ /* 0x000fe200078e000f */
[----:B------:R-:W-:Y:S06]  /*fd90*/  BRA `(.L_x_5885) ;  /* 0x00000000004c7947 */ /* 0x000fec0003800000 */
.L_x_5884:
[----:B------:R-:W1:Y:S01]  /*fda0*/  I2F.U32.RP R9, R10 ;  /* 0x0000000a00097306 */ /* 0x000e620000209000 */
[----:B------:R-:W-:-:S07]  /*fdb0*/  ISETP.NE.U32.AND P3, PT, R10, RZ, PT ;  /* 0x000000ff0a00720c */ /* 0x000fce0003f65070 */
[----:B-1----:R-:W1:Y:S02]  /*fdc0*/  MUFU.RCP R9, R9 ;  /* 0x0000000900097308 */ /* 0x002e640000001000 */
[----:B-1----:R-:W-:-:S06]  /*fdd0*/  IADD3 R4, R9, 0xffffffe, RZ ;  /* 0x0ffffffe09047810 */ /* 0x002fcc0007ffe0ff */
[----:B------:R1:W2:Y:S02]  /*fde0*/  F2I.FTZ.U32.TRUNC.NTZ R5, R4 ;  /* 0x0000000400057305 */ /* 0x0002a4000021f000 */
[----:B-1----:R-:W-:Y:S02]  /*fdf0*/  IMAD.MOV.U32 R4, RZ, RZ, RZ ;  /* 0x000000ffff047224 */ /* 0x002fe400078e00ff */
        /* <DEDUP_REMOVED lines=13> */
.L_x_5885:
[----:B------:R-:W-:Y:S05]  /*fed0*/  @!P2 BRA `(.L_x_5886) ;  /* 0x000000000014a947 */ /* 0x000fea0003800000 */
[----:B------:R-:W-:Y:S01]  /*fee0*/  IMAD.MOV.U32 R5, RZ, RZ, 0x8 ;  /* 0x00000008ff057424 */ /* 0x000fe200078e00ff */
[----:B------:R-:W-:Y:S01]  /*fef0*/  MOV R9, 0xff20 ;  /* 0x0000ff2000097802 */ /* 0x000fe20000000f00 */
[----:B------:R-:W-:-:S07]  /*ff00*/  IMAD.MOV.U32 R4, RZ, RZ, RZ ;  /* 0x000000ffff047224 */ /* 0x000fce00078e00ff */
[----:B0-----:R-:W-:Y:S05]  /*ff10*/  CALL.REL.NOINC `($__internal_48_$__cuda_sm20_div_u64) ;  /* 0x00000038000c7944 */ /* 0x001fea0003c00000 */
[----:B------:R-:W-:Y:S05]  /*ff20*/  BRA `(.L_x_5887) ;  /* 0x00000000004c7947 */ /* 0x000fea0003800000 */
.L_x_5886:
[----:B------:R-:W1:Y:S01]  /*ff30*/  I2F.U32.RP R9, R10 ;  /* 0x0000000a00097306 */ /* 0x000e620000209000 */
[----:B------:R-:W-:-:S07]  /*ff40*/  ISETP.NE.U32.AND P2, PT, R10, RZ, PT ;  /* 0x000000ff0a00720c */ /* 0x000fce0003f45070 */
[----:B-1----:R-:W1:Y:S02]  /*ff50*/  MUFU.RCP R9, R9 ;  /* 0x0000000900097308 */ /* 0x002e640000001000 */
[----:B-1----:R-:W-:-:S06]  /*ff60*/  IADD3 R4, R9, 0xffffffe, RZ ;  /* 0x0ffffffe09047810 */ /* 0x002fcc0007ffe0ff */
        /* <DEDUP_REMOVED lines=15> */
.L_x_5887:
        /* <DEDUP_REMOVED lines=10> */
[----:B------:R-:W-:Y:S05]  /*10100*/  CALL.REL.NOINC `($__internal_48_$__cuda_sm20_div_u64) ;  /* 0x0000003400907944 */ /* 0x000fea0003c00000 */
[----:B------:R-:W-:Y:S02]  /*10110*/  IMAD.MOV.U32 R4, RZ, RZ, R14 ;  /* 0x000000ffff047224 */ /* 0x000fe400078e000e */
[----:B------:R-:W-:Y:S01]  /*10120*/  IMAD.MOV.U32 R5, RZ, RZ, R15 ;  /* 0x000000ffff057224 */ /* 0x000fe200078e000f */
[----:B------:R-:W-:Y:S06]  /*10130*/  BRA `(.L_x_5890) ;  /* 0x00000000004c7947 */ /* 0x000fec0003800000 */
.L_x_5889:
        /* <DEDUP_REMOVED lines=19> */
.L_x_5890:
[----:B------:R-:W-:Y:S05]  /*10270*/  BSYNC B0 ;  /* 0x0000000000007941 */ /* 0x000fea0003800000 */
.L_x_5888:
[----:B------:R-:W-:Y:S02]  /*10280*/  ULDC.64 UR4, c[0x0][0x610] ;  /* 0x0001840000047ab9 */ /* 0x000fe40000000a00 */
[----:B------:R-:W-:-:S04]  /*10290*/  IADD3 R4, P0, R4, UR4, RZ ;  /* 0x0000000404047c10 */ /* 0x000fc8000ff1e0ff */
[----:B------:R-:W-:-:S05]  /*102a0*/  IADD3.X R5, R5, UR5, RZ, P0, !PT ;  /* 0x0000000505057c10 */ /* 0x000fca00087fe4ff */
[----:B------:R-:W-:-:S07]  /*102b0*/  IMAD.MOV.U32 R9, RZ, RZ, R5 ;  /* 0x000000ffff097224 */ /* 0x000fce00078e0005 */
.L_x_5880:
        /* <DEDUP_REMOVED lines=287> */
.L_x_5892:
        /* <DEDUP_REMOVED lines=14> */
.L_x_5894:
[----:B------:R-:W-:Y:S05]  /*11590*/  BSYNC B0 ;  /* 0x0000000000007941 */ /* 0x000fea0003800000 */
.L_x_5893:
        /* <DEDUP_REMOVED lines=17> */
.L_x_5896:
[----:B------:R-:W-:Y:S05]  /*116b0*/  BSYNC B0 ;  /* 0x0000000000007941 */ /* 0x000fea0003800000 */
.L_x_5895:
        /* <DEDUP_REMOVED lines=34> */
.L_x_5898:
[----:B------:R-:W-:Y:S05]  /*118e0*/  BSYNC B0 ;  /* 0x0000000000007941 */ /* 0x000fea0003800000 */
.L_x_5897:
        /* <DEDUP_REMOVED lines=36> */
.L_x_5903:
        /* <DEDUP_REMOVED lines=23> */
.L_x_5902:
[----:B------:R-:W-:Y:S05]  /*11ca0*/  BRA `(.L_x_5901) ;  /* 0x0000000000847947 */ /* 0x000fea0003800000 */
.L_x_5900:
        /* <DEDUP_REMOVED lines=10> */
.L_x_5904:
        /* <DEDUP_REMOVED lines=23> */
.L_x_5901:
[----:B------:R-:W-:Y:S05]  /*11ec0*/  BSYNC B0 ;  /* 0x0000000000007941 */ /* 0x000fea0003800000 */
.L_x_5899:
        /* <DEDUP_REMOVED lines=16> */
.L_x_5911:
        /* <DEDUP_REMOVED lines=22> */
.L_x_5909:
[----:B-1----:R-:W-:Y:S02]  /*12130*/  FSETP.GTU.FTZ.AND P0, PT, |R16|, +INF , PT ;  /* 0x7f8000001000780b */ /* 0x002fe40003f1c200 */
[----:B--2---:R-:W-:-:S04]  /*12140*/  ISETP.LT.U32.AND P2, PT, R6, R12, PT ;  /* 0x0000000c0600720c */ /* 0x004fc80003f41070 */
[----:B------:R-:W-:-:S13]  /*12150*/  ISETP.LT.OR.EX P0, PT, R11, R13, !P0, P2 ;  /* 0x0000000d0b00720c */ /* 0x000fda0004701720 */
.L_x_5910:
[----:B------:R-:W-:Y:S05]  /*12160*/  BSYNC B1 ;  /* 0x0000000000017941 */ /* 0x000fea0003800000 */
.L_x_5908:
[----:B------:R-:W-:Y:S02]  /*12170*/  SEL R11, R11, R13, P0 ;  /* 0x0000000d0b0b7207 */ /* 0x000fe40000000000 */
[----:B------:R-:W-:Y:S02]  /*12180*/  SEL R6, R6, R12, P0 ;  /* 0x0000000c06067207 */ /* 0x000fe40000000000 */
[----:B------:R-:W-:Y:S01]  /*12190*/  FSEL R3, R3, R16, P0 ;  /* 0x0000001003037208 */ /* 0x000fe20000000000 */
[----:B------:R-:W-:Y:S01]  /*121a0*/  IMAD.MOV.U32 R13, RZ, RZ, R11 ;  /* 0x000000ffff0d7224 */ /* 0x000fe200078e000b */
[----:B------:R-:W-:-:S03]  /*121b0*/  MOV R12, R6 ;  /* 0x00000006000c7202 */ /* 0x000fc60000000f00 */
[----:B------:R1:W-:Y:S04]  /*121c0*/  STS [R10], R3 ;  /* 0x000000030a007388 */ /* 0x0003e80000000800 */
[----:B------:R1:W-:Y:S02]  /*121d0*/  STS.64 [R10+0x8], R12 ;  /* 0x0000080c0a007388 */ /* 0x0003e40000000a00 */
.L_x_5907:
[----:B------:R-:W-:Y:S05]  /*121e0*/  BSYNC B0 ;  /* 0x0000000000007941 */ /* 0x000fea0003800000 */
.L_x_5906:
[----:B------:R-:W-:Y:S02]  /*121f0*/  ISETP.GT.AND P0, PT, R15, 0x1, PT ;  /* 0x000000010f00780c */ /* 0x000fe40003f04270 */
[----:B------:R-:W-:-:S11]  /*12200*/  SHF.R.S32.HI R15, RZ, 0x1, R15 ;  /* 0x00000001ff0f7819 */ /* 0x000fd6000001140f */
[----:B------:R-:W-:Y:S05]  /*12210*/  @P0 BRA `(.L_x_5911) ;  /* 0xfffffffc006c0947 */ /* 0x000fea000383ffff */
.L_x_5905:
        /* <DEDUP_REMOVED lines=15> */
.L_x_5919:
        /* <DEDUP_REMOVED lines=21> */
.L_x_5917:
[----:B-1----:R-:W-:Y:S02]  /*12460*/  FSETP.GTU.FTZ.AND P0, PT, |R16|, +INF , PT ;  /* 0x7f8000001000780b */ /* 0x002fe40003f1c200 */
[----:B--2---:R-:W-:-:S04]  /*12470*/  ISETP.LT.U32.AND P2, PT, R6, R12, PT ;  /* 0x0000000c0600720c */ /* 0x004fc80003f41070 */
[----:B------:R-:W-:-:S13]  /*12480*/  ISETP.LT.OR.EX P0, PT, R11, R13, !P0, P2 ;  /* 0x0000000d0b00720c */ /* 0x000fda0004701720 */
.L_x_5918:
[----:B------:R-:W-:Y:S05]  /*12490*/  BSYNC B1 ;  /* 0x0000000000017941 */ /* 0x000fea0003800000 */
.L_x_5916:
[----:B------:R-:W-:Y:S02]  /*124a0*/  SEL R6, R6, R12, P0 ;  /* 0x0000000c06067207 */ /* 0x000fe40000000000 */
[----:B------:R-:W-:Y:S02]  /*124b0*/  SEL R11, R11, R13, P0 ;  /* 0x0000000d0b0b7207 */ /* 0x000fe40000000000 */
[----:B------:R-:W-:Y:S01]  /*124c0*/  FSEL R3, R3, R16, P0 ;  /* 0x0000001003037208 */ /* 0x000fe20000000000 */
[----:B------:R-:W-:Y:S02]  /*124d0*/  IMAD.MOV.U32 R12, RZ, RZ, R6 ;  /* 0x000000ffff0c7224 */ /* 0x000fe400078e0006 */
[----:B------:R-:W-:Y:S02]  /*124e0*/  IMAD.MOV.U32 R13, RZ, RZ, R11 ;  /* 0x000000ffff0d7224 */ /* 0x000fe400078e000b */
[----:B------:R1:W-:Y:S04]  /*124f0*/  STS [R10], R3 ;  /* 0x000000030a007388 */ /* 0x0003e80000000800 */
[----:B------:R1:W-:Y:S02]  /*12500*/  STS.64 [R10+0x8], R12 ;  /* 0x0000080c0a007388 */ /* 0x0003e40000000a00 */
.L_x_5915:
[----:B------:R-:W-:Y:S05]  /*12510*/  BSYNC B0 ;  /* 0x0000000000007941 */ /* 0x000fea0003800000 */
.L_x_5914:
[----:B------:R-:W-:-:S04]  /*12520*/  SHF.R.S32.HI R14, RZ, 0x1, R14 ;  /* 0x00000001ff0e7819 */ /* 0x000fc8000001140e */
[----:B------:R-:W-:-:S13]  /*12530*/  ISETP.GE.AND P0, PT, R14, 0x20, PT ;  /* 0x000000200e00780c */ /* 0x000fda0003f06270 */
[----:B------:R-:W-:Y:S05]  /*12540*/  @P0 BRA `(.L_x_5919) ;  /* 0xfffffffc00700947 */ /* 0x000fea000383ffff */
[----:B0-----:R-:W-:-:S07]  /*12550*/  MOV R0, 0x20 ;  /* 0x0000002000007802 */ /* 0x001fce0000000f00 */
.L_x_5913:
[----:B------:R-:W-:Y:S01]  /*12560*/  BAR.SYNC.DEFER_BLOCKING 0x0 ;  /* 0x0000000000007b1d */ /* 0x000fe20000010000 */
[----:B------:R-:W-:-:S13]  /*12570*/  ISETP.GE.AND P0, PT, R0, 0x2, PT ;  /* 0x000000020000780c */ /* 0x000fda0003f06270 */
[----:B------:R-:W-:Y:S05]  /*12580*/  @!P0 BRA `(.L_x_5912) ;  /* 0x0000000000688947 */ /* 0x000fea0003800000 */
[----:B------:R-:W-:-:S07]  /*12590*/  IMAD.MOV.U32 R7, RZ, RZ, 0x1 ;  /* 0x00000001ff077424 */ /* 0x000fce00078e00ff */
.L_x_5923:
        /* <DEDUP_REMOVED lines=15> */
.L_x_5921:
[----:B--2---:R-:W-:Y:S02]  /*12690*/  FSETP.GTU.FTZ.AND P0, PT, |R10|, +INF , PT ;  /* 0x7f8000000a00780b */ /* 0x004fe40003f1c200 */
[----:B----4-:R-:W-:-:S04]  /*126a0*/  ISETP.LT.U32.AND P2, PT, R6, R13, PT ;  /* 0x0000000d0600720c */ /* 0x010fc80003f41070 */
[----:B---3--:R-:W-:-:S13]  /*126b0*/  ISETP.LT.OR.EX P0, PT, R11, R12, !P0, P2 ;  /* 0x0000000c0b00720c */ /* 0x008fda0004701720 */
.L_x_5922:
[----:B------:R-:W-:Y:S05]  /*126c0*/  BSYNC B0 ;  /* 0x0000000000007941 */ /* 0x000fea0003800000 */
.L_x_5920:
[----:B-1----:R-:W-:Y:S01]  /*126d0*/  IMAD.SHL.U32 R7, R7, 0x2, RZ ;  /* 0x0000000207077824 */ /* 0x002fe200078e00ff */
[----:B------:R-:W-:Y:S02]  /*126e0*/  FSEL R3, R3, R10, P0 ;  /* 0x0000000a03037208 */ /* 0x000fe40000000000 */
[----:B------:R-:W-:Y:S02]  /*126f0*/  SEL R6, R6, R13, P0 ;  /* 0x0000000d06067207 */ /* 0x000fe40000000000 */
[----:B------:R-:W-:Y:S02]  /*12700*/  ISETP.GE.AND P2, PT, R7, R0, PT ;  /* 0x000000000700720c */ /* 0x000fe40003f46270 */
[----:B------:R-:W-:-:S11]  /*12710*/  SEL R11, R11, R12, P0 ;  /* 0x0000000c0b0b7207 */ /* 0x000fd60000000000 */
[----:B------:R-:W-:Y:S05]  /*12720*/  @!P2 BRA `(.L_x_5923) ;  /* 0xfffffffc009ca947 */ /* 0x000fea000383ffff */
.L_x_5912:
        /* <DEDUP_REMOVED lines=31> */
.L_x_5925:
        /* <DEDUP_REMOVED lines=20> */
.L_x_5927:
[----:B------:R-:W-:Y:S02]  /*12a60*/  ULDC.64 UR4, c[0x0][0x600] ;  /* 0x0001800000047ab9 */ /* 0x000fe40000000a00 */
[----:B------:R-:W-:-:S05]  /*12a70*/  IADD3 R2, P0, R2, UR4, RZ ;  /* 0x0000000402027c10 */ /* 0x000fca000ff1e0ff */
[----:B------:R-:W-:-:S05]  /*12a80*/  IMAD.X R3, RZ, RZ, UR5, P0 ;  /* 0x00000005ff037e24 */ /* 0x000fca00080e06ff */
[----:B------:R-:W-:Y:S01]  /*12a90*/  STG.E.64 desc[UR36][R2.64], R16 ;  /* 0x0000001002007986 */ /* 0x000fe2000c101b24 */
[----:B------:R-:W-:Y:S05]  /*12aa0*/  EXIT ;  /* 0x000000000000794d */ /* 0x000fea0003800000 */
.L_x_5926:
[----:B------:R-:W-:Y:S04]  /*12ab0*/  STG.E.64 desc[UR36][R4.64+0x8], R16 ;  /* 0x0000081004007986 */ /* 0x000fe8000c101b24 */
[----:B------:R-:W-:Y:S01]  /*12ac0*/  STG.E desc[UR36][R4.64], R3 ;  /* 0x0000000304007986 */ /* 0x000fe2000c101924 */
[----:B------:R-:W-:Y:S05]  /*12ad0*/  EXIT ;  /* 0x000000000000794d */ /* 0x000fea0003800000 */
.L_x_5924:
        /* <DEDUP_REMOVED lines=17> */
.L_x_5929:
[----:B------:R-:W-:-:S07]  /*12bf0*/  CS2R R16, SRZ ;  /* 0x0000000000107805 */ /* 0x000fce000001ff00 */
.L_x_5928:
        /* <DEDUP_REMOVED lines=22> */
.L_x_5931:
[----:B------:R-:W-:Y:S02]  /*12d60*/  ULDC.64 UR4, c[0x0][0x600] ;  /* 0x0001800000047ab9 */ /* 0x000fe40000000a00 */
[----:B------:R-:W-:-:S05]  /*12d70*/  IADD3 R2, P0, R2, UR4, RZ ;  /* 0x0000000402027c10 */ /* 0x000fca000ff1e0ff */
[----:B------:R-:W-:-:S05]  /*12d80*/  IMAD.X R3, RZ, RZ, UR5, P0 ;  /* 0x00000005ff037e24 */ /* 0x000fca00080e06ff */
[----:B------:R-:W-:Y:S01]  /*12d90*/  STG.E.64 desc[UR36][R2.64], R16 ;  /* 0x0000001002007986 */ /* 0x000fe2000c101b24 */
[----:B------:R-:W-:Y:S05]  /*12da0*/  EXIT ;  /* 0x000000000000794d */ /* 0x000fea0003800000 */
.L_x_5930:
        /* <DEDUP_REMOVED lines=16> */
.L_x_5932:
[----:B------:R-:W-:Y:S05]  /*12eb0*/  EXIT ;  /* 0x000000000000794d */ /* 0x000fea0003800000 */
.L_x_5891:
        /* <DEDUP_REMOVED lines=47> */
.L_x_5934:
        /* <DEDUP_REMOVED lines=20> */
.L_x_5936:
[----:B------:R-:W-:Y:S02]  /*132f0*/  ULDC.64 UR4, c[0x0][0x600] ;  /* 0x0001800000047ab9 */ /* 0x000fe40000000a00 */
[----:B------:R-:W-:-:S05]  /*13300*/  IADD3 R2, P0, R2, UR4, RZ ;  /* 0x0000000402027c10 */ /* 0x000fca000ff1e0ff */
[----:B------:R-:W-:-:S05]  /*13310*/  IMAD.X R3, RZ, RZ, UR5, P0 ;  /* 0x00000005ff037e24 */ /* 0x000fca00080e06ff */
[----:B------:R-:W-:Y:S01]  /*13320*/  STG.E.64 desc[UR36][R2.64], R16 ;  /* 0x0000001002007986 */ /* 0x000fe2000c101b24 */
[----:B------:R-:W-:Y:S05]  /*13330*/  EXIT ;  /* 0x000000000000794d */ /* 0x000fea0003800000 */
.L_x_5935:
[----:B------:R-:W-:Y:S04]  /*13340*/  STG.E.64 desc[UR36][R4.64+0x8], R16 ;  /* 0x0000081004007986 */ /* 0x000fe8000c101b24 */
[----:B------:R-:W-:Y:S01]  /*13350*/  STG.E desc[UR36][R4.64], R11 ;  /* 0x0000000b04007986 */ /* 0x000fe2000c101924 */
[----:B------:R-:W-:Y:S05]  /*13360*/  EXIT ;  /* 0x000000000000794d */ /* 0x000fea0003800000 */
.L_x_5933:
        /* <DEDUP_REMOVED lines=17> */
.L_x_5938:
[----:B------:R-:W-:-:S07]  /*13480*/  CS2R R16, SRZ ;  /* 0x0000000000107805 */ /* 0x000fce000001ff00 */
.L_x_5937:
        /* <DEDUP_REMOVED lines=22> */
.L_x_5940:
[----:B------:R-:W-:Y:S02]  /*135f0*/  ULDC.64 UR4, c[0x0][0x600] ;  /* 0x0001800000047ab9 */ /* 0x000fe40000000a00 */
[----:B------:R-:W-:-:S05]  /*13600*/  IADD3 R2, P0, R2, UR4, RZ ;  /* 0x0000000402027c10 */ /* 0x000fca000ff1e0ff */
[----:B------:R-:W-:-:S05]  /*13610*/  IMAD.X R3, RZ, RZ, UR5, P0 ;  /* 0x00000005ff037e24 */ /* 0x000fca00080e06ff */
[----:B------:R-:W-:Y:S01]  /*13620*/  STG.E.64 desc[UR36][R2.64], R16 ;  /* 0x0000001002007986 */ /* 0x000fe2000c101b24 */
[----:B------:R-:W-:Y:S05]  /*13630*/  EXIT ;  /* 0x000000000000794d */ /* 0x000fea0003800000 */
.L_x_5939:
        /* <DEDUP_REMOVED lines=16> */
.L_x_5941:
[----:B------:R-:W-:Y:S05]  /*13740*/  EXIT ;  /* 0x000000000000794d */ /* 0x000fea0003800000 */
        .weak           $__internal_48_$__cuda_sm20_div_u64
        .type           $__internal_48_$__cuda_sm20_div_u64,@function
        .size           $__internal_48_$__cuda_sm20_div_u64,($__internal_49_$__cuda_sm20_rem_u64 - $__internal_48_$__cuda_sm20_div_u64)
$__internal_48_$__cuda_sm20_div_u64:
        /* <DEDUP_REMOVED lines=69> */
[----:B------:R-:W-:Y:S06]  /*13ba0*/  RET.REL.NODEC R4 `(_ZN2at6native13reduce_kernelILi512ELi1ENS0_8ReduceOpIN3c104HalfENS0_9ArgMinOpsIfEEjlLi4ELi4EEEEEvT1_) ;  /* 0xfffffec404147950 */ /* 0x000fec0003c3ffff */
        .weak           $__internal_49_$__cuda_sm20_rem_u64
        .type           $__internal_49_$__cuda_sm20_rem_u64,@function
        .size           $__internal_49_$__cuda_sm20_rem_u64,(.L_x_7006 - $__internal_49_$__cuda_sm20_rem_u64)
$__internal_49_$__cuda_sm20_rem_u64:
        /* <DEDUP_REMOVED lines=65> */
[----:B------:R-:W-:Y:S06]  /*13fc0*/  RET.REL.NODEC R4 `(_ZN2at6native13reduce_kernelILi512ELi1ENS0_8ReduceOpIN3c104HalfENS0_9ArgMinOpsIfEEjlLi4ELi4EEEEEvT1_) ;  /* 0xfffffec0040c7950 */ /* 0x000fec0003c3ffff */
.L_x_5942:
        /* <DEDUP_REMOVED lines=11> */
.L_x_7006:


//--------------------- .text._ZN2at6native13reduce_kernelILi256ELi2ENS0_8ReduceOpIN3c104HalfENS0_9ArgMinOpsIfEEjlLi4ELi4EEEEEvT1_ --------------------------
	.section	.text._ZN2at6native13reduce_kernelILi256ELi2ENS0_8ReduceOpIN3c104HalfENS0_9ArgMinOpsIfEEjlLi4ELi4EEEEEvT1_,"ax",@progbits
	.align	128
        .global         _ZN2at6native13reduce_kernelILi256ELi2ENS0_8ReduceOpIN3c104HalfENS0_9ArgMinOpsIfEEjlLi4ELi4EEEEEvT1_
        .type           _ZN2at6native13reduce_kernelILi256ELi2ENS0_8ReduceOpIN3c104HalfENS0_9ArgMinOpsIfEEjlLi4ELi4EEEEEvT1_,@function
        .size           _ZN2at6native13reduce_kernelILi256ELi2ENS0_8ReduceOpIN3c104HalfENS0_9ArgMinOpsIfEEjlLi4ELi4EEEEEvT1_,(.L_x_7008 - _ZN2at6native13reduce_kernelILi256ELi2ENS0_8ReduceOpIN3c104HalfENS0_9ArgMinOpsIfEEjlLi4ELi4EEEEEvT1_)
        .other          _ZN2at6native13reduce_kernelILi256ELi2ENS0_8ReduceOpIN3c104HalfENS0_9ArgMinOpsIfEEjlLi4ELi4EEEEEvT1_,@"STO_CUDA_ENTRY STV_DEFAULT"
_ZN2at6native13reduce_kernelILi256ELi2ENS0_8ReduceOpIN3c104HalfENS0_9ArgMinOpsIfEEjlLi4ELi4EEEEEvT1_:
.text._ZN2at6native13reduce_kernelILi256ELi2ENS0_8ReduceOpIN3c104HalfENS0_9ArgMinOpsIfEEjlLi4ELi4EEEEEvT1_:
        /* <DEDUP_REMOVED lines=293> */
.L_x_5943:
        /* <DEDUP_REMOVED lines=35> */
.L_x_5947:
        /* <DEDUP_REMOVED lines=29> */
.L_x_5953:
[----:B------:R-:W-:Y:S05]  /*1650*/  BSYNC B2 ;  /* 0x0000000000027941 */ /* 0x000fea0003800000 */
.L_x_5952:
        /* <DEDUP_REMOVED lines=12> */
[----:B0-----:R-:W-:Y:S02]  /*1720*/  @!P1 IMAD.MOV.U32 R6, RZ, RZ, R14 ;  /* 0x000000ffff069224 */ /* 0x001fe400078e000e */
[----:B------:R-:W-:-:S03]  /*1730*/  @!P1 IMAD.MOV.U32 R10, RZ, RZ, R15 ;  /* 0x000000ffff0a9224 */ /* 0x000fc600078e000f */
[----:B------:R-:W-:Y:S01]  /*1740*/  @!P1 ISETP.GT.U32.AND P0, PT, R13, R6, PT ;  /* 0x000000060d00920c */ /* 0x000fe20003f04070 */
[----:B------:R-:W-:-:S03]  /*1750*/  @P1 IMAD.MOV.U32 R6, RZ, RZ, R14 ;  /* 0x000000ffff061224 */ /* 0x000fc600078e000e */
[----:B------:R-:W-:Y:S01]  /*1760*/  @!P1 ISETP.GT.AND.EX P0, PT, RZ, R10, PT, P0 ;  /* 0x0000000aff00920c */ /* 0x000fe20003f04300 */
[----:B------:R-:W-:Y:S02]  /*1770*/  @P1 IMAD.MOV.U32 R10, RZ, RZ, R15 ;  /* 0x000000ffff0a1224 */ /* 0x000fe400078e000f */
        /* <DEDUP_REMOVED lines=13> */
.L_x_5951:
[----:B------:R-:W-:Y:S05]  /*1850*/  BSYNC B1 ;  /* 0x0000000000017941 */ /* 0x000fea0003800000 */
.L_x_5950:
[----:B------:R-:W0:Y:S01]  /*1860*/  LDC R12, c[0x0][0x22c] ;  /* 0x00008b00ff0c7b82 */ /* 0x000e220000000800 */
[C---:B------:R-:W-:Y:S02]  /*1870*/  IADD3 R5, P0, -R11.reuse, 0x4, RZ ;  /* 0x000000040b057810 */ /* 0x040fe40007f1e1ff */
[----:B------:R-:W-:Y:S02]  /*1880*/  IADD3 R23, -R11, 0x4, RZ ;  /* 0x000000040b177810 */ /* 0x000fe40007ffe1ff */
[----:B------:R-:W-:Y:S01]  /*1890*/  LEA R18, P1, R5, R18, 0x1 ;  /* 0x0000001205127211 */ /* 0x000fe200078208ff */
[----:B------:R-:W-:-:S05]  /*18a0*/  IMAD.X R4, RZ, RZ, -0x1, P0 ;  /* 0xffffffffff047424 */ /* 0x000fca00000e06ff */
[----:B------:R-:W-:Y:S02]  /*18b0*/  LEA.HI.X R19, R5, R19, R4, 0x1, P1 ;  /* 0x0000001305137211 */ /* 0x000fe400008f0c04 */
[----:B0-----:R-:W-:-:S07]  /*18c0*/  IADD3 R12, R11, -0x4, R12 ;  /* 0xfffffffc0b0c7810 */ /* 0x001fce0007ffe00c */
.L_x_5949:
[----:B------:R-:W-:Y:S05]  /*18d0*/  BSYNC B0 ;  /* 0x0000000000007941 */ /* 0x000fea0003800000 */
.L_x_5948:
        /* <DEDUP_REMOVED lines=20> */
.L_x_5965:
        /* <DEDUP_REMOVED lines=33> */
.L_x_5957:
[----:B------:R-:W-:Y:S02]  /*1c30*/  FSETP.GTU.FTZ.AND P0, PT, |R25|, +INF , PT ;  /* 0x7f8000001900780b */ /* 0x000fe40003f1c200 */
[----:B------:R-:W-:-:S04]  /*1c40*/  ISETP.LT.U32.AND P1, PT, R13, R14, PT ;  /* 0x0000000e0d00720c */ /* 0x000fc80003f21070 */
[----:B------:R-:W-:-:S13]  /*1c50*/  ISETP.LT.OR.EX P0, PT, R11, RZ, !P0, P1 ;  /* 0x000000ff0b00720c */ /* 0x000fda0004701710 */
.L_x_5958:
[----:B------:R-:W-:Y:S05]  /*1c60*/  BSYNC B1 ;  /* 0x0000000000017941 */ /* 0x000fea0003800000 */
.L_x_5956:
[----:B------:R-:W-:Y:S01]  /*1c70*/  FSETP.GTU.FTZ.AND P1, PT, |R7|, +INF , PT ;  /* 0x7f8000000700780b */ /* 0x000fe20003f3c200 */
[----:B------:R-:W-:Y:S01]  /*1c80*/  BSSY B1, `(.L_x_5959) ;  /* 0x0000013000017945 */ /* 0x000fe20003800000 */
[----:B------:R-:W-:Y:S01]  /*1c90*/  SEL R13, R13, R14, P0 ;  /* 0x0000000e0d0d7207 */ /* 0x000fe20000000000 */
[----:B------:R-:W-:Y:S01]  /*1ca0*/  HADD2.F32 R14, -RZ, R5.H0_H0 ;  /* 0x20000005ff0e7230 */ /* 0x000fe20000004100 */
        /* <DEDUP_REMOVED lines=13> */
.L_x_5960:
[----:B------:R-:W-:Y:S02]  /*1d80*/  FSETP.GTU.FTZ.AND P0, PT, |R14|, +INF , PT ;  /* 0x7f8000000e00780b */ /* 0x000fe40003f1c200 */
[----:B------:R-:W-:-:S04]  /*1d90*/  ISETP.LT.U32.AND P1, PT, R9, R20, PT ;  /* 0x000000140900720c */ /* 0x000fc80003f21070 */
[----:B------:R-:W-:-:S13]  /*1da0*/  ISETP.LT.OR.EX P0, PT, R8, RZ, !P0, P1 ;  /* 0x000000ff0800720c */ /* 0x000fda0004701710 */
.L_x_5961:
[----:B------:R-:W-:Y:S05]  /*1db0*/  BSYNC B1 ;  /* 0x0000000000017941 */ /* 0x000fea0003800000 */
.L_x_5959:
[----:B------:R-:W-:Y:S01]  /*1dc0*/  FSETP.GTU.FTZ.AND P1, PT, |R35|, +INF , PT ;  /* 0x7f8000002300780b */ /* 0x000fe20003f3c200 */
[----:B------:R-:W-:Y:S01]  /*1dd0*/  BSSY B1, `(.L_x_5962) ;  /* 0x0000013000017945 */ /* 0x000fe20003800000 */
[----:B------:R-:W-:Y:S01]  /*1de0*/  SEL R9, R9, R20, P0 ;  /* 0x0000001409097207 */ /* 0x000fe20000000000 */
[----:B------:R-:W-:Y:S01]  /*1df0*/  HADD2.F32 R20, -RZ, R5.H1_H1 ;  /* 0x30000005ff147230 */ /* 0x000fe20000004100 */
        /* <DEDUP_REMOVED lines=13> */
.L_x_5963:
[----:B------:R-:W-:Y:S02]  /*1ed0*/  FSETP.GTU.FTZ.AND P0, PT, |R20|, +INF , PT ;  /* 0x7f8000001400780b */ /* 0x000fe40003f1c200 */
[----:B------:R-:W-:-:S04]  /*1ee0*/  ISETP.LT.U32.AND P1, PT, R34, R21, PT ;  /* 0x000000152200720c */ /* 0x000fc80003f21070 */
[----:B------:R-:W-:-:S13]  /*1ef0*/  ISETP.LT.OR.EX P0, PT, R33, RZ, !P0, P1 ;  /* 0x000000ff2100720c */ /* 0x000fda0004701710 */
.L_x_5964:
[----:B------:R-:W-:Y:S05]  /*1f00*/  BSYNC B1 ;  /* 0x0000000000017941 */ /* 0x000fea0003800000 */
.L_x_5962:
        /* <DEDUP_REMOVED lines=9> */
.L_x_5955:
[----:B------:R-:W-:Y:S05]  /*1fa0*/  BSYNC B0 ;  /* 0x0000000000007941 */ /* 0x000fea0003800000 */
.L_x_5954:
        /* <DEDUP_REMOVED lines=12> */
.L_x_5967:
[----:B------:R-:W-:Y:S05]  /*2070*/  BSYNC B0 ;  /* 0x0000000000007941 */ /* 0x000fea0003800000 */
.L_x_5966:
        /* <DEDUP_REMOVED lines=28> */
.L_x_5969:
[----:B------:R-:W-:Y:S05]  /*2240*/  BSYNC B0 ;  /* 0x0000000000007941 */ /* 0x000fea0003800000 */
.L_x_5968:
        /* <DEDUP_REMOVED lines=12> */
.L_x_5971:
[----:B------:R-:W-:Y:S02]  /*2310*/  FSETP.GTU.FTZ.AND P0, PT, |R10|, +INF , PT ;  /* 0x7f8000000a00780b */ /* 0x000fe40003f1c200 */
[----:B------:R-:W-:-:S04]  /*2320*/  ISETP.LT.U32.AND P1, PT, R6, R13, PT ;  /* 0x0000000d0600720c */ /* 0x000fc80003f21070 */
[----:B------:R-:W-:-:S13]  /*2330*/  ISETP.LT.OR.EX P0, PT, R0, R11, !P0, P1 ;  /* 0x0000000b0000720c */ /* 0x000fda0004701710 */
.L_x_5972:
[----:B------:R-:W-:Y:S05]  /*2340*/  BSYNC B0 ;  /* 0x0000000000007941 */ /* 0x000fea0003800000 */
.L_x_5970:
        /* <DEDUP_REMOVED lines=15> */
.L_x_5974:
[----:B------:R-:W-:Y:S02]  /*2440*/  FSETP.GTU.FTZ.AND P0, PT, |R7|, +INF , PT ;  /* 0x7f8000000700780b */ /* 0x000fe40003f1c200 */
[----:B------:R-:W-:-:S04]  /*2450*/  ISETP.LT.U32.AND P1, PT, R6, R9, PT ;  /* 0x000000090600720c */ /* 0x000fc80003f21070 */
[----:B------:R-:W-:-:S13]  /*2460*/  ISETP.LT.OR.EX P0, PT, R11, R8, !P0, P1 ;  /* 0x000000080b00720c */ /* 0x000fda0004701710 */
.L_x_5975:
[----:B------:R-:W-:Y:S05]  /*2470*/  BSYNC B0 ;  /* 0x0000000000007941 */ /* 0x000fea0003800000 */
.L_x_5973:
        /* <DEDUP_REMOVED lines=15> */
.L_x_5977:
[----:B------:R-:W-:Y:S02]  /*2570*/  FSETP.GTU.FTZ.AND P0, PT, |R35|, +INF , PT ;  /* 0x7f8000002300780b */ /* 0x000fe40003f1c200 */
[----:B------:R-:W-:-:S04]  /*2580*/  ISETP.LT.U32.AND P1, PT, R9, R34, PT ;  /* 0x000000220900720c */ /* 0x000fc80003f21070 */
[----:B------:R-:W-:-:S13]  /*2590*/  ISETP.LT.OR.EX P0, PT, R8, R33, !P0, P1 ;  /* 0x000000210800720c */ /* 0x000fda0004701710 */
.L_x_5978:
[----:B------:R-:W-:Y:S05]  /*25a0*/  BSYNC B0 ;  /* 0x0000000000007941 */ /* 0x000fea0003800000 */
.L_x_5976:
[----:B------:R-:W-:Y:S02]  /*25b0*/  FSEL R35, R10, R35, P0 ;  /* 0x000000230a237208 */ /* 0x000fe40000000000 */
[----:B------:R-:W-:Y:S02]  /*25c0*/  CS2R R10, SRZ ;  /* 0x00000000000a7805 */ /* 0x000fe4000001ff00 */
[----:B------:R-:W-:Y:S01]  /*25d0*/  SEL R34, R9, R34, P0 ;  /* 0x0000002209227207 */ /* 0x000fe20000000000 */
[----:B------:R-:W-:Y:S01]  /*25e0*/  IMAD.MOV.U32 R7, RZ, RZ, RZ ;  /* 0x000000ffff077224 */ /* 0x000fe200078e00ff */
[----:B------:R-:W-:Y:S01]  /*25f0*/  SEL R33, R8, R33, P0 ;  /* 0x0000002108217207 */ /* 0x000fe20000000000 */
[----:B------:R-:W-:Y:S06]  /*2600*/  BRA `(.L_x_5945) ;  /* 0x000000ec001c7947 */ /* 0x000fec0003800000 */
.L_x_5946:
        /* <DEDUP_REMOVED lines=58> */
.L_x_6008:
        /* <DEDUP_REMOVED lines=298> */
.L_x_5983:
[----:B------:R-:W-:-:S04]  /*3c50*/  LOP3.LUT R29, R38, 0xfffffffc, RZ, 0xc0, !PT ;  /* 0xfffffffc261d7812 */ /* 0x000fc800078ec0ff */
[----:B------:R-:W-:-:S05]  /*3c60*/  IADD3 R28, P0, R18, R29, RZ ;  /* 0x0000001d121c7210 */ /* 0x000fca0007f1e0ff */
[----:B------:R-:W-:-:S05]  /*3c70*/  IMAD.X R29, RZ, RZ, R19, P0 ;  /* 0x000000ffff1d7224 */ /* 0x000fca00000e0613 */
[----:B------:R-:W2:Y:S02]  /*3c80*/  LDG.E R28, desc[UR60][R28.64] ;  /* 0x0000003c1c1c7981 */ /* 0x000ea4000c1e1900 */
[----:B--2---:R-:W-:Y:S01]  /*3c90*/  PRMT R43, R28, 0x5432, R28 ;  /* 0x000054321c2b7816 */ /* 0x004fe2000000001c */
        /* <DEDUP_REMOVED lines=247> */
.L_x_5984:
[----:B------:R-:W-:Y:S01]  /*4c10*/  LOP3.LUT R29, R36, 0xfffffffc, RZ, 0xc0, !PT ;  /* 0xfffffffc241d7812 */ /* 0x000fe200078ec0ff */
[----:B------:R-:W-:-:S03]  /*4c20*/  ULDC UR36, c[0x0][0x234] ;  /* 0x00008d0000247ab9 */ /* 0x000fc60000000800 */
[----:B------:R-:W-:-:S05]  /*4c30*/  IADD3 R28, P0, R18, R29, RZ ;  /* 0x0000001d121c7210 */ /* 0x000fca0007f1e0ff */
[----:B------:R-:W-:-:S05]  /*4c40*/  IMAD.X R29, RZ, RZ, R19, P0 ;  /* 0x000000ffff1d7224 */ /* 0x000fca00000e0613 */
[----:B------:R-:W2:Y:S01]  /*4c50*/  LDG.E R28, desc[UR60][R28.64] ;  /* 0x0000003c1c1c7981 */ /* 0x000ea2000c1e1900 */
[----:B------:R-:W-:Y:S01]  /*4c60*/  IMAD.U32 R36, RZ, RZ, UR36 ;  /* 0x00000024ff247e24 */ /* 0x000fe2000f8e00ff */
[----:B------:R-:W-:-:S03]  /*4c70*/  CS2R R30, SRZ ;  /* 0x00000000001e7805 */ /* 0x000fc6000001ff00 */
[----:B------:R-:W-:Y:S01]  /*4c80*/  IMAD.IADD R41, R37, 0x1, R36 ;  /* 0x0000000125297824 */ /* 0x000fe200078e0224 */
[----:B--2---:R-:W-:Y:S01]  /*4c90*/  PRMT R44, R28, 0x5432, R28 ;  /* 0x000054321c2c7816 */ /* 0x004fe2000000001c */
        /* <DEDUP_REMOVED lines=235> */
.L_x_5985:
[----:B------:R-:W-:-:S04]  /*5b50*/  LOP3.LUT R29, R31, 0xfffffffc, RZ, 0xc0, !PT ;  /* 0xfffffffc1f1d7812 */ /* 0x000fc800078ec0ff */
[----:B------:R-:W-:-:S05]  /*5b60*/  IADD3 R28, P0, R18, R29, RZ ;  /* 0x0000001d121c7210 */ /* 0x000fca0007f1e0ff */
[----:B------:R-:W-:-:S05]  /*5b70*/  IMAD.X R29, RZ, RZ, R19, P0 ;  /* 0x000000ffff1d7224 */ /* 0x000fca00000e0613 */
[----:B------:R-:W2:Y:S01]  /*5b80*/  LDG.E R28, desc[UR60][R28.64] ;  /* 0x0000003c1c1c7981 */ /* 0x000ea2000c1e1900 */
[----:B------:R-:W-:Y:S01]  /*5b90*/  IMAD R47, R36, 0x2, R41 ;  /* 0x00000002242f7824 */ /* 0x000fe200078e0229 */
[----:B--2---:R-:W-:Y:S01]  /*5ba0*/  PRMT R31, R28, 0x5432, R28 ;  /* 0x000054321c1f7816 */ /* 0x004fe2000000001c */
        /* <DEDUP_REMOVED lines=245> */
.L_x_5986:
[----:B------:R-:W-:-:S04]  /*6b00*/  LOP3.LUT R29, R30, 0xfffffffc, RZ, 0xc0, !PT ;  /* 0xfffffffc1e1d7812 */ /* 0x000fc800078ec0ff */
[----:B------:R-:W-:-:S05]  /*6b10*/  IADD3 R28, P0, R18, R29, RZ ;  /* 0x0000001d121c7210 */ /* 0x000fca0007f1e0ff */
[----:B------:R-:W-:-:S05]  /*6b20*/  IMAD.X R29, RZ, RZ, R19, P0 ;  /* 0x000000ffff1d7224 */ /* 0x000fca00000e0613 */
[----:B------:R-:W2:Y:S01]  /*6b30*/  LDG.E R28, desc[UR60][R28.64] ;  /* 0x0000003c1c1c7981 */ /* 0x000ea2000c1e1900 */
[C---:B------:R-:W-:Y:S01]  /*6b40*/  FSETP.GTU.FTZ.AND P2, PT, |R0|.reuse, +INF , PT ;  /* 0x7f8000000000780b */ /* 0x040fe20003f5c200 */
[----:B------:R-:W-:Y:S01]  /*6b50*/  HADD2.F32 R39, -RZ, R43.H1_H1 ;  /* 0x3000002bff277230 */ /* 0x000fe20000004100 */
        /* <DEDUP_REMOVED lines=16> */
[----:B------:R-:W-:Y:S02]  /*6c60*/  SEL R3, R3, RZ, P0 ;  /* 0x000000ff03037207 */ /* 0x000fe40000000000 */
[----:B--2---:R-:W-:-:S05]  /*6c70*/  PRMT R45, R28, 0x5432, R28 ;  /* 0x000054321c2d7816 */ /* 0x004fca000000001c */
        /* <DEDUP_REMOVED lines=10> */
.L_x_5988:
[----:B------:R-:W-:Y:S02]  /*6d20*/  FSETP.GTU.FTZ.AND P0, PT, |R30|, +INF , PT ;  /* 0x7f8000001e00780b */ /* 0x000fe40003f1c200 */
[----:B------:R-:W-:-:S04]  /*6d30*/  ISETP.LT.U32.AND P2, PT, R7, R37, PT ;  /* 0x000000250700720c */ /* 0x000fc80003f41070 */
[----:B------:R-:W-:-:S13]  /*6d40*/  ISETP.LT.OR.EX P0, PT, R6, RZ, !P0, P2 ;  /* 0x000000ff0600720c */ /* 0x000fda0004701720 */
.L_x_5989:
[----:B------:R-:W-:Y:S05]  /*6d50*/  BSYNC B1 ;  /* 0x0000000000017941 */ /* 0x000fea0003800000 */
.L_x_5987:
[----:B------:R-:W-:Y:S01]  /*6d60*/  FSETP.GTU.FTZ.AND P2, PT, |R9|, +INF , PT ;  /* 0x7f8000000900780b */ /* 0x000fe20003f5c200 */
[----:B------:R-:W-:Y:S01]  /*6d70*/  BSSY B1, `(.L_x_5990) ;  /* 0x0000012000017945 */ /* 0x000fe20003800000 */
[----:B------:R-:W-:Y:S01]  /*6d80*/  FSEL R5, R5, R30, P0 ;  /* 0x0000001e05057208 */ /* 0x000fe20000000000 */
[----:B------:R-:W-:Y:S01]  /*6d90*/  HADD2.F32 R30, -RZ, R44.H1_H1 ;  /* 0x3000002cff1e7230 */ /* 0x000fe20000004100 */
        /* <DEDUP_REMOVED lines=12> */
.L_x_5991:
[----:B------:R-:W-:Y:S02]  /*6e60*/  FSETP.GTU.FTZ.AND P0, PT, |R30|, +INF , PT ;  /* 0x7f8000001e00780b */ /* 0x000fe40003f1c200 */
[----:B------:R-:W-:-:S04]  /*6e70*/  ISETP.LT.U32.AND P2, PT, R11, R41, PT ;  /* 0x000000290b00720c */ /* 0x000fc80003f41070 */
[----:B------:R-:W-:-:S13]  /*6e80*/  ISETP.LT.OR.EX P0, PT, R8, RZ, !P0, P2 ;  /* 0x000000ff0800720c */ /* 0x000fda0004701720 */
.L_x_5992:
[----:B------:R-:W-:Y:S05]  /*6e90*/  BSYNC B1 ;  /* 0x0000000000017941 */ /* 0x000fea0003800000 */
.L_x_5990:
        /* <DEDUP_REMOVED lines=16> */
.L_x_5994:
[----:B------:R-:W-:Y:S02]  /*6fa0*/  FSETP.GTU.FTZ.AND P0, PT, |R29|, +INF , PT ;  /* 0x7f8000001d00780b */ /* 0x000fe40003f1c200 */
[----:B------:R-:W-:-:S04]  /*6fb0*/  ISETP.LT.U32.AND P2, PT, R12, R41, PT ;  /* 0x000000290c00720c */ /* 0x000fc80003f41070 */
[----:B------:R-:W-:-:S13]  /*6fc0*/  ISETP.LT.OR.EX P0, PT, R13, RZ, !P0, P2 ;  /* 0x000000ff0d00720c */ /* 0x000fda0004701720 */
.L_x_5995:
[----:B------:R-:W-:Y:S05]  /*6fd0*/  BSYNC B1 ;  /* 0x0000000000017941 */ /* 0x000fea0003800000 */
.L_x_5993:
[----:B------:R-:W-:Y:S01]  /*6fe0*/  FSETP.GTU.FTZ.AND P2, PT, |R14|, +INF , PT ;  /* 0x7f8000000e00780b */ /* 0x000fe20003f5c200 */
[----:B------:R-:W-:Y:S01]  /*6ff0*/  BSSY B1, `(.L_x_5996) ;  /* 0x0000013000017945 */ /* 0x000fe20003800000 */
[----:B------:R-:W-:Y:S01]  /*7000*/  FSEL R10, R10, R29, P0 ;  /* 0x0000001d0a0a7208 */ /* 0x000fe20000000000 */
[----:B------:R-:W-:Y:S01]  /*7010*/  HADD2.F32 R29, -RZ, R31.H1_H1 ;  /* 0x3000001fff1d7230 */ /* 0x000fe20000004100 */
        /* <DEDUP_REMOVED lines=13> */
.L_x_5997:
[----:B------:R-:W-:Y:S02]  /*70f0*/  FSETP.GTU.FTZ.AND P0, PT, |R29|, +INF , PT ;  /* 0x7f8000001d00780b */ /* 0x000fe40003f1c200 */
[----:B------:R-:W-:-:S04]  /*7100*/  ISETP.LT.U32.AND P2, PT, R22, R41, PT ;  /* 0x000000291600720c */ /* 0x000fc80003f41070 */
[----:B------:R-:W-:-:S13]  /*7110*/  ISETP.LT.OR.EX P0, PT, R21, RZ, !P0, P2 ;  /* 0x000000ff1500720c */ /* 0x000fda0004701720 */
.L_x_5998:
[----:B------:R-:W-:Y:S05]  /*7120*/  BSYNC B1 ;  /* 0x0000000000017941 */ /* 0x000fea0003800000 */
.L_x_5996:
[----:B------:R-:W-:Y:S01]  /*7130*/  FSETP.GTU.FTZ.AND P2, PT, |R23|, +INF , PT ;  /* 0x7f8000001700780b */ /* 0x000fe20003f5c200 */
[----:B------:R-:W-:Y:S01]  /*7140*/  BSSY B1, `(.L_x_5999) ;  /* 0x0000012000017945 */ /* 0x000fe20003800000 */
[----:B------:R-:W-:Y:S01]  /*7150*/  FSEL R14, R14, R29, P0 ;  /* 0x0000001d0e0e7208 */ /* 0x000fe20000000000 */
[----:B------:R-:W-:Y:S01]  /*7160*/  HADD2.F32 R30, -RZ, R31.H0_H0 ;  /* 0x2000001fff1e7230 */ /* 0x000fe20000004100 */
        /* <DEDUP_REMOVED lines=12> */
.L_x_6000:
[----:B------:R-:W-:Y:S02]  /*7230*/  FSETP.GTU.FTZ.AND P0, PT, |R30|, +INF , PT ;  /* 0x7f8000001e00780b */ /* 0x000fe40003f1c200 */
[----:B------:R-:W-:-:S04]  /*7240*/  ISETP.LT.U32.AND P2, PT, R32, R41, PT ;  /* 0x000000292000720c */ /* 0x000fc80003f41070 */
[----:B------:R-:W-:-:S13]  /*7250*/  ISETP.LT.OR.EX P0, PT, R25, RZ, !P0, P2 ;  /* 0x000000ff1900720c */ /* 0x000fda0004701720 */
.L_x_6001:
[----:B------:R-:W-:Y:S05]  /*7260*/  BSYNC B1 ;  /* 0x0000000000017941 */ /* 0x000fea0003800000 */
.L_x_5999:
[----:B------:R-:W-:Y:S01]  /*7270*/  FSETP.GTU.FTZ.AND P2, PT, |R35|, +INF , PT ;  /* 0x7f8000002300780b */ /* 0x000fe20003f5c200 */
[----:B------:R-:W-:Y:S01]  /*7280*/  BSSY B1, `(.L_x_6002) ;  /* 0x0000012000017945 */ /* 0x000fe20003800000 */
[----:B------:R-:W-:Y:S01]  /*7290*/  FSEL R23, R23, R30, P0 ;  /* 0x0000001e17177208 */ /* 0x000fe20000000000 */
[----:B------:R-:W-:Y:S01]  /*72a0*/  HADD2.F32 R30, -RZ, R45.H1_H1 ;  /* 0x3000002dff1e7230 */ /* 0x000fe20000004100 */
        /* <DEDUP_REMOVED lines=12> */
.L_x_6003:
[----:B------:R-:W-:Y:S02]  /*7370*/  FSETP.GTU.FTZ.AND P0, PT, |R30|, +INF , PT ;  /* 0x7f8000001e00780b */ /* 0x000fe40003f1c200 */
[----:B------:R-:W-:-:S04]  /*7380*/  ISETP.LT.U32.AND P2, PT, R34, R47, PT ;  /* 0x0000002f2200720c */ /* 0x000fc80003f41070 */
[----:B------:R-:W-:-:S13]  /*7390*/  ISETP.LT.OR.EX P0, PT, R33, RZ, !P0, P2 ;  /* 0x000000ff2100720c */ /* 0x000fda0004701720 */
.L_x_6004:
[----:B------:R-:W-:Y:S05]  /*73a0*/  BSYNC B1 ;  /* 0x0000000000017941 */ /* 0x000fea0003800000 */
.L_x_6002:
        /* <DEDUP_REMOVED lines=16> */
.L_x_6006:
[----:B------:R-:W-:Y:S02]  /*74b0*/  FSETP.GTU.FTZ.AND P0, PT, |R39|, +INF , PT ;  /* 0x7f8000002700780b */ /* 0x000fe40003f1c200 */
[----:B------:R-:W-:-:S04]  /*74c0*/  ISETP.LT.U32.AND P2, PT, R20, R47, PT ;  /* 0x0000002f1400720c */ /* 0x000fc80003f41070 */
[----:B------:R-:W-:-:S13]  /*74d0*/  ISETP.LT.OR.EX P0, PT, R15, RZ, !P0, P2 ;  /* 0x000000ff0f00720c */ /* 0x000fda0004701720 */
.L_x_6007:
[----:B------:R-:W-:Y:S05]  /*74e0*/  BSYNC B1 ;  /* 0x0000000000017941 */ /* 0x000fea0003800000 */
.L_x_6005:
        /* <DEDUP_REMOVED lines=9> */
.L_x_5982:
[----:B------:R-:W-:Y:S05]  /*7580*/  BSYNC B0 ;  /* 0x0000000000007941 */ /* 0x000fea0003800000 */
.L_x_5981:
        /* <DEDUP_REMOVED lines=280> */
.L_x_6011:
[----:B0-----:R-:W-:-:S04]  /*8710*/  LOP3.LUT R27, R30, 0xfffffffc, RZ, 0xc0, !PT ;  /* 0xfffffffc1e1b7812 */ /* 0x001fc800078ec0ff */
[----:B------:R-:W-:-:S05]  /*8720*/  IADD3 R26, P2, R18, R27, RZ ;  /* 0x0000001b121a7210 */ /* 0x000fca0007f5e0ff */
[----:B------:R-:W-:-:S05]  /*8730*/  IMAD.X R27, RZ, RZ, R19, P2 ;  /* 0x000000ffff1b7224 */ /* 0x000fca00010e0613 */
[----:B------:R-:W2:Y:S01]  /*8740*/  LDG.E R26, desc[UR60][R26.64] ;  /* 0x0000003c1a1a7981 */ /* 0x000ea2000c1e1900 */
[----:B------:R-:W-:-:S05]  /*8750*/  IMAD.IADD R39, R37, 0x1, R36 ;  /* 0x0000000125277824 */ /* 0x000fca00078e0224 */
[----:B------:R-:W-:Y:S02]  /*8760*/  ISETP.GE.U32.AND P2, PT, R39, R40, PT ;  /* 0x000000282700720c */ /* 0x000fe40003f46070 */
[----:B--2---:R-:W-:-:S11]  /*8770*/  PRMT R43, R26, 0x5432, R26 ;  /* 0x000054321a2b7816 */ /* 0x004fd6000000001a */
        /* <DEDUP_REMOVED lines=275> */
.L_x_6012:
[----:B------:R-:W-:-:S04]  /*98b0*/  LOP3.LUT R27, R30, 0xfffffffc, RZ, 0xc0, !PT ;  /* 0xfffffffc1e1b7812 */ /* 0x000fc800078ec0ff */
        /* <DEDUP_REMOVED lines=281> */
.L_x_6013:
        /* <DEDUP_REMOVED lines=282> */
.L_x_6014:
[----:B------:R-:W-:-:S04]  /*bbf0*/  LOP3.LUT R27, R30, 0xfffffffc, RZ, 0xc0, !PT ;  /* 0xfffffffc1e1b7812 */ /* 0x000fc800078ec0ff */
[----:B------:R-:W-:-:S05]  /*bc00*/  IADD3 R18, P1, R18, R27, RZ ;  /* 0x0000001b12127210 */ /* 0x000fca0007f3e0ff */
[----:B------:R-:W-:-:S05]  /*bc10*/  IMAD.X R19, RZ, RZ, R19, P1 ;  /* 0x000000ffff137224 */ /* 0x000fca00008e0613 */
[----:B------:R-:W2:Y:S02]  /*bc20*/  LDG.E R18, desc[UR60][R18.64] ;  /* 0x0000003c12127981 */ /* 0x000ea4000c1e1900 */
[----:B--2---:R-:W-:-:S07]  /*bc30*/  PRMT R45, R18, 0x5432, R18 ;  /* 0x00005432122d7816 */ /* 0x004fce0000000012 */
.L_x_6010:
[----:B------:R-:W-:Y:S05]  /*bc40*/  BSYNC B0 ;  /* 0x0000000000007941 */ /* 0x000fea0003800000 */
.L_x_6009:
[----:B------:R-:W-:Y:S04]  /*bc50*/  BSSY B0, `(.L_x_6015) ;  /* 0x00000ab000007945 */ /* 0x000fe80003800000 */
[----:B------:R-:W-:Y:S05]  /*bc60*/  @P0 BRA `(.L_x_6016) ;  /* 0x0000000800a40947 */ /* 0x000fea0003800000 */
[----:B------:R-:W-:Y:S01]  /*bc70*/  FSETP.GTU.FTZ.AND P0, PT, |R0|, +INF , PT ;  /* 0x7f8000000000780b */ /* 0x000fe20003f1c200 */
[----:B------:R-:W-:Y:S01]  /*bc80*/  BSSY B1, `(.L_x_6017) ;  /* 0x000000f000017945 */ /* 0x000fe20003800000 */
[----:B------:R-:W-:-:S11]  /*bc90*/  HADD2.F32 R19, -RZ, R43.H1_H1 ;  /* 0x3000002bff137230 */ /* 0x000fd60000004100 */
        /* <DEDUP_REMOVED lines=10> */
.L_x_6018:
[----:B------:R-:W-:Y:S02]  /*bd40*/  FSETP.GTU.FTZ.AND P0, PT, |R19|, +INF , PT ;  /* 0x7f8000001300780b */ /* 0x000fe40003f1c200 */
[----:B------:R-:W-:-:S04]  /*bd50*/  ISETP.LT.U32.AND P1, PT, R4, R37, PT ;  /* 0x000000250400720c */ /* 0x000fc80003f21070 */
[----:B------:R-:W-:-:S13]  /*bd60*/  ISETP.LT.OR.EX P0, PT, R3, RZ, !P0, P1 ;  /* 0x000000ff0300720c */ /* 0x000fda0004701710 */
.L_x_6019:
[----:B------:R-:W-:Y:S05]  /*bd70*/  BSYNC B1 ;  /* 0x0000000000017941 */ /* 0x000fea0003800000 */
.L_x_6017:
[----:B------:R-:W-:Y:S01]  /*bd80*/  FSETP.GTU.FTZ.AND P1, PT, |R5|, +INF , PT ;  /* 0x7f8000000500780b */ /* 0x000fe20003f3c200 */
[----:B------:R-:W-:Y:S01]  /*bd90*/  BSSY B1, `(.L_x_6020) ;  /* 0x0000012000017945 */ /* 0x000fe20003800000 */
[----:B------:R-:W-:Y:S01]  /*bda0*/  FSEL R0, R0, R19, P0 ;  /* 0x0000001300007208 */ /* 0x000fe20000000000 */
[----:B0-----:R-:W-:Y:S01]  /*bdb0*/  HADD2.F32 R26, -RZ, R43.H0_H0 ;  /* 0x2000002bff1a7230 */ /* 0x001fe20000004100 */
        /* <DEDUP_REMOVED lines=12> */
.L_x_6021:
[----:B------:R-:W-:Y:S02]  /*be80*/  FSETP.GTU.FTZ.AND P0, PT, |R26|, +INF , PT ;  /* 0x7f8000001a00780b */ /* 0x000fe40003f1c200 */
[----:B------:R-:W-:-:S04]  /*be90*/  ISETP.LT.U32.AND P1, PT, R7, R37, PT ;  /* 0x000000250700720c */ /* 0x000fc80003f21070 */
[----:B------:R-:W-:-:S13]  /*bea0*/  ISETP.LT.OR.EX P0, PT, R6, RZ, !P0, P1 ;  /* 0x000000ff0600720c */ /* 0x000fda0004701710 */
.L_x_6022:
[----:B------:R-:W-:Y:S05]  /*beb0*/  BSYNC B1 ;  /* 0x0000000000017941 */ /* 0x000fea0003800000 */
.L_x_6020:
        /* <DEDUP_REMOVED lines=8> */
[----:B------:R-:W-:-:S11]  /*bf40*/  HADD2.F32 R26, -RZ, R44.H1_H1 ;  /* 0x3000002cff1a7230 */ /* 0x000fd60000004100 */
        /* <DEDUP_REMOVED lines=10> */
.L_x_6024:
[----:B------:R-:W-:Y:S02]  /*bff0*/  FSETP.GTU.FTZ.AND P0, PT, |R26|, +INF , PT ;  /* 0x7f8000001a00780b */ /* 0x000fe40003f1c200 */
[----:B------:R-:W-:-:S04]  /*c000*/  ISETP.LT.U32.AND P1, PT, R11, R29, PT ;  /* 0x0000001d0b00720c */ /* 0x000fc80003f21070 */
[----:B------:R-:W-:-:S13]  /*c010*/  ISETP.LT.OR.EX P0, PT, R8, RZ, !P0, P1 ;  /* 0x000000ff0800720c */ /* 0x000fda0004701710 */
.L_x_6025:
[----:B------:R-:W-:Y:S05]  /*c020*/  BSYNC B1 ;  /* 0x0000000000017941 */ /* 0x000fea0003800000 */
.L_x_6023:
        /* <DEDUP_REMOVED lines=16> */
.L_x_6027:
[----:B------:R-:W-:Y:S02]  /*c130*/  FSETP.GTU.FTZ.AND P0, PT, |R19|, +INF , PT ;  /* 0x7f8000001300780b */ /* 0x000fe40003f1c200 */
[----:B------:R-:W-:-:S04]  /*c140*/  ISETP.LT.U32.AND P1, PT, R12, R29, PT ;  /* 0x0000001d0c00720c */ /* 0x000fc80003f21070 */
[----:B------:R-:W-:-:S13]  /*c150*/  ISETP.LT.OR.EX P0, PT, R13, RZ, !P0, P1 ;  /* 0x000000ff0d00720c */ /* 0x000fda0004701710 */
.L_x_6028:
[----:B------:R-:W-:Y:S05]  /*c160*/  BSYNC B1 ;  /* 0x0000000000017941 */ /* 0x000fea0003800000 */
.L_x_6026:
        /* <DEDUP_REMOVED lines=19> */
.L_x_6030:
[----:B------:R-:W-:Y:S02]  /*c2a0*/  FSETP.GTU.FTZ.AND P0, PT, |R19|, +INF , PT ;  /* 0x7f8000001300780b */ /* 0x000fe40003f1c200 */
[----:B------:R-:W-:-:S04]  /*c2b0*/  ISETP.LT.U32.AND P1, PT, R22, R27, PT ;  /* 0x0000001b1600720c */ /* 0x000fc80003f21070 */
[----:B------:R-:W-:-:S13]  /*c2c0*/  ISETP.LT.OR.EX P0, PT, R21, RZ, !P0, P1 ;  /* 0x000000ff1500720c */ /* 0x000fda0004701710 */
.L_x_6031:
[----:B------:R-:W-:Y:S05]  /*c2d0*/  BSYNC B1 ;  /* 0x0000000000017941 */ /* 0x000fea0003800000 */
.L_x_6029:
        /* <DEDUP_REMOVED lines=16> */
.L_x_6033:
[----:B------:R-:W-:Y:S02]  /*c3e0*/  FSETP.GTU.FTZ.AND P0, PT, |R26|, +INF , PT ;  /* 0x7f8000001a00780b */ /* 0x000fe40003f1c200 */
[----:B------:R-:W-:-:S04]  /*c3f0*/  ISETP.LT.U32.AND P1, PT, R32, R27, PT ;  /* 0x0000001b2000720c */ /* 0x000fc80003f21070 */
[----:B------:R-:W-:-:S13]  /*c400*/  ISETP.LT.OR.EX P0, PT, R25, RZ, !P0, P1 ;  /* 0x000000ff1900720c */ /* 0x000fda0004701710 */
.L_x_6034:
[----:B------:R-:W-:Y:S05]  /*c410*/  BSYNC B1 ;  /* 0x0000000000017941 */ /* 0x000fea0003800000 */
.L_x_6032:
        /* <DEDUP_REMOVED lines=19> */
.L_x_6036:
[----:B------:R-:W-:Y:S02]  /*c550*/  FSETP.GTU.FTZ.AND P0, PT, |R26|, +INF , PT ;  /* 0x7f8000001a00780b */ /* 0x000fe40003f1c200 */
[----:B------:R-:W-:-:S04]  /*c560*/  ISETP.LT.U32.AND P1, PT, R34, R19, PT ;  /* 0x000000132200720c */ /* 0x000fc80003f21070 */
[----:B------:R-:W-:-:S13]  /*c570*/  ISETP.LT.OR.EX P0, PT, R33, RZ, !P0, P1 ;  /* 0x000000ff2100720c */ /* 0x000fda0004701710 */
.L_x_6037:
[----:B------:R-:W-:Y:S05]  /*c580*/  BSYNC B1 ;  /* 0x0000000000017941 */ /* 0x000fea0003800000 */
.L_x_6035:
        /* <DEDUP_REMOVED lines=16> */
.L_x_6039:
[----:B------:R-:W-:Y:S02]  /*c690*/  FSETP.GTU.FTZ.AND P0, PT, |R45|, +INF , PT ;  /* 0x7f8000002d00780b */ /* 0x000fe40003f1c200 */
[----:B------:R-:W-:-:S04]  /*c6a0*/  ISETP.LT.U32.AND P1, PT, R20, R19, PT ;  /* 0x000000131400720c */ /* 0x000fc80003f21070 */
[----:B------:R-:W-:-:S13]  /*c6b0*/  ISETP.LT.OR.EX P0, PT, R15, RZ, !P0, P1 ;  /* 0x000000ff0f00720c */ /* 0x000fda0004701710 */
.L_x_6040:
[----:B------:R-:W-:Y:S05]  /*c6c0*/  BSYNC B1 ;  /* 0x0000000000017941 */ /* 0x000fea0003800000 */
.L_x_6038:
[----:B------:R-:W-:Y:S02]  /*c6d0*/  FSEL R24, R24, R45, P0 ;  /* 0x0000002d18187208 */ /* 0x000fe40000000000 */
[----:B------:R-:W-:Y:S02]  /*c6e0*/  SEL R20, R20, R19, P0 ;  /* 0x0000001314147207 */ /* 0x000fe40000000000 */
[----:B------:R-:W-:-:S07]  /*c6f0*/  SEL R15, R15, RZ, P0 ;  /* 0x000000ff0f0f7207 */ /* 0x000fce0000000000 */
.L_x_6016:
[----:B------:R-:W-:Y:S05]  /*c700*/  BSYNC B0 ;  /* 0x0000000000007941 */ /* 0x000fea0003800000 */
.L_x_6015:
        /* <DEDUP_REMOVED lines=12> */
.L_x_6042:
[----:B------:R-:W-:Y:S02]  /*c7d0*/  FSETP.GTU.FTZ.AND P0, PT, |R9|, +INF , PT ;  /* 0x7f8000000900780b */ /* 0x000fe40003f1c200 */
[----:B------:R-:W-:-:S04]  /*c7e0*/  ISETP.LT.U32.AND P1, PT, R4, R11, PT ;  /* 0x0000000b0400720c */ /* 0x000fc80003f21070 */
[----:B------:R-:W-:-:S13]  /*c7f0*/  ISETP.LT.OR.EX P0, PT, R3, R8, !P0, P1 ;  /* 0x000000080300720c */ /* 0x000fda0004701710 */
.L_x_6043:
[----:B------:R-:W-:Y:S05]  /*c800*/  BSYNC B0 ;  /* 0x0000000000007941 */ /* 0x000fea0003800000 */
.L_x_6041:
        /* <DEDUP_REMOVED lines=15> */
.L_x_6045:
[----:B------:R-:W-:Y:S02]  /*c900*/  FSETP.GTU.FTZ.AND P0, PT, |R10|, +INF , PT ;  /* 0x7f8000000a00780b */ /* 0x000fe40003f1c200 */
[----:B------:R-:W-:-:S04]  /*c910*/  ISETP.LT.U32.AND P1, PT, R7, R12, PT ;  /* 0x0000000c0700720c */ /* 0x000fc80003f21070 */
[----:B------:R-:W-:-:S13]  /*c920*/  ISETP.LT.OR.EX P0, PT, R6, R13, !P0, P1 ;  /* 0x0000000d0600720c */ /* 0x000fda0004701710 */
.L_x_6046:
[----:B------:R-:W-:Y:S05]  /*c930*/  BSYNC B0 ;  /* 0x0000000000007941 */ /* 0x000fea0003800000 */
.L_x_6044:
        /* <DEDUP_REMOVED lines=15> */
.L_x_6048:
[----:B------:R-:W-:Y:S02]  /*ca30*/  FSETP.GTU.FTZ.AND P0, PT, |R14|, +INF , PT ;  /* 0x7f8000000e00780b */ /* 0x000fe40003f1c200 */
[----:B------:R-:W-:-:S04]  /*ca40*/  ISETP.LT.U32.AND P1, PT, R11, R22, PT ;  /* 0x000000160b00720c */ /* 0x000fc80003f21070 */
[----:B------:R-:W-:-:S13]  /*ca50*/  ISETP.LT.OR.EX P0, PT, R8, R21, !P0, P1 ;  /* 0x000000150800720c */ /* 0x000fda0004701710 */
.L_x_6049:
[----:B------:R-:W-:Y:S05]  /*ca60*/  BSYNC B0 ;  /* 0x0000000000007941 */ /* 0x000fea0003800000 */
.L_x_6047:
        /* <DEDUP_REMOVED lines=15> */
.L_x_6051:
[----:B------:R-:W-:Y:S02]  /*cb60*/  FSETP.GTU.FTZ.AND P0, PT, |R23|, +INF , PT ;  /* 0x7f8000001700780b */ /* 0x000fe40003f1c200 */
[----:B------:R-:W-:-:S04]  /*cb70*/  ISETP.LT.U32.AND P1, PT, R7, R32, PT ;  /* 0x000000200700720c */ /* 0x000fc80003f21070 */
[----:B------:R-:W-:-:S13]  /*cb80*/  ISETP.LT.OR.EX P0, PT, R6, R25, !P0, P1 ;  /* 0x000000190600720c */ /* 0x000fda0004701710 */
.L_x_6052:
[----:B------:R-:W-:Y:S05]  /*cb90*/  BSYNC B0 ;  /* 0x0000000000007941 */ /* 0x000fea0003800000 */
.L_x_6050:
        /* <DEDUP_REMOVED lines=15> */
.L_x_6054:
[----:B------:R-:W-:Y:S02]  /*cc90*/  FSETP.GTU.FTZ.AND P0, PT, |R35|, +INF , PT ;  /* 0x7f8000002300780b */ /* 0x000fe40003f1c200 */
[----:B------:R-:W-:-:S04]  /*cca0*/  ISETP.LT.U32.AND P1, PT, R11, R34, PT ;  /* 0x000000220b00720c */ /* 0x000fc80003f21070 */
[----:B------:R-:W-:-:S13]  /*ccb0*/  ISETP.LT.OR.EX P0, PT, R8, R33, !P0, P1 ;  /* 0x000000210800720c */ /* 0x000fda0004701710 */
.L_x_6055:
[----:B------:R-:W-:Y:S05]  /*ccc0*/  BSYNC B0 ;  /* 0x0000000000007941 */ /* 0x000fea0003800000 */
.L_x_6053:
        /* <DEDUP_REMOVED lines=15> */
.L_x_6057:
[----:B------:R-:W-:Y:S02]  /*cdc0*/  FSETP.GTU.FTZ.AND P0, PT, |R24|, +INF , PT ;  /* 0x7f8000001800780b */ /* 0x000fe40003f1c200 */
[----:B------:R-:W-:-:S04]  /*cdd0*/  ISETP.LT.U32.AND P1, PT, R7, R20, PT ;  /* 0x000000140700720c */ /* 0x000fc80003f21070 */
[----:B------:R-:W-:-:S13]  /*cde0*/  ISETP.LT.OR.EX P0, PT, R6, R15, !P0, P1 ;  /* 0x0000000f0600720c */ /* 0x000fda0004701710 */
.L_x_6058:
[----:B------:R-:W-:Y:S05]  /*cdf0*/  BSYNC B0 ;  /* 0x0000000000007941 */ /* 0x000fea0003800000 */
.L_x_6056:
[----:B------:R-:W-:Y:S02]  /*ce00*/  SEL R10, R7, R20, P0 ;  /* 0x00000014070a7207 */ /* 0x000fe40000000000 */
[----:B------:R-:W-:Y:S02]  /*ce10*/  SEL R11, R6, R15, P0 ;  /* 0x0000000f060b7207 */ /* 0x000fe40000000000 */
[----:B------:R-:W-:Y:S01]  /*ce20*/  FSEL R7, R23, R24, P0 ;  /* 0x0000001817077208 */ /* 0x000fe20000000000 */
[----:B------:R-:W-:Y:S06]  /*ce30*/  BRA `(.L_x_5945) ;  /* 0x0000004400107947 */ /* 0x000fec0003800000 */
.L_x_5980:
        /* <DEDUP_REMOVED lines=40> */
.L_x_6082:
[----:B------:R-:W-:-:S05]  /*d0c0*/  IMAD R4, R38, R37, RZ ;  /* 0x0000002526047224 */ /* 0x000fca00078e02ff */
[----:B------:R-:W-:-:S05]  /*d0d0*/  SHF.R.U32.HI R5, RZ, 0x1, R4 ;  /* 0x00000001ff057819 */ /* 0x000fca0000011604 */
[----:B------:R-:W-:-:S05]  /*d0e0*/  IMAD.WIDE.U32 R4, R5, 0x4, R18 ;  /* 0x0000000405047825 */ /* 0x000fca00078e0012 */
[----:B------:R1:W2:Y:S01]  /*d0f0*/  LDG.E R42, desc[UR60][R4.64] ;  /* 0x0000003c042a7981 */ /* 0x0002a2000c1e1900 */
        /* <DEDUP_REMOVED lines=10> */
[--C-:B-1----:R-:W-:Y:S02]  /*d1a0*/  IMAD.WIDE.U32 R4, R9, 0x4, R18.reuse ;  /* 0x0000000409047825 */ /* 0x102fe400078e0012 */
[----:B------:R0:W3:Y:S02]  /*d1b0*/  LDG.E R6, desc[UR60][R6.64] ;  /* 0x0000003c06067981 */ /* 0x0000e4000c1e1900 */
[----:B------:R-:W-:Y:S02]  /*d1c0*/  IMAD.WIDE.U32 R8, R43, 0x4, R18 ;  /* 0x000000042b087825 */ /* 0x000fe400078e0012 */
[----:B------:R-:W4:Y:S04]  /*d1d0*/  LDG.E R4, desc[UR60][R4.64] ;  /* 0x0000003c04047981 */ /* 0x000f28000c1e1900 */
[----:B------:R3:W5:Y:S01]  /*d1e0*/  LDG.E R44, desc[UR60][R8.64] ;  /* 0x0000003c082c7981 */ /* 0x000762000c1e1900 */
[----:B------:R-:W-:Y:S01]  /*d1f0*/  FSETP.GTU.FTZ.AND P1, PT, |R11|, +INF , PT ;  /* 0x7f8000000b00780b */ /* 0x000fe20003f3c200 */
[----:B------:R-:W-:-:S12]  /*d200*/  BSSY B1, `(.L_x_6061) ;  /* 0x0000023000017945 */ /* 0x000fd80003800000 */
[----:B------:R-:W-:-:S04]  /*d210*/  @!P1 ISETP.GE.U32.AND P0, PT, R14, R37, PT ;  /* 0x000000250e00920c */ /* 0x000fc80003f06070 */
[----:B------:R-:W-:Y:S01]  /*d220*/  @!P1 ISETP.GE.AND.EX P0, PT, R12, RZ, PT, P0 ;  /* 0x000000ff0c00920c */ /* 0x000fe20003f06300 */
[----:B--2---:R-:W-:Y:S01]  /*d230*/  HADD2.F32 R46, -RZ, R42.H0_H0 ;  /* 0x2000002aff2e7230 */ /* 0x004fe20000004100 */
[----:B0-----:R-:W-:-:S04]  /*d240*/  PRMT R7, R42, 0x7610, R42 ;  /* 0x000076102a077816 */ /* 0x001fc8000000002a */
[CC--:B------:R-:W-:Y:S01]  /*d250*/  FSETP.NEU.OR P3, PT, R11.reuse, R46.reuse, P1 ;  /* 0x0000002e0b00720b */ /* 0x0c0fe20000f6d400 */
[----:B------:R-:W-:Y:S01]  /*d260*/  HADD2.F32 R42, -RZ, R7.H1_H1 ;  /* 0x30000007ff2a7230 */ /* 0x000fe20000004100 */
        /* <DEDUP_REMOVED lines=10> */
[----:B------:R-:W-:Y:S02]  /*d310*/  FSEL R11, R11, R46, P0 ;  /* 0x0000002e0b0b7208 */ /* 0x000fe40000000000 */
[----:B----4-:R-:W-:Y:S02]  /*d320*/  PRMT R9, R4, 0x7610, R4 ;  /* 0x0000761004097816 */ /* 0x010fe40000000004 */
[----:B-----5:R-:W-:Y:S02]  /*d330*/  PRMT R6, R44, 0x7610, R44 ;  /* 0x000076102c067816 */ /* 0x020fe4000000002c */
[----:B------:R-:W-:Y:S02]  /*d340*/  SEL R14, R14, R37, P0 ;  /* 0x000000250e0e7207 */ /* 0x000fe40000000000 */
[----:B------:R-:W-:-:S03]  /*d350*/  SEL R12, R12, RZ, P0 ;  /* 0x000000ff0c0c7207 */ /* 0x000fc60000000000 */
        /* <DEDUP_REMOVED lines=10> */
.L_x_6062:
[----:B------:R-:W-:Y:S02]  /*d400*/  FSETP.GTU.FTZ.AND P0, PT, |R42|, +INF , PT ;  /* 0x7f8000002a00780b */ /* 0x000fe40003f1c200 */
[----:B------:R-:W-:-:S04]  /*d410*/  ISETP.LT.U32.AND P1, PT, R20, R37, PT ;  /* 0x000000251400720c */ /* 0x000fc80003f21070 */
[----:B------:R-:W-:-:S13]  /*d420*/  ISETP.LT.OR.EX P0, PT, R15, RZ, !P0, P1 ;  /* 0x000000ff0f00720c */ /* 0x000fda0004701710 */
.L_x_6063:
[----:B------:R-:W-:Y:S05]  /*d430*/  BSYNC B1 ;  /* 0x0000000000017941 */ /* 0x000fea0003800000 */
.L_x_6061:
        /* <DEDUP_REMOVED lines=16> */
.L_x_6065:
[----:B------:R-:W-:Y:S02]  /*d540*/  FSETP.GTU.FTZ.AND P0, PT, |R5|, +INF , PT ;  /* 0x7f8000000500780b */ /* 0x000fe40003f1c200 */
[----:B------:R-:W-:-:S04]  /*d550*/  ISETP.LT.U32.AND P1, PT, R23, R40, PT ;  /* 0x000000281700720c */ /* 0x000fc80003f21070 */
[----:B------:R-:W-:-:S13]  /*d560*/  ISETP.LT.OR.EX P0, PT, R21, RZ, !P0, P1 ;  /* 0x000000ff1500720c */ /* 0x000fda0004701710 */
.L_x_6066:
[----:B------:R-:W-:Y:S05]  /*d570*/  BSYNC B1 ;  /* 0x0000000000017941 */ /* 0x000fea0003800000 */
.L_x_6064:
        /* <DEDUP_REMOVED lines=16> */
.L_x_6068:
[----:B------:R-:W-:Y:S02]  /*d680*/  FSETP.GTU.FTZ.AND P0, PT, |R5|, +INF , PT ;  /* 0x7f8000000500780b */ /* 0x000fe40003f1c200 */
[----:B------:R-:W-:-:S04]  /*d690*/  ISETP.LT.U32.AND P1, PT, R25, R40, PT ;  /* 0x000000281900720c */ /* 0x000fc80003f21070 */
[----:B------:R-:W-:-:S13]  /*d6a0*/  ISETP.LT.OR.EX P0, PT, R26, RZ, !P0, P1 ;  /* 0x000000ff1a00720c */ /* 0x000fda0004701710 */
.L_x_6069:
[----:B------:R-:W-:Y:S05]  /*d6b0*/  BSYNC B1 ;  /* 0x0000000000017941 */ /* 0x000fea0003800000 */
.L_x_6067:
[----:B------:R-:W-:Y:S01]  /*d6c0*/  FSETP.GTU.FTZ.AND P1, PT, |R27|, +INF , PT ;  /* 0x7f8000001b00780b */ /* 0x000fe20003f3c200 */
[----:B------:R-:W-:Y:S01]  /*d6d0*/  BSSY B1, `(.L_x_6070) ;  /* 0x0000012000017945 */ /* 0x000fe20003800000 */
[----:B------:R-:W-:Y:S01]  /*d6e0*/  SEL R25, R25, R40, P0 ;  /* 0x0000002819197207 */ /* 0x000fe20000000000 */
[----:B------:R-:W-:Y:S01]  /*d6f0*/  HADD2.F32 R40, -RZ, R9.H0_H0 ;  /* 0x20000009ff287230 */ /* 0x000fe20000004100 */
        /* <DEDUP_REMOVED lines=12> */
.L_x_6071:
[----:B------:R-:W-:Y:S02]  /*d7c0*/  FSETP.GTU.FTZ.AND P0, PT, |R40|, +INF , PT ;  /* 0x7f8000002800780b */ /* 0x000fe40003f1c200 */
[----:B------:R-:W-:-:S04]  /*d7d0*/  ISETP.LT.U32.AND P1, PT, R29, R41, PT ;  /* 0x000000291d00720c */ /* 0x000fc80003f21070 */
[----:B------:R-:W-:-:S13]  /*d7e0*/  ISETP.LT.OR.EX P0, PT, R28, RZ, !P0, P1 ;  /* 0x000000ff1c00720c */ /* 0x000fda0004701710 */
.L_x_6072:
[----:B------:R-:W-:Y:S05]  /*d7f0*/  BSYNC B1 ;  /* 0x0000000000017941 */ /* 0x000fea0003800000 */
.L_x_6070:
[----:B------:R-:W-:Y:S01]  /*d800*/  FSETP.GTU.FTZ.AND P1, PT, |R30|, +INF , PT ;  /* 0x7f8000001e00780b */ /* 0x000fe20003f3c200 */
[----:B------:R-:W-:Y:S01]  /*d810*/  BSSY B1, `(.L_x_6073) ;  /* 0x0000012000017945 */ /* 0x000fe20003800000 */
[----:B------:R-:W-:Y:S01]  /*d820*/  FSEL R27, R27, R40, P0 ;  /* 0x000000281b1b7208 */ /* 0x000fe20000000000 */
[----:B------:R-:W-:Y:S01]  /*d830*/  HADD2.F32 R5, -RZ, R9.H1_H1 ;  /* 0x30000009ff057230 */ /* 0x000fe20000004100 */
        /* <DEDUP_REMOVED lines=12> */
.L_x_6074:
[----:B------:R-:W-:Y:S02]  /*d900*/  FSETP.GTU.FTZ.AND P0, PT, |R5|, +INF , PT ;  /* 0x7f8000000500780b */ /* 0x000fe40003f1c200 */
[----:B------:R-:W-:-:S04]  /*d910*/  ISETP.LT.U32.AND P1, PT, R32, R41, PT ;  /* 0x000000292000720c */ /* 0x000fc80003f21070 */
[----:B------:R-:W-:-:S13]  /*d920*/  ISETP.LT.OR.EX P0, PT, R31, RZ, !P0, P1 ;  /* 0x000000ff1f00720c */ /* 0x000fda0004701710 */
.L_x_6075:
[----:B------:R-:W-:Y:S05]  /*d930*/  BSYNC B1 ;  /* 0x0000000000017941 */ /* 0x000fea0003800000 */
.L_x_6073:
        /* <DEDUP_REMOVED lines=16> */
.L_x_6077:
[----:B------:R-:W-:Y:S02]  /*da40*/  FSETP.GTU.FTZ.AND P0, PT, |R40|, +INF , PT ;  /* 0x7f8000002800780b */ /* 0x000fe40003f1c200 */
[----:B------:R-:W-:-:S04]  /*da50*/  ISETP.LT.U32.AND P1, PT, R34, R39, PT ;  /* 0x000000272200720c */ /* 0x000fc80003f21070 */
[----:B------:R-:W-:-:S13]  /*da60*/  ISETP.LT.OR.EX P0, PT, R33, RZ, !P0, P1 ;  /* 0x000000ff2100720c */ /* 0x000fda0004701710 */
.L_x_6078:
[----:B------:R-:W-:Y:S05]  /*da70*/  BSYNC B1 ;  /* 0x0000000000017941 */ /* 0x000fea0003800000 */
.L_x_6076:
        /* <DEDUP_REMOVED lines=16> */
.L_x_6080:
[----:B------:R-:W-:Y:S02]  /*db80*/  FSETP.GTU.FTZ.AND P0, PT, |R41|, +INF , PT ;  /* 0x7f8000002900780b */ /* 0x000fe40003f1c200 */
[----:B------:R-:W-:-:S04]  /*db90*/  ISETP.LT.U32.AND P1, PT, R10, R39, PT ;  /* 0x000000270a00720c */ /* 0x000fc80003f21070 */
[----:B------:R-:W-:-:S13]  /*dba0*/  ISETP.LT.OR.EX P0, PT, R3, RZ, !P0, P1 ;  /* 0x000000ff0300720c */ /* 0x000fda0004701710 */
.L_x_6081:
[----:B------:R-:W-:Y:S05]  /*dbb0*/  BSYNC B1 ;  /* 0x0000000000017941 */ /* 0x000fea0003800000 */
.L_x_6079:
        /* <DEDUP_REMOVED lines=9> */
.L_x_6060:
[----:B------:R-:W-:Y:S05]  /*dc50*/  BSYNC B0 ;  /* 0x0000000000007941 */ /* 0x000fea0003800000 */
.L_x_6059:
        /* <DEDUP_REMOVED lines=9> */
[----:B--2---:R-:W-:-:S11]  /*dcf0*/  PRMT R7, R4, 0x7610, R4 ;  /* 0x0000761004077816 */ /* 0x004fd60000000004 */
        /* <DEDUP_REMOVED lines=19> */
[----:B--2---:R-:W-:Y:S02]  /*de30*/  PRMT R9, R4, 0x7610, R4 ;  /* 0x0000761004097816 */ /* 0x004fe40000000004 */
[----:B---3--:R-:W-:-:S04]  /*de40*/  @!P0 PRMT R6, R18, 0x7610, R6 ;  /* 0x0000761012068816 */ /* 0x008fc80000000006 */
[----:B------:R-:W-:-:S07]  /*de50*/  @!P0 PRMT R6, R6, 0x7610, R18 ;  /* 0x0000761006068816 */ /* 0x000fce0000000012 */
.L_x_6084:
[----:B------:R-:W-:Y:S05]  /*de60*/  BSYNC B0 ;  /* 0x0000000000007941 */ /* 0x000fea0003800000 */
.L_x_6083:
[----:B------:R-:W-:Y:S04]  /*de70*/  BSSY B0, `(.L_x_6085) ;  /* 0x00000ab000007945 */ /* 0x000fe80003800000 */
        /* <DEDUP_REMOVED lines=14> */
.L_x_6088:
[----:B------:R-:W-:Y:S02]  /*df60*/  FSETP.GTU.FTZ.AND P0, PT, |R18|, +INF , PT ;  /* 0x7f8000001200780b */ /* 0x000fe40003f1c200 */
[----:B------:R-:W-:-:S04]  /*df70*/  ISETP.LT.U32.AND P1, PT, R14, R37, PT ;  /* 0x000000250e00720c */ /* 0x000fc80003f21070 */
[----:B------:R-:W-:-:S13]  /*df80*/  ISETP.LT.OR.EX P0, PT, R12, RZ, !P0, P1 ;  /* 0x000000ff0c00720c */ /* 0x000fda0004701710 */
.L_x_6089:
[----:B------:R-:W-:Y:S05]  /*df90*/  BSYNC B1 ;  /* 0x0000000000017941 */ /* 0x000fea0003800000 */
.L_x_6087:
        /* <DEDUP_REMOVED lines=16> */
.L_x_6091:
[----:B------:R-:W-:Y:S02]  /*e0a0*/  FSETP.GTU.FTZ.AND P0, PT, |R18|, +INF , PT ;  /* 0x7f8000001200780b */ /* 0x000fe40003f1c200 */
[----:B------:R-:W-:-:S04]  /*e0b0*/  ISETP.LT.U32.AND P1, PT, R20, R37, PT ;  /* 0x000000251400720c */ /* 0x000fc80003f21070 */
[----:B------:R-:W-:-:S13]  /*e0c0*/  ISETP.LT.OR.EX P0, PT, R15, RZ, !P0, P1 ;  /* 0x000000ff0f00720c */ /* 0x000fda0004701710 */
.L_x_6092:
[----:B------:R-:W-:Y:S05]  /*e0d0*/  BSYNC B1 ;  /* 0x0000000000017941 */ /* 0x000fea0003800000 */
.L_x_6090:
        /* <DEDUP_REMOVED lines=19> */
.L_x_6094:
[----:B------:R-:W-:Y:S02]  /*e210*/  FSETP.GTU.FTZ.AND P0, PT, |R5|, +INF , PT ;  /* 0x7f8000000500780b */ /* 0x000fe40003f1c200 */
[----:B------:R-:W-:-:S04]  /*e220*/  ISETP.LT.U32.AND P1, PT, R23, R38, PT ;  /* 0x000000261700720c */ /* 0x000fc80003f21070 */
[----:B------:R-:W-:-:S13]  /*e230*/  ISETP.LT.OR.EX P0, PT, R21, RZ, !P0, P1 ;  /* 0x000000ff1500720c */ /* 0x000fda0004701710 */
.L_x_6095:
[----:B------:R-:W-:Y:S05]  /*e240*/  BSYNC B1 ;  /* 0x0000000000017941 */ /* 0x000fea0003800000 */
.L_x_6093:
        /* <DEDUP_REMOVED lines=16> */
.L_x_6097:
[----:B------:R-:W-:Y:S02]  /*e350*/  FSETP.GTU.FTZ.AND P0, PT, |R5|, +INF , PT ;  /* 0x7f8000000500780b */ /* 0x000fe40003f1c200 */
[----:B------:R-:W-:-:S04]  /*e360*/  ISETP.LT.U32.AND P1, PT, R25, R38, PT ;  /* 0x000000261900720c */ /* 0x000fc80003f21070 */
[----:B------:R-:W-:-:S13]  /*e370*/  ISETP.LT.OR.EX P0, PT, R26, RZ, !P0, P1 ;  /* 0x000000ff1a00720c */ /* 0x000fda0004701710 */
.L_x_6098:
[----:B------:R-:W-:Y:S05]  /*e380*/  BSYNC B1 ;  /* 0x0000000000017941 */ /* 0x000fea0003800000 */
.L_x_6096:
        /* <DEDUP_REMOVED lines=19> */
.L_x_6100:
[----:B------:R-:W-:Y:S02]  /*e4c0*/  FSETP.GTU.FTZ.AND P0, PT, |R8|, +INF , PT ;  /* 0x7f8000000800780b */ /* 0x000fe40003f1c200 */
[----:B------:R-:W-:-:S04]  /*e4d0*/  ISETP.LT.U32.AND P1, PT, R29, R7, PT ;  /* 0x000000071d00720c */ /* 0x000fc80003f21070 */
[----:B------:R-:W-:-:S13]  /*e4e0*/  ISETP.LT.OR.EX P0, PT, R28, RZ, !P0, P1 ;  /* 0x000000ff1c00720c */ /* 0x000fda0004701710 */
.L_x_6101:
[----:B------:R-:W-:Y:S05]  /*e4f0*/  BSYNC B1 ;  /* 0x0000000000017941 */ /* 0x000fea0003800000 */
.L_x_6099:
        /* <DEDUP_REMOVED lines=16> */
.L_x_6103:
[----:B------:R-:W-:Y:S02]  /*e600*/  FSETP.GTU.FTZ.AND P0, PT, |R9|, +INF , PT ;  /* 0x7f8000000900780b */ /* 0x000fe40003f1c200 */
[----:B------:R-:W-:-:S04]  /*e610*/  ISETP.LT.U32.AND P1, PT, R32, R7, PT ;  /* 0x000000072000720c */ /* 0x000fc80003f21070 */
[----:B------:R-:W-:-:S13]  /*e620*/  ISETP.LT.OR.EX P0, PT, R31, RZ, !P0, P1 ;  /* 0x000000ff1f00720c */ /* 0x000fda0004701710 */
.L_x_6104:
[----:B------:R-:W-:Y:S05]  /*e630*/  BSYNC B1 ;  /* 0x0000000000017941 */ /* 0x000fea0003800000 */
.L_x_6102:
        /* <DEDUP_REMOVED lines=19> */
.L_x_6106:
[----:B------:R-:W-:Y:S02]  /*e770*/  FSETP.GTU.FTZ.AND P0, PT, |R8|, +INF , PT ;  /* 0x7f8000000800780b */ /* 0x000fe40003f1c200 */
[----:B------:R-:W-:-:S04]  /*e780*/  ISETP.LT.U32.AND P1, PT, R34, R5, PT ;  /* 0x000000052200720c */ /* 0x000fc80003f21070 */
[----:B------:R-:W-:-:S13]  /*e790*/  ISETP.LT.OR.EX P0, PT, R33, RZ, !P0, P1 ;  /* 0x000000ff2100720c */ /* 0x000fda0004701710 */
.L_x_6107:
[----:B------:R-:W-:Y:S05]  /*e7a0*/  BSYNC B1 ;  /* 0x0000000000017941 */ /* 0x000fea0003800000 */
.L_x_6105:
        /* <DEDUP_REMOVED lines=16> */
.L_x_6109:
[----:B------:R-:W-:Y:S02]  /*e8b0*/  FSETP.GTU.FTZ.AND P0, PT, |R7|, +INF , PT ;  /* 0x7f8000000700780b */ /* 0x000fe40003f1c200 */
[----:B------:R-:W-:-:S04]  /*e8c0*/  ISETP.LT.U32.AND P1, PT, R10, R5, PT ;  /* 0x000000050a00720c */ /* 0x000fc80003f21070 */
[----:B------:R-:W-:-:S13]  /*e8d0*/  ISETP.LT.OR.EX P0, PT, R3, RZ, !P0, P1 ;  /* 0x000000ff0300720c */ /* 0x000fda0004701710 */
.L_x_6110:
[----:B------:R-:W-:Y:S05]  /*e8e0*/  BSYNC B1 ;  /* 0x0000000000017941 */ /* 0x000fea0003800000 */
.L_x_6108:
[----:B------:R-:W-:Y:S02]  /*e8f0*/  FSEL R0, R0, R7, P0 ;  /* 0x0000000700007208 */ /* 0x000fe40000000000 */
[----:B------:R-:W-:Y:S02]  /*e900*/  SEL R10, R10, R5, P0 ;  /* 0x000000050a0a7207 */ /* 0x000fe40000000000 */
[----:B------:R-:W-:-:S07]  /*e910*/  SEL R3, R3, RZ, P0 ;  /* 0x000000ff03037207 */ /* 0x000fce0000000000 */
.L_x_6086:
[----:B------:R-:W-:Y:S05]  /*e920*/  BSYNC B0 ;  /* 0x0000000000007941 */ /* 0x000fea0003800000 */
.L_x_6085:
        /* <DEDUP_REMOVED lines=12> */
.L_x_6112:
[----:B------:R-:W-:Y:S02]  /*e9f0*/  FSETP.GTU.FTZ.AND P0, PT, |R22|, +INF , PT ;  /* 0x7f8000001600780b */ /* 0x000fe40003f1c200 */
[----:B------:R-:W-:-:S04]  /*ea00*/  ISETP.LT.U32.AND P1, PT, R14, R23, PT ;  /* 0x000000170e00720c */ /* 0x000fc80003f21070 */
[----:B------:R-:W-:-:S13]  /*ea10*/  ISETP.LT.OR.EX P0, PT, R12, R21, !P0, P1 ;  /* 0x000000150c00720c */ /* 0x000fda0004701710 */
.L_x_6113:
[----:B------:R-:W-:Y:S05]  /*ea20*/  BSYNC B0 ;  /* 0x0000000000007941 */ /* 0x000fea0003800000 */
.L_x_6111:
        /* <DEDUP_REMOVED lines=15> */
.L_x_6115:
[----:B------:R-:W-:Y:S02]  /*eb20*/  FSETP.GTU.FTZ.AND P0, PT, |R24|, +INF , PT ;  /* 0x7f8000001800780b */ /* 0x000fe40003f1c200 */
[----:B------:R-:W-:-:S04]  /*eb30*/  ISETP.LT.U32.AND P1, PT, R20, R25, PT ;  /* 0x000000191400720c */ /* 0x000fc80003f21070 */
[----:B------:R-:W-:-:S13]  /*eb40*/  ISETP.LT.OR.EX P0, PT, R15, R26, !P0, P1 ;  /* 0x0000001a0f00720c */ /* 0x000fda0004701710 */
.L_x_6116:
[----:B------:R-:W-:Y:S05]  /*eb50*/  BSYNC B0 ;  /* 0x0000000000007941 */ /* 0x000fea0003800000 */
.L_x_6114:
        /* <DEDUP_REMOVED lines=15> */
.L_x_6118:
[----:B------:R-:W-:Y:S02]  /*ec50*/  FSETP.GTU.FTZ.AND P0, PT, |R27|, +INF , PT ;  /* 0x7f8000001b00780b */ /* 0x000fe40003f1c200 */
[----:B------:R-:W-:-:S04]  /*ec60*/  ISETP.LT.U32.AND P1, PT, R14, R29, PT ;  /* 0x0000001d0e00720c */ /* 0x000fc80003f21070 */
[----:B------:R-:W-:-:S13]  /*ec70*/  ISETP.LT.OR.EX P0, PT, R21, R28, !P0, P1 ;  /* 0x0000001c1500720c */ /* 0x000fda0004701710 */
.L_x_6119:
[----:B------:R-:W-:Y:S05]  /*ec80*/  BSYNC B0 ;  /* 0x0000000000007941 */ /* 0x000fea0003800000 */
.L_x_6117:
        /* <DEDUP_REMOVED lines=15> */
.L_x_6121:
[----:B------:R-:W-:Y:S02]  /*ed80*/  FSETP.GTU.FTZ.AND P0, PT, |R30|, +INF , PT ;  /* 0x7f8000001e00780b */ /* 0x000fe40003f1c200 */
[----:B------:R-:W-:-:S04]  /*ed90*/  ISETP.LT.U32.AND P1, PT, R25, R32, PT ;  /* 0x000000201900720c */ /* 0x000fc80003f21070 */
[----:B------:R-:W-:-:S13]  /*eda0*/  ISETP.LT.OR.EX P0, PT, R26, R31, !P0, P1 ;  /* 0x0000001f1a00720c */ /* 0x000fda0004701710 */
.L_x_6122:
[----:B------:R-:W-:Y:S05]  /*edb0*/  BSYNC B0 ;  /* 0x0000000000007941 */ /* 0x000fea0003800000 */
.L_x_6120:
        /* <DEDUP_REMOVED lines=15> */
.L_x_6124:
[----:B------:R-:W-:Y:S02]  /*eeb0*/  FSETP.GTU.FTZ.AND P0, PT, |R35|, +INF , PT ;  /* 0x7f8000002300780b */ /* 0x000fe40003f1c200 */
[----:B------:R-:W-:-:S04]  /*eec0*/  ISETP.LT.U32.AND P1, PT, R29, R34, PT ;  /* 0x000000221d00720c */ /* 0x000fc80003f21070 */
[----:B------:R-:W-:-:S13]  /*eed0*/  ISETP.LT.OR.EX P0, PT, R28, R33, !P0, P1 ;  /* 0x000000211c00720c */ /* 0x000fda0004701710 */
.L_x_6125:
[----:B------:R-:W-:Y:S05]  /*eee0*/  BSYNC B0 ;  /* 0x0000000000007941 */ /* 0x000fea0003800000 */
.L_x_6123:
        /* <DEDUP_REMOVED lines=15> */
.L_x_6127:
[----:B------:R-:W-:Y:S02]  /*efe0*/  FSETP.GTU.FTZ.AND P0, PT, |R0|, +INF , PT ;  /* 0x7f8000000000780b */ /* 0x000fe40003f1c200 */
[----:B------:R-:W-:-:S04]  /*eff0*/  ISETP.LT.U32.AND P1, PT, R25, R10, PT ;  /* 0x0000000a1900720c */ /* 0x000fc80003f21070 */
[----:B------:R-:W-:-:S13]  /*f000*/  ISETP.LT.OR.EX P0, PT, R26, R3, !P0, P1 ;  /* 0x000000031a00720c */ /* 0x000fda0004701710 */
.L_x_6128:
[----:B------:R-:W-:Y:S05]  /*f010*/  BSYNC B0 ;  /* 0x0000000000007941 */ /* 0x000fea0003800000 */
.L_x_6126:
[----:B------:R-:W-:Y:S02]  /*f020*/  SEL R10, R25, R10, P0 ;  /* 0x0000000a190a7207 */ /* 0x000fe40000000000 */
[----:B------:R-:W-:Y:S02]  /*f030*/  SEL R11, R26, R3, P0 ;  /* 0x000000031a0b7207 */ /* 0x000fe40000000000 */
[----:B------:R-:W-:Y:S01]  /*f040*/  FSEL R7, R7, R0, P0 ;  /* 0x0000000007077208 */ /* 0x000fe20000000000 */
[----:B------:R-:W-:Y:S06]  /*f050*/  BRA `(.L_x_5945) ;  /* 0x0000002000887947 */ /* 0x000fec0003800000 */
.L_x_5979:
        /* <DEDUP_REMOVED lines=49> */
.L_x_6152:
[----:B------:R-:W-:-:S05]  /*f370*/  SHF.R.U32.HI R9, RZ, 0x1, R37 ;  /* 0x00000001ff097819 */ /* 0x000fca0000011625 */
[----:B------:R-:W-:-:S05]  /*f380*/  IMAD.WIDE.U32 R8, R9, 0x4, R18 ;  /* 0x0000000409087825 */ /* 0x000fca00078e0012 */
[----:B------:R1:W2:Y:S01]  /*f390*/  LDG.E R40, desc[UR60][R8.64] ;  /* 0x0000003c08287981 */ /* 0x0002a2000c1e1900 */
        /* <DEDUP_REMOVED lines=8> */
[----:B------:R0:W3:Y:S02]  /*f420*/  LDG.E R6, desc[UR60][R6.64] ;  /* 0x0000003c06067981 */ /* 0x0000e4000c1e1900 */
[----:B-1----:R-:W-:Y:S02]  /*f430*/  IMAD.WIDE.U32 R8, R45, 0x4, R18 ;  /* 0x000000042d087825 */ /* 0x002fe400078e0012 */
        /* <DEDUP_REMOVED lines=16> */
[----:B----4-:R-:W-:Y:S02]  /*f540*/  PRMT R9, R4, 0x7610, R4 ;  /* 0x0000761004097816 */ /* 0x010fe40000000004 */
[----:B------:R-:W-:Y:S01]  /*f550*/  @!P1 ISETP.EQ.U32.AND P0, PT, R38, 0x1, PT ;  /* 0x000000012600980c */ /* 0x000fe20003f02070 */
[----:B------:R-:W-:Y:S01]  /*f560*/  HADD2.F32 R38, -RZ, R7.H1_H1 ;  /* 0x30000007ff267230 */ /* 0x000fe20000004100 */
[----:B------:R-:W-:-:S02]  /*f570*/  @P1 ISETP.LT.OR.EX P0, PT, R13, RZ, !P2, P3 ;  /* 0x000000ff0d00120c */ /* 0x000fc40005701730 */
[----:B------:R-:W-:Y:S02]  /*f580*/  FSETP.GTU.FTZ.AND P1, PT, |R31|, +INF , PT ;  /* 0x7f8000001f00780b */ /* 0x000fe40003f3c200 */
[----:B------:R-:W-:Y:S02]  /*f590*/  FSEL R30, R30, R45, P0 ;  /* 0x0000002d1e1e7208 */ /* 0x000fe40000000000 */
[----:B-----5:R-:W-:Y:S02]  /*f5a0*/  PRMT R6, R42, 0x7610, R42 ;  /* 0x000076102a067816 */ /* 0x020fe4000000002a */
[----:B------:R-:W-:Y:S02]  /*f5b0*/  SEL R23, R23, R37, P0 ;  /* 0x0000002517177207 */ /* 0x000fe40000000000 */
        /* <DEDUP_REMOVED lines=11> */
.L_x_6132:
[----:B------:R-:W-:Y:S02]  /*f670*/  FSETP.GTU.FTZ.AND P0, PT, |R38|, +INF , PT ;  /* 0x7f8000002600780b */ /* 0x000fe40003f1c200 */
[----:B------:R-:W-:-:S04]  /*f680*/  ISETP.LT.U32.AND P1, PT, R24, R37, PT ;  /* 0x000000251800720c */ /* 0x000fc80003f21070 */
[----:B------:R-:W-:-:S13]  /*f690*/  ISETP.LT.OR.EX P0, PT, R14, RZ, !P0, P1 ;  /* 0x000000ff0e00720c */ /* 0x000fda0004701710 */
.L_x_6133:
[----:B------:R-:W-:Y:S05]  /*f6a0*/  BSYNC B1 ;  /* 0x0000000000017941 */ /* 0x000fea0003800000 */
.L_x_6131:
        /* <DEDUP_REMOVED lines=16> */
.L_x_6135:
[----:B------:R-:W-:Y:S02]  /*f7b0*/  FSETP.GTU.FTZ.AND P0, PT, |R38|, +INF , PT ;  /* 0x7f8000002600780b */ /* 0x000fe40003f1c200 */
[----:B------:R-:W-:-:S04]  /*f7c0*/  ISETP.LT.U32.AND P1, PT, R26, R41, PT ;  /* 0x000000291a00720c */ /* 0x000fc80003f21070 */
[----:B------:R-:W-:-:S13]  /*f7d0*/  ISETP.LT.OR.EX P0, PT, R20, RZ, !P0, P1 ;  /* 0x000000ff1400720c */ /* 0x000fda0004701710 */
.L_x_6136:
[----:B------:R-:W-:Y:S05]  /*f7e0*/  BSYNC B1 ;  /* 0x0000000000017941 */ /* 0x000fea0003800000 */
.L_x_6134:
[----:B------:R-:W-:Y:S01]  /*f7f0*/  FSETP.GTU.FTZ.AND P1, PT, |R32|, +INF , PT ;  /* 0x7f8000002000780b */ /* 0x000fe20003f3c200 */
[----:B------:R-:W-:Y:S01]  /*f800*/  BSSY B1, `(.L_x_6137) ;  /* 0x0000012000017945 */ /* 0x000fe20003800000 */
[----:B------:R-:W-:Y:S01]  /*f810*/  FSEL R33, R33, R38, P0 ;  /* 0x0000002621217208 */ /* 0x000fe20000000000 */
[----:B------:R-:W-:Y:S01]  /*f820*/  HADD2.F32 R5, -RZ, R8.H1_H1 ;  /* 0x30000008ff057230 */ /* 0x000fe20000004100 */
        /* <DEDUP_REMOVED lines=12> */
.L_x_6138:
[----:B------:R-:W-:Y:S02]  /*f8f0*/  FSETP.GTU.FTZ.AND P0, PT, |R5|, +INF , PT ;  /* 0x7f8000000500780b */ /* 0x000fe40003f1c200 */
[----:B------:R-:W-:-:S04]  /*f900*/  ISETP.LT.U32.AND P1, PT, R25, R41, PT ;  /* 0x000000291900720c */ /* 0x000fc80003f21070 */
[----:B------:R-:W-:-:S13]  /*f910*/  ISETP.LT.OR.EX P0, PT, R15, RZ, !P0, P1 ;  /* 0x000000ff0f00720c */ /* 0x000fda0004701710 */
.L_x_6139:
[----:B------:R-:W-:Y:S05]  /*f920*/  BSYNC B1 ;  /* 0x0000000000017941 */ /* 0x000fea0003800000 */
.L_x_6137:
        /* <DEDUP_REMOVED lines=16> */
.L_x_6141:
[----:B------:R-:W-:Y:S02]  /*fa30*/  FSETP.GTU.FTZ.AND P0, PT, |R5|, +INF , PT ;  /* 0x7f8000000500780b */ /* 0x000fe40003f1c200 */
[----:B------:R-:W-:-:S04]  /*fa40*/  ISETP.LT.U32.AND P1, PT, R27, R43, PT ;  /* 0x0000002b1b00720c */ /* 0x000fc80003f21070 */
[----:B------:R-:W-:-:S13]  /*fa50*/  ISETP.LT.OR.EX P0, PT, R21, RZ, !P0, P1 ;  /* 0x000000ff1500720c */ /* 0x000fda0004701710 */
.L_x_6142:
[----:B------:R-:W-:Y:S05]  /*fa60*/  BSYNC B1 ;  /* 0x0000000000017941 */ /* 0x000fea0003800000 */
.L_x_6140:
        /* <DEDUP_REMOVED lines=16> */
.L_x_6144:
[----:B------:R-:W-:Y:S02]  /*fb70*/  FSETP.GTU.FTZ.AND P0, PT, |R38|, +INF , PT ;  /* 0x7f8000002600780b */ /* 0x000fe40003f1c200 */
[----:B------:R-:W-:-:S04]  /*fb80*/  ISETP.LT.U32.AND P1, PT, R28, R43, PT ;  /* 0x0000002b1c00720c */ /* 0x000fc80003f21070 */
[----:B------:R-:W-:-:S13]  /*fb90*/  ISETP.LT.OR.EX P0, PT, R22, RZ, !P0, P1 ;  /* 0x000000ff1600720c */ /* 0x000fda0004701710 */
.L_x_6145:
[----:B------:R-:W-:Y:S05]  /*fba0*/  BSYNC B1 ;  /* 0x0000000000017941 */ /* 0x000fea0003800000 */
.L_x_6143:
[----:B------:R-:W-:Y:S01]  /*fbb0*/  FSETP.GTU.FTZ.AND P1, PT, |R11|, +INF , PT ;  /* 0x7f8000000b00780b */ /* 0x000fe20003f3c200 */
[----:B------:R-:W-:Y:S01]  /*fbc0*/  BSSY B1, `(.L_x_6146) ;  /* 0x0000012000017945 */ /* 0x000fe20003800000 */
[----:B------:R-:W-:Y:S01]  /*fbd0*/  FSEL R35, R35, R38, P0 ;  /* 0x0000002623237208 */ /* 0x000fe20000000000 */
[----:B------:R-:W-:Y:S01]  /*fbe0*/  HADD2.F32 R38, -RZ, R6.H0_H0 ;  /* 0x20000006ff267230 */ /* 0x000fe20000004100 */
        /* <DEDUP_REMOVED lines=12> */
.L_x_6147:
[----:B------:R-:W-:Y:S02]  /*fcb0*/  FSETP.GTU.FTZ.AND P0, PT, |R38|, +INF , PT ;  /* 0x7f8000002600780b */ /* 0x000fe40003f1c200 */
[----:B------:R-:W-:-:S04]  /*fcc0*/  ISETP.LT.U32.AND P1, PT, R29, R39, PT ;  /* 0x000000271d00720c */ /* 0x000fc80003f21070 */
[----:B------:R-:W-:-:S13]  /*fcd0*/  ISETP.LT.OR.EX P0, PT, R12, RZ, !P0, P1 ;  /* 0x000000ff0c00720c */ /* 0x000fda0004701710 */
.L_x_6148:
[----:B------:R-:W-:Y:S05]  /*fce0*/  BSYNC B1 ;  /* 0x0000000000017941 */ /* 0x000fea0003800000 */
.L_x_6146:
        /* <DEDUP_REMOVED lines=16> */
.L_x_6150:
[----:B------:R-:W-:Y:S02]  /*fdf0*/  FSETP.GTU.FTZ.AND P0, PT, |R41|, +INF , PT ;  /* 0x7f8000002900780b */ /* 0x000fe40003f1c200 */
[----:B------:R-:W-:-:S04]  /*fe00*/  ISETP.LT.U32.AND P1, PT, R10, R39, PT ;  /* 0x000000270a00720c */ /* 0x000fc80003f21070 */
[----:B------:R-:W-:-:S13]  /*fe10*/  ISETP.LT.OR.EX P0, PT, R3, RZ, !P0, P1 ;  /* 0x000000ff0300720c */ /* 0x000fda0004701710 */
.L_x_6151:
[----:B------:R-:W-:Y:S05]  /*fe20*/  BSYNC B1 ;  /* 0x0000000000017941 */ /* 0x000fea0003800000 */
.L_x_6149:
        /* <DEDUP_REMOVED lines=9> */
.L_x_6130:
[----:B------:R-:W-:Y:S05]  /*fec0*/  BSYNC B0 ;  /* 0x0000000000007941 */ /* 0x000fea0003800000 */
.L_x_6129:
        /* <DEDUP_REMOVED lines=8> */
[----:B--2---:R-:W-:-:S11]  /*ff50*/  PRMT R7, R4, 0x7610, R4 ;  /* 0x0000761004077816 */ /* 0x004fd60000000004 */
        /* <DEDUP_REMOVED lines=16> */
[----:B--2---:R-:W-:Y:S02]  /*10060*/  PRMT R9, R4, 0x7610, R4 ;  /* 0x0000761004097816 */ /* 0x004fe40000000004 */
[----:B---3--:R-:W-:-:S04]  /*10070*/  @!P0 PRMT R6, R18, 0x7610, R6 ;  /* 0x0000761012068816 */ /* 0x008fc80000000006 */
[----:B------:R-:W-:-:S07]  /*10080*/  @!P0 PRMT R6, R6, 0x7610, R18 ;  /* 0x0000761006068816 */ /* 0x000fce0000000012 */
.L_x_6154:
[----:B------:R-:W-:Y:S05]  /*10090*/  BSYNC B0 ;  /* 0x0000000000007941 */ /* 0x000fea0003800000 */
.L_x_6153:
[----:B------:R-:W-:Y:S04]  /*100a0*/  BSSY B0, `(.L_x_6155) ;  /* 0x00000ab000007945 */ /* 0x000fe80003800000 */
[----:B------:R-:W-:Y:S05]  /*100b0*/  @P1 BRA `(.L_x_6156) ;  /* 0x0000000800a41947 */ /* 0x000fea0003800000 */
[----:B------:R-:W-:Y:S01]  /*100c0*/  FSETP.GTU.FTZ.AND P0, PT, |R30|, +INF , PT ;  /* 0x7f8000001e00780b */ /* 0x000fe20003f1c200 */
[----:B------:R-:W-:Y:S01]  /*100d0*/  BSSY B1, `(.L_x_6157) ;  /* 0x000000f000017945 */ /* 0x000fe20003800000 */
[----:B------:R-:W-:-:S11]  /*100e0*/  HADD2.F32 R5, -RZ, R7.H0_H0 ;  /* 0x20000007ff057230 */ /* 0x000fd60000004100 */
        /* <DEDUP_REMOVED lines=10> */
.L_x_6158:
[----:B------:R-:W-:Y:S02]  /*10190*/  FSETP.GTU.FTZ.AND P0, PT, |R5|, +INF , PT ;  /* 0x7f8000000500780b */ /* 0x000fe40003f1c200 */
[----:B------:R-:W-:-:S04]  /*101a0*/  ISETP.LT.U32.AND P1, PT, R23, R37, PT ;  /* 0x000000251700720c */ /* 0x000fc80003f21070 */
[----:B------:R-:W-:-:S13]  /*101b0*/  ISETP.LT.OR.EX P0, PT, R13, RZ, !P0, P1 ;  /* 0x000000ff0d00720c */ /* 0x000fda0004701710 */
.L_x_6159:
[----:B------:R-:W-:Y:S05]  /*101c0*/  BSYNC B1 ;  /* 0x0000000000017941 */ /* 0x000fea0003800000 */
.L_x_6157:
        /* <DEDUP_REMOVED lines=16> */
.L_x_6161:
[----:B------:R-:W-:Y:S02]  /*102d0*/  FSETP.GTU.FTZ.AND P0, PT, |R18|, +INF , PT ;  /* 0x7f8000001200780b */ /* 0x000fe40003f1c200 */
[----:B------:R-:W-:-:S04]  /*102e0*/  ISETP.LT.U32.AND P1, PT, R24, R37, PT ;  /* 0x000000251800720c */ /* 0x000fc80003f21070 */
[----:B------:R-:W-:-:S13]  /*102f0*/  ISETP.LT.OR.EX P0, PT, R14, RZ, !P0, P1 ;  /* 0x000000ff0e00720c */ /* 0x000fda0004701710 */
.L_x_6162:
[----:B------:R-:W-:Y:S05]  /*10300*/  BSYNC B1 ;  /* 0x0000000000017941 */ /* 0x000fea0003800000 */
.L_x_6160:
        /* <DEDUP_REMOVED lines=19> */
.L_x_6164:
[----:B------:R-:W-:Y:S02]  /*10440*/  FSETP.GTU.FTZ.AND P0, PT, |R18|, +INF , PT ;  /* 0x7f8000001200780b */ /* 0x000fe40003f1c200 */
[----:B------:R-:W-:-:S04]  /*10450*/  ISETP.LT.U32.AND P1, PT, R26, R19, PT ;  /* 0x000000131a00720c */ /* 0x000fc80003f21070 */
[----:B------:R-:W-:-:S13]  /*10460*/  ISETP.LT.OR.EX P0, PT, R20, RZ, !P0, P1 ;  /* 0x000000ff1400720c */ /* 0x000fda0004701710 */
.L_x_6165:
[----:B------:R-:W-:Y:S05]  /*10470*/  BSYNC B1 ;  /* 0x0000000000017941 */ /* 0x000fea0003800000 */
.L_x_6163:
        /* <DEDUP_REMOVED lines=16> */
.L_x_6167:
[----:B------:R-:W-:Y:S02]  /*10580*/  FSETP.GTU.FTZ.AND P0, PT, |R5|, +INF , PT ;  /* 0x7f8000000500780b */ /* 0x000fe40003f1c200 */
[----:B------:R-:W-:-:S04]  /*10590*/  ISETP.LT.U32.AND P1, PT, R25, R19, PT ;  /* 0x000000131900720c */ /* 0x000fc80003f21070 */
[----:B------:R-:W-:-:S13]  /*105a0*/  ISETP.LT.OR.EX P0, PT, R15, RZ, !P0, P1 ;  /* 0x000000ff0f00720c */ /* 0x000fda0004701710 */
.L_x_6168:
[----:B------:R-:W-:Y:S05]  /*105b0*/  BSYNC B1 ;  /* 0x0000000000017941 */ /* 0x000fea0003800000 */
.L_x_6166:
        /* <DEDUP_REMOVED lines=19> */
.L_x_6170:
[----:B------:R-:W-:Y:S02]  /*106f0*/  FSETP.GTU.FTZ.AND P0, PT, |R5|, +INF , PT ;  /* 0x7f8000000500780b */ /* 0x000fe40003f1c200 */
[----:B------:R-:W-:-:S04]  /*10700*/  ISETP.LT.U32.AND P1, PT, R27, R7, PT ;  /* 0x000000071b00720c */ /* 0x000fc80003f21070 */
[----:B------:R-:W-:-:S13]  /*10710*/  ISETP.LT.OR.EX P0, PT, R21, RZ, !P0, P1 ;  /* 0x000000ff1500720c */ /* 0x000fda0004701710 */
.L_x_6171:
[----:B------:R-:W-:Y:S05]  /*10720*/  BSYNC B1 ;  /* 0x0000000000017941 */ /* 0x000fea0003800000 */
.L_x_6169:
        /* <DEDUP_REMOVED lines=16> */
.L_x_6173:
[----:B------:R-:W-:Y:S02]  /*10830*/  FSETP.GTU.FTZ.AND P0, PT, |R8|, +INF , PT ;  /* 0x7f8000000800780b */ /* 0x000fe40003f1c200 */
[----:B------:R-:W-:-:S04]  /*10840*/  ISETP.LT.U32.AND P1, PT, R28, R7, PT ;  /* 0x000000071c00720c */ /* 0x000fc80003f21070 */
[----:B------:R-:W-:-:S13]  /*10850*/  ISETP.LT.OR.EX P0, PT, R22, RZ, !P0, P1 ;  /* 0x000000ff1600720c */ /* 0x000fda0004701710 */
.L_x_6174:
[----:B------:R-:W-:Y:S05]  /*10860*/  BSYNC B1 ;  /* 0x0000000000017941 */ /* 0x000fea0003800000 */
.L_x_6172:
        /* <DEDUP_REMOVED lines=19> */
.L_x_6176:
[----:B------:R-:W-:Y:S02]  /*109a0*/  FSETP.GTU.FTZ.AND P0, PT, |R8|, +INF , PT ;  /* 0x7f8000000800780b */ /* 0x000fe40003f1c200 */
[----:B------:R-:W-:-:S04]  /*109b0*/  ISETP.LT.U32.AND P1, PT, R29, R5, PT ;  /* 0x000000051d00720c */ /* 0x000fc80003f21070 */
[----:B------:R-:W-:-:S13]  /*109c0*/  ISETP.LT.OR.EX P0, PT, R12, RZ, !P0, P1 ;  /* 0x000000ff0c00720c */ /* 0x000fda0004701710 */
.L_x_6177:
[----:B------:R-:W-:Y:S05]  /*109d0*/  BSYNC B1 ;  /* 0x0000000000017941 */ /* 0x000fea0003800000 */
.L_x_6175:
        /* <DEDUP_REMOVED lines=16> */
.L_x_6179:
[----:B------:R-:W-:Y:S02]  /*10ae0*/  FSETP.GTU.FTZ.AND P0, PT, |R7|, +INF , PT ;  /* 0x7f8000000700780b */ /* 0x000fe40003f1c200 */
[----:B------:R-:W-:-:S04]  /*10af0*/  ISETP.LT.U32.AND P1, PT, R10, R5, PT ;  /* 0x000000050a00720c */ /* 0x000fc80003f21070 */
[----:B------:R-:W-:-:S13]  /*10b00*/  ISETP.LT.OR.EX P0, PT, R3, RZ, !P0, P1 ;  /* 0x000000ff0300720c */ /* 0x000fda0004701710 */
.L_x_6180:
[----:B------:R-:W-:Y:S05]  /*10b10*/  BSYNC B1 ;  /* 0x0000000000017941 */ /* 0x000fea0003800000 */
.L_x_6178:
[----:B------:R-:W-:Y:S02]  /*10b20*/  FSEL R0, R0, R7, P0 ;  /* 0x0000000700007208 */ /* 0x000fe40000000000 */
[----:B------:R-:W-:Y:S02]  /*10b30*/  SEL R10, R10, R5, P0 ;  /* 0x000000050a0a7207 */ /* 0x000fe40000000000 */
[----:B------:R-:W-:-:S07]  /*10b40*/  SEL R3, R3, RZ, P0 ;  /* 0x000000ff03037207 */ /* 0x000fce0000000000 */
.L_x_6156:
[----:B------:R-:W-:Y:S05]  /*10b50*/  BSYNC B0 ;  /* 0x0000000000007941 */ /* 0x000fea0003800000 */
.L_x_6155:
        /* <DEDUP_REMOVED lines=12> */
.L_x_6182:
[----:B------:R-:W-:Y:S02]  /*10c20*/  FSETP.GTU.FTZ.AND P0, PT, |R33|, +INF , PT ;  /* 0x7f8000002100780b */ /* 0x000fe40003f1c200 */
[----:B------:R-:W-:-:S04]  /*10c30*/  ISETP.LT.U32.AND P1, PT, R23, R26, PT ;  /* 0x0000001a1700720c */ /* 0x000fc80003f21070 */
[----:B------:R-:W-:-:S13]  /*10c40*/  ISETP.LT.OR.EX P0, PT, R13, R20, !P0, P1 ;  /* 0x000000140d00720c */ /* 0x000fda0004701710 */
.L_x_6183:
[----:B------:R-:W-:Y:S05]  /*10c50*/  BSYNC B0 ;  /* 0x0000000000007941 */ /* 0x000fea0003800000 */
.L_x_6181:
        /* <DEDUP_REMOVED lines=15> */
.L_x_6185:
[----:B------:R-:W-:Y:S02]  /*10d50*/  FSETP.GTU.FTZ.AND P0, PT, |R32|, +INF , PT ;  /* 0x7f8000002000780b */ /* 0x000fe40003f1c200 */
[----:B------:R-:W-:-:S04]  /*10d60*/  ISETP.LT.U32.AND P1, PT, R24, R25, PT ;  /* 0x000000191800720c */ /* 0x000fc80003f21070 */
[----:B------:R-:W-:-:S13]  /*10d70*/  ISETP.LT.OR.EX P0, PT, R14, R15, !P0, P1 ;  /* 0x0000000f0e00720c */ /* 0x000fda0004701710 */
.L_x_6186:
[----:B------:R-:W-:Y:S05]  /*10d80*/  BSYNC B0 ;  /* 0x0000000000007941 */ /* 0x000fea0003800000 */
.L_x_6184:
        /* <DEDUP_REMOVED lines=15> */
.L_x_6188:
[----:B------:R-:W-:Y:S02]  /*10e80*/  FSETP.GTU.FTZ.AND P0, PT, |R34|, +INF , PT ;  /* 0x7f8000002200780b */ /* 0x000fe40003f1c200 */
[----:B------:R-:W-:-:S04]  /*10e90*/  ISETP.LT.U32.AND P1, PT, R26, R27, PT ;  /* 0x0000001b1a00720c */ /* 0x000fc80003f21070 */
[----:B------:R-:W-:-:S13]  /*10ea0*/  ISETP.LT.OR.EX P0, PT, R20, R21, !P0, P1 ;  /* 0x000000151400720c */ /* 0x000fda0004701710 */
.L_x_6189:
[----:B------:R-:W-:Y:S05]  /*10eb0*/  BSYNC B0 ;  /* 0x0000000000007941 */ /* 0x000fea0003800000 */
.L_x_6187:
        /* <DEDUP_REMOVED lines=15> */
.L_x_6191:
[----:B------:R-:W-:Y:S02]  /*10fb0*/  FSETP.GTU.FTZ.AND P0, PT, |R35|, +INF , PT ;  /* 0x7f8000002300780b */ /* 0x000fe40003f1c200 */
[----:B------:R-:W-:-:S04]  /*10fc0*/  ISETP.LT.U32.AND P1, PT, R25, R28, PT ;  /* 0x0000001c1900720c */ /* 0x000fc80003f21070 */
[----:B------:R-:W-:-:S13]  /*10fd0*/  ISETP.LT.OR.EX P0, PT, R15, R22, !P0, P1 ;  /* 0x000000160f00720c */ /* 0x000fda0004701710 */
.L_x_6192:
[----:B------:R-:W-:Y:S05]  /*10fe0*/  BSYNC B0 ;  /* 0x0000000000007941 */ /* 0x000fea0003800000 */
.L_x_6190:
        /* <DEDUP_REMOVED lines=15> */
.L_x_6194:
[----:B------:R-:W-:Y:S02]  /*110e0*/  FSETP.GTU.FTZ.AND P0, PT, |R11|, +INF , PT ;  /* 0x7f8000000b00780b */ /* 0x000fe40003f1c200 */
[----:B------:R-:W-:-:S04]  /*110f0*/  ISETP.LT.U32.AND P1, PT, R26, R29, PT ;  /* 0x0000001d1a00720c */ /* 0x000fc80003f21070 */
[----:B------:R-:W-:-:S13]  /*11100*/  ISETP.LT.OR.EX P0, PT, R21, R12, !P0, P1 ;  /* 0x0000000c1500720c */ /* 0x000fda0004701710 */
.L_x_6195:
[----:B------:R-:W-:Y:S05]  /*11110*/  BSYNC B0 ;  /* 0x0000000000007941 */ /* 0x000fea0003800000 */
.L_x_6193:
        /* <DEDUP_REMOVED lines=15> */
.L_x_6197:
[----:B------:R-:W-:Y:S02]  /*11210*/  FSETP.GTU.FTZ.AND P0, PT, |R0|, +INF , PT ;  /* 0x7f8000000000780b */ /* 0x000fe40003f1c200 */
[----:B------:R-:W-:-:S04]  /*11220*/  ISETP.LT.U32.AND P1, PT, R25, R10, PT ;  /* 0x0000000a1900720c */ /* 0x000fc80003f21070 */
[----:B------:R-:W-:-:S13]  /*11230*/  ISETP.LT.OR.EX P0, PT, R22, R3, !P0, P1 ;  /* 0x000000031600720c */ /* 0x000fda0004701710 */
.L_x_6198:
[----:B------:R-:W-:Y:S05]  /*11240*/  BSYNC B0 ;  /* 0x0000000000007941 */ /* 0x000fea0003800000 */
.L_x_6196:
[----:B------:R-:W-:Y:S02]  /*11250*/  SEL R10, R25, R10, P0 ;  /* 0x0000000a190a7207 */ /* 0x000fe40000000000 */
[----:B------:R-:W-:Y:S02]  /*11260*/  SEL R11, R22, R3, P0 ;  /* 0x00000003160b7207 */ /* 0x000fe40000000000 */
[----:B------:R-:W-:-:S07]  /*11270*/  FSEL R7, R7, R0, P0 ;  /* 0x0000000007077208 */ /* 0x000fce0000000000 */
.L_x_5945:
[----:B------:R-:W-:Y:S05]  /*11280*/  BSYNC B6 ;  /* 0x0000000000067941 */ /* 0x000fea0003800000 */
.L_x_5944:
        /* <DEDUP_REMOVED lines=20> */
.L_x_6208:
        /* <DEDUP_REMOVED lines=25> */
.L_x_6203:
[----:B---3--:R-:W-:Y:S02]  /*11560*/  FSETP.GTU.FTZ.AND P0, PT, |R18|, +INF , PT ;  /* 0x7f8000001200780b */ /* 0x008fe40003f1c200 */
[----:B0-----:R-:W-:-:S04]  /*11570*/  ISETP.LT.U32.AND P1, PT, R34, R4, PT ;  /* 0x000000042200720c */ /* 0x001fc80003f21070 */
[----:B------:R-:W-:-:S13]  /*11580*/  ISETP.LT.OR.EX P0, PT, R33, R5, !P0, P1 ;  /* 0x000000052100720c */ /* 0x000fda0004701710 */
.L_x_6204:
[----:B------:R-:W-:Y:S05]  /*11590*/  BSYNC B1 ;  /* 0x0000000000017941 */ /* 0x000fea0003800000 */
.L_x_6202:
        /* <DEDUP_REMOVED lines=15> */
.L_x_6206:
[----:B----4-:R-:W-:Y:S02]  /*11690*/  FSETP.GTU.FTZ.AND P0, PT, |R20|, +INF , PT ;  /* 0x7f8000001400780b */ /* 0x010fe40003f1c200 */
[----:B------:R-:W-:-:S04]  /*116a0*/  ISETP.LT.U32.AND P1, PT, R10, R8, PT ;  /* 0x000000080a00720c */ /* 0x000fc80003f21070 */
[----:B------:R-:W-:-:S13]  /*116b0*/  ISETP.LT.OR.EX P0, PT, R11, R9, !P0, P1 ;  /* 0x000000090b00720c */ /* 0x000fda0004701710 */
.L_x_6207:
[----:B------:R-:W-:Y:S05]  /*116c0*/  BSYNC B1 ;  /* 0x0000000000017941 */ /* 0x000fea0003800000 */
.L_x_6205:
        /* <DEDUP_REMOVED lines=8> */
.L_x_6201:
[----:B------:R-:W-:Y:S05]  /*11750*/  BSYNC B0 ;  /* 0x0000000000007941 */ /* 0x000fea0003800000 */
.L_x_6200:
[----:B------:R-:W-:Y:S02]  /*11760*/  ISETP.GT.AND P0, PT, R6, 0x1, PT ;  /* 0x000000010600780c */ /* 0x000fe40003f04270 */
[----:B------:R-:W-:-:S11]  /*11770*/  SHF.R.S32.HI R6, RZ, 0x1, R6 ;  /* 0x00000001ff067819 */ /* 0x000fd60000011406 */
[----:B------:R-:W-:Y:S05]  /*11780*/  @P0 BRA `(.L_x_6208) ;  /* 0xfffffffc00100947 */ /* 0x000fea000383ffff */
.L_x_6199:
        /* <DEDUP_REMOVED lines=23> */
.L_x_6219:
        /* <DEDUP_REMOVED lines=24> */
.L_x_6214:
[----:B----4-:R-:W-:Y:S02]  /*11a80*/  FSETP.GTU.FTZ.AND P0, PT, |R6|, +INF , PT ;  /* 0x7f8000000600780b */ /* 0x010fe40003f1c200 */
[----:B0-----:R-:W-:-:S04]  /*11a90*/  ISETP.LT.U32.AND P1, PT, R34, R4, PT ;  /* 0x000000042200720c */ /* 0x001fc80003f21070 */
[----:B------:R-:W-:-:S13]  /*11aa0*/  ISETP.LT.OR.EX P0, PT, R33, R5, !P0, P1 ;  /* 0x000000052100720c */ /* 0x000fda0004701710 */
.L_x_6215:
[----:B------:R-:W-:Y:S05]  /*11ab0*/  BSYNC B1 ;  /* 0x0000000000017941 */ /* 0x000fea0003800000 */
.L_x_6213:
        /* <DEDUP_REMOVED lines=15> */
.L_x_6217:
[----:B--2---:R-:W-:Y:S02]  /*11bb0*/  FSETP.GTU.FTZ.AND P0, PT, |R12|, +INF , PT ;  /* 0x7f8000000c00780b */ /* 0x004fe40003f1c200 */
[----:B------:R-:W-:-:S04]  /*11bc0*/  ISETP.LT.U32.AND P1, PT, R10, R8, PT ;  /* 0x000000080a00720c */ /* 0x000fc80003f21070 */
[----:B------:R-:W-:-:S13]  /*11bd0*/  ISETP.LT.OR.EX P0, PT, R11, R9, !P0, P1 ;  /* 0x000000090b00720c */ /* 0x000fda0004701710 */
.L_x_6218:
[----:B------:R-:W-:Y:S05]  /*11be0*/  BSYNC B1 ;  /* 0x0000000000017941 */ /* 0x000fea0003800000 */
.L_x_6216:
        /* <DEDUP_REMOVED lines=8> */
.L_x_6212:
[----:B------:R-:W-:Y:S05]  /*11c70*/  BSYNC B0 ;  /* 0x0000000000007941 */ /* 0x000fea0003800000 */
.L_x_6211:
[----:B------:R-:W-:-:S04]  /*11c80*/  SHF.R.S32.HI R3, RZ, 0x1, R3 ;  /* 0x00000001ff037819 */ /* 0x000fc80000011403 */
[----:B------:R-:W-:-:S13]  /*11c90*/  ISETP.GE.AND P0, PT, R3, 0x20, PT ;  /* 0x000000200300780c */ /* 0x000fda0003f06270 */
[----:B------:R-:W-:Y:S05]  /*11ca0*/  @P0 BRA `(.L_x_6219) ;  /* 0xfffffffc00140947 */ /* 0x000fea000383ffff */
[----:B---3--:R-:W-:-:S07]  /*11cb0*/  IMAD.MOV.U32 R0, RZ, RZ, 0x20 ;  /* 0x00000020ff007424 */ /* 0x008fce00078e00ff */
.L_x_6210:
[----:B------:R-:W-:Y:S01]  /*11cc0*/  ISETP.GE.AND P0, PT, R0, 0x2, PT ;  /* 0x000000020000780c */ /* 0x000fe20003f06270 */
[----:B------:R-:W-:Y:S05]  /*11cd0*/  WARPSYNC.ALL ;  /* 0x0000000000007948 */ /* 0x000fea0003800000 */
[----:B------:R-:W-:Y:S07]  /*11ce0*/  BAR.SYNC.DEFER_BLOCKING 0x0 ;  /* 0x0000000000007b1d */ /* 0x000fee0000010000 */
[----:B------:R-:W-:Y:S05]  /*11cf0*/  @!P0 BRA `(.L_x_6209) ;  /* 0x0000000000c08947 */ /* 0x000fea0003800000 */
[----:B------:R-:W-:-:S07]  /*11d00*/  IMAD.MOV.U32 R4, RZ, RZ, 0x1 ;  /* 0x00000001ff047424 */ /* 0x000fce00078e00ff */
.L_x_6226:
        /* <DEDUP_REMOVED lines=15> */
.L_x_6221:
[----:B0-----:R-:W-:Y:S02]  /*11e00*/  FSETP.GTU.FTZ.AND P0, PT, |R6|, +INF , PT ;  /* 0x7f8000000600780b */ /* 0x001fe40003f1c200 */
[----:B------:R-:W-:-:S04]  /*11e10*/  ISETP.LT.U32.AND P1, PT, R34, R5, PT ;  /* 0x000000052200720c */ /* 0x000fc80003f21070 */
[----:B------:R-:W-:-:S13]  /*11e20*/  ISETP.LT.OR.EX P0, PT, R33, R8, !P0, P1 ;  /* 0x000000082100720c */ /* 0x000fda0004701710 */
.L_x_6222:
[----:B------:R-:W-:Y:S05]  /*11e30*/  BSYNC B0 ;  /* 0x0000000000007941 */ /* 0x000fea0003800000 */
.L_x_6220:
        /* <DEDUP_REMOVED lines=18> */
.L_x_6224:
[----:B--2---:R-:W-:Y:S02]  /*11f60*/  FSETP.GTU.FTZ.AND P0, PT, |R12|, +INF , PT ;  /* 0x7f8000000c00780b */ /* 0x004fe40003f1c200 */
[----:B-1----:R-:W-:-:S04]  /*11f70*/  ISETP.LT.U32.AND P1, PT, R10, R9, PT ;  /* 0x000000090a00720c */ /* 0x002fc80003f21070 */
[----:B---3--:R-:W-:-:S13]  /*11f80*/  ISETP.LT.OR.EX P0, PT, R11, R14, !P0, P1 ;  /* 0x0000000e0b00720c */ /* 0x008fda0004701710 */
.L_x_6225:
[----:B------:R-:W-:Y:S05]  /*11f90*/  BSYNC B0 ;  /* 0x0000000000007941 */ /* 0x000fea0003800000 */
.L_x_6223:
[----:B0-----:R-:W-:Y:S01]  /*11fa0*/  IMAD.SHL.U32 R4, R4, 0x2, RZ ;  /* 0x0000000204047824 */ /* 0x001fe200078e00ff */
[----:B------:R-:W-:Y:S02]  /*11fb0*/  FSEL R7, R7, R12, P0 ;  /* 0x0000000c07077208 */ /* 0x000fe40000000000 */
[----:B------:R-:W-:Y:S02]  /*11fc0*/  SEL R10, R10, R9, P0 ;  /* 0x000000090a0a7207 */ /* 0x000fe40000000000 */
[----:B------:R-:W-:Y:S02]  /*11fd0*/  ISETP.GE.AND P1, PT, R4, R0, PT ;  /* 0x000000000400720c */ /* 0x000fe40003f26270 */
[----:B------:R-:W-:-:S11]  /*11fe0*/  SEL R11, R11, R14, P0 ;  /* 0x0000000e0b0b7207 */ /* 0x000fd60000000000 */
[----:B------:R-:W-:Y:S05]  /*11ff0*/  @!P1 BRA `(.L_x_6226) ;  /* 0xfffffffc00449947 */ /* 0x000fea000383ffff */
.L_x_6209:
        /* <DEDUP_REMOVED lines=284> */
.L_x_6227:
        /* <DEDUP_REMOVED lines=281> */
.L_x_6228:
        /* <DEDUP_REMOVED lines=11> */
.L_x_6234:
        /* <DEDUP_REMOVED lines=9> */
[----:B0---4-:R-:W-:Y:S05]  /*14490*/  CALL.REL.NOINC `($__internal_51_$__cuda_sm20_rem_u64) ;  /* 0x0000006400147944 */ /* 0x011fea0003c00000 */
[----:B------:R-:W-:Y:S02]  /*144a0*/  IMAD.MOV.U32 R4, RZ, RZ, R12 ;  /* 0x000000ffff047224 */ /* 0x000fe400078e000c */
[----:B------:R-:W-:Y:S01]  /*144b0*/  IMAD.MOV.U32 R5, RZ, RZ, R13 ;  /* 0x000000ffff057224 */ /* 0x000fe200078e000d */
[----:B------:R-:W-:Y:S06]  /*144c0*/  BRA `(.L_x_6233) ;  /* 0x00000000004c7947 */ /* 0x000fec0003800000 */
.L_x_6232:
        /* <DEDUP_REMOVED lines=19> */
.L_x_6233:
[----:B------:R-:W-:Y:S05]  /*14600*/  BSYNC B1 ;  /* 0x0000000000017941 */ /* 0x000fea0003800000 */
.L_x_6231:
[----:B------:R-:W-:Y:S01]  /*14610*/  ISETP.NE.U32.AND P0, PT, R4, RZ, PT ;  /* 0x000000ff0400720c */ /* 0x000fe20003f05070 */
[----:B------:R-:W-:Y:S02]  /*14620*/  IMAD.MOV.U32 R8, RZ, RZ, R6 ;  /* 0x000000ffff087224 */ /* 0x000fe400078e0006 */
[----:B------:R-:W-:Y:S01]  /*14630*/  IMAD.MOV.U32 R12, RZ, RZ, R9 ;  /* 0x000000ffff0c7224 */ /* 0x000fe200078e0009 */
[----:B------:R-:W-:-:S13]  /*14640*/  ISETP.NE.AND.EX P0, PT, R5, RZ, PT, P0 ;  /* 0x000000ff0500720c */ /* 0x000fda0003f05300 */
[----:B------:R-:W-:Y:S05]  /*14650*/  @P0 BRA `(.L_x_6234) ;  /* 0xfffffffc00680947 */ /* 0x000fea000383ffff */
[----:B------:R-:W-:Y:S05]  /*14660*/  BSYNC B0 ;  /* 0x0000000000007941 */ /* 0x000fea0003800000 */
.L_x_6230:
[----:B------:R-:W-:Y:S01]  /*14670*/  ISETP.NE.U32.AND P2, PT, R9, RZ, PT ;  /* 0x000000ff0900720c */ /* 0x000fe20003f45070 */
[----:B------:R-:W-:-:S12]  /*14680*/  BSSY B0, `(.L_x_6235) ;  /* 0x000001c000007945 */ /* 0x000fd80003800000 */
[----:B------:R-:W-:Y:S05]  /*14690*/  @!P2 BRA `(.L_x_6236) ;  /* 0x00000000001ca947 */ /* 0x000fea0003800000 */
[----:B------:R-:W-:Y:S01]  /*146a0*/  IMAD.MOV.U32 R8, RZ, RZ, 0x10 ;  /* 0x00000010ff087424 */ /* 0x000fe200078e00ff */
[----:B------:R-:W-:Y:S01]  /*146b0*/  MOV R12, 0x146e0 ;  /* 0x000146e0000c7802 */ /* 0x000fe20000000f00 */
[----:B------:R-:W-:-:S07]  /*146c0*/  IMAD.MOV.U32 R13, RZ, RZ, RZ ;  /* 0x000000ffff0d7224 */ /* 0x000fce00078e00ff */
[----:B0---4-:R-:W-:Y:S05]  /*146d0*/  CALL.REL.NOINC `($__internal_50_$__cuda_sm20_div_u64) ;  /* 0x0000005c00707944 */ /* 0x011fea0003c00000 */
[----:B------:R-:W-:Y:S02]  /*146e0*/  IMAD.MOV.U32 R4, RZ, RZ, R8 ;  /* 0x000000ffff047224 */ /* 0x000fe400078e0008 */
[----:B------:R-:W-:Y:S01]  /*146f0*/  IMAD.MOV.U32 R5, RZ, RZ, R15 ;  /* 0x000000ffff057224 */ /* 0x000fe200078e000f */
[----:B------:R-:W-:Y:S06]  /*14700*/  BRA `(.L_x_6237) ;  /* 0x00000000004c7947 */ /* 0x000fec0003800000 */
.L_x_6236:
        /* <DEDUP_REMOVED lines=19> */
.L_x_6237:
[----:B------:R-:W-:Y:S05]  /*14840*/  BSYNC B0 ;  /* 0x0000000000007941 */ /* 0x000fea0003800000 */
.L_x_6235:
[----:B------:R-:W-:Y:S04]  /*14850*/  BSSY B0, `(.L_x_6238) ;  /* 0x000001c000007945 */ /* 0x000fe80003800000 */
        /* <DEDUP_REMOVED lines=8> */
.L_x_6239:
        /* <DEDUP_REMOVED lines=19> */
.L_x_6240:
[----:B------:R-:W-:Y:S05]  /*14a10*/  BSYNC B0 ;  /* 0x0000000000007941 */ /* 0x000fea0003800000 */
.L_x_6238:
        /* <DEDUP_REMOVED lines=10> */
[----:B0---4-:R-:W-:Y:S05]  /*14ac0*/  CALL.REL.NOINC `($__internal_50_$__cuda_sm20_div_u64) ;  /* 0x0000005800747944 */ /* 0x011fea0003c00000 */
[----:B------:R-:W-:Y:S02]  /*14ad0*/  IMAD.MOV.U32 R4, RZ, RZ, R8 ;  /* 0x000000ffff047224 */ /* 0x000fe400078e0008 */
[----:B------:R-:W-:Y:S01]  /*14ae0*/  IMAD.MOV.U32 R5, RZ, RZ, R15 ;  /* 0x000000ffff057224 */ /* 0x000fe200078e000f */
[----:B------:R-:W-:Y:S06]  /*14af0*/  BRA `(.L_x_6243) ;  /* 0x00000000004c7947 */ /* 0x000fec0003800000 */
.L_x_6242:
        /* <DEDUP_REMOVED lines=19> */
.L_x_6243:
[----:B------:R-:W-:Y:S05]  /*14c30*/  BSYNC B0 ;  /* 0x0000000000007941 */ /* 0x000fea0003800000 */
.L_x_6241:
[----:B------:R-:W-:Y:S02]  /*14c40*/  ULDC.64 UR4, c[0x0][0x610] ;  /* 0x0001840000047ab9 */ /* 0x000fe40000000a00 */
[----:B------:R-:W-:-:S04]  /*14c50*/  IADD3 R4, P0, R4, UR4, RZ ;  /* 0x0000000404047c10 */ /* 0x000fc8000ff1e0ff */
[----:B------:R-:W-:-:S05]  /*14c60*/  IADD3.X R5, R5, UR5, RZ, P0, !PT ;  /* 0x0000000505057c10 */ /* 0x000fca00087fe4ff */
[----:B------:R-:W-:-:S07]  /*14c70*/  IMAD.MOV.U32 R6, RZ, RZ, R5 ;  /* 0x000000ffff067224 */ /* 0x000fce00078e0005 */
.L_x_6229:
        /* <DEDUP_REMOVED lines=288> */
.L_x_6245:
        /* <DEDUP_REMOVED lines=275> */
.L_x_6246:
        /* <DEDUP_REMOVED lines=14> */
.L_x_6248:
[----:B------:R-:W-:Y:S05]  /*17090*/  BSYNC B0 ;  /* 0x0000000000007941 */ /* 0x000fea0003800000 */
.L_x_6247:
        /* <DEDUP_REMOVED lines=18> */
.L_x_6250:
[----:B------:R-:W-:Y:S05]  /*171c0*/  BSYNC B0 ;  /* 0x0000000000007941 */ /* 0x000fea0003800000 */
.L_x_6249:
        /* <DEDUP_REMOVED lines=35> */
.L_x_6252:
[----:B------:R-:W-:Y:S05]  /*17400*/  BSYNC B0 ;  /* 0x0000000000007941 */ /* 0x000fea0003800000 */
.L_x_6251:
        /* <DEDUP_REMOVED lines=42> */
.L_x_6260:
        /* <DEDUP_REMOVED lines=35> */
.L_x_6258:
[----:B-----5:R-:W-:Y:S02]  /*178e0*/  FSETP.GTU.FTZ.AND P0, PT, |R26|, +INF , PT ;  /* 0x7f8000001a00780b */ /* 0x020fe40003f1c200 */
[----:B------:R-:W-:-:S04]  /*178f0*/  ISETP.LT.U32.AND P2, PT, R8, R22, PT ;  /* 0x000000160800720c */ /* 0x000fc80003f41070 */
[----:B------:R-:W-:-:S13]  /*17900*/  ISETP.LT.OR.EX P0, PT, R13, R23, !P0, P2 ;  /* 0x000000170d00720c */ /* 0x000fda0004701720 */
.L_x_6259:
[----:B------:R-:W-:Y:S05]  /*17910*/  BSYNC B2 ;  /* 0x0000000000027941 */ /* 0x000fea0003800000 */
.L_x_6257:
[----:B------:R-:W-:Y:S02]  /*17920*/  SEL R8, R8, R22, P0 ;  /* 0x0000001608087207 */ /* 0x000fe40000000000 */
[----:B------:R-:W-:Y:S02]  /*17930*/  SEL R13, R13, R23, P0 ;  /* 0x000000170d0d7207 */ /* 0x000fe40000000000 */
[----:B------:R-:W-:Y:S01]  /*17940*/  FSEL R7, R7, R26, P0 ;  /* 0x0000001a07077208 */ /* 0x000fe20000000000 */
[----:B------:R-:W-:Y:S06]  /*17950*/  @!P3 BRA `(.L_x_6260) ;  /* 0xfffffffc0054b947 */ /* 0x000fec000383ffff */
[----:B------:R-:W-:Y:S05]  /*17960*/  BSYNC B1 ;  /* 0x0000000000017941 */ /* 0x000fea0003800000 */
.L_x_6256:
[----:B------:R-:W-:Y:S05]  /*17970*/  BRA `(.L_x_6255) ;  /* 0x0000000000f07947 */ /* 0x000fea0003800000 */
.L_x_6254:
        /* <DEDUP_REMOVED lines=16> */
.L_x_6264:
        /* <DEDUP_REMOVED lines=36> */
.L_x_6262:
[----:B-----5:R-:W-:Y:S02]  /*17cc0*/  FSETP.GTU.FTZ.AND P0, PT, |R30|, +INF , PT ;  /* 0x7f8000001e00780b */ /* 0x020fe40003f1c200 */
[----:B------:R-:W-:-:S04]  /*17cd0*/  ISETP.LT.U32.AND P2, PT, R8, R22, PT ;  /* 0x000000160800720c */ /* 0x000fc80003f41070 */
[----:B------:R-:W-:-:S13]  /*17ce0*/  ISETP.LT.OR.EX P0, PT, R13, R23, !P0, P2 ;  /* 0x000000170d00720c */ /* 0x000fda0004701720 */
.L_x_6263:
[----:B------:R-:W-:Y:S05]  /*17cf0*/  BSYNC B1 ;  /* 0x0000000000017941 */ /* 0x000fea0003800000 */
.L_x_6261:
[----:B------:R-:W-:Y:S02]  /*17d00*/  SEL R8, R8, R22, P0 ;  /* 0x0000001608087207 */ /* 0x000fe40000000000 */
[----:B------:R-:W-:Y:S02]  /*17d10*/  SEL R13, R13, R23, P0 ;  /* 0x000000170d0d7207 */ /* 0x000fe40000000000 */
[----:B------:R-:W-:Y:S01]  /*17d20*/  FSEL R7, R7, R30, P0 ;  /* 0x0000001e07077208 */ /* 0x000fe20000000000 */
[----:B------:R-:W-:Y:S06]  /*17d30*/  @!P3 BRA `(.L_x_6264) ;  /* 0xfffffffc0050b947 */ /* 0x000fec000383ffff */
.L_x_6255:
[----:B------:R-:W-:Y:S05]  /*17d40*/  BSYNC B0 ;  /* 0x0000000000007941 */ /* 0x000fea0003800000 */
.L_x_6253:
        /* <DEDUP_REMOVED lines=19> */
.L_x_6274:
        /* <DEDUP_REMOVED lines=24> */
.L_x_6269:
[----:B--2---:R-:W-:Y:S02]  /*18000*/  FSETP.GTU.FTZ.AND P0, PT, |R22|, +INF , PT ;  /* 0x7f8000001600780b */ /* 0x004fe40003f1c200 */
[----:B----4-:R-:W-:-:S04]  /*18010*/  ISETP.LT.U32.AND P2, PT, R0, R16, PT ;  /* 0x000000100000720c */ /* 0x010fc80003f41070 */
[----:B------:R-:W-:-:S13]  /*18020*/  ISETP.LT.OR.EX P0, PT, R11, R17, !P0, P2 ;  /* 0x000000110b00720c */ /* 0x000fda0004701720 */
.L_x_6270:
[----:B------:R-:W-:Y:S05]  /*18030*/  BSYNC B1 ;  /* 0x0000000000017941 */ /* 0x000fea0003800000 */
.L_x_6268:
        /* <DEDUP_REMOVED lines=15> */
.L_x_6272:
[----:B---3--:R-:W-:Y:S02]  /*18130*/  FSETP.GTU.FTZ.AND P0, PT, |R24|, +INF , PT ;  /* 0x7f8000001800780b */ /* 0x008fe40003f1c200 */
[----:B0-----:R-:W-:-:S04]  /*18140*/  ISETP.LT.U32.AND P2, PT, R8, R20, PT ;  /* 0x000000140800720c */ /* 0x001fc80003f41070 */
[----:B------:R-:W-:-:S13]  /*18150*/  ISETP.LT.OR.EX P0, PT, R13, R21, !P0, P2 ;  /* 0x000000150d00720c */ /* 0x000fda0004701720 */
.L_x_6273:
[----:B------:R-:W-:Y:S05]  /*18160*/  BSYNC B1 ;  /* 0x0000000000017941 */ /* 0x000fea0003800000 */
.L_x_6271:
        /* <DEDUP_REMOVED lines=10> */
.L_x_6267:
[----:B------:R-:W-:Y:S05]  /*18210*/  BSYNC B0 ;  /* 0x0000000000007941 */ /* 0x000fea0003800000 */
.L_x_6266:
[----:B------:R-:W-:Y:S02]  /*18220*/  ISETP.GT.AND P0, PT, R14, 0x1, PT ;  /* 0x000000010e00780c */ /* 0x000fe40003f04270 */
[----:B------:R-:W-:-:S11]  /*18230*/  SHF.R.S32.HI R14, RZ, 0x1, R14 ;  /* 0x00000001ff0e7819 */ /* 0x000fd6000001140e */
[----:B------:R-:W-:Y:S05]  /*18240*/  @P0 BRA `(.L_x_6274) ;  /* 0xfffffffc000c0947 */ /* 0x000fea000383ffff */
.L_x_6265:
        /* <DEDUP_REMOVED lines=18> */
.L_x_6285:
        /* <DEDUP_REMOVED lines=23> */
.L_x_6280:
[----:B--2---:R-:W-:Y:S02]  /*184e0*/  FSETP.GTU.FTZ.AND P0, PT, |R12|, +INF , PT ;  /* 0x7f8000000c00780b */ /* 0x004fe40003f1c200 */
[----:B----4-:R-:W-:-:S04]  /*184f0*/  ISETP.LT.U32.AND P2, PT, R0, R16, PT ;  /* 0x000000100000720c */ /* 0x010fc80003f41070 */
[----:B------:R-:W-:-:S13]  /*18500*/  ISETP.LT.OR.EX P0, PT, R11, R17, !P0, P2 ;  /* 0x000000110b00720c */ /* 0x000fda0004701720 */
.L_x_6281:
[----:B------:R-:W-:Y:S05]  /*18510*/  BSYNC B1 ;  /* 0x0000000000017941 */ /* 0x000fea0003800000 */
.L_x_6279:
        /* <DEDUP_REMOVED lines=15> */
.L_x_6283:
[----:B---3--:R-:W-:Y:S02]  /*18610*/  FSETP.GTU.FTZ.AND P0, PT, |R22|, +INF , PT ;  /* 0x7f8000001600780b */ /* 0x008fe40003f1c200 */
[----:B0-----:R-:W-:-:S04]  /*18620*/  ISETP.LT.U32.AND P2, PT, R8, R20, PT ;  /* 0x000000140800720c */ /* 0x001fc80003f41070 */
[----:B------:R-:W-:-:S13]  /*18630*/  ISETP.LT.OR.EX P0, PT, R13, R21, !P0, P2 ;  /* 0x000000150d00720c */ /* 0x000fda0004701720 */
.L_x_6284:
[----:B------:R-:W-:Y:S05]  /*18640*/  BSYNC B1 ;  /* 0x0000000000017941 */ /* 0x000fea0003800000 */
.L_x_6282:
        /* <DEDUP_REMOVED lines=10> */
.L_x_6278:
[----:B------:R-:W-:Y:S05]  /*186f0*/  BSYNC B0 ;  /* 0x0000000000007941 */ /* 0x000fea0003800000 */
.L_x_6277:
[----:B------:R-:W-:-:S04]  /*18700*/  SHF.R.S32.HI R14, RZ, 0x1, R14 ;  /* 0x00000001ff0e7819 */ /* 0x000fc8000001140e */
[----:B------:R-:W-:-:S13]  /*18710*/  ISETP.GE.AND P0, PT, R14, 0x20, PT ;  /* 0x000000200e00780c */ /* 0x000fda0003f06270 */
[----:B------:R-:W-:Y:S05]  /*18720*/  @P0 BRA `(.L_x_6285) ;  /* 0xfffffffc00100947 */ /* 0x000fea000383ffff */
[----:B-1----:R-:W-:-:S07]  /*18730*/  IMAD.MOV.U32 R3, RZ, RZ, 0x20 ;  /* 0x00000020ff037424 */ /* 0x002fce00078e00ff */
.L_x_6276:
[----:B------:R-:W-:Y:S01]  /*18740*/  BAR.SYNC.DEFER_BLOCKING 0x0 ;  /* 0x0000000000007b1d */ /* 0x000fe20000010000 */
[----:B------:R-:W-:-:S13]  /*18750*/  ISETP.GE.AND P0, PT, R3, 0x2, PT ;  /* 0x000000020300780c */ /* 0x000fda0003f06270 */
[----:B------:R-:W-:Y:S05]  /*18760*/  @!P0 BRA `(.L_x_6275) ;  /* 0x0000000000c08947 */ /* 0x000fea0003800000 */
[----:B------:R-:W-:-:S07]  /*18770*/  IMAD.MOV.U32 R2, RZ, RZ, 0x1 ;  /* 0x00000001ff027424 */ /* 0x000fce00078e00ff */
.L_x_6292:
        /* <DEDUP_REMOVED lines=15> */
.L_x_6287:
[----:B--2---:R-:W-:Y:S02]  /*18870*/  FSETP.GTU.FTZ.AND P0, PT, |R12|, +INF , PT ;  /* 0x7f8000000c00780b */ /* 0x004fe40003f1c200 */
[----:B----4-:R-:W-:-:S04]  /*18880*/  ISETP.LT.U32.AND P2, PT, R0, R15, PT ;  /* 0x0000000f0000720c */ /* 0x010fc80003f41070 */
[----:B---3--:R-:W-:-:S13]  /*18890*/  ISETP.LT.OR.EX P0, PT, R11, R14, !P0, P2 ;  /* 0x0000000e0b00720c */ /* 0x008fda0004701720 */
.L_x_6288:
[----:B------:R-:W-:Y:S05]  /*188a0*/  BSYNC B0 ;  /* 0x0000000000007941 */ /* 0x000fea0003800000 */
.L_x_6286:
        /* <DEDUP_REMOVED lines=18> */
.L_x_6290:
[----:B---3--:R-:W-:Y:S02]  /*189d0*/  FSETP.GTU.FTZ.AND P0, PT, |R16|, +INF , PT ;  /* 0x7f8000001000780b */ /* 0x008fe40003f1c200 */
[----:B----4-:R-:W-:-:S04]  /*189e0*/  ISETP.LT.U32.AND P2, PT, R8, R17, PT ;  /* 0x000000110800720c */ /* 0x010fc80003f41070 */
[----:B-1----:R-:W-:-:S13]  /*189f0*/  ISETP.LT.OR.EX P0, PT, R13, R20, !P0, P2 ;  /* 0x000000140d00720c */ /* 0x002fda0004701720 */
.L_x_6291:
[----:B------:R-:W-:Y:S05]  /*18a00*/  BSYNC B0 ;  /* 0x0000000000007941 */ /* 0x000fea0003800000 */
.L_x_6289:
[----:B--2---:R-:W-:Y:S01]  /*18a10*/  IMAD.SHL.U32 R2, R2, 0x2, RZ ;  /* 0x0000000202027824 */ /* 0x004fe200078e00ff */
[----:B------:R-:W-:Y:S02]  /*18a20*/  FSEL R7, R7, R16, P0 ;  /* 0x0000001007077208 */ /* 0x000fe40000000000 */
[----:B------:R-:W-:Y:S02]  /*18a30*/  SEL R8, R8, R17, P0 ;  /* 0x0000001108087207 */ /* 0x000fe40000000000 */
[----:B------:R-:W-:Y:S02]  /*18a40*/  ISETP.GE.AND P2, PT, R2, R3, PT ;  /* 0x000000030200720c */ /* 0x000fe40003f46270 */
[----:B------:R-:W-:-:S11]  /*18a50*/  SEL R13, R13, R20, P0 ;  /* 0x000000140d0d7207 */ /* 0x000fd60000000000 */
[----:B------:R-:W-:Y:S05]  /*18a60*/  @!P2 BRA `(.L_x_6292) ;  /* 0xfffffffc0044a947 */ /* 0x000fea000383ffff */
.L_x_6275:
        /* <DEDUP_REMOVED lines=50> */
.L_x_6294:
        /* <DEDUP_REMOVED lines=21> */
.L_x_6296:
        /* <DEDUP_REMOVED lines=22> */
.L_x_6297:
[----:B------:R-:W-:Y:S02]  /*19040*/  ULDC.64 UR4, c[0x0][0x600] ;  /* 0x0001800000047ab9 */ /* 0x000fe40000000a00 */
[----:B------:R-:W-:-:S05]  /*19050*/  IADD3 R18, P0, R18, UR4, RZ ;  /* 0x0000000412127c10 */ /* 0x000fca000ff1e0ff */
[----:B------:R-:W-:-:S05]  /*19060*/  IMAD.X R19, RZ, RZ, UR5, P0 ;  /* 0x00000005ff137e24 */ /* 0x000fca00080e06ff */
[----:B------:R-:W-:Y:S01]  /*19070*/  STG.E.64 desc[UR60][R18.64], R16 ;  /* 0x0000001012007986 */ /* 0x000fe2000c101b3c */
[----:B------:R-:W-:Y:S05]  /*19080*/  EXIT ;  /* 0x000000000000794d */ /* 0x000fea0003800000 */
.L_x_6295:
[----:B------:R-:W-:Y:S04]  /*19090*/  STG.E.64 desc[UR60][R4.64+0x8], R22 ;  /* 0x0000081604007986 */ /* 0x000fe8000c101b3c */
[----:B------:R-:W-:Y:S04]  /*190a0*/  STG.E.64 desc[UR60][R4.64+0x18], R16 ;  /* 0x0000181004007986 */ /* 0x000fe8000c101b3c */
[----:B------:R-:W-:Y:S04]  /*190b0*/  STG.E desc[UR60][R4.64], R9 ;  /* 0x0000000904007986 */ /* 0x000fe8000c10193c */
[----:B------:R-:W-:Y:S01]  /*190c0*/  STG.E desc[UR60][R4.64+0x10], R7 ;  /* 0x0000100704007986 */ /* 0x000fe2000c10193c */
[----:B------:R-:W-:Y:S05]  /*190d0*/  EXIT ;  /* 0x000000000000794d */ /* 0x000fea0003800000 */
.L_x_6293:
        /* <DEDUP_REMOVED lines=17> */
.L_x_6299:
[----:B------:R-:W-:Y:S02]  /*191f0*/  CS2R R22, SRZ ;  /* 0x0000000000167805 */ /* 0x000fe4000001ff00 */
[----:B------:R-:W-:-:S07]  /*19200*/  CS2R R16, SRZ ;  /* 0x0000000000107805 */ /* 0x000fce000001ff00 */
.L_x_6298:
        /* <DEDUP_REMOVED lines=23> */
.L_x_6301:
        /* <DEDUP_REMOVED lines=22> */
.L_x_6302:
[----:B------:R-:W-:Y:S02]  /*194e0*/  ULDC.64 UR4, c[0x0][0x600] ;  /* 0x0001800000047ab9 */ /* 0x000fe40000000a00 */
[----:B------:R-:W-:-:S05]  /*194f0*/  IADD3 R18, P0, R18, UR4, RZ ;  /* 0x0000000412127c10 */ /* 0x000fca000ff1e0ff */
[----:B------:R-:W-:-:S05]  /*19500*/  IMAD.X R19, RZ, RZ, UR5, P0 ;  /* 0x00000005ff137e24 */ /* 0x000fca00080e06ff */
[----:B------:R-:W-:Y:S01]  /*19510*/  STG.E.64 desc[UR60][R18.64], R16 ;  /* 0x0000001012007986 */ /* 0x000fe2000c101b3c */
[----:B------:R-:W-:Y:S05]  /*19520*/  EXIT ;  /* 0x000000000000794d */ /* 0x000fea0003800000 */
.L_x_6300:
        /* <DEDUP_REMOVED lines=16> */
.L_x_6303:
        /* <DEDUP_REMOVED lines=15> */
.L_x_6304:
[----:B------:R-:W-:Y:S05]  /*19720*/  EXIT ;  /* 0x000000000000794d */ /* 0x000fea0003800000 */
.L_x_6244:
        /* <DEDUP_REMOVED lines=61> */
.L_x_6306:
        /* <DEDUP_REMOVED lines=21> */
.L_x_6308:
        /* <DEDUP_REMOVED lines=22> */
.L_x_6309:
[----:B------:R-:W-:Y:S02]  /*19db0*/  ULDC.64 UR4, c[0x0][0x600] ;  /* 0x0001800000047ab9 */ /* 0x000fe40000000a00 */
[----:B------:R-:W-:-:S05]  /*19dc0*/  IADD3 R18, P0, R18, UR4, RZ ;  /* 0x0000000412127c10 */ /* 0x000fca000ff1e0ff */
[----:B------:R-:W-:-:S05]  /*19dd0*/  IMAD.X R19, RZ, RZ, UR5, P0 ;  /* 0x00000005ff137e24 */ /* 0x000fca00080e06ff */
[----:B------:R-:W-:Y:S01]  /*19de0*/  STG.E.64 desc[UR60][R18.64], R16 ;  /* 0x0000001012007986 */ /* 0x000fe2000c101b3c */
[----:B------:R-:W-:Y:S05]  /*19df0*/  EXIT ;  /* 0x000000000000794d */ /* 0x000fea0003800000 */
.L_x_6307:
[----:B------:R-:W-:Y:S04]  /*19e00*/  STG.E.64 desc[UR60][R4.64+0x8], R22 ;  /* 0x0000081604007986 */ /* 0x000fe8000c101b3c */
[----:B------:R-:W-:Y:S04]  /*19e10*/  STG.E.64 desc[UR60][R4.64+0x18], R16 ;  /* 0x0000181004007986 */ /* 0x000fe8000c101b3c */
[----:B------:R-:W-:Y:S04]  /*19e20*/  STG.E desc[UR60][R4.64], R35 ;  /* 0x0000002304007986 */ /* 0x000fe8000c10193c */
[----:B------:R-:W-:Y:S01]  /*19e30*/  STG.E desc[UR60][R4.64+0x10], R7 ;  /* 0x0000100704007986 */ /* 0x000fe2000c10193c */
[----:B------:R-:W-:Y:S05]  /*19e40*/  EXIT ;  /* 0x000000000000794d */ /* 0x000fea0003800000 */
.L_x_6305:
        /* <DEDUP_REMOVED lines=17> */
.L_x_6311:
[----:B------:R-:W-:Y:S02]  /*19f60*/  CS2R R16, SRZ ;  /* 0x0000000000107805 */ /* 0x000fe4000001ff00 */
[----:B------:R-:W-:-:S07]  /*19f70*/  CS2R R22, SRZ ;  /* 0x0000000000167805 */ /* 0x000fce000001ff00 */
.L_x_6310:
        /* <DEDUP_REMOVED lines=23> */
.L_x_6313:
        /* <DEDUP_REMOVED lines=22> */
.L_x_6314:
[----:B------:R-:W-:Y:S02]  /*1a250*/  ULDC.64 UR4, c[0x0][0x600] ;  /* 0x0001800000047ab9 */ /* 0x000fe40000000a00 */
[----:B------:R-:W-:-:S05]  /*1a260*/  IADD3 R18, P0, R18, UR4, RZ ;  /* 0x0000000412127c10 */ /* 0x000fca000ff1e0ff */
[----:B------:R-:W-:-:S05]  /*1a270*/  IMAD.X R19, RZ, RZ, UR5, P0 ;  /* 0x00000005ff137e24 */ /* 0x000fca00080e06ff */
[----:B------:R-:W-:Y:S01]  /*1a280*/  STG.E.64 desc[UR60][R18.64], R16 ;  /* 0x0000001012007986 */ /* 0x000fe2000c101b3c */
[----:B------:R-:W-:Y:S05]  /*1a290*/  EXIT ;  /* 0x000000000000794d */ /* 0x000fea0003800000 */
.L_x_6312:
        /* <DEDUP_REMOVED lines=16> */
.L_x_6315:
        /* <DEDUP_REMOVED lines=15> */
.L_x_6316:
[----:B------:R-:W-:Y:S05]  /*1a490*/  EXIT ;  /* 0x000000000000794d */ /* 0x000fea0003800000 */
        .weak           $__internal_50_$__cuda_sm20_div_u64
        .type           $__internal_50_$__cuda_sm20_div_u64,@function
        .size           $__internal_50_$__cuda_sm20_div_u64,($__internal_51_$__cuda_sm20_rem_u64 - $__internal_50_$__cuda_sm20_div_u64)
$__internal_50_$__cuda_sm20_div_u64:
        /* <DEDUP_REMOVED lines=68> */
[----:B------:R-:W-:Y:S06]  /*1a8e0*/  RET.REL.NODEC R12 `(_ZN2at6native13reduce_kernelILi256ELi2ENS0_8ReduceOpIN3c104HalfENS0_9ArgMinOpsIfEEjlLi4ELi4EEEEEvT1_) ;  /* 0xfffffe540cc47950 */ /* 0x000fec0003c3ffff */
        .weak           $__internal_51_$__cuda_sm20_rem_u64
        .type           $__internal_51_$__cuda_sm20_rem_u64,@function
        .size           $__internal_51_$__cuda_sm20_rem_u64,(.L_x_7008 - $__internal_51_$__cuda_sm20_rem_u64)
$__internal_51_$__cuda_sm20_rem_u64:
        /* <DEDUP_REMOVED lines=65> */
[----:B------:R-:W-:Y:S06]  /*1ad00*/  RET.REL.NODEC R4 `(_ZN2at6native13reduce_kernelILi256ELi2ENS0_8ReduceOpIN3c104HalfENS0_9ArgMinOpsIfEEjlLi4ELi4EEEEEvT1_) ;  /* 0xfffffe5004bc7950 */ /* 0x000fec0003c3ffff */
.L_x_6317:
        /* <DEDUP_REMOVED lines=15> */
.L_x_7008:


//--------------------- .text._ZN2at6native13reduce_kernelILi128ELi4ENS0_8ReduceOpIN3c104HalfENS0_9ArgMinOpsIfEEjlLi4ELi4EEEEEvT1_ --------------------------
	.section	.text._ZN2at6native13reduce_kernelILi128ELi4ENS0_8ReduceOpIN3c104HalfENS0_9ArgMinOpsIfEEjlLi4ELi4EEEEEvT1_,"ax",@progbits
	.align	128
        .global         _ZN2at6native13reduce_kernelILi128ELi4ENS0_8ReduceOpIN3c104HalfENS0_9ArgMinOpsIfEEjlLi4ELi4EEEEEvT1_
        .type           _ZN2at6native13reduce_kernelILi128ELi4ENS0_8ReduceOpIN3c104HalfENS0_9ArgMinOpsIfEEjlLi4ELi4EEEEEvT1_,@function
        .size           _ZN2at6native13reduce_kernelILi128ELi4ENS0_8ReduceOpIN3c104HalfENS0_9ArgMinOpsIfEEjlLi4ELi4EEEEEvT1_,(.L_x_7010 - _ZN2at6native13reduce_kernelILi128ELi4ENS0_8ReduceOpIN3c104HalfENS0_9ArgMinOpsIfEEjlLi4ELi4EEEEEvT1_)
        .other          _ZN2at6native13reduce_kernelILi128ELi4ENS0_8ReduceOpIN3c104HalfENS0_9ArgMinOpsIfEEjlLi4ELi4EEEEEvT1_,@"STO_CUDA_ENTRY STV_DEFAULT"
_ZN2at6native13reduce_kernelILi128ELi4ENS0_8ReduceOpIN3c104HalfENS0_9ArgMinOpsIfEEjlLi4ELi4EEEEEvT1_:
.text._ZN2at6native13reduce_kernelILi128ELi4ENS0_8ReduceOpIN3c104HalfENS0_9ArgMinOpsIfEEjlLi4ELi4EEEEEvT1_:
        /* <DEDUP_REMOVED lines=293> */
.L_x_6318:
        /* <DEDUP_REMOVED lines=10> */
[----:B------:R-:W-:Y:S01]  /*12f0*/  ISETP.GE.U32.OR P0, PT, R5, UR4, P0 ;  /* 0x0000000405007c0c */ /* 0x000fe20008706470 */
[----:B------:R-:W-:-:S02]  /*1300*/  IMAD.MOV.U32 R0, RZ, RZ, RZ ;  /* 0x000000ffff007224 */ /* 0x000fc400078e00ff */
[----:B------:R-:W-:Y:S02]  /*1310*/  IMAD.MOV.U32 R47, RZ, RZ, RZ ;  /* 0x000000ffff2f7224 */ /* 0x000fe400078e00ff */
[----:B------:R-:W-:Y:S02]  /*1320*/  IMAD.MOV.U32 R53, RZ, RZ, RZ ;  /* 0x000000ffff357224 */ /* 0x000fe400078e00ff */
[----:B------:R-:W-:Y:S02]  /*1330*/  IMAD.MOV.U32 R24, RZ, RZ, RZ ;  /* 0x000000ffff187224 */ /* 0x000fe400078e00ff */
[----:B------:R-:W-:Y:S02]  /*1340*/  IMAD.MOV.U32 R13, RZ, RZ, RZ ;  /* 0x000000ffff0d7224 */ /* 0x000fe400078e00ff */
[----:B------:R-:W-:Y:S02]  /*1350*/  IMAD.MOV.U32 R7, RZ, RZ, RZ ;  /* 0x000000ffff077224 */ /* 0x000fe400078e00ff */
        /* <DEDUP_REMOVED lines=24> */
.L_x_6322:
        /* <DEDUP_REMOVED lines=29> */
.L_x_6328:
[----:B------:R-:W-:Y:S05]  /*16b0*/  BSYNC B2 ;  /* 0x0000000000027941 */ /* 0x000fea0003800000 */
.L_x_6327:
        /* <DEDUP_REMOVED lines=27> */
.L_x_6326:
[----:B------:R-:W-:Y:S05]  /*1870*/  BSYNC B1 ;  /* 0x0000000000017941 */ /* 0x000fea0003800000 */
.L_x_6325:
[----:B------:R-:W0:Y:S01]  /*1880*/  LDC R8, c[0x0][0x22c] ;  /* 0x00008b00ff087b82 */ /* 0x000e220000000800 */
[C---:B------:R-:W-:Y:S02]  /*1890*/  IADD3 R7, P0, -R9.reuse, 0x4, RZ ;  /* 0x0000000409077810 */ /* 0x040fe40007f1e1ff */
[----:B------:R-:W-:Y:S02]  /*18a0*/  IADD3 R19, -R9, 0x4, RZ ;  /* 0x0000000409137810 */ /* 0x000fe40007ffe1ff */
[----:B------:R-:W-:Y:S01]  /*18b0*/  LEA R58, P1, R7, R58, 0x1 ;  /* 0x0000003a073a7211 */ /* 0x000fe200078208ff */
[----:B------:R-:W-:-:S05]  /*18c0*/  IMAD.X R6, RZ, RZ, -0x1, P0 ;  /* 0xffffffffff067424 */ /* 0x000fca00000e06ff */
[----:B------:R-:W-:Y:S02]  /*18d0*/  LEA.HI.X R59, R7, R59, R6, 0x1, P1 ;  /* 0x0000003b073b7211 */ /* 0x000fe400008f0c06 */
[----:B0-----:R-:W-:-:S07]  /*18e0*/  IADD3 R5, R9, -0x4, R8 ;  /* 0xfffffffc09057810 */ /* 0x001fce0007ffe008 */
.L_x_6324:
[----:B------:R-:W-:Y:S05]  /*18f0*/  BSYNC B0 ;  /* 0x0000000000007941 */ /* 0x000fea0003800000 */
.L_x_6323:
        /* <DEDUP_REMOVED lines=20> */
.L_x_6340:
[----:B------:R-:W-:-:S06]  /*1a40*/  IMAD.WIDE.U32 R6, R11, 0x8, R58 ;  /* 0x000000080b067825 */ /* 0x000fcc00078e003a */
[----:B------:R-:W2:Y:S01]  /*1a50*/  LDG.E.64 R6, desc[UR60][R6.64] ;  /* 0x0000003c06067981 */ /* 0x000ea2000c1e1b00 */
[----:B------:R-:W-:Y:S01]  /*1a60*/  FSETP.GTU.FTZ.AND P1, PT, |R4|, +INF , PT ;  /* 0x7f8000000400780b */ /* 0x000fe20003f3c200 */
[----:B------:R-:W-:Y:S01]  /*1a70*/  IMAD.IADD R25, R8, 0x1, R19 ;  /* 0x0000000108197824 */ /* 0x000fe200078e0213 */
[----:B------:R-:W-:Y:S03]  /*1a80*/  BSSY B1, `(.L_x_6331) ;  /* 0x0000020000017945 */ /* 0x000fe60003800000 */
[----:B------:R-:W-:-:S08]  /*1a90*/  VIADD R22, R25, 0x1 ;  /* 0x0000000119167836 */ /* 0x000fd00000000000 */
[----:B------:R-:W-:-:S04]  /*1aa0*/  @!P1 ISETP.GE.U32.AND P0, PT, R0, R25, PT ;  /* 0x000000190000920c */ /* 0x000fc80003f06070 */
        /* <DEDUP_REMOVED lines=10> */
[----:B------:R-:W-:Y:S01]  /*1b50*/  HADD2.F32 R8, -RZ, R6.H1_H1 ;  /* 0x30000006ff087230 */ /* 0x000fe20000004100 */
        /* <DEDUP_REMOVED lines=15> */
.L_x_6332:
[----:B------:R-:W-:Y:S02]  /*1c50*/  FSETP.GTU.FTZ.AND P0, PT, |R8|, +INF , PT ;  /* 0x7f8000000800780b */ /* 0x000fe40003f1c200 */
[----:B------:R-:W-:-:S04]  /*1c60*/  ISETP.LT.U32.AND P1, PT, R15, R22, PT ;  /* 0x000000160f00720c */ /* 0x000fc80003f21070 */
[----:B------:R-:W-:-:S13]  /*1c70*/  ISETP.LT.OR.EX P0, PT, R12, RZ, !P0, P1 ;  /* 0x000000ff0c00720c */ /* 0x000fda0004701710 */
.L_x_6333:
[----:B------:R-:W-:Y:S05]  /*1c80*/  BSYNC B1 ;  /* 0x0000000000017941 */ /* 0x000fea0003800000 */
.L_x_6331:
[----:B------:R-:W-:Y:S01]  /*1c90*/  FSETP.GTU.FTZ.AND P1, PT, |R10|, +INF , PT ;  /* 0x7f8000000a00780b */ /* 0x000fe20003f3c200 */
[----:B------:R-:W-:Y:S01]  /*1ca0*/  BSSY B1, `(.L_x_6334) ;  /* 0x0000013000017945 */ /* 0x000fe20003800000 */
[----:B------:R-:W-:Y:S01]  /*1cb0*/  FSEL R13, R13, R8, P0 ;  /* 0x000000080d0d7208 */ /* 0x000fe20000000000 */
[----:B------:R-:W-:Y:S01]  /*1cc0*/  HADD2.F32 R23, -RZ, R7.H0_H0 ;  /* 0x20000007ff177230 */ /* 0x000fe20000004100 */
        /* <DEDUP_REMOVED lines=13> */
.L_x_6335:
[----:B------:R-:W-:Y:S02]  /*1da0*/  FSETP.GTU.FTZ.AND P0, PT, |R23|, +INF , PT ;  /* 0x7f8000001700780b */ /* 0x000fe40003f1c200 */
[----:B------:R-:W-:-:S04]  /*1db0*/  ISETP.LT.U32.AND P1, PT, R14, R27, PT ;  /* 0x0000001b0e00720c */ /* 0x000fc80003f21070 */
[----:B------:R-:W-:-:S13]  /*1dc0*/  ISETP.LT.OR.EX P0, PT, R20, RZ, !P0, P1 ;  /* 0x000000ff1400720c */ /* 0x000fda0004701710 */
.L_x_6336:
[----:B------:R-:W-:Y:S05]  /*1dd0*/  BSYNC B1 ;  /* 0x0000000000017941 */ /* 0x000fea0003800000 */
.L_x_6334:
        /* <DEDUP_REMOVED lines=17> */
.L_x_6338:
[----:B------:R-:W-:Y:S02]  /*1ef0*/  FSETP.GTU.FTZ.AND P0, PT, |R22|, +INF , PT ;  /* 0x7f8000001600780b */ /* 0x000fe40003f1c200 */
[----:B------:R-:W-:-:S04]  /*1f00*/  ISETP.LT.U32.AND P1, PT, R24, R25, PT ;  /* 0x000000191800720c */ /* 0x000fc80003f21070 */
[----:B------:R-:W-:-:S13]  /*1f10*/  ISETP.LT.OR.EX P0, PT, R21, RZ, !P0, P1 ;  /* 0x000000ff1500720c */ /* 0x000fda0004701710 */
.L_x_6339:
[----:B------:R-:W-:Y:S05]  /*1f20*/  BSYNC B1 ;  /* 0x0000000000017941 */ /* 0x000fea0003800000 */
.L_x_6337:
        /* <DEDUP_REMOVED lines=9> */
.L_x_6330:
[----:B------:R-:W-:Y:S05]  /*1fc0*/  BSYNC B0 ;  /* 0x0000000000007941 */ /* 0x000fea0003800000 */
.L_x_6329:
        /* <DEDUP_REMOVED lines=12> */
.L_x_6342:
[----:B------:R-:W-:Y:S05]  /*2090*/  BSYNC B0 ;  /* 0x0000000000007941 */ /* 0x000fea0003800000 */
.L_x_6341:
        /* <DEDUP_REMOVED lines=28> */
.L_x_6344:
[----:B------:R-:W-:Y:S05]  /*2260*/  BSYNC B0 ;  /* 0x0000000000007941 */ /* 0x000fea0003800000 */
.L_x_6343:
        /* <DEDUP_REMOVED lines=12> */
.L_x_6346:
[----:B------:R-:W-:Y:S02]  /*2330*/  FSETP.GTU.FTZ.AND P0, PT, |R13|, +INF , PT ;  /* 0x7f8000000d00780b */ /* 0x000fe40003f1c200 */
[----:B------:R-:W-:-:S04]  /*2340*/  ISETP.LT.U32.AND P1, PT, R0, R15, PT ;  /* 0x0000000f0000720c */ /* 0x000fc80003f21070 */
[----:B------:R-:W-:-:S13]  /*2350*/  ISETP.LT.OR.EX P0, PT, R3, R12, !P0, P1 ;  /* 0x0000000c0300720c */ /* 0x000fda0004701710 */
.L_x_6347:
[----:B------:R-:W-:Y:S05]  /*2360*/  BSYNC B0 ;  /* 0x0000000000007941 */ /* 0x000fea0003800000 */
.L_x_6345:
        /* <DEDUP_REMOVED lines=15> */
.L_x_6349:
[----:B------:R-:W-:Y:S02]  /*2460*/  FSETP.GTU.FTZ.AND P0, PT, |R10|, +INF , PT ;  /* 0x7f8000000a00780b */ /* 0x000fe40003f1c200 */
[----:B------:R-:W-:-:S04]  /*2470*/  ISETP.LT.U32.AND P1, PT, R15, R14, PT ;  /* 0x0000000e0f00720c */ /* 0x000fc80003f21070 */
[----:B------:R-:W-:-:S13]  /*2480*/  ISETP.LT.OR.EX P0, PT, R3, R20, !P0, P1 ;  /* 0x000000140300720c */ /* 0x000fda0004701710 */
.L_x_6350:
[----:B------:R-:W-:Y:S05]  /*2490*/  BSYNC B0 ;  /* 0x0000000000007941 */ /* 0x000fea0003800000 */
.L_x_6348:
        /* <DEDUP_REMOVED lines=15> */
.L_x_6352:
[----:B------:R-:W-:Y:S02]  /*2590*/  FSETP.GTU.FTZ.AND P0, PT, |R9|, +INF , PT ;  /* 0x7f8000000900780b */ /* 0x000fe40003f1c200 */
[----:B------:R-:W-:-:S04]  /*25a0*/  ISETP.LT.U32.AND P1, PT, R15, R24, PT ;  /* 0x000000180f00720c */ /* 0x000fc80003f21070 */
[----:B------:R-:W-:-:S13]  /*25b0*/  ISETP.LT.OR.EX P0, PT, R20, R21, !P0, P1 ;  /* 0x000000151400720c */ /* 0x000fda0004701710 */
.L_x_6353:
[----:B------:R-:W-:Y:S05]  /*25c0*/  BSYNC B0 ;  /* 0x0000000000007941 */ /* 0x000fea0003800000 */
.L_x_6351:
[----:B------:R-:W-:Y:S01]  /*25d0*/  SEL R24, R15, R24, P0 ;  /* 0x000000180f187207 */ /* 0x000fe20000000000 */
[----:B------:R-:W-:Y:S01]  /*25e0*/  IMAD.MOV.U32 R0, RZ, RZ, RZ ;  /* 0x000000ffff007224 */ /* 0x000fe200078e00ff */
[----:B------:R-:W-:Y:S01]  /*25f0*/  FSEL R7, R10, R9, P0 ;  /* 0x000000090a077208 */ /* 0x000fe20000000000 */
[----:B------:R-:W-:Y:S01]  /*2600*/  IMAD.MOV.U32 R47, RZ, RZ, RZ ;  /* 0x000000ffff2f7224 */ /* 0x000fe200078e00ff */
[----:B------:R-:W-:Y:S01]  /*2610*/  SEL R13, R20, R21, P0 ;  /* 0x00000015140d7207 */ /* 0x000fe20000000000 */
[----:B------:R-:W-:Y:S01]  /*2620*/  IMAD.MOV.U32 R53, RZ, RZ, RZ ;  /* 0x000000ffff357224 */ /* 0x000fe200078e00ff */
[----:B------:R-:W-:Y:S01]  /*2630*/  CS2R R26, SRZ ;  /* 0x00000000001a7805 */ /* 0x000fe2000001ff00 */
[----:B------:R-:W-:Y:S01]  /*2640*/  IMAD.MOV.U32 R15, RZ, RZ, RZ ;  /* 0x000000ffff0f7224 */ /* 0x000fe200078e00ff */
[----:B------:R-:W-:Y:S01]  /*2650*/  CS2R R8, SRZ ;  /* 0x0000000000087805 */ /* 0x000fe2000001ff00 */
[----:B------:R-:W-:Y:S01]  /*2660*/  IMAD.MOV.U32 R49, RZ, RZ, RZ ;  /* 0x000000ffff317224 */ /* 0x000fe200078e00ff */
[----:B------:R-:W-:Y:S06]  /*2670*/  BRA `(.L_x_6320) ;  /* 0x0000014400f07947 */ /* 0x000fec0003800000 */
.L_x_6321:
        /* <DEDUP_REMOVED lines=33> */
[--C-:B------:R-:W-:Y:S02]  /*2890*/  IMAD.MOV.U32 R5, RZ, RZ, R11.reuse ;  /* 0x000000ffff057224 */ /* 0x100fe400078e000b */
[--C-:B------:R-:W-:Y:S02]  /*28a0*/  IMAD.MOV.U32 R4, RZ, RZ, R12.reuse ;  /* 0x000000ffff047224 */ /* 0x100fe400078e000c */
        /* <DEDUP_REMOVED lines=72> */
.L_x_6407:
        /* <DEDUP_REMOVED lines=298> */
.L_x_6358:
[----:B------:R-:W-:-:S04]  /*3fd0*/  LOP3.LUT R41, R62, 0xfffffff8, RZ, 0xc0, !PT ;  /* 0xfffffff83e297812 */ /* 0x000fc800078ec0ff */
[----:B------:R-:W-:-:S05]  /*3fe0*/  IADD3 R40, P0, R58, R41, RZ ;  /* 0x000000293a287210 */ /* 0x000fca0007f1e0ff */
[----:B------:R-:W-:-:S06]  /*3ff0*/  IMAD.X R41, RZ, RZ, R59, P0 ;  /* 0x000000ffff297224 */ /* 0x000fcc00000e063b */
[----:B------:R-:W2:Y:S02]  /*4000*/  LDG.E.64 R40, desc[UR60][R40.64] ;  /* 0x0000003c28287981 */ /* 0x000ea4000c1e1b00 */
[----:B--2---:R-:W-:Y:S02]  /*4010*/  PRMT R63, R40, 0x7610, R40 ;  /* 0x00007610283f7816 */ /* 0x004fe40000000028 */
        /* <DEDUP_REMOVED lines=238> */
.L_x_6359:
[----:B------:R-:W-:Y:S01]  /*4f00*/  LOP3.LUT R41, R57, 0xfffffff8, RZ, 0xc0, !PT ;  /* 0xfffffff839297812 */ /* 0x000fe200078ec0ff */
[----:B------:R-:W-:-:S03]  /*4f10*/  ULDC UR36, c[0x0][0x234] ;  /* 0x00008d0000247ab9 */ /* 0x000fc60000000800 */
[----:B------:R-:W-:-:S05]  /*4f20*/  IADD3 R40, P0, R58, R41, RZ ;  /* 0x000000293a287210 */ /* 0x000fca0007f1e0ff */
[----:B------:R-:W-:-:S06]  /*4f30*/  IMAD.X R41, RZ, RZ, R59, P0 ;  /* 0x000000ffff297224 */ /* 0x000fcc00000e063b */
[----:B------:R-:W2:Y:S01]  /*4f40*/  LDG.E.64 R40, desc[UR60][R40.64] ;  /* 0x0000003c28287981 */ /* 0x000ea2000c1e1b00 */
[----:B------:R-:W-:Y:S01]  /*4f50*/  IMAD.U32 R57, RZ, RZ, UR36 ;  /* 0x00000024ff397e24 */ /* 0x000fe2000f8e00ff */
[----:B------:R-:W-:-:S03]  /*4f60*/  CS2R R64, SRZ ;  /* 0x0000000000407805 */ /* 0x000fc6000001ff00 */
[----:B------:R-:W-:Y:S01]  /*4f70*/  IMAD.IADD R62, R55, 0x1, R57 ;  /* 0x00000001373e7824 */ /* 0x000fe200078e0239 */
[--C-:B--2---:R-:W-:Y:S02]  /*4f80*/  PRMT R66, R66, 0x5410, R40.reuse ;  /* 0x0000541042427816 */ /* 0x104fe40000000028 */
[----:B------:R-:W-:Y:S02]  /*4f90*/  PRMT R67, R67, 0x7610, R40 ;  /* 0x0000761043437816 */ /* 0x000fe40000000028 */
        /* <DEDUP_REMOVED lines=236> */
.L_x_6360:
[----:B------:R-:W-:-:S04]  /*5e60*/  LOP3.LUT R41, R65, 0xfffffff8, RZ, 0xc0, !PT ;  /* 0xfffffff841297812 */ /* 0x000fc800078ec0ff */
[----:B------:R-:W-:-:S05]  /*5e70*/  IADD3 R40, P0, R58, R41, RZ ;  /* 0x000000293a287210 */ /* 0x000fca0007f1e0ff */
[----:B------:R-:W-:-:S06]  /*5e80*/  IMAD.X R41, RZ, RZ, R59, P0 ;  /* 0x000000ffff297224 */ /* 0x000fcc00000e063b */
[----:B------:R-:W2:Y:S02]  /*5e90*/  LDG.E.64 R40, desc[UR60][R40.64] ;  /* 0x0000003c28287981 */ /* 0x000ea4000c1e1b00 */
[C-C-:B--2---:R-:W-:Y:S02]  /*5ea0*/  PRMT R69, R40.reuse, 0x5410, R41.reuse ;  /* 0x0000541028457816 */ /* 0x144fe40000000029 */
[----:B------:R-:W-:Y:S01]  /*5eb0*/  PRMT R72, R40, 0x7632, R41 ;  /* 0x0000763228487816 */ /* 0x000fe20000000029 */
[----:B------:R-:W-:Y:S06]  /*5ec0*/  @!P1 BRA `(.L_x_6361) ;  /* 0x0000000c00ac9947 */ /* 0x000fec0003800000 */
[----:B------:R-:W-:Y:S01]  /*5ed0*/  IMAD.IADD R40, R62, 0x1, R57 ;  /* 0x000000013e287824 */ /* 0x000fe200078e0239 */
[----:B------:R-:W-:-:S03]  /*5ee0*/  ISETP.NE.AND P0, PT, R38, 0x1, PT ;  /* 0x000000012600780c */ /* 0x000fc60003f05270 */
        /* <DEDUP_REMOVED lines=233> */
.L_x_6361:
[----:B------:R-:W-:-:S04]  /*6d80*/  LOP3.LUT R41, R64, 0xfffffff8, RZ, 0xc0, !PT ;  /* 0xfffffff840297812 */ /* 0x000fc800078ec0ff */
[----:B------:R-:W-:-:S05]  /*6d90*/  IADD3 R40, P0, R58, R41, RZ ;  /* 0x000000293a287210 */ /* 0x000fca0007f1e0ff */
[----:B------:R-:W-:-:S06]  /*6da0*/  IMAD.X R41, RZ, RZ, R59, P0 ;  /* 0x000000ffff297224 */ /* 0x000fcc00000e063b */
[----:B------:R-:W2:Y:S01]  /*6db0*/  LDG.E.64 R40, desc[UR60][R40.64] ;  /* 0x0000003c28287981 */ /* 0x000ea2000c1e1b00 */
[C---:B------:R-:W-:Y:S01]  /*6dc0*/  FSETP.GTU.FTZ.AND P2, PT, |R47|.reuse, +INF , PT ;  /* 0x7f8000002f00780b */ /* 0x040fe20003f5c200 */
[----:B------:R-:W-:Y:S01]  /*6dd0*/  HADD2.F32 R64, -RZ, R63.H0_H0 ;  /* 0x2000003fff407230 */ /* 0x000fe20000004100 */
        /* <DEDUP_REMOVED lines=10> */
[----:B------:R-:W-:Y:S02]  /*6e80*/  @!P2 ISETP.EQ.U32.AND P0, PT, R60, 0x1, PT ;  /* 0x000000013c00a80c */ /* 0x000fe40003f02070 */
[----:B------:R-:W-:Y:S02]  /*6e90*/  @P2 ISETP.LT.OR.EX P0, PT, R46, RZ, !P3, P4 ;  /* 0x000000ff2e00220c */ /* 0x000fe40005f01740 */
[----:B------:R-:W-:Y:S02]  /*6ea0*/  FSETP.GTU.FTZ.AND P2, PT, |R44|, +INF , PT ;  /* 0x7f8000002c00780b */ /* 0x000fe40003f5c200 */
[----:B------:R-:W-:-:S02]  /*6eb0*/  FSEL R47, R47, R64, P0 ;  /* 0x000000402f2f7208 */ /* 0x000fc40000000000 */
[----:B------:R-:W-:Y:S02]  /*6ec0*/  SEL R45, R45, R55, P0 ;  /* 0x000000372d2d7207 */ /* 0x000fe40000000000 */
[----:B------:R-:W-:Y:S02]  /*6ed0*/  SEL R46, R46, RZ, P0 ;  /* 0x000000ff2e2e7207 */ /* 0x000fe40000000000 */
[C-C-:B--2---:R-:W-:Y:S02]  /*6ee0*/  PRMT R74, R40.reuse, 0x5410, R41.reuse ;  /* 0x00005410284a7816 */ /* 0x144fe40000000029 */
[----:B------:R-:W-:Y:S01]  /*6ef0*/  PRMT R75, R40, 0x7632, R41 ;  /* 0x00007632284b7816 */ /* 0x000fe20000000029 */
[----:B------:R-:W-:Y:S02]  /*6f00*/  HADD2.F32 R41, -RZ, R63.H1_H1 ;  /* 0x3000003fff297230 */ /* 0x000fe40000004100 */
        /* <DEDUP_REMOVED lines=10> */
.L_x_6363:
[----:B------:R-:W-:Y:S02]  /*6fb0*/  FSETP.GTU.FTZ.AND P0, PT, |R41|, +INF , PT ;  /* 0x7f8000002900780b */ /* 0x000fe40003f1c200 */
[----:B------:R-:W-:-:S04]  /*6fc0*/  ISETP.LT.U32.AND P2, PT, R42, R55, PT ;  /* 0x000000372a00720c */ /* 0x000fc80003f41070 */
[----:B------:R-:W-:-:S13]  /*6fd0*/  ISETP.LT.OR.EX P0, PT, R43, RZ, !P0, P2 ;  /* 0x000000ff2b00720c */ /* 0x000fda0004701720 */
.L_x_6364:
[----:B------:R-:W-:Y:S05]  /*6fe0*/  BSYNC B1 ;  /* 0x0000000000017941 */ /* 0x000fea0003800000 */
.L_x_6362:
        /* <DEDUP_REMOVED lines=16> */
.L_x_6366:
[----:B------:R-:W-:Y:S02]  /*70f0*/  FSETP.GTU.FTZ.AND P0, PT, |R60|, +INF , PT ;  /* 0x7f8000003c00780b */ /* 0x000fe40003f1c200 */
[----:B------:R-:W-:-:S04]  /*7100*/  ISETP.LT.U32.AND P2, PT, R35, R55, PT ;  /* 0x000000372300720c */ /* 0x000fc80003f41070 */
[----:B------:R-:W-:-:S13]  /*7110*/  ISETP.LT.OR.EX P0, PT, R36, RZ, !P0, P2 ;  /* 0x000000ff2400720c */ /* 0x000fda0004701720 */
.L_x_6367:
[----:B------:R-:W-:Y:S05]  /*7120*/  BSYNC B1 ;  /* 0x0000000000017941 */ /* 0x000fea0003800000 */
.L_x_6365:
        /* <DEDUP_REMOVED lines=16> */
.L_x_6369:
[----:B------:R-:W-:Y:S02]  /*7230*/  FSETP.GTU.FTZ.AND P0, PT, |R41|, +INF , PT ;  /* 0x7f8000002900780b */ /* 0x000fe40003f1c200 */
[----:B------:R-:W-:-:S04]  /*7240*/  ISETP.LT.U32.AND P2, PT, R32, R55, PT ;  /* 0x000000372000720c */ /* 0x000fc80003f41070 */
[----:B------:R-:W-:-:S13]  /*7250*/  ISETP.LT.OR.EX P0, PT, R33, RZ, !P0, P2 ;  /* 0x000000ff2100720c */ /* 0x000fda0004701720 */
.L_x_6370:
[----:B------:R-:W-:Y:S05]  /*7260*/  BSYNC B1 ;  /* 0x0000000000017941 */ /* 0x000fea0003800000 */
.L_x_6368:
        /* <DEDUP_REMOVED lines=16> */
.L_x_6372:
[----:B------:R-:W-:Y:S02]  /*7370*/  FSETP.GTU.FTZ.AND P0, PT, |R60|, +INF , PT ;  /* 0x7f8000003c00780b */ /* 0x000fe40003f1c200 */
[----:B------:R-:W-:-:S04]  /*7380*/  ISETP.LT.U32.AND P2, PT, R29, R62, PT ;  /* 0x0000003e1d00720c */ /* 0x000fc80003f41070 */
[----:B------:R-:W-:-:S13]  /*7390*/  ISETP.LT.OR.EX P0, PT, R30, RZ, !P0, P2 ;  /* 0x000000ff1e00720c */ /* 0x000fda0004701720 */
.L_x_6373:
[----:B------:R-:W-:Y:S05]  /*73a0*/  BSYNC B1 ;  /* 0x0000000000017941 */ /* 0x000fea0003800000 */
.L_x_6371:
        /* <DEDUP_REMOVED lines=16> */
.L_x_6375:
[----:B------:R-:W-:Y:S02]  /*74b0*/  FSETP.GTU.FTZ.AND P0, PT, |R41|, +INF , PT ;  /* 0x7f8000002900780b */ /* 0x000fe40003f1c200 */
[----:B------:R-:W-:-:S04]  /*74c0*/  ISETP.LT.U32.AND P2, PT, R26, R62, PT ;  /* 0x0000003e1a00720c */ /* 0x000fc80003f41070 */
[----:B------:R-:W-:-:S13]  /*74d0*/  ISETP.LT.OR.EX P0, PT, R27, RZ, !P0, P2 ;  /* 0x000000ff1b00720c */ /* 0x000fda0004701720 */
.L_x_6376:
[----:B------:R-:W-:Y:S05]  /*74e0*/  BSYNC B1 ;  /* 0x0000000000017941 */ /* 0x000fea0003800000 */
.L_x_6374:
        /* <DEDUP_REMOVED lines=16> */
.L_x_6378:
[----:B------:R-:W-:Y:S02]  /*75f0*/  FSETP.GTU.FTZ.AND P0, PT, |R60|, +INF , PT ;  /* 0x7f8000003c00780b */ /* 0x000fe40003f1c200 */
[----:B------:R-:W-:-:S04]  /*7600*/  ISETP.LT.U32.AND P2, PT, R23, R62, PT ;  /* 0x0000003e1700720c */ /* 0x000fc80003f41070 */
[----:B------:R-:W-:-:S13]  /*7610*/  ISETP.LT.OR.EX P0, PT, R24, RZ, !P0, P2 ;  /* 0x000000ff1800720c */ /* 0x000fda0004701720 */
.L_x_6379:
[----:B------:R-:W-:Y:S05]  /*7620*/  BSYNC B1 ;  /* 0x0000000000017941 */ /* 0x000fea0003800000 */
.L_x_6377:
        /* <DEDUP_REMOVED lines=16> */
.L_x_6381:
[----:B------:R-:W-:Y:S02]  /*7730*/  FSETP.GTU.FTZ.AND P0, PT, |R41|, +INF , PT ;  /* 0x7f8000002900780b */ /* 0x000fe40003f1c200 */
[----:B------:R-:W-:-:S04]  /*7740*/  ISETP.LT.U32.AND P2, PT, R20, R62, PT ;  /* 0x0000003e1400720c */ /* 0x000fc80003f41070 */
[----:B------:R-:W-:-:S13]  /*7750*/  ISETP.LT.OR.EX P0, PT, R21, RZ, !P0, P2 ;  /* 0x000000ff1500720c */ /* 0x000fda0004701720 */
.L_x_6382:
[----:B------:R-:W-:Y:S05]  /*7760*/  BSYNC B1 ;  /* 0x0000000000017941 */ /* 0x000fea0003800000 */
.L_x_6380:
[----:B------:R-:W-:Y:S01]  /*7770*/  FSETP.GTU.FTZ.AND P2, PT, |R48|, +INF , PT ;  /* 0x7f8000003000780b */ /* 0x000fe20003f5c200 */
[----:B------:R-:W-:Y:S01]  /*7780*/  BSSY B1, `(.L_x_6383) ;  /* 0x0000013000017945 */ /* 0x000fe20003800000 */
[----:B------:R-:W-:Y:S01]  /*7790*/  FSEL R22, R22, R41, P0 ;  /* 0x0000002916167208 */ /* 0x000fe20000000000 */
[----:B------:R-:W-:Y:S01]  /*77a0*/  HADD2.F32 R41, -RZ, R69.H0_H0 ;  /* 0x20000045ff297230 */ /* 0x000fe20000004100 */
[----:B------:R-:W-:Y:S01]  /*77b0*/  SEL R20, R20, R62, P0 ;  /* 0x0000003e14147207 */ /* 0x000fe20000000000 */
[----:B------:R-:W-:Y:S01]  /*77c0*/  IMAD.IADD R62, R62, 0x1, R57 ;  /* 0x000000013e3e7824 */ /* 0x000fe200078e0239 */
        /* <DEDUP_REMOVED lines=11> */
.L_x_6384:
[----:B------:R-:W-:Y:S02]  /*7880*/  FSETP.GTU.FTZ.AND P0, PT, |R41|, +INF , PT ;  /* 0x7f8000002900780b */ /* 0x000fe40003f1c200 */
[----:B------:R-:W-:-:S04]  /*7890*/  ISETP.LT.U32.AND P2, PT, R3, R62, PT ;  /* 0x0000003e0300720c */ /* 0x000fc80003f41070 */
[----:B------:R-:W-:-:S13]  /*78a0*/  ISETP.LT.OR.EX P0, PT, R0, RZ, !P0, P2 ;  /* 0x000000ff0000720c */ /* 0x000fda0004701720 */
.L_x_6385:
[----:B------:R-:W-:Y:S05]  /*78b0*/  BSYNC B1 ;  /* 0x0000000000017941 */ /* 0x000fea0003800000 */
.L_x_6383:
        /* <DEDUP_REMOVED lines=16> */
.L_x_6387:
[----:B------:R-:W-:Y:S02]  /*79c0*/  FSETP.GTU.FTZ.AND P0, PT, |R60|, +INF , PT ;  /* 0x7f8000003c00780b */ /* 0x000fe40003f1c200 */
[----:B------:R-:W-:-:S04]  /*79d0*/  ISETP.LT.U32.AND P2, PT, R5, R62, PT ;  /* 0x0000003e0500720c */ /* 0x000fc80003f41070 */
[----:B------:R-:W-:-:S13]  /*79e0*/  ISETP.LT.OR.EX P0, PT, R4, RZ, !P0, P2 ;  /* 0x000000ff0400720c */ /* 0x000fda0004701720 */
.L_x_6388:
[----:B------:R-:W-:Y:S05]  /*79f0*/  BSYNC B1 ;  /* 0x0000000000017941 */ /* 0x000fea0003800000 */
.L_x_6386:
        /* <DEDUP_REMOVED lines=16> */
.L_x_6390:
[----:B------:R-:W-:Y:S02]  /*7b00*/  FSETP.GTU.FTZ.AND P0, PT, |R41|, +INF , PT ;  /* 0x7f8000002900780b */ /* 0x000fe40003f1c200 */
[----:B------:R-:W-:-:S04]  /*7b10*/  ISETP.LT.U32.AND P2, PT, R7, R62, PT ;  /* 0x0000003e0700720c */ /* 0x000fc80003f41070 */
[----:B------:R-:W-:-:S13]  /*7b20*/  ISETP.LT.OR.EX P0, PT, R6, RZ, !P0, P2 ;  /* 0x000000ff0600720c */ /* 0x000fda0004701720 */
.L_x_6391:
[----:B------:R-:W-:Y:S05]  /*7b30*/  BSYNC B1 ;  /* 0x0000000000017941 */ /* 0x000fea0003800000 */
.L_x_6389:
        /* <DEDUP_REMOVED lines=16> */
.L_x_6393:
[----:B------:R-:W-:Y:S02]  /*7c40*/  FSETP.GTU.FTZ.AND P0, PT, |R60|, +INF , PT ;  /* 0x7f8000003c00780b */ /* 0x000fe40003f1c200 */
[----:B------:R-:W-:-:S04]  /*7c50*/  ISETP.LT.U32.AND P2, PT, R9, R62, PT ;  /* 0x0000003e0900720c */ /* 0x000fc80003f41070 */
[----:B------:R-:W-:-:S13]  /*7c60*/  ISETP.LT.OR.EX P0, PT, R8, RZ, !P0, P2 ;  /* 0x000000ff0800720c */ /* 0x000fda0004701720 */
.L_x_6394:
[----:B------:R-:W-:Y:S05]  /*7c70*/  BSYNC B1 ;  /* 0x0000000000017941 */ /* 0x000fea0003800000 */
.L_x_6392:
        /* <DEDUP_REMOVED lines=17> */
.L_x_6396:
[----:B------:R-:W-:Y:S02]  /*7d90*/  FSETP.GTU.FTZ.AND P0, PT, |R41|, +INF , PT ;  /* 0x7f8000002900780b */ /* 0x000fe40003f1c200 */
[----:B------:R-:W-:-:S04]  /*7da0*/  ISETP.LT.U32.AND P2, PT, R13, R62, PT ;  /* 0x0000003e0d00720c */ /* 0x000fc80003f41070 */
[----:B------:R-:W-:-:S13]  /*7db0*/  ISETP.LT.OR.EX P0, PT, R12, RZ, !P0, P2 ;  /* 0x000000ff0c00720c */ /* 0x000fda0004701720 */
.L_x_6397:
[----:B------:R-:W-:Y:S05]  /*7dc0*/  BSYNC B1 ;  /* 0x0000000000017941 */ /* 0x000fea0003800000 */
.L_x_6395:
        /* <DEDUP_REMOVED lines=16> */
.L_x_6399:
[----:B------:R-:W-:Y:S02]  /*7ed0*/  FSETP.GTU.FTZ.AND P0, PT, |R60|, +INF , PT ;  /* 0x7f8000003c00780b */ /* 0x000fe40003f1c200 */
[----:B------:R-:W-:-:S04]  /*7ee0*/  ISETP.LT.U32.AND P2, PT, R15, R62, PT ;  /* 0x0000003e0f00720c */ /* 0x000fc80003f41070 */
[----:B------:R-:W-:-:S13]  /*7ef0*/  ISETP.LT.OR.EX P0, PT, R14, RZ, !P0, P2 ;  /* 0x000000ff0e00720c */ /* 0x000fda0004701720 */
.L_x_6400:
[----:B------:R-:W-:Y:S05]  /*7f00*/  BSYNC B1 ;  /* 0x0000000000017941 */ /* 0x000fea0003800000 */
.L_x_6398:
        /* <DEDUP_REMOVED lines=16> */
.L_x_6402:
[----:B------:R-:W-:Y:S02]  /*8010*/  FSETP.GTU.FTZ.AND P0, PT, |R41|, +INF , PT ;  /* 0x7f8000002900780b */ /* 0x000fe40003f1c200 */
[----:B------:R-:W-:-:S04]  /*8020*/  ISETP.LT.U32.AND P2, PT, R19, R62, PT ;  /* 0x0000003e1300720c */ /* 0x000fc80003f41070 */
[----:B------:R-:W-:-:S13]  /*8030*/  ISETP.LT.OR.EX P0, PT, R18, RZ, !P0, P2 ;  /* 0x000000ff1200720c */ /* 0x000fda0004701720 */
.L_x_6403:
[----:B------:R-:W-:Y:S05]  /*8040*/  BSYNC B1 ;  /* 0x0000000000017941 */ /* 0x000fea0003800000 */
.L_x_6401:
        /* <DEDUP_REMOVED lines=16> */
.L_x_6405:
[----:B------:R-:W-:Y:S02]  /*8150*/  FSETP.GTU.FTZ.AND P0, PT, |R41|, +INF , PT ;  /* 0x7f8000002900780b */ /* 0x000fe40003f1c200 */
[----:B------:R-:W-:-:S04]  /*8160*/  ISETP.LT.U32.AND P2, PT, R11, R62, PT ;  /* 0x0000003e0b00720c */ /* 0x000fc80003f41070 */
[----:B------:R-:W-:-:S13]  /*8170*/  ISETP.LT.OR.EX P0, PT, R10, RZ, !P0, P2 ;  /* 0x000000ff0a00720c */ /* 0x000fda0004701720 */
.L_x_6406:
[----:B------:R-:W-:Y:S05]  /*8180*/  BSYNC B1 ;  /* 0x0000000000017941 */ /* 0x000fea0003800000 */
.L_x_6404:
        /* <DEDUP_REMOVED lines=9> */
.L_x_6357:
[----:B------:R-:W-:Y:S05]  /*8220*/  BSYNC B0 ;  /* 0x0000000000007941 */ /* 0x000fea0003800000 */
.L_x_6356:
        /* <DEDUP_REMOVED lines=280> */
.L_x_6410:
[----:B------:R-:W-:-:S04]  /*93b0*/  LOP3.LUT R39, R65, 0xfffffff8, RZ, 0xc0, !PT ;  /* 0xfffffff841277812 */ /* 0x000fc800078ec0ff */
[----:B------:R-:W-:-:S05]  /*93c0*/  IADD3 R38, P2, R58, R39, RZ ;  /* 0x000000273a267210 */ /* 0x000fca0007f5e0ff */
[----:B------:R-:W-:-:S06]  /*93d0*/  IMAD.X R39, RZ, RZ, R59, P2 ;  /* 0x000000ffff277224 */ /* 0x000fcc00010e063b */
[----:B------:R-:W2:Y:S01]  /*93e0*/  LDG.E.64 R38, desc[UR60][R38.64] ;  /* 0x0000003c26267981 */ /* 0x000ea2000c1e1b00 */
[----:B------:R-:W-:-:S05]  /*93f0*/  IMAD.IADD R65, R55, 0x1, R57 ;  /* 0x0000000137417824 */ /* 0x000fca00078e0239 */
[----:B------:R-:W-:Y:S02]  /*9400*/  ISETP.GE.U32.AND P2, PT, R65, R60, PT ;  /* 0x0000003c4100720c */ /* 0x000fe40003f46070 */
[----:B--2---:R-:W-:Y:S02]  /*9410*/  PRMT R63, R38, 0x7610, R38 ;  /* 0x00007610263f7816 */ /* 0x004fe40000000026 */
[C---:B------:R-:W-:Y:S02]  /*9420*/  PRMT R66, R39.reuse, 0x7610, R66 ;  /* 0x0000761027427816 */ /* 0x040fe40000000042 */
[----:B------:R-:W-:-:S07]  /*9430*/  PRMT R67, R39, 0x7632, R67 ;  /* 0x0000763227437816 */ /* 0x000fce0000000043 */
        /* <DEDUP_REMOVED lines=275> */
.L_x_6411:
[----:B------:R-:W-:-:S04]  /*a570*/  LOP3.LUT R39, R73, 0xfffffff8, RZ, 0xc0, !PT ;  /* 0xfffffff849277812 */ /* 0x000fc800078ec0ff */
[----:B------:R-:W-:-:S05]  /*a580*/  IADD3 R38, P2, R58, R39, RZ ;  /* 0x000000273a267210 */ /* 0x000fca0007f5e0ff */
[----:B------:R-:W-:-:S06]  /*a590*/  IMAD.X R39, RZ, RZ, R59, P2 ;  /* 0x000000ffff277224 */ /* 0x000fcc00010e063b */
[----:B------:R-:W2:Y:S01]  /*a5a0*/  LDG.E.64 R38, desc[UR60][R38.64] ;  /* 0x0000003c26267981 */ /* 0x000ea2000c1e1b00 */
[----:B------:R-:W-:-:S05]  /*a5b0*/  IMAD.IADD R65, R65, 0x1, R57 ;  /* 0x0000000141417824 */ /* 0x000fca00078e0239 */
[----:B------:R-:W-:Y:S02]  /*a5c0*/  ISETP.GE.U32.AND P2, PT, R65, R60, PT ;  /* 0x0000003c4100720c */ /* 0x000fe40003f46070 */
[--C-:B--2---:R-:W-:Y:S02]  /*a5d0*/  PRMT R66, R66, 0x5410, R38.reuse ;  /* 0x0000541042427816 */ /* 0x104fe40000000026 */
[----:B------:R-:W-:Y:S02]  /*a5e0*/  PRMT R67, R67, 0x7610, R38 ;  /* 0x0000761043437816 */ /* 0x000fe40000000026 */
        /* <DEDUP_REMOVED lines=276> */
.L_x_6412:
[----:B------:R-:W-:-:S04]  /*b730*/  LOP3.LUT R39, R62, 0xfffffff8, RZ, 0xc0, !PT ;  /* 0xfffffff83e277812 */ /* 0x000fc800078ec0ff */
[----:B------:R-:W-:-:S05]  /*b740*/  IADD3 R38, P2, R58, R39, RZ ;  /* 0x000000273a267210 */ /* 0x000fca0007f5e0ff */
[----:B------:R-:W-:-:S06]  /*b750*/  IMAD.X R39, RZ, RZ, R59, P2 ;  /* 0x000000ffff277224 */ /* 0x000fcc00010e063b */
[----:B------:R-:W2:Y:S01]  /*b760*/  LDG.E.64 R38, desc[UR60][R38.64] ;  /* 0x0000003c26267981 */ /* 0x000ea2000c1e1b00 */
[----:B------:R-:W-:-:S05]  /*b770*/  IMAD.IADD R65, R65, 0x1, R57 ;  /* 0x0000000141417824 */ /* 0x000fca00078e0239 */
[----:B------:R-:W-:Y:S02]  /*b780*/  ISETP.GE.U32.AND P2, PT, R65, R60, PT ;  /* 0x0000003c4100720c */ /* 0x000fe40003f46070 */
[C-C-:B--2---:R-:W-:Y:S02]  /*b790*/  PRMT R69, R38.reuse, 0x5410, R39.reuse ;  /* 0x0000541026457816 */ /* 0x144fe40000000027 */
        /* <DEDUP_REMOVED lines=276> */
.L_x_6413:
[----:B------:R-:W-:-:S04]  /*c8e0*/  LOP3.LUT R39, R62, 0xfffffff8, RZ, 0xc0, !PT ;  /* 0xfffffff83e277812 */ /* 0x000fc800078ec0ff */
[----:B------:R-:W-:-:S05]  /*c8f0*/  IADD3 R38, P1, R58, R39, RZ ;  /* 0x000000273a267210 */ /* 0x000fca0007f3e0ff */
[----:B------:R-:W-:-:S06]  /*c900*/  IMAD.X R39, RZ, RZ, R59, P1 ;  /* 0x000000ffff277224 */ /* 0x000fcc00008e063b */
[----:B------:R-:W2:Y:S02]  /*c910*/  LDG.E.64 R38, desc[UR60][R38.64] ;  /* 0x0000003c26267981 */ /* 0x000ea4000c1e1b00 */
[C-C-:B--2---:R-:W-:Y:S02]  /*c920*/  PRMT R74, R38.reuse, 0x5410, R39.reuse ;  /* 0x00005410264a7816 */ /* 0x144fe40000000027 */
[----:B------:R-:W-:-:S07]  /*c930*/  PRMT R75, R38, 0x7632, R39 ;  /* 0x00007632264b7816 */ /* 0x000fce0000000027 */
.L_x_6409:
[----:B------:R-:W-:Y:S05]  /*c940*/  BSYNC B0 ;  /* 0x0000000000007941 */ /* 0x000fea0003800000 */
.L_x_6408:
[----:B------:R-:W-:Y:S04]  /*c950*/  BSSY B0, `(.L_x_6414) ;  /* 0x000014b000007945 */ /* 0x000fe80003800000 */
        /* <DEDUP_REMOVED lines=14> */
.L_x_6417:
[----:B------:R-:W-:Y:S02]  /*ca40*/  FSETP.GTU.FTZ.AND P0, PT, |R40|, +INF , PT ;  /* 0x7f8000002800780b */ /* 0x000fe40003f1c200 */
[----:B------:R-:W-:-:S04]  /*ca50*/  ISETP.LT.U32.AND P1, PT, R45, R55, PT ;  /* 0x000000372d00720c */ /* 0x000fc80003f21070 */
[----:B------:R-:W-:-:S13]  /*ca60*/  ISETP.LT.OR.EX P0, PT, R46, RZ, !P0, P1 ;  /* 0x000000ff2e00720c */ /* 0x000fda0004701710 */
.L_x_6418:
[----:B------:R-:W-:Y:S05]  /*ca70*/  BSYNC B1 ;  /* 0x0000000000017941 */ /* 0x000fea0003800000 */
.L_x_6416:
        /* <DEDUP_REMOVED lines=16> */
.L_x_6420:
[----:B------:R-:W-:Y:S02]  /*cb80*/  FSETP.GTU.FTZ.AND P0, PT, |R63|, +INF , PT ;  /* 0x7f8000003f00780b */ /* 0x000fe40003f1c200 */
[----:B------:R-:W-:-:S04]  /*cb90*/  ISETP.LT.U32.AND P1, PT, R42, R55, PT ;  /* 0x000000372a00720c */ /* 0x000fc80003f21070 */
[----:B------:R-:W-:-:S13]  /*cba0*/  ISETP.LT.OR.EX P0, PT, R43, RZ, !P0, P1 ;  /* 0x000000ff2b00720c */ /* 0x000fda0004701710 */
.L_x_6421:
[----:B------:R-:W-:Y:S05]  /*cbb0*/  BSYNC B1 ;  /* 0x0000000000017941 */ /* 0x000fea0003800000 */
.L_x_6419:
        /* <DEDUP_REMOVED lines=16> */
.L_x_6423:
[----:B------:R-:W-:Y:S02]  /*ccc0*/  FSETP.GTU.FTZ.AND P0, PT, |R40|, +INF , PT ;  /* 0x7f8000002800780b */ /* 0x000fe40003f1c200 */
[----:B------:R-:W-:-:S04]  /*ccd0*/  ISETP.LT.U32.AND P1, PT, R35, R55, PT ;  /* 0x000000372300720c */ /* 0x000fc80003f21070 */
[----:B------:R-:W-:-:S13]  /*cce0*/  ISETP.LT.OR.EX P0, PT, R36, RZ, !P0, P1 ;  /* 0x000000ff2400720c */ /* 0x000fda0004701710 */
.L_x_6424:
[----:B------:R-:W-:Y:S05]  /*ccf0*/  BSYNC B1 ;  /* 0x0000000000017941 */ /* 0x000fea0003800000 */
.L_x_6422:
        /* <DEDUP_REMOVED lines=16> */
.L_x_6426:
[----:B------:R-:W-:Y:S02]  /*ce00*/  FSETP.GTU.FTZ.AND P0, PT, |R39|, +INF , PT ;  /* 0x7f8000002700780b */ /* 0x000fe40003f1c200 */
[----:B------:R-:W-:-:S04]  /*ce10*/  ISETP.LT.U32.AND P1, PT, R32, R55, PT ;  /* 0x000000372000720c */ /* 0x000fc80003f21070 */
[----:B------:R-:W-:-:S13]  /*ce20*/  ISETP.LT.OR.EX P0, PT, R33, RZ, !P0, P1 ;  /* 0x000000ff2100720c */ /* 0x000fda0004701710 */
.L_x_6427:
[----:B------:R-:W-:Y:S05]  /*ce30*/  BSYNC B1 ;  /* 0x0000000000017941 */ /* 0x000fea0003800000 */
.L_x_6425:
        /* <DEDUP_REMOVED lines=19> */
.L_x_6429:
[----:B------:R-:W-:Y:S02]  /*cf70*/  FSETP.GTU.FTZ.AND P0, PT, |R66|, +INF , PT ;  /* 0x7f8000004200780b */ /* 0x000fe40003f1c200 */
[----:B------:R-:W-:-:S04]  /*cf80*/  ISETP.LT.U32.AND P1, PT, R29, R38, PT ;  /* 0x000000261d00720c */ /* 0x000fc80003f21070 */
[----:B------:R-:W-:-:S13]  /*cf90*/  ISETP.LT.OR.EX P0, PT, R30, RZ, !P0, P1 ;  /* 0x000000ff1e00720c */ /* 0x000fda0004701710 */
.L_x_6430:
[----:B------:R-:W-:Y:S05]  /*cfa0*/  BSYNC B1 ;  /* 0x0000000000017941 */ /* 0x000fea0003800000 */
.L_x_6428:
        /* <DEDUP_REMOVED lines=16> */
.L_x_6432:
[----:B------:R-:W-:Y:S02]  /*d0b0*/  FSETP.GTU.FTZ.AND P0, PT, |R67|, +INF , PT ;  /* 0x7f8000004300780b */ /* 0x000fe40003f1c200 */
[----:B------:R-:W-:-:S04]  /*d0c0*/  ISETP.LT.U32.AND P1, PT, R26, R38, PT ;  /* 0x000000261a00720c */ /* 0x000fc80003f21070 */
[----:B------:R-:W-:-:S13]  /*d0d0*/  ISETP.LT.OR.EX P0, PT, R27, RZ, !P0, P1 ;  /* 0x000000ff1b00720c */ /* 0x000fda0004701710 */
.L_x_6433:
[----:B------:R-:W-:Y:S05]  /*d0e0*/  BSYNC B1 ;  /* 0x0000000000017941 */ /* 0x000fea0003800000 */
.L_x_6431:
        /* <DEDUP_REMOVED lines=16> */
.L_x_6435:
[----:B------:R-:W-:Y:S02]  /*d1f0*/  FSETP.GTU.FTZ.AND P0, PT, |R40|, +INF , PT ;  /* 0x7f8000002800780b */ /* 0x000fe40003f1c200 */
[----:B------:R-:W-:-:S04]  /*d200*/  ISETP.LT.U32.AND P1, PT, R23, R38, PT ;  /* 0x000000261700720c */ /* 0x000fc80003f21070 */
[----:B------:R-:W-:-:S13]  /*d210*/  ISETP.LT.OR.EX P0, PT, R24, RZ, !P0, P1 ;  /* 0x000000ff1800720c */ /* 0x000fda0004701710 */
.L_x_6436:
[----:B------:R-:W-:Y:S05]  /*d220*/  BSYNC B1 ;  /* 0x0000000000017941 */ /* 0x000fea0003800000 */
.L_x_6434:
        /* <DEDUP_REMOVED lines=16> */
.L_x_6438:
[----:B------:R-:W-:Y:S02]  /*d330*/  FSETP.GTU.FTZ.AND P0, PT, |R41|, +INF , PT ;  /* 0x7f8000002900780b */ /* 0x000fe40003f1c200 */
[----:B------:R-:W-:-:S04]  /*d340*/  ISETP.LT.U32.AND P1, PT, R20, R38, PT ;  /* 0x000000261400720c */ /* 0x000fc80003f21070 */
[----:B------:R-:W-:-:S13]  /*d350*/  ISETP.LT.OR.EX P0, PT, R21, RZ, !P0, P1 ;  /* 0x000000ff1500720c */ /* 0x000fda0004701710 */
.L_x_6439:
[----:B------:R-:W-:Y:S05]  /*d360*/  BSYNC B1 ;  /* 0x0000000000017941 */ /* 0x000fea0003800000 */
.L_x_6437:
        /* <DEDUP_REMOVED lines=19> */
.L_x_6441:
[----:B------:R-:W-:Y:S02]  /*d4a0*/  FSETP.GTU.FTZ.AND P0, PT, |R39|, +INF , PT ;  /* 0x7f8000002700780b */ /* 0x000fe40003f1c200 */
[----:B------:R-:W-:-:S04]  /*d4b0*/  ISETP.LT.U32.AND P1, PT, R3, R40, PT ;  /* 0x000000280300720c */ /* 0x000fc80003f21070 */
[----:B------:R-:W-:-:S13]  /*d4c0*/  ISETP.LT.OR.EX P0, PT, R0, RZ, !P0, P1 ;  /* 0x000000ff0000720c */ /* 0x000fda0004701710 */
.L_x_6442:
[----:B------:R-:W-:Y:S05]  /*d4d0*/  BSYNC B1 ;  /* 0x0000000000017941 */ /* 0x000fea0003800000 */
.L_x_6440:
        /* <DEDUP_REMOVED lines=16> */
.L_x_6444:
[----:B------:R-:W-:Y:S02]  /*d5e0*/  FSETP.GTU.FTZ.AND P0, PT, |R58|, +INF , PT ;  /* 0x7f8000003a00780b */ /* 0x000fe40003f1c200 */
[----:B------:R-:W-:-:S04]  /*d5f0*/  ISETP.LT.U32.AND P1, PT, R5, R40, PT ;  /* 0x000000280500720c */ /* 0x000fc80003f21070 */
[----:B------:R-:W-:-:S13]  /*d600*/  ISETP.LT.OR.EX P0, PT, R4, RZ, !P0, P1 ;  /* 0x000000ff0400720c */ /* 0x000fda0004701710 */
.L_x_6445:
[----:B------:R-:W-:Y:S05]  /*d610*/  BSYNC B1 ;  /* 0x0000000000017941 */ /* 0x000fea0003800000 */
.L_x_6443:
        /* <DEDUP_REMOVED lines=16> */
.L_x_6447:
[----:B------:R-:W-:Y:S02]  /*d720*/  FSETP.GTU.FTZ.AND P0, PT, |R69|, +INF , PT ;  /* 0x7f8000004500780b */ /* 0x000fe40003f1c200 */
[----:B------:R-:W-:-:S04]  /*d730*/  ISETP.LT.U32.AND P1, PT, R7, R40, PT ;  /* 0x000000280700720c */ /* 0x000fc80003f21070 */
[----:B------:R-:W-:-:S13]  /*d740*/  ISETP.LT.OR.EX P0, PT, R6, RZ, !P0, P1 ;  /* 0x000000ff0600720c */ /* 0x000fda0004701710 */
.L_x_6448:
[----:B------:R-:W-:Y:S05]  /*d750*/  BSYNC B1 ;  /* 0x0000000000017941 */ /* 0x000fea0003800000 */
.L_x_6446:
        /* <DEDUP_REMOVED lines=16> */
.L_x_6450:
[----:B------:R-:W-:Y:S02]  /*d860*/  FSETP.GTU.FTZ.AND P0, PT, |R72|, +INF , PT ;  /* 0x7f8000004800780b */ /* 0x000fe40003f1c200 */
[----:B------:R-:W-:-:S04]  /*d870*/  ISETP.LT.U32.AND P1, PT, R9, R40, PT ;  /* 0x000000280900720c */ /* 0x000fc80003f21070 */
[----:B------:R-:W-:-:S13]  /*d880*/  ISETP.LT.OR.EX P0, PT, R8, RZ, !P0, P1 ;  /* 0x000000ff0800720c */ /* 0x000fda0004701710 */
.L_x_6451:
[----:B------:R-:W-:Y:S05]  /*d890*/  BSYNC B1 ;  /* 0x0000000000017941 */ /* 0x000fea0003800000 */
.L_x_6449:
        /* <DEDUP_REMOVED lines=19> */
.L_x_6453:
[----:B------:R-:W-:Y:S02]  /*d9d0*/  FSETP.GTU.FTZ.AND P0, PT, |R39|, +INF , PT ;  /* 0x7f8000002700780b */ /* 0x000fe40003f1c200 */
[----:B------:R-:W-:-:S04]  /*d9e0*/  ISETP.LT.U32.AND P1, PT, R13, R58, PT ;  /* 0x0000003a0d00720c */ /* 0x000fc80003f21070 */
[----:B------:R-:W-:-:S13]  /*d9f0*/  ISETP.LT.OR.EX P0, PT, R12, RZ, !P0, P1 ;  /* 0x000000ff0c00720c */ /* 0x000fda0004701710 */
.L_x_6454:
[----:B------:R-:W-:Y:S05]  /*da00*/  BSYNC B1 ;  /* 0x0000000000017941 */ /* 0x000fea0003800000 */
.L_x_6452:
        /* <DEDUP_REMOVED lines=16> */
.L_x_6456:
[----:B------:R-:W-:Y:S02]  /*db10*/  FSETP.GTU.FTZ.AND P0, PT, |R40|, +INF , PT ;  /* 0x7f8000002800780b */ /* 0x000fe40003f1c200 */
[----:B------:R-:W-:-:S04]  /*db20*/  ISETP.LT.U32.AND P1, PT, R15, R58, PT ;  /* 0x0000003a0f00720c */ /* 0x000fc80003f21070 */
[----:B------:R-:W-:-:S13]  /*db30*/  ISETP.LT.OR.EX P0, PT, R14, RZ, !P0, P1 ;  /* 0x000000ff0e00720c */ /* 0x000fda0004701710 */
.L_x_6457:
[----:B------:R-:W-:Y:S05]  /*db40*/  BSYNC B1 ;  /* 0x0000000000017941 */ /* 0x000fea0003800000 */
.L_x_6455:
        /* <DEDUP_REMOVED lines=16> */
.L_x_6459:
[----:B------:R-:W-:Y:S02]  /*dc50*/  FSETP.GTU.FTZ.AND P0, PT, |R39|, +INF , PT ;  /* 0x7f8000002700780b */ /* 0x000fe40003f1c200 */
[----:B------:R-:W-:-:S04]  /*dc60*/  ISETP.LT.U32.AND P1, PT, R19, R58, PT ;  /* 0x0000003a1300720c */ /* 0x000fc80003f21070 */
[----:B------:R-:W-:-:S13]  /*dc70*/  ISETP.LT.OR.EX P0, PT, R18, RZ, !P0, P1 ;  /* 0x000000ff1200720c */ /* 0x000fda0004701710 */
.L_x_6460:
[----:B------:R-:W-:Y:S05]  /*dc80*/  BSYNC B1 ;  /* 0x0000000000017941 */ /* 0x000fea0003800000 */
.L_x_6458:
        /* <DEDUP_REMOVED lines=16> */
.L_x_6462:
[----:B------:R-:W-:Y:S02]  /*dd90*/  FSETP.GTU.FTZ.AND P0, PT, |R75|, +INF , PT ;  /* 0x7f8000004b00780b */ /* 0x000fe40003f1c200 */
[----:B------:R-:W-:-:S04]  /*dda0*/  ISETP.LT.U32.AND P1, PT, R11, R58, PT ;  /* 0x0000003a0b00720c */ /* 0x000fc80003f21070 */
[----:B------:R-:W-:-:S13]  /*ddb0*/  ISETP.LT.OR.EX P0, PT, R10, RZ, !P0, P1 ;  /* 0x000000ff0a00720c */ /* 0x000fda0004701710 */
.L_x_6463:
[----:B------:R-:W-:Y:S05]  /*ddc0*/  BSYNC B1 ;  /* 0x0000000000017941 */ /* 0x000fea0003800000 */
.L_x_6461:
[----:B------:R-:W-:Y:S02]  /*ddd0*/  FSEL R54, R54, R75, P0 ;  /* 0x0000004b36367208 */ /* 0x000fe40000000000 */
[----:B------:R-:W-:Y:S02]  /*dde0*/  SEL R11, R11, R58, P0 ;  /* 0x0000003a0b0b7207 */ /* 0x000fe40000000000 */
[----:B------:R-:W-:-:S07]  /*ddf0*/  SEL R10, R10, RZ, P0 ;  /* 0x000000ff0a0a7207 */ /* 0x000fce0000000000 */
.L_x_6415:
[----:B------:R-:W-:Y:S05]  /*de00*/  BSYNC B0 ;  /* 0x0000000000007941 */ /* 0x000fea0003800000 */
.L_x_6414:
        /* <DEDUP_REMOVED lines=12> */
.L_x_6465:
[----:B------:R-:W-:Y:S02]  /*ded0*/  FSETP.GTU.FTZ.AND P0, PT, |R31|, +INF , PT ;  /* 0x7f8000001f00780b */ /* 0x000fe40003f1c200 */
[----:B------:R-:W-:-:S04]  /*dee0*/  ISETP.LT.U32.AND P1, PT, R45, R29, PT ;  /* 0x0000001d2d00720c */ /* 0x000fc80003f21070 */
[----:B------:R-:W-:-:S13]  /*def0*/  ISETP.LT.OR.EX P0, PT, R46, R30, !P0, P1 ;  /* 0x0000001e2e00720c */ /* 0x000fda0004701710 */
.L_x_6466:
[----:B------:R-:W-:Y:S05]  /*df00*/  BSYNC B0 ;  /* 0x0000000000007941 */ /* 0x000fea0003800000 */
.L_x_6464:
        /* <DEDUP_REMOVED lines=15> */
.L_x_6468:
[----:B------:R-:W-:Y:S02]  /*e000*/  FSETP.GTU.FTZ.AND P0, PT, |R28|, +INF , PT ;  /* 0x7f8000001c00780b */ /* 0x000fe40003f1c200 */
[----:B------:R-:W-:-:S04]  /*e010*/  ISETP.LT.U32.AND P1, PT, R42, R26, PT ;  /* 0x0000001a2a00720c */ /* 0x000fc80003f21070 */
[----:B------:R-:W-:-:S13]  /*e020*/  ISETP.LT.OR.EX P0, PT, R43, R27, !P0, P1 ;  /* 0x0000001b2b00720c */ /* 0x000fda0004701710 */
.L_x_6469:
[----:B------:R-:W-:Y:S05]  /*e030*/  BSYNC B0 ;  /* 0x0000000000007941 */ /* 0x000fea0003800000 */
.L_x_6467:
        /* <DEDUP_REMOVED lines=15> */
.L_x_6471:
[----:B------:R-:W-:Y:S02]  /*e130*/  FSETP.GTU.FTZ.AND P0, PT, |R25|, +INF , PT ;  /* 0x7f8000001900780b */ /* 0x000fe40003f1c200 */
[----:B------:R-:W-:-:S04]  /*e140*/  ISETP.LT.U32.AND P1, PT, R35, R23, PT ;  /* 0x000000172300720c */ /* 0x000fc80003f21070 */
[----:B------:R-:W-:-:S13]  /*e150*/  ISETP.LT.OR.EX P0, PT, R36, R24, !P0, P1 ;  /* 0x000000182400720c */ /* 0x000fda0004701710 */
.L_x_6472:
[----:B------:R-:W-:Y:S05]  /*e160*/  BSYNC B0 ;  /* 0x0000000000007941 */ /* 0x000fea0003800000 */
.L_x_6470:
        /* <DEDUP_REMOVED lines=15> */
.L_x_6474:
[----:B------:R-:W-:Y:S02]  /*e260*/  FSETP.GTU.FTZ.AND P0, PT, |R22|, +INF , PT ;  /* 0x7f8000001600780b */ /* 0x000fe40003f1c200 */
[----:B------:R-:W-:-:S04]  /*e270*/  ISETP.LT.U32.AND P1, PT, R32, R20, PT ;  /* 0x000000142000720c */ /* 0x000fc80003f21070 */
[----:B------:R-:W-:-:S13]  /*e280*/  ISETP.LT.OR.EX P0, PT, R33, R21, !P0, P1 ;  /* 0x000000152100720c */ /* 0x000fda0004701710 */
.L_x_6475:
[----:B------:R-:W-:Y:S05]  /*e290*/  BSYNC B0 ;  /* 0x0000000000007941 */ /* 0x000fea0003800000 */
.L_x_6473:
        /* <DEDUP_REMOVED lines=15> */
.L_x_6477:
[----:B------:R-:W-:Y:S02]  /*e390*/  FSETP.GTU.FTZ.AND P0, PT, |R48|, +INF , PT ;  /* 0x7f8000003000780b */ /* 0x000fe40003f1c200 */
[----:B------:R-:W-:-:S04]  /*e3a0*/  ISETP.LT.U32.AND P1, PT, R38, R3, PT ;  /* 0x000000032600720c */ /* 0x000fc80003f21070 */
[----:B------:R-:W-:-:S13]  /*e3b0*/  ISETP.LT.OR.EX P0, PT, R39, R0, !P0, P1 ;  /* 0x000000002700720c */ /* 0x000fda0004701710 */
.L_x_6478:
[----:B------:R-:W-:Y:S05]  /*e3c0*/  BSYNC B0 ;  /* 0x0000000000007941 */ /* 0x000fea0003800000 */
.L_x_6476:
        /* <DEDUP_REMOVED lines=15> */
.L_x_6480:
[----:B------:R-:W-:Y:S02]  /*e4c0*/  FSETP.GTU.FTZ.AND P0, PT, |R49|, +INF , PT ;  /* 0x7f8000003100780b */ /* 0x000fe40003f1c200 */
[----:B------:R-:W-:-:S04]  /*e4d0*/  ISETP.LT.U32.AND P1, PT, R42, R5, PT ;  /* 0x000000052a00720c */ /* 0x000fc80003f21070 */
[----:B------:R-:W-:-:S13]  /*e4e0*/  ISETP.LT.OR.EX P0, PT, R27, R4, !P0, P1 ;  /* 0x000000041b00720c */ /* 0x000fda0004701710 */
.L_x_6481:
[----:B------:R-:W-:Y:S05]  /*e4f0*/  BSYNC B0 ;  /* 0x0000000000007941 */ /* 0x000fea0003800000 */
.L_x_6479:
        /* <DEDUP_REMOVED lines=15> */
.L_x_6483:
[----:B------:R-:W-:Y:S02]  /*e5f0*/  FSETP.GTU.FTZ.AND P0, PT, |R50|, +INF , PT ;  /* 0x7f8000003200780b */ /* 0x000fe40003f1c200 */
[----:B------:R-:W-:-:S04]  /*e600*/  ISETP.LT.U32.AND P1, PT, R26, R7, PT ;  /* 0x000000071a00720c */ /* 0x000fc80003f21070 */
[----:B------:R-:W-:-:S13]  /*e610*/  ISETP.LT.OR.EX P0, PT, R29, R6, !P0, P1 ;  /* 0x000000061d00720c */ /* 0x000fda0004701710 */
.L_x_6484:
[----:B------:R-:W-:Y:S05]  /*e620*/  BSYNC B0 ;  /* 0x0000000000007941 */ /* 0x000fea0003800000 */
.L_x_6482:
        /* <DEDUP_REMOVED lines=15> */
.L_x_6486:
[----:B------:R-:W-:Y:S02]  /*e720*/  FSETP.GTU.FTZ.AND P0, PT, |R51|, +INF , PT ;  /* 0x7f8000003300780b */ /* 0x000fe40003f1c200 */
[----:B------:R-:W-:-:S04]  /*e730*/  ISETP.LT.U32.AND P1, PT, R32, R9, PT ;  /* 0x000000092000720c */ /* 0x000fc80003f21070 */
[----:B------:R-:W-:-:S13]  /*e740*/  ISETP.LT.OR.EX P0, PT, R21, R8, !P0, P1 ;  /* 0x000000081500720c */ /* 0x000fda0004701710 */
.L_x_6487:
[----:B------:R-:W-:Y:S05]  /*e750*/  BSYNC B0 ;  /* 0x0000000000007941 */ /* 0x000fea0003800000 */
.L_x_6485:
        /* <DEDUP_REMOVED lines=15> */
.L_x_6489:
[----:B------:R-:W-:Y:S02]  /*e850*/  FSETP.GTU.FTZ.AND P0, PT, |R52|, +INF , PT ;  /* 0x7f8000003400780b */ /* 0x000fe40003f1c200 */
[----:B------:R-:W-:-:S04]  /*e860*/  ISETP.LT.U32.AND P1, PT, R24, R13, PT ;  /* 0x0000000d1800720c */ /* 0x000fc80003f21070 */
[----:B------:R-:W-:-:S13]  /*e870*/  ISETP.LT.OR.EX P0, PT, R39, R12, !P0, P1 ;  /* 0x0000000c2700720c */ /* 0x000fda0004701710 */
.L_x_6490:
[----:B------:R-:W-:Y:S05]  /*e880*/  BSYNC B0 ;  /* 0x0000000000007941 */ /* 0x000fea0003800000 */
.L_x_6488:
        /* <DEDUP_REMOVED lines=15> */
.L_x_6492:
[----:B------:R-:W-:Y:S02]  /*e980*/  FSETP.GTU.FTZ.AND P0, PT, |R53|, +INF , PT ;  /* 0x7f8000003500780b */ /* 0x000fe40003f1c200 */
[----:B------:R-:W-:-:S04]  /*e990*/  ISETP.LT.U32.AND P1, PT, R42, R15, PT ;  /* 0x0000000f2a00720c */ /* 0x000fc80003f21070 */
[----:B------:R-:W-:-:S13]  /*e9a0*/  ISETP.LT.OR.EX P0, PT, R27, R14, !P0, P1 ;  /* 0x0000000e1b00720c */ /* 0x000fda0004701710 */
.L_x_6493:
[----:B------:R-:W-:Y:S05]  /*e9b0*/  BSYNC B0 ;  /* 0x0000000000007941 */ /* 0x000fea0003800000 */
.L_x_6491:
        /* <DEDUP_REMOVED lines=15> */
.L_x_6495:
[----:B------:R-:W-:Y:S02]  /*eab0*/  FSETP.GTU.FTZ.AND P0, PT, |R56|, +INF , PT ;  /* 0x7f8000003800780b */ /* 0x000fe40003f1c200 */
[----:B------:R-:W-:-:S04]  /*eac0*/  ISETP.LT.U32.AND P1, PT, R26, R19, PT ;  /* 0x000000131a00720c */ /* 0x000fc80003f21070 */
[----:B------:R-:W-:-:S13]  /*ead0*/  ISETP.LT.OR.EX P0, PT, R29, R18, !P0, P1 ;  /* 0x000000121d00720c */ /* 0x000fda0004701710 */
.L_x_6496:
[----:B------:R-:W-:Y:S05]  /*eae0*/  BSYNC B0 ;  /* 0x0000000000007941 */ /* 0x000fea0003800000 */
.L_x_6494:
        /* <DEDUP_REMOVED lines=15> */
.L_x_6498:
[----:B------:R-:W-:Y:S02]  /*ebe0*/  FSETP.GTU.FTZ.AND P0, PT, |R54|, +INF , PT ;  /* 0x7f8000003600780b */ /* 0x000fe40003f1c200 */
[----:B------:R-:W-:-:S04]  /*ebf0*/  ISETP.LT.U32.AND P1, PT, R32, R11, PT ;  /* 0x0000000b2000720c */ /* 0x000fc80003f21070 */
[----:B------:R-:W-:-:S13]  /*ec00*/  ISETP.LT.OR.EX P0, PT, R21, R10, !P0, P1 ;  /* 0x0000000a1500720c */ /* 0x000fda0004701710 */
.L_x_6499:
[----:B------:R-:W-:Y:S05]  /*ec10*/  BSYNC B0 ;  /* 0x0000000000007941 */ /* 0x000fea0003800000 */
.L_x_6497:
[----:B------:R-:W-:Y:S02]  /*ec20*/  SEL R8, R32, R11, P0 ;  /* 0x0000000b20087207 */ /* 0x000fe40000000000 */
[----:B------:R-:W-:Y:S02]  /*ec30*/  SEL R49, R21, R10, P0 ;  /* 0x0000000a15317207 */ /* 0x000fe40000000000 */
[----:B------:R-:W-:Y:S01]  /*ec40*/  FSEL R9, R9, R54, P0 ;  /* 0x0000003609097208 */ /* 0x000fe20000000000 */
[----:B------:R-:W-:Y:S06]  /*ec50*/  BRA `(.L_x_6320) ;  /* 0x0000008000787947 */ /* 0x000fec0003800000 */
.L_x_6355:
        /* <DEDUP_REMOVED lines=88> */
.L_x_6547:
[----:B------:R-:W-:-:S05]  /*f1e0*/  IMAD R32, R65, R55, RZ ;  /* 0x0000003741207224 */ /* 0x000fca00078e02ff */
[----:B------:R-:W-:-:S05]  /*f1f0*/  SHF.R.U32.HI R33, RZ, 0x2, R32 ;  /* 0x00000002ff217819 */ /* 0x000fca0000011620 */
[----:B------:R-:W-:-:S06]  /*f200*/  IMAD.WIDE.U32 R32, R33, 0x8, R58 ;  /* 0x0000000821207825 */ /* 0x000fcc00078e003a */
[----:B------:R-:W2:Y:S01]  /*f210*/  LDG.E.64 R32, desc[UR60][R32.64] ;  /* 0x0000003c20207981 */ /* 0x000ea2000c1e1b00 */
[----:B------:R-:W-:-:S04]  /*f220*/  IMAD.IADD R66, R55, 0x1, R57 ;  /* 0x0000000137427824 */ /* 0x000fc800078e0239 */
[--C-:B------:R-:W-:Y:S02]  /*f230*/  IMAD.IADD R60, R66, 0x1, R57.reuse ;  /* 0x00000001423c7824 */ /* 0x100fe400078e0239 */
[C---:B------:R-:W-:Y:S02]  /*f240*/  IMAD R34, R65.reuse, R66, RZ ;  /* 0x0000004241227224 */ /* 0x040fe400078e02ff */
[C---:B------:R-:W-:Y:S02]  /*f250*/  IMAD R36, R65.reuse, R60, RZ ;  /* 0x0000003c41247224 */ /* 0x040fe400078e02ff */
[----:B------:R-:W-:Y:S01]  /*f260*/  IMAD.IADD R67, R60, 0x1, R57 ;  /* 0x000000013c437824 */ /* 0x000fe200078e0239 */
[----:B------:R-:W-:Y:S02]  /*f270*/  SHF.R.U32.HI R35, RZ, 0x2, R34 ;  /* 0x00000002ff237819 */ /* 0x000fe40000011622 */
[----:B------:R-:W-:Y:S01]  /*f280*/  SHF.R.U32.HI R39, RZ, 0x2, R36 ;  /* 0x00000002ff277819 */ /* 0x000fe20000011624 */
[----:B------:R-:W-:-:S02]  /*f290*/  IMAD R37, R65, R67, RZ ;  /* 0x0000004341257224 */ /* 0x000fc400078e02ff */
        /* <DEDUP_REMOVED lines=11> */
[----:B--2---:R-:W-:Y:S01]  /*f350*/  HADD2.F32 R69, -RZ, R32.H0_H0 ;  /* 0x20000020ff457230 */ /* 0x004fe20000004100 */
[----:B------:R-:W-:Y:S02]  /*f360*/  PRMT R71, R33, 0x7610, R32 ;  /* 0x0000761021477816 */ /* 0x000fe40000000020 */
[----:B------:R-:W-:Y:S02]  /*f370*/  PRMT R72, R32, 0x7610, R72 ;  /* 0x0000761020487816 */ /* 0x000fe40000000048 */
        /* <DEDUP_REMOVED lines=12> */
[----:B----4-:R-:W-:Y:S02]  /*f440*/  PRMT R68, R38, 0x7610, R35 ;  /* 0x0000761026447816 */ /* 0x010fe40000000023 */
[----:B------:R-:W-:Y:S02]  /*f450*/  FSEL R64, R64, R69, P0 ;  /* 0x0000004540407208 */ /* 0x000fe40000000000 */
        /* <DEDUP_REMOVED lines=15> */
.L_x_6503:
[----:B------:R-:W-:Y:S02]  /*f550*/  FSETP.GTU.FTZ.AND P0, PT, |R32|, +INF , PT ;  /* 0x7f8000002000780b */ /* 0x000fe40003f1c200 */
[----:B------:R-:W-:-:S04]  /*f560*/  ISETP.LT.U32.AND P1, PT, R53, R55, PT ;  /* 0x000000373500720c */ /* 0x000fc80003f21070 */
[----:B------:R-:W-:-:S13]  /*f570*/  ISETP.LT.OR.EX P0, PT, R54, RZ, !P0, P1 ;  /* 0x000000ff3600720c */ /* 0x000fda0004701710 */
.L_x_6504:
[----:B------:R-:W-:Y:S05]  /*f580*/  BSYNC B1 ;  /* 0x0000000000017941 */ /* 0x000fea0003800000 */
.L_x_6502:
        /* <DEDUP_REMOVED lines=16> */
.L_x_6506:
[----:B------:R-:W-:Y:S02]  /*f690*/  FSETP.GTU.FTZ.AND P0, PT, |R33|, +INF , PT ;  /* 0x7f8000002100780b */ /* 0x000fe40003f1c200 */
[----:B------:R-:W-:-:S04]  /*f6a0*/  ISETP.LT.U32.AND P1, PT, R50, R55, PT ;  /* 0x000000373200720c */ /* 0x000fc80003f21070 */
[----:B------:R-:W-:-:S13]  /*f6b0*/  ISETP.LT.OR.EX P0, PT, R51, RZ, !P0, P1 ;  /* 0x000000ff3300720c */ /* 0x000fda0004701710 */
.L_x_6507:
[----:B------:R-:W-:Y:S05]  /*f6c0*/  BSYNC B1 ;  /* 0x0000000000017941 */ /* 0x000fea0003800000 */
.L_x_6505:
        /* <DEDUP_REMOVED lines=16> */
.L_x_6509:
[----:B------:R-:W-:Y:S02]  /*f7d0*/  FSETP.GTU.FTZ.AND P0, PT, |R32|, +INF , PT ;  /* 0x7f8000002000780b */ /* 0x000fe40003f1c200 */
[----:B------:R-:W-:-:S04]  /*f7e0*/  ISETP.LT.U32.AND P1, PT, R47, R55, PT ;  /* 0x000000372f00720c */ /* 0x000fc80003f21070 */
[----:B------:R-:W-:-:S13]  /*f7f0*/  ISETP.LT.OR.EX P0, PT, R48, RZ, !P0, P1 ;  /* 0x000000ff3000720c */ /* 0x000fda0004701710 */
.L_x_6510:
[----:B------:R-:W-:Y:S05]  /*f800*/  BSYNC B1 ;  /* 0x0000000000017941 */ /* 0x000fea0003800000 */
.L_x_6508:
        /* <DEDUP_REMOVED lines=16> */
.L_x_6512:
[----:B------:R-:W-:Y:S02]  /*f910*/  FSETP.GTU.FTZ.AND P0, PT, |R33|, +INF , PT ;  /* 0x7f8000002100780b */ /* 0x000fe40003f1c200 */
[----:B------:R-:W-:-:S04]  /*f920*/  ISETP.LT.U32.AND P1, PT, R44, R66, PT ;  /* 0x000000422c00720c */ /* 0x000fc80003f21070 */
[----:B------:R-:W-:-:S13]  /*f930*/  ISETP.LT.OR.EX P0, PT, R45, RZ, !P0, P1 ;  /* 0x000000ff2d00720c */ /* 0x000fda0004701710 */
.L_x_6513:
[----:B------:R-:W-:Y:S05]  /*f940*/  BSYNC B1 ;  /* 0x0000000000017941 */ /* 0x000fea0003800000 */
.L_x_6511:
        /* <DEDUP_REMOVED lines=16> */
.L_x_6515:
[----:B------:R-:W-:Y:S02]  /*fa50*/  FSETP.GTU.FTZ.AND P0, PT, |R32|, +INF , PT ;  /* 0x7f8000002000780b */ /* 0x000fe40003f1c200 */
[----:B------:R-:W-:-:S04]  /*fa60*/  ISETP.LT.U32.AND P1, PT, R41, R66, PT ;  /* 0x000000422900720c */ /* 0x000fc80003f21070 */
[----:B------:R-:W-:-:S13]  /*fa70*/  ISETP.LT.OR.EX P0, PT, R42, RZ, !P0, P1 ;  /* 0x000000ff2a00720c */ /* 0x000fda0004701710 */
.L_x_6516:
[----:B------:R-:W-:Y:S05]  /*fa80*/  BSYNC B1 ;  /* 0x0000000000017941 */ /* 0x000fea0003800000 */
.L_x_6514:
        /* <DEDUP_REMOVED lines=16> */
.L_x_6518:
[----:B------:R-:W-:Y:S02]  /*fb90*/  FSETP.GTU.FTZ.AND P0, PT, |R33|, +INF , PT ;  /* 0x7f8000002100780b */ /* 0x000fe40003f1c200 */
[----:B------:R-:W-:-:S04]  /*fba0*/  ISETP.LT.U32.AND P1, PT, R30, R66, PT ;  /* 0x000000421e00720c */ /* 0x000fc80003f21070 */
[----:B------:R-:W-:-:S13]  /*fbb0*/  ISETP.LT.OR.EX P0, PT, R31, RZ, !P0, P1 ;  /* 0x000000ff1f00720c */ /* 0x000fda0004701710 */
.L_x_6519:
[----:B------:R-:W-:Y:S05]  /*fbc0*/  BSYNC B1 ;  /* 0x0000000000017941 */ /* 0x000fea0003800000 */
.L_x_6517:
        /* <DEDUP_REMOVED lines=16> */
.L_x_6521:
[----:B------:R-:W-:Y:S02]  /*fcd0*/  FSETP.GTU.FTZ.AND P0, PT, |R32|, +INF , PT ;  /* 0x7f8000002000780b */ /* 0x000fe40003f1c200 */
[----:B------:R-:W-:-:S04]  /*fce0*/  ISETP.LT.U32.AND P1, PT, R27, R66, PT ;  /* 0x000000421b00720c */ /* 0x000fc80003f21070 */
[----:B------:R-:W-:-:S13]  /*fcf0*/  ISETP.LT.OR.EX P0, PT, R28, RZ, !P0, P1 ;  /* 0x000000ff1c00720c */ /* 0x000fda0004701710 */
.L_x_6522:
[----:B------:R-:W-:Y:S05]  /*fd00*/  BSYNC B1 ;  /* 0x0000000000017941 */ /* 0x000fea0003800000 */
.L_x_6520:
        /* <DEDUP_REMOVED lines=16> */
.L_x_6524:
[----:B------:R-:W-:Y:S02]  /*fe10*/  FSETP.GTU.FTZ.AND P0, PT, |R33|, +INF , PT ;  /* 0x7f8000002100780b */ /* 0x000fe40003f1c200 */
[----:B------:R-:W-:-:S04]  /*fe20*/  ISETP.LT.U32.AND P1, PT, R24, R60, PT ;  /* 0x0000003c1800720c */ /* 0x000fc80003f21070 */
[----:B------:R-:W-:-:S13]  /*fe30*/  ISETP.LT.OR.EX P0, PT, R25, RZ, !P0, P1 ;  /* 0x000000ff1900720c */ /* 0x000fda0004701710 */
.L_x_6525:
[----:B------:R-:W-:Y:S05]  /*fe40*/  BSYNC B1 ;  /* 0x0000000000017941 */ /* 0x000fea0003800000 */
.L_x_6523:
        /* <DEDUP_REMOVED lines=16> */
.L_x_6527:
[----:B------:R-:W-:Y:S02]  /*ff50*/  FSETP.GTU.FTZ.AND P0, PT, |R34|, +INF , PT ;  /* 0x7f8000002200780b */ /* 0x000fe40003f1c200 */
[----:B------:R-:W-:-:S04]  /*ff60*/  ISETP.LT.U32.AND P1, PT, R21, R60, PT ;  /* 0x0000003c1500720c */ /* 0x000fc80003f21070 */
[----:B------:R-:W-:-:S13]  /*ff70*/  ISETP.LT.OR.EX P0, PT, R22, RZ, !P0, P1 ;  /* 0x000000ff1600720c */ /* 0x000fda0004701710 */
.L_x_6528:
[----:B------:R-:W-:Y:S05]  /*ff80*/  BSYNC B1 ;  /* 0x0000000000017941 */ /* 0x000fea0003800000 */
.L_x_6526:
        /* <DEDUP_REMOVED lines=16> */
.L_x_6530:
[----:B------:R-:W-:Y:S02]  /*10090*/  FSETP.GTU.FTZ.AND P0, PT, |R33|, +INF , PT ;  /* 0x7f8000002100780b */ /* 0x000fe40003f1c200 */
[----:B------:R-:W-:-:S04]  /*100a0*/  ISETP.LT.U32.AND P1, PT, R14, R60, PT ;  /* 0x0000003c0e00720c */ /* 0x000fc80003f21070 */
[----:B------:R-:W-:-:S13]  /*100b0*/  ISETP.LT.OR.EX P0, PT, R15, RZ, !P0, P1 ;  /* 0x000000ff0f00720c */ /* 0x000fda0004701710 */
.L_x_6531:
[----:B------:R-:W-:Y:S05]  /*100c0*/  BSYNC B1 ;  /* 0x0000000000017941 */ /* 0x000fea0003800000 */
.L_x_6529:
        /* <DEDUP_REMOVED lines=16> */
.L_x_6533:
[----:B------:R-:W-:Y:S02]  /*101d0*/  FSETP.GTU.FTZ.AND P0, PT, |R34|, +INF , PT ;  /* 0x7f8000002200780b */ /* 0x000fe40003f1c200 */
[----:B------:R-:W-:-:S04]  /*101e0*/  ISETP.LT.U32.AND P1, PT, R11, R60, PT ;  /* 0x0000003c0b00720c */ /* 0x000fc80003f21070 */
[----:B------:R-:W-:-:S13]  /*101f0*/  ISETP.LT.OR.EX P0, PT, R12, RZ, !P0, P1 ;  /* 0x000000ff0c00720c */ /* 0x000fda0004701710 */
.L_x_6534:
[----:B------:R-:W-:Y:S05]  /*10200*/  BSYNC B1 ;  /* 0x0000000000017941 */ /* 0x000fea0003800000 */
.L_x_6532:
        /* <DEDUP_REMOVED lines=16> */
.L_x_6536:
[----:B------:R-:W-:Y:S02]  /*10310*/  FSETP.GTU.FTZ.AND P0, PT, |R33|, +INF , PT ;  /* 0x7f8000002100780b */ /* 0x000fe40003f1c200 */
[----:B------:R-:W-:-:S04]  /*10320*/  ISETP.LT.U32.AND P1, PT, R6, R67, PT ;  /* 0x000000430600720c */ /* 0x000fc80003f21070 */
[----:B------:R-:W-:-:S13]  /*10330*/  ISETP.LT.OR.EX P0, PT, R7, RZ, !P0, P1 ;  /* 0x000000ff0700720c */ /* 0x000fda0004701710 */
.L_x_6537:
[----:B------:R-:W-:Y:S05]  /*10340*/  BSYNC B1 ;  /* 0x0000000000017941 */ /* 0x000fea0003800000 */
.L_x_6535:
        /* <DEDUP_REMOVED lines=16> */
.L_x_6539:
[----:B------:R-:W-:Y:S02]  /*10450*/  FSETP.GTU.FTZ.AND P0, PT, |R34|, +INF , PT ;  /* 0x7f8000002200780b */ /* 0x000fe40003f1c200 */
[----:B------:R-:W-:-:S04]  /*10460*/  ISETP.LT.U32.AND P1, PT, R0, R67, PT ;  /* 0x000000430000720c */ /* 0x000fc80003f21070 */
[----:B------:R-:W-:-:S13]  /*10470*/  ISETP.LT.OR.EX P0, PT, R3, RZ, !P0, P1 ;  /* 0x000000ff0300720c */ /* 0x000fda0004701710 */
.L_x_6540:
[----:B------:R-:W-:Y:S05]  /*10480*/  BSYNC B1 ;  /* 0x0000000000017941 */ /* 0x000fea0003800000 */
.L_x_6538:
        /* <DEDUP_REMOVED lines=16> */
.L_x_6542:
[----:B------:R-:W-:Y:S02]  /*10590*/  FSETP.GTU.FTZ.AND P0, PT, |R33|, +INF , PT ;  /* 0x7f8000002100780b */ /* 0x000fe40003f1c200 */
[----:B------:R-:W-:-:S04]  /*105a0*/  ISETP.LT.U32.AND P1, PT, R19, R67, PT ;  /* 0x000000431300720c */ /* 0x000fc80003f21070 */
[----:B------:R-:W-:-:S13]  /*105b0*/  ISETP.LT.OR.EX P0, PT, R18, RZ, !P0, P1 ;  /* 0x000000ff1200720c */ /* 0x000fda0004701710 */
.L_x_6543:
[----:B------:R-:W-:Y:S05]  /*105c0*/  BSYNC B1 ;  /* 0x0000000000017941 */ /* 0x000fea0003800000 */
.L_x_6541:
        /* <DEDUP_REMOVED lines=16> */
.L_x_6545:
[----:B------:R-:W-:Y:S02]  /*106d0*/  FSETP.GTU.FTZ.AND P0, PT, |R33|, +INF , PT ;  /* 0x7f8000002100780b */ /* 0x000fe40003f1c200 */
[----:B------:R-:W-:-:S04]  /*106e0*/  ISETP.LT.U32.AND P1, PT, R8, R67, PT ;  /* 0x000000430800720c */ /* 0x000fc80003f21070 */
[----:B------:R-:W-:-:S13]  /*106f0*/  ISETP.LT.OR.EX P0, PT, R9, RZ, !P0, P1 ;  /* 0x000000ff0900720c */ /* 0x000fda0004701710 */
.L_x_6546:
[----:B------:R-:W-:Y:S05]  /*10700*/  BSYNC B1 ;  /* 0x0000000000017941 */ /* 0x000fea0003800000 */
.L_x_6544:
        /* <DEDUP_REMOVED lines=9> */
.L_x_6501:
[----:B------:R-:W-:Y:S05]  /*107a0*/  BSYNC B0 ;  /* 0x0000000000007941 */ /* 0x000fea0003800000 */
.L_x_6500:
        /* <DEDUP_REMOVED lines=9> */
[----:B--2---:R-:W-:Y:S02]  /*10840*/  PRMT R72, R32, 0x7610, R72 ;  /* 0x0000761020487816 */ /* 0x004fe40000000048 */
[----:B------:R-:W-:Y:S02]  /*10850*/  PRMT R71, R33, 0x7610, R32 ;  /* 0x0000761021477816 */ /* 0x000fe40000000020 */
[----:B------:R-:W-:-:S07]  /*10860*/  PRMT R70, R70, 0x7610, R33 ;  /* 0x0000761046467816 */ /* 0x000fce0000000021 */
        /* <DEDUP_REMOVED lines=19> */
[----:B------:R-:W2:Y:S04]  /*109a0*/  LDG.E.64 R32, desc[UR60][R32.64] ;  /* 0x0000003c20207981 */ /* 0x000ea8000c1e1b00 */
[----:B------:R-:W3:Y:S01]  /*109b0*/  @!P0 LDG.E.64 R34, desc[UR60][R34.64] ;  /* 0x0000003c22228981 */ /* 0x000ee2000c1e1b00 */
[----:B--2---:R-:W-:Y:S02]  /*109c0*/  PRMT R68, R32, 0x7610, R68 ;  /* 0x0000761020447816 */ /* 0x004fe40000000044 */
[----:B------:R-:W-:Y:S02]  /*109d0*/  PRMT R38, R33, 0x7610, R32 ;  /* 0x0000761021267816 */ /* 0x000fe40000000020 */
[----:B---3--:R-:W-:-:S02]  /*109e0*/  @!P0 PRMT R36, R34, 0x7610, R36 ;  /* 0x0000761022248816 */ /* 0x008fc40000000024 */
[----:B------:R-:W-:Y:S02]  /*109f0*/  @!P0 PRMT R37, R35, 0x7610, R37 ;  /* 0x0000761023258816 */ /* 0x000fe40000000025 */
[----:B------:R-:W-:Y:S02]  /*10a00*/  PRMT R39, R33, 0x7632, R39 ;  /* 0x0000763221277816 */ /* 0x000fe40000000027 */
[----:B------:R-:W-:Y:S02]  /*10a10*/  @!P0 PRMT R36, R36, 0x7610, R34 ;  /* 0x0000761024248816 */ /* 0x000fe40000000022 */
[----:B------:R-:W-:-:S07]  /*10a20*/  @!P0 PRMT R37, R37, 0x7610, R35 ;  /* 0x0000761025258816 */ /* 0x000fce0000000023 */
.L_x_6549:
[----:B------:R-:W-:Y:S05]  /*10a30*/  BSYNC B0 ;  /* 0x0000000000007941 */ /* 0x000fea0003800000 */
.L_x_6548:
[----:B------:R-:W-:Y:S04]  /*10a40*/  BSSY B0, `(.L_x_6550) ;  /* 0x000014b000007945 */ /* 0x000fe80003800000 */
        /* <DEDUP_REMOVED lines=14> */
.L_x_6553:
[----:B------:R-:W-:Y:S02]  /*10b30*/  FSETP.GTU.FTZ.AND P0, PT, |R33|, +INF , PT ;  /* 0x7f8000002100780b */ /* 0x000fe40003f1c200 */
[----:B------:R-:W-:-:S04]  /*10b40*/  ISETP.LT.U32.AND P1, PT, R62, R55, PT ;  /* 0x000000373e00720c */ /* 0x000fc80003f21070 */
[----:B------:R-:W-:-:S13]  /*10b50*/  ISETP.LT.OR.EX P0, PT, R63, RZ, !P0, P1 ;  /* 0x000000ff3f00720c */ /* 0x000fda0004701710 */
.L_x_6554:
[----:B------:R-:W-:Y:S05]  /*10b60*/  BSYNC B1 ;  /* 0x0000000000017941 */ /* 0x000fea0003800000 */
.L_x_6552:
        /* <DEDUP_REMOVED lines=16> */
.L_x_6556:
[----:B------:R-:W-:Y:S02]  /*10c70*/  FSETP.GTU.FTZ.AND P0, PT, |R34|, +INF , PT ;  /* 0x7f8000002200780b */ /* 0x000fe40003f1c200 */
[----:B------:R-:W-:-:S04]  /*10c80*/  ISETP.LT.U32.AND P1, PT, R53, R55, PT ;  /* 0x000000373500720c */ /* 0x000fc80003f21070 */
[----:B------:R-:W-:-:S13]  /*10c90*/  ISETP.LT.OR.EX P0, PT, R54, RZ, !P0, P1 ;  /* 0x000000ff3600720c */ /* 0x000fda0004701710 */
.L_x_6557:
[----:B------:R-:W-:Y:S05]  /*10ca0*/  BSYNC B1 ;  /* 0x0000000000017941 */ /* 0x000fea0003800000 */
.L_x_6555:
        /* <DEDUP_REMOVED lines=16> */
.L_x_6559:
[----:B------:R-:W-:Y:S02]  /*10db0*/  FSETP.GTU.FTZ.AND P0, PT, |R71|, +INF , PT ;  /* 0x7f8000004700780b */ /* 0x000fe40003f1c200 */
[----:B------:R-:W-:-:S04]  /*10dc0*/  ISETP.LT.U32.AND P1, PT, R50, R55, PT ;  /* 0x000000373200720c */ /* 0x000fc80003f21070 */
[----:B------:R-:W-:-:S13]  /*10dd0*/  ISETP.LT.OR.EX P0, PT, R51, RZ, !P0, P1 ;  /* 0x000000ff3300720c */ /* 0x000fda0004701710 */
.L_x_6560:
[----:B------:R-:W-:Y:S05]  /*10de0*/  BSYNC B1 ;  /* 0x0000000000017941 */ /* 0x000fea0003800000 */
.L_x_6558:
        /* <DEDUP_REMOVED lines=16> */
.L_x_6562:
[----:B------:R-:W-:Y:S02]  /*10ef0*/  FSETP.GTU.FTZ.AND P0, PT, |R34|, +INF , PT ;  /* 0x7f8000002200780b */ /* 0x000fe40003f1c200 */
[----:B------:R-:W-:-:S04]  /*10f00*/  ISETP.LT.U32.AND P1, PT, R47, R55, PT ;  /* 0x000000372f00720c */ /* 0x000fc80003f21070 */
[----:B------:R-:W-:-:S13]  /*10f10*/  ISETP.LT.OR.EX P0, PT, R48, RZ, !P0, P1 ;  /* 0x000000ff3000720c */ /* 0x000fda0004701710 */
.L_x_6563:
[----:B------:R-:W-:Y:S05]  /*10f20*/  BSYNC B1 ;  /* 0x0000000000017941 */ /* 0x000fea0003800000 */
.L_x_6561:
        /* <DEDUP_REMOVED lines=19> */
.L_x_6565:
[----:B------:R-:W-:Y:S02]  /*11060*/  FSETP.GTU.FTZ.AND P0, PT, |R35|, +INF , PT ;  /* 0x7f8000002300780b */ /* 0x000fe40003f1c200 */
[----:B------:R-:W-:-:S04]  /*11070*/  ISETP.LT.U32.AND P1, PT, R44, R32, PT ;  /* 0x000000202c00720c */ /* 0x000fc80003f21070 */
[----:B------:R-:W-:-:S13]  /*11080*/  ISETP.LT.OR.EX P0, PT, R45, RZ, !P0, P1 ;  /* 0x000000ff2d00720c */ /* 0x000fda0004701710 */
.L_x_6566:
[----:B------:R-:W-:Y:S05]  /*11090*/  BSYNC B1 ;  /* 0x0000000000017941 */ /* 0x000fea0003800000 */
.L_x_6564:
        /* <DEDUP_REMOVED lines=16> */
.L_x_6568:
[----:B------:R-:W-:Y:S02]  /*111a0*/  FSETP.GTU.FTZ.AND P0, PT, |R34|, +INF , PT ;  /* 0x7f8000002200780b */ /* 0x000fe40003f1c200 */
[----:B------:R-:W-:-:S04]  /*111b0*/  ISETP.LT.U32.AND P1, PT, R41, R32, PT ;  /* 0x000000202900720c */ /* 0x000fc80003f21070 */
[----:B------:R-:W-:-:S13]  /*111c0*/  ISETP.LT.OR.EX P0, PT, R42, RZ, !P0, P1 ;  /* 0x000000ff2a00720c */ /* 0x000fda0004701710 */
.L_x_6569:
[----:B------:R-:W-:Y:S05]  /*111d0*/  BSYNC B1 ;  /* 0x0000000000017941 */ /* 0x000fea0003800000 */
.L_x_6567:
        /* <DEDUP_REMOVED lines=16> */
.L_x_6571:
[----:B------:R-:W-:Y:S02]  /*112e0*/  FSETP.GTU.FTZ.AND P0, PT, |R69|, +INF , PT ;  /* 0x7f8000004500780b */ /* 0x000fe40003f1c200 */
[----:B------:R-:W-:-:S04]  /*112f0*/  ISETP.LT.U32.AND P1, PT, R30, R32, PT ;  /* 0x000000201e00720c */ /* 0x000fc80003f21070 */
[----:B------:R-:W-:-:S13]  /*11300*/  ISETP.LT.OR.EX P0, PT, R31, RZ, !P0, P1 ;  /* 0x000000ff1f00720c */ /* 0x000fda0004701710 */
.L_x_6572:
[----:B------:R-:W-:Y:S05]  /*11310*/  BSYNC B1 ;  /* 0x0000000000017941 */ /* 0x000fea0003800000 */
.L_x_6570:
        /* <DEDUP_REMOVED lines=16> */
.L_x_6574:
[----:B------:R-:W-:Y:S02]  /*11420*/  FSETP.GTU.FTZ.AND P0, PT, |R34|, +INF , PT ;  /* 0x7f8000002200780b */ /* 0x000fe40003f1c200 */
[----:B------:R-:W-:-:S04]  /*11430*/  ISETP.LT.U32.AND P1, PT, R27, R32, PT ;  /* 0x000000201b00720c */ /* 0x000fc80003f21070 */
[----:B------:R-:W-:-:S13]  /*11440*/  ISETP.LT.OR.EX P0, PT, R28, RZ, !P0, P1 ;  /* 0x000000ff1c00720c */ /* 0x000fda0004701710 */
.L_x_6575:
[----:B------:R-:W-:Y:S05]  /*11450*/  BSYNC B1 ;  /* 0x0000000000017941 */ /* 0x000fea0003800000 */
.L_x_6573:
        /* <DEDUP_REMOVED lines=19> */
.L_x_6577:
[----:B------:R-:W-:Y:S02]  /*11590*/  FSETP.GTU.FTZ.AND P0, PT, |R35|, +INF , PT ;  /* 0x7f8000002300780b */ /* 0x000fe40003f1c200 */
[----:B------:R-:W-:-:S04]  /*115a0*/  ISETP.LT.U32.AND P1, PT, R24, R33, PT ;  /* 0x000000211800720c */ /* 0x000fc80003f21070 */
[----:B------:R-:W-:-:S13]  /*115b0*/  ISETP.LT.OR.EX P0, PT, R25, RZ, !P0, P1 ;  /* 0x000000ff1900720c */ /* 0x000fda0004701710 */
.L_x_6578:
[----:B------:R-:W-:Y:S05]  /*115c0*/  BSYNC B1 ;  /* 0x0000000000017941 */ /* 0x000fea0003800000 */
.L_x_6576:
        /* <DEDUP_REMOVED lines=16> */
.L_x_6580:
[----:B------:R-:W-:Y:S02]  /*116d0*/  FSETP.GTU.FTZ.AND P0, PT, |R34|, +INF , PT ;  /* 0x7f8000002200780b */ /* 0x000fe40003f1c200 */
[----:B------:R-:W-:-:S04]  /*116e0*/  ISETP.LT.U32.AND P1, PT, R21, R33, PT ;  /* 0x000000211500720c */ /* 0x000fc80003f21070 */
[----:B------:R-:W-:-:S13]  /*116f0*/  ISETP.LT.OR.EX P0, PT, R22, RZ, !P0, P1 ;  /* 0x000000ff1600720c */ /* 0x000fda0004701710 */
.L_x_6581:
[----:B------:R-:W-:Y:S05]  /*11700*/  BSYNC B1 ;  /* 0x0000000000017941 */ /* 0x000fea0003800000 */
.L_x_6579:
        /* <DEDUP_REMOVED lines=16> */
.L_x_6583:
[----:B------:R-:W-:Y:S02]  /*11810*/  FSETP.GTU.FTZ.AND P0, PT, |R35|, +INF , PT ;  /* 0x7f8000002300780b */ /* 0x000fe40003f1c200 */
[----:B------:R-:W-:-:S04]  /*11820*/  ISETP.LT.U32.AND P1, PT, R14, R33, PT ;  /* 0x000000210e00720c */ /* 0x000fc80003f21070 */
[----:B------:R-:W-:-:S13]  /*11830*/  ISETP.LT.OR.EX P0, PT, R15, RZ, !P0, P1 ;  /* 0x000000ff0f00720c */ /* 0x000fda0004701710 */
.L_x_6584:
[----:B------:R-:W-:Y:S05]  /*11840*/  BSYNC B1 ;  /* 0x0000000000017941 */ /* 0x000fea0003800000 */
.L_x_6582:
        /* <DEDUP_REMOVED lines=16> */
.L_x_6586:
[----:B------:R-:W-:Y:S02]  /*11950*/  FSETP.GTU.FTZ.AND P0, PT, |R34|, +INF , PT ;  /* 0x7f8000002200780b */ /* 0x000fe40003f1c200 */
[----:B------:R-:W-:-:S04]  /*11960*/  ISETP.LT.U32.AND P1, PT, R11, R33, PT ;  /* 0x000000210b00720c */ /* 0x000fc80003f21070 */
[----:B------:R-:W-:-:S13]  /*11970*/  ISETP.LT.OR.EX P0, PT, R12, RZ, !P0, P1 ;  /* 0x000000ff0c00720c */ /* 0x000fda0004701710 */
.L_x_6587:
[----:B------:R-:W-:Y:S05]  /*11980*/  BSYNC B1 ;  /* 0x0000000000017941 */ /* 0x000fea0003800000 */
.L_x_6585:
        /* <DEDUP_REMOVED lines=19> */
.L_x_6589:
[----:B------:R-:W-:Y:S02]  /*11ac0*/  FSETP.GTU.FTZ.AND P0, PT, |R33|, +INF , PT ;  /* 0x7f8000002100780b */ /* 0x000fe40003f1c200 */
[----:B------:R-:W-:-:S04]  /*11ad0*/  ISETP.LT.U32.AND P1, PT, R6, R57, PT ;  /* 0x000000390600720c */ /* 0x000fc80003f21070 */
[----:B------:R-:W-:-:S13]  /*11ae0*/  ISETP.LT.OR.EX P0, PT, R7, RZ, !P0, P1 ;  /* 0x000000ff0700720c */ /* 0x000fda0004701710 */
.L_x_6590:
[----:B------:R-:W-:Y:S05]  /*11af0*/  BSYNC B1 ;  /* 0x0000000000017941 */ /* 0x000fea0003800000 */
.L_x_6588:
        /* <DEDUP_REMOVED lines=16> */
.L_x_6592:
[----:B------:R-:W-:Y:S02]  /*11c00*/  FSETP.GTU.FTZ.AND P0, PT, |R36|, +INF , PT ;  /* 0x7f8000002400780b */ /* 0x000fe40003f1c200 */
[----:B------:R-:W-:-:S04]  /*11c10*/  ISETP.LT.U32.AND P1, PT, R0, R57, PT ;  /* 0x000000390000720c */ /* 0x000fc80003f21070 */
[----:B------:R-:W-:-:S13]  /*11c20*/  ISETP.LT.OR.EX P0, PT, R3, RZ, !P0, P1 ;  /* 0x000000ff0300720c */ /* 0x000fda0004701710 */
.L_x_6593:
[----:B------:R-:W-:Y:S05]  /*11c30*/  BSYNC B1 ;  /* 0x0000000000017941 */ /* 0x000fea0003800000 */
.L_x_6591:
        /* <DEDUP_REMOVED lines=16> */
.L_x_6595:
[----:B------:R-:W-:Y:S02]  /*11d40*/  FSETP.GTU.FTZ.AND P0, PT, |R33|, +INF , PT ;  /* 0x7f8000002100780b */ /* 0x000fe40003f1c200 */
[----:B------:R-:W-:-:S04]  /*11d50*/  ISETP.LT.U32.AND P1, PT, R19, R57, PT ;  /* 0x000000391300720c */ /* 0x000fc80003f21070 */
[----:B------:R-:W-:-:S13]  /*11d60*/  ISETP.LT.OR.EX P0, PT, R18, RZ, !P0, P1 ;  /* 0x000000ff1200720c */ /* 0x000fda0004701710 */
.L_x_6596:
[----:B------:R-:W-:Y:S05]  /*11d70*/  BSYNC B1 ;  /* 0x0000000000017941 */ /* 0x000fea0003800000 */
.L_x_6594:
        /* <DEDUP_REMOVED lines=16> */
.L_x_6598:
[----:B------:R-:W-:Y:S02]  /*11e80*/  FSETP.GTU.FTZ.AND P0, PT, |R37|, +INF , PT ;  /* 0x7f8000002500780b */ /* 0x000fe40003f1c200 */
[----:B------:R-:W-:-:S04]  /*11e90*/  ISETP.LT.U32.AND P1, PT, R8, R57, PT ;  /* 0x000000390800720c */ /* 0x000fc80003f21070 */
[----:B------:R-:W-:-:S13]  /*11ea0*/  ISETP.LT.OR.EX P0, PT, R9, RZ, !P0, P1 ;  /* 0x000000ff0900720c */ /* 0x000fda0004701710 */
.L_x_6599:
[----:B------:R-:W-:Y:S05]  /*11eb0*/  BSYNC B1 ;  /* 0x0000000000017941 */ /* 0x000fea0003800000 */
.L_x_6597:
[----:B------:R-:W-:Y:S02]  /*11ec0*/  FSEL R4, R4, R37, P0 ;  /* 0x0000002504047208 */ /* 0x000fe40000000000 */
[----:B------:R-:W-:Y:S02]  /*11ed0*/  SEL R8, R8, R57, P0 ;  /* 0x0000003908087207 */ /* 0x000fe40000000000 */
[----:B------:R-:W-:-:S07]  /*11ee0*/  SEL R9, R9, RZ, P0 ;  /* 0x000000ff09097207 */ /* 0x000fce0000000000 */
.L_x_6551:
[----:B------:R-:W-:Y:S05]  /*11ef0*/  BSYNC B0 ;  /* 0x0000000000007941 */ /* 0x000fea0003800000 */
.L_x_6550:
        /* <DEDUP_REMOVED lines=12> */
.L_x_6601:
[----:B------:R-:W-:Y:S02]  /*11fc0*/  FSETP.GTU.FTZ.AND P0, PT, |R46|, +INF , PT ;  /* 0x7f8000002e00780b */ /* 0x000fe40003f1c200 */
[----:B------:R-:W-:-:S04]  /*11fd0*/  ISETP.LT.U32.AND P1, PT, R62, R44, PT ;  /* 0x0000002c3e00720c */ /* 0x000fc80003f21070 */
[----:B------:R-:W-:-:S13]  /*11fe0*/  ISETP.LT.OR.EX P0, PT, R63, R45, !P0, P1 ;  /* 0x0000002d3f00720c */ /* 0x000fda0004701710 */
.L_x_6602:
[----:B------:R-:W-:Y:S05]  /*11ff0*/  BSYNC B0 ;  /* 0x0000000000007941 */ /* 0x000fea0003800000 */
.L_x_6600:
        /* <DEDUP_REMOVED lines=15> */
.L_x_6604:
[----:B------:R-:W-:Y:S02]  /*120f0*/  FSETP.GTU.FTZ.AND P0, PT, |R43|, +INF , PT ;  /* 0x7f8000002b00780b */ /* 0x000fe40003f1c200 */
[----:B------:R-:W-:-:S04]  /*12100*/  ISETP.LT.U32.AND P1, PT, R53, R41, PT ;  /* 0x000000293500720c */ /* 0x000fc80003f21070 */
[----:B------:R-:W-:-:S13]  /*12110*/  ISETP.LT.OR.EX P0, PT, R54, R42, !P0, P1 ;  /* 0x0000002a3600720c */ /* 0x000fda0004701710 */
.L_x_6605:
[----:B------:R-:W-:Y:S05]  /*12120*/  BSYNC B0 ;  /* 0x0000000000007941 */ /* 0x000fea0003800000 */
.L_x_6603:
        /* <DEDUP_REMOVED lines=15> */
.L_x_6607:
[----:B------:R-:W-:Y:S02]  /*12220*/  FSETP.GTU.FTZ.AND P0, PT, |R40|, +INF , PT ;  /* 0x7f8000002800780b */ /* 0x000fe40003f1c200 */
[----:B------:R-:W-:-:S04]  /*12230*/  ISETP.LT.U32.AND P1, PT, R50, R30, PT ;  /* 0x0000001e3200720c */ /* 0x000fc80003f21070 */
[----:B------:R-:W-:-:S13]  /*12240*/  ISETP.LT.OR.EX P0, PT, R51, R31, !P0, P1 ;  /* 0x0000001f3300720c */ /* 0x000fda0004701710 */
.L_x_6608:
[----:B------:R-:W-:Y:S05]  /*12250*/  BSYNC B0 ;  /* 0x0000000000007941 */ /* 0x000fea0003800000 */
.L_x_6606:
        /* <DEDUP_REMOVED lines=15> */
.L_x_6610:
[----:B------:R-:W-:Y:S02]  /*12350*/  FSETP.GTU.FTZ.AND P0, PT, |R29|, +INF , PT ;  /* 0x7f8000001d00780b */ /* 0x000fe40003f1c200 */
[----:B------:R-:W-:-:S04]  /*12360*/  ISETP.LT.U32.AND P1, PT, R47, R27, PT ;  /* 0x0000001b2f00720c */ /* 0x000fc80003f21070 */
[----:B------:R-:W-:-:S13]  /*12370*/  ISETP.LT.OR.EX P0, PT, R48, R28, !P0, P1 ;  /* 0x0000001c3000720c */ /* 0x000fda0004701710 */
.L_x_6611:
[----:B------:R-:W-:Y:S05]  /*12380*/  BSYNC B0 ;  /* 0x0000000000007941 */ /* 0x000fea0003800000 */
.L_x_6609:
        /* <DEDUP_REMOVED lines=15> */
.L_x_6613:
[----:B------:R-:W-:Y:S02]  /*12480*/  FSETP.GTU.FTZ.AND P0, PT, |R26|, +INF , PT ;  /* 0x7f8000001a00780b */ /* 0x000fe40003f1c200 */
[----:B------:R-:W-:-:S04]  /*12490*/  ISETP.LT.U32.AND P1, PT, R33, R24, PT ;  /* 0x000000182100720c */ /* 0x000fc80003f21070 */
[----:B------:R-:W-:-:S13]  /*124a0*/  ISETP.LT.OR.EX P0, PT, R34, R25, !P0, P1 ;  /* 0x000000192200720c */ /* 0x000fda0004701710 */
.L_x_6614:
[----:B------:R-:W-:Y:S05]  /*124b0*/  BSYNC B0 ;  /* 0x0000000000007941 */ /* 0x000fea0003800000 */
.L_x_6612:
        /* <DEDUP_REMOVED lines=15> */
.L_x_6616:
[----:B------:R-:W-:Y:S02]  /*125b0*/  FSETP.GTU.FTZ.AND P0, PT, |R23|, +INF , PT ;  /* 0x7f8000001700780b */ /* 0x000fe40003f1c200 */
[----:B------:R-:W-:-:S04]  /*125c0*/  ISETP.LT.U32.AND P1, PT, R36, R21, PT ;  /* 0x000000152400720c */ /* 0x000fc80003f21070 */
[----:B------:R-:W-:-:S13]  /*125d0*/  ISETP.LT.OR.EX P0, PT, R37, R22, !P0, P1 ;  /* 0x000000162500720c */ /* 0x000fda0004701710 */
.L_x_6617:
[----:B------:R-:W-:Y:S05]  /*125e0*/  BSYNC B0 ;  /* 0x0000000000007941 */ /* 0x000fea0003800000 */
.L_x_6615:
        /* <DEDUP_REMOVED lines=15> */
.L_x_6619:
[----:B------:R-:W-:Y:S02]  /*126e0*/  FSETP.GTU.FTZ.AND P0, PT, |R20|, +INF , PT ;  /* 0x7f8000001400780b */ /* 0x000fe40003f1c200 */
[----:B------:R-:W-:-:S04]  /*126f0*/  ISETP.LT.U32.AND P1, PT, R39, R14, PT ;  /* 0x0000000e2700720c */ /* 0x000fc80003f21070 */
[----:B------:R-:W-:-:S13]  /*12700*/  ISETP.LT.OR.EX P0, PT, R32, R15, !P0, P1 ;  /* 0x0000000f2000720c */ /* 0x000fda0004701710 */
.L_x_6620:
[----:B------:R-:W-:Y:S05]  /*12710*/  BSYNC B0 ;  /* 0x0000000000007941 */ /* 0x000fea0003800000 */
.L_x_6618:
        /* <DEDUP_REMOVED lines=15> */
.L_x_6622:
[----:B------:R-:W-:Y:S02]  /*12810*/  FSETP.GTU.FTZ.AND P0, PT, |R13|, +INF , PT ;  /* 0x7f8000000d00780b */ /* 0x000fe40003f1c200 */
[----:B------:R-:W-:-:S04]  /*12820*/  ISETP.LT.U32.AND P1, PT, R30, R11, PT ;  /* 0x0000000b1e00720c */ /* 0x000fc80003f21070 */
[----:B------:R-:W-:-:S13]  /*12830*/  ISETP.LT.OR.EX P0, PT, R41, R12, !P0, P1 ;  /* 0x0000000c2900720c */ /* 0x000fda0004701710 */
.L_x_6623:
[----:B------:R-:W-:Y:S05]  /*12840*/  BSYNC B0 ;  /* 0x0000000000007941 */ /* 0x000fea0003800000 */
.L_x_6621:
        /* <DEDUP_REMOVED lines=15> */
.L_x_6625:
[----:B------:R-:W-:Y:S02]  /*12940*/  FSETP.GTU.FTZ.AND P0, PT, |R10|, +INF , PT ;  /* 0x7f8000000a00780b */ /* 0x000fe40003f1c200 */
[----:B------:R-:W-:-:S04]  /*12950*/  ISETP.LT.U32.AND P1, PT, R33, R6, PT ;  /* 0x000000062100720c */ /* 0x000fc80003f21070 */
[----:B------:R-:W-:-:S13]  /*12960*/  ISETP.LT.OR.EX P0, PT, R34, R7, !P0, P1 ;  /* 0x000000072200720c */ /* 0x000fda0004701710 */
.L_x_6626:
[----:B------:R-:W-:Y:S05]  /*12970*/  BSYNC B0 ;  /* 0x0000000000007941 */ /* 0x000fea0003800000 */
.L_x_6624:
        /* <DEDUP_REMOVED lines=15> */
.L_x_6628:
[----:B------:R-:W-:Y:S02]  /*12a70*/  FSETP.GTU.FTZ.AND P0, PT, |R5|, +INF , PT ;  /* 0x7f8000000500780b */ /* 0x000fe40003f1c200 */
[----:B------:R-:W-:-:S04]  /*12a80*/  ISETP.LT.U32.AND P1, PT, R25, R0, PT ;  /* 0x000000001900720c */ /* 0x000fc80003f21070 */
[----:B------:R-:W-:-:S13]  /*12a90*/  ISETP.LT.OR.EX P0, PT, R22, R3, !P0, P1 ;  /* 0x000000031600720c */ /* 0x000fda0004701710 */
.L_x_6629:
[----:B------:R-:W-:Y:S05]  /*12aa0*/  BSYNC B0 ;  /* 0x0000000000007941 */ /* 0x000fea0003800000 */
.L_x_6627:
        /* <DEDUP_REMOVED lines=15> */
.L_x_6631:
[----:B------:R-:W-:Y:S02]  /*12ba0*/  FSETP.GTU.FTZ.AND P0, PT, |R56|, +INF , PT ;  /* 0x7f8000003800780b */ /* 0x000fe40003f1c200 */
[----:B------:R-:W-:-:S04]  /*12bb0*/  ISETP.LT.U32.AND P1, PT, R26, R19, PT ;  /* 0x000000131a00720c */ /* 0x000fc80003f21070 */
[----:B------:R-:W-:-:S13]  /*12bc0*/  ISETP.LT.OR.EX P0, PT, R15, R18, !P0, P1 ;  /* 0x000000120f00720c */ /* 0x000fda0004701710 */
.L_x_6632:
[----:B------:R-:W-:Y:S05]  /*12bd0*/  BSYNC B0 ;  /* 0x0000000000007941 */ /* 0x000fea0003800000 */
.L_x_6630:
        /* <DEDUP_REMOVED lines=15> */
.L_x_6634:
[----:B------:R-:W-:Y:S02]  /*12cd0*/  FSETP.GTU.FTZ.AND P0, PT, |R4|, +INF , PT ;  /* 0x7f8000000400780b */ /* 0x000fe40003f1c200 */
[----:B------:R-:W-:-:S04]  /*12ce0*/  ISETP.LT.U32.AND P1, PT, R21, R8, PT ;  /* 0x000000081500720c */ /* 0x000fc80003f21070 */
[----:B------:R-:W-:-:S13]  /*12cf0*/  ISETP.LT.OR.EX P0, PT, R12, R9, !P0, P1 ;  /* 0x000000090c00720c */ /* 0x000fda0004701710 */
.L_x_6635:
[----:B------:R-:W-:Y:S05]  /*12d00*/  BSYNC B0 ;  /* 0x0000000000007941 */ /* 0x000fea0003800000 */
.L_x_6633:
[----:B------:R-:W-:Y:S02]  /*12d10*/  SEL R49, R12, R9, P0 ;  /* 0x000000090c317207 */ /* 0x000fe40000000000 */
[----:B------:R-:W-:Y:S02]  /*12d20*/  SEL R8, R21, R8, P0 ;  /* 0x0000000815087207 */ /* 0x000fe40000000000 */
[----:B------:R-:W-:Y:S01]  /*12d30*/  FSEL R9, R23, R4, P0 ;  /* 0x0000000417097208 */ /* 0x000fe20000000000 */
[----:B------:R-:W-:Y:S06]  /*12d40*/  BRA `(.L_x_6320) ;  /* 0x00000040003c7947 */ /* 0x000fec0003800000 */
.L_x_6354:
        /* <DEDUP_REMOVED lines=97> */
.L_x_6683:
        /* <DEDUP_REMOVED lines=22> */
[CC--:B------:R-:W-:Y:S02]  /*134c0*/  FSETP.NEU.OR P3, PT, R21.reuse, R66.reuse, P1 ;  /* 0x000000421500720b */ /* 0x0c0fe40000f6d400 */
[----:B------:R-:W-:-:S04]  /*134d0*/  @!P1 FSETP.GEU.FTZ.AND P2, PT, R21, R66, PT ;  /* 0x000000421500920b */ /* 0x000fc80003f5e000 */
[----:B------:R-:W-:Y:S02]  /*134e0*/  @!P1 SEL R60, RZ, 0xffffffff, P2 ;  /* 0xffffffffff3c9807 */ /* 0x000fe40001000000 */
[----:B------:R-:W-:Y:S02]  /*134f0*/  @P1 FSETP.GTU.FTZ.AND P2, PT, |R66|, +INF , PT ;  /* 0x7f8000004200180b */ /* 0x000fe40003f5c200 */
[----:B---3--:R-:W-:Y:S01]  /*13500*/  PRMT R70, R36, 0x7610, R35 ;  /* 0x0000761024467816 */ /* 0x008fe20000000023 */
[----:B------:R-:W-:Y:S02]  /*13510*/  HADD2.F32 R35, -RZ, R71.H1_H1 ;  /* 0x30000047ff237230 */ /* 0x000fe40000004100 */
[----:B------:R-:W-:Y:S02]  /*13520*/  @!P3 SEL R60, RZ, 0xffffffff, P0 ;  /* 0xffffffffff3cb807 */ /* 0x000fe40000000000 */
[----:B------:R-:W-:Y:S02]  /*13530*/  @P1 ISETP.LT.U32.AND P3, PT, R45, R3, PT ;  /* 0x000000032d00120c */ /* 0x000fe40003f61070 */
[----:B------:R-:W-:-:S02]  /*13540*/  @!P1 LOP3.LUT R60, R60, 0x1, RZ, 0xc0, !PT ;  /* 0x000000013c3c9812 */ /* 0x000fc400078ec0ff */
[----:B------:R-:W-:Y:S02]  /*13550*/  PRMT R68, R37, 0x7610, R36 ;  /* 0x0000761025447816 */ /* 0x000fe40000000024 */
[----:B------:R-:W-:Y:S02]  /*13560*/  @!P1 ISETP.EQ.U32.AND P0, PT, R60, 0x1, PT ;  /* 0x000000013c00980c */ /* 0x000fe40003f02070 */
[----:B------:R-:W-:Y:S02]  /*13570*/  @P1 ISETP.LT.OR.EX P0, PT, R64, RZ, !P2, P3 ;  /* 0x000000ff4000120c */ /* 0x000fe40005701730 */
[----:B------:R-:W-:Y:S02]  /*13580*/  FSETP.GTU.FTZ.AND P1, PT, |R20|, +INF , PT ;  /* 0x7f8000001400780b */ /* 0x000fe40003f3c200 */
[----:B------:R-:W-:Y:S02]  /*13590*/  FSEL R21, R21, R66, P0 ;  /* 0x0000004215157208 */ /* 0x000fe40000000000 */
[----:B----4-:R-:W-:-:S02]  /*135a0*/  PRMT R66, R40, 0x7610, R37 ;  /* 0x0000761028427816 */ /* 0x010fc40000000025 */
[C---:B------:R-:W-:Y:S02]  /*135b0*/  PRMT R40, R41.reuse, 0x7610, R40 ;  /* 0x0000761029287816 */ /* 0x040fe40000000028 */
[----:B------:R-:W-:Y:S02]  /*135c0*/  PRMT R41, R41, 0x7632, R41 ;  /* 0x0000763229297816 */ /* 0x000fe40000000029 */
[----:B------:R-:W-:Y:S02]  /*135d0*/  SEL R45, R45, R3, P0 ;  /* 0x000000032d2d7207 */ /* 0x000fe40000000000 */
[----:B------:R-:W-:Y:S01]  /*135e0*/  SEL R64, R64, RZ, P0 ;  /* 0x000000ff40407207 */ /* 0x000fe20000000000 */
[----:B------:R-:W-:Y:S06]  /*135f0*/  @P1 BRA `(.L_x_6639) ;  /* 0x0000000000241947 */ /* 0x000fec0003800000 */
        /* <DEDUP_REMOVED lines=9> */
.L_x_6639:
[----:B------:R-:W-:Y:S02]  /*13690*/  FSETP.GTU.FTZ.AND P0, PT, |R35|, +INF , PT ;  /* 0x7f8000002300780b */ /* 0x000fe40003f1c200 */
[----:B------:R-:W-:-:S04]  /*136a0*/  ISETP.LT.U32.AND P1, PT, R44, R3, PT ;  /* 0x000000032c00720c */ /* 0x000fc80003f21070 */
[----:B------:R-:W-:-:S13]  /*136b0*/  ISETP.LT.OR.EX P0, PT, R63, RZ, !P0, P1 ;  /* 0x000000ff3f00720c */ /* 0x000fda0004701710 */
.L_x_6640:
[----:B------:R-:W-:Y:S05]  /*136c0*/  BSYNC B1 ;  /* 0x0000000000017941 */ /* 0x000fea0003800000 */
.L_x_6638:
        /* <DEDUP_REMOVED lines=16> */
.L_x_6642:
[----:B------:R-:W-:Y:S02]  /*137d0*/  FSETP.GTU.FTZ.AND P0, PT, |R34|, +INF , PT ;  /* 0x7f8000002200780b */ /* 0x000fe40003f1c200 */
[----:B------:R-:W-:-:S04]  /*137e0*/  ISETP.LT.U32.AND P1, PT, R43, R3, PT ;  /* 0x000000032b00720c */ /* 0x000fc80003f21070 */
[----:B------:R-:W-:-:S13]  /*137f0*/  ISETP.LT.OR.EX P0, PT, R62, RZ, !P0, P1 ;  /* 0x000000ff3e00720c */ /* 0x000fda0004701710 */
.L_x_6643:
[----:B------:R-:W-:Y:S05]  /*13800*/  BSYNC B1 ;  /* 0x0000000000017941 */ /* 0x000fea0003800000 */
.L_x_6641:
        /* <DEDUP_REMOVED lines=16> */
.L_x_6645:
[----:B------:R-:W-:Y:S02]  /*13910*/  FSETP.GTU.FTZ.AND P0, PT, |R35|, +INF , PT ;  /* 0x7f8000002300780b */ /* 0x000fe40003f1c200 */
[----:B------:R-:W-:-:S04]  /*13920*/  ISETP.LT.U32.AND P1, PT, R42, R3, PT ;  /* 0x000000032a00720c */ /* 0x000fc80003f21070 */
[----:B------:R-:W-:-:S13]  /*13930*/  ISETP.LT.OR.EX P0, PT, R61, RZ, !P0, P1 ;  /* 0x000000ff3d00720c */ /* 0x000fda0004701710 */
.L_x_6646:
[----:B------:R-:W-:Y:S05]  /*13940*/  BSYNC B1 ;  /* 0x0000000000017941 */ /* 0x000fea0003800000 */
.L_x_6644:
        /* <DEDUP_REMOVED lines=16> */
.L_x_6648:
[----:B------:R-:W-:Y:S02]  /*13a50*/  FSETP.GTU.FTZ.AND P0, PT, |R34|, +INF , PT ;  /* 0x7f8000002200780b */ /* 0x000fe40003f1c200 */
[----:B------:R-:W-:-:S04]  /*13a60*/  ISETP.LT.U32.AND P1, PT, R33, R69, PT ;  /* 0x000000452100720c */ /* 0x000fc80003f21070 */
[----:B------:R-:W-:-:S13]  /*13a70*/  ISETP.LT.OR.EX P0, PT, R57, RZ, !P0, P1 ;  /* 0x000000ff3900720c */ /* 0x000fda0004701710 */
.L_x_6649:
[----:B------:R-:W-:Y:S05]  /*13a80*/  BSYNC B1 ;  /* 0x0000000000017941 */ /* 0x000fea0003800000 */
.L_x_6647:
        /* <DEDUP_REMOVED lines=16> */
.L_x_6651:
[----:B------:R-:W-:Y:S02]  /*13b90*/  FSETP.GTU.FTZ.AND P0, PT, |R35|, +INF , PT ;  /* 0x7f8000002300780b */ /* 0x000fe40003f1c200 */
[----:B------:R-:W-:-:S04]  /*13ba0*/  ISETP.LT.U32.AND P1, PT, R32, R69, PT ;  /* 0x000000452000720c */ /* 0x000fc80003f21070 */
[----:B------:R-:W-:-:S13]  /*13bb0*/  ISETP.LT.OR.EX P0, PT, R56, RZ, !P0, P1 ;  /* 0x000000ff3800720c */ /* 0x000fda0004701710 */
.L_x_6652:
[----:B------:R-:W-:Y:S05]  /*13bc0*/  BSYNC B1 ;  /* 0x0000000000017941 */ /* 0x000fea0003800000 */
.L_x_6650:
        /* <DEDUP_REMOVED lines=16> */
.L_x_6654:
[----:B------:R-:W-:Y:S02]  /*13cd0*/  FSETP.GTU.FTZ.AND P0, PT, |R34|, +INF , PT ;  /* 0x7f8000002200780b */ /* 0x000fe40003f1c200 */
[----:B------:R-:W-:-:S04]  /*13ce0*/  ISETP.LT.U32.AND P1, PT, R31, R69, PT ;  /* 0x000000451f00720c */ /* 0x000fc80003f21070 */
[----:B------:R-:W-:-:S13]  /*13cf0*/  ISETP.LT.OR.EX P0, PT, R55, RZ, !P0, P1 ;  /* 0x000000ff3700720c */ /* 0x000fda0004701710 */
.L_x_6655:
[----:B------:R-:W-:Y:S05]  /*13d00*/  BSYNC B1 ;  /* 0x0000000000017941 */ /* 0x000fea0003800000 */
.L_x_6653:
        /* <DEDUP_REMOVED lines=16> */
.L_x_6657:
[----:B------:R-:W-:Y:S02]  /*13e10*/  FSETP.GTU.FTZ.AND P0, PT, |R35|, +INF , PT ;  /* 0x7f8000002300780b */ /* 0x000fe40003f1c200 */
[----:B------:R-:W-:-:S04]  /*13e20*/  ISETP.LT.U32.AND P1, PT, R30, R69, PT ;  /* 0x000000451e00720c */ /* 0x000fc80003f21070 */
[----:B------:R-:W-:-:S13]  /*13e30*/  ISETP.LT.OR.EX P0, PT, R54, RZ, !P0, P1 ;  /* 0x000000ff3600720c */ /* 0x000fda0004701710 */
.L_x_6658:
[----:B------:R-:W-:Y:S05]  /*13e40*/  BSYNC B1 ;  /* 0x0000000000017941 */ /* 0x000fea0003800000 */
.L_x_6656:
        /* <DEDUP_REMOVED lines=16> */
.L_x_6660:
[----:B------:R-:W-:Y:S02]  /*13f50*/  FSETP.GTU.FTZ.AND P0, PT, |R34|, +INF , PT ;  /* 0x7f8000002200780b */ /* 0x000fe40003f1c200 */
[----:B------:R-:W-:-:S04]  /*13f60*/  ISETP.LT.U32.AND P1, PT, R29, R67, PT ;  /* 0x000000431d00720c */ /* 0x000fc80003f21070 */
[----:B------:R-:W-:-:S13]  /*13f70*/  ISETP.LT.OR.EX P0, PT, R53, RZ, !P0, P1 ;  /* 0x000000ff3500720c */ /* 0x000fda0004701710 */
.L_x_6661:
[----:B------:R-:W-:Y:S05]  /*13f80*/  BSYNC B1 ;  /* 0x0000000000017941 */ /* 0x000fea0003800000 */
.L_x_6659:
        /* <DEDUP_REMOVED lines=16> */
.L_x_6663:
[----:B------:R-:W-:Y:S02]  /*14090*/  FSETP.GTU.FTZ.AND P0, PT, |R35|, +INF , PT ;  /* 0x7f8000002300780b */ /* 0x000fe40003f1c200 */
[----:B------:R-:W-:-:S04]  /*140a0*/  ISETP.LT.U32.AND P1, PT, R28, R67, PT ;  /* 0x000000431c00720c */ /* 0x000fc80003f21070 */
[----:B------:R-:W-:-:S13]  /*140b0*/  ISETP.LT.OR.EX P0, PT, R52, RZ, !P0, P1 ;  /* 0x000000ff3400720c */ /* 0x000fda0004701710 */
.L_x_6664:
[----:B------:R-:W-:Y:S05]  /*140c0*/  BSYNC B1 ;  /* 0x0000000000017941 */ /* 0x000fea0003800000 */
.L_x_6662:
        /* <DEDUP_REMOVED lines=16> */
.L_x_6666:
[----:B------:R-:W-:Y:S02]  /*141d0*/  FSETP.GTU.FTZ.AND P0, PT, |R34|, +INF , PT ;  /* 0x7f8000002200780b */ /* 0x000fe40003f1c200 */
[----:B------:R-:W-:-:S04]  /*141e0*/  ISETP.LT.U32.AND P1, PT, R27, R67, PT ;  /* 0x000000431b00720c */ /* 0x000fc80003f21070 */
[----:B------:R-:W-:-:S13]  /*141f0*/  ISETP.LT.OR.EX P0, PT, R51, RZ, !P0, P1 ;  /* 0x000000ff3300720c */ /* 0x000fda0004701710 */
.L_x_6667:
[----:B------:R-:W-:Y:S05]  /*14200*/  BSYNC B1 ;  /* 0x0000000000017941 */ /* 0x000fea0003800000 */
.L_x_6665:
        /* <DEDUP_REMOVED lines=16> */
.L_x_6669:
[----:B------:R-:W-:Y:S02]  /*14310*/  FSETP.GTU.FTZ.AND P0, PT, |R35|, +INF , PT ;  /* 0x7f8000002300780b */ /* 0x000fe40003f1c200 */
[----:B------:R-:W-:-:S04]  /*14320*/  ISETP.LT.U32.AND P1, PT, R26, R67, PT ;  /* 0x000000431a00720c */ /* 0x000fc80003f21070 */
[----:B------:R-:W-:-:S13]  /*14330*/  ISETP.LT.OR.EX P0, PT, R50, RZ, !P0, P1 ;  /* 0x000000ff3200720c */ /* 0x000fda0004701710 */
.L_x_6670:
[----:B------:R-:W-:Y:S05]  /*14340*/  BSYNC B1 ;  /* 0x0000000000017941 */ /* 0x000fea0003800000 */
.L_x_6668:
[----:B------:R-:W-:Y:S01]  /*14350*/  FSETP.GTU.FTZ.AND P1, PT, |R7|, +INF , PT ;  /* 0x7f8000000700780b */ /* 0x000fe20003f3c200 */
[----:B------:R-:W-:Y:S01]  /*14360*/  BSSY B1, `(.L_x_6671) ;  /* 0x0000012000017945 */ /* 0x000fe20003800000 */
[----:B------:R-:W-:Y:S01]  /*14370*/  FSEL R8, R8, R35, P0 ;  /* 0x0000002308087208 */ /* 0x000fe20000000000 */
[----:B-----5:R-:W-:Y:S01]  /*14380*/  HADD2.F32 R34, -RZ, R38.H0_H0 ;  /* 0x20000026ff227230 */ /* 0x020fe20000004100 */
        /* <DEDUP_REMOVED lines=12> */
.L_x_6672:
[----:B------:R-:W-:Y:S02]  /*14450*/  FSETP.GTU.FTZ.AND P0, PT, |R34|, +INF , PT ;  /* 0x7f8000002200780b */ /* 0x000fe40003f1c200 */
[----:B------:R-:W-:-:S04]  /*14460*/  ISETP.LT.U32.AND P1, PT, R24, R65, PT ;  /* 0x000000411800720c */ /* 0x000fc80003f21070 */
[----:B------:R-:W-:-:S13]  /*14470*/  ISETP.LT.OR.EX P0, PT, R48, RZ, !P0, P1 ;  /* 0x000000ff3000720c */ /* 0x000fda0004701710 */
.L_x_6673:
[----:B------:R-:W-:Y:S05]  /*14480*/  BSYNC B1 ;  /* 0x0000000000017941 */ /* 0x000fea0003800000 */
.L_x_6671:
        /* <DEDUP_REMOVED lines=16> */
.L_x_6675:
[----:B------:R-:W-:Y:S02]  /*14590*/  FSETP.GTU.FTZ.AND P0, PT, |R35|, +INF , PT ;  /* 0x7f8000002300780b */ /* 0x000fe40003f1c200 */
[----:B------:R-:W-:-:S04]  /*145a0*/  ISETP.LT.U32.AND P1, PT, R23, R65, PT ;  /* 0x000000411700720c */ /* 0x000fc80003f21070 */
[----:B------:R-:W-:-:S13]  /*145b0*/  ISETP.LT.OR.EX P0, PT, R47, RZ, !P0, P1 ;  /* 0x000000ff2f00720c */ /* 0x000fda0004701710 */
.L_x_6676:
[----:B------:R-:W-:Y:S05]  /*145c0*/  BSYNC B1 ;  /* 0x0000000000017941 */ /* 0x000fea0003800000 */
.L_x_6674:
        /* <DEDUP_REMOVED lines=16> */
.L_x_6678:
[----:B------:R-:W-:Y:S02]  /*146d0*/  FSETP.GTU.FTZ.AND P0, PT, |R35|, +INF , PT ;  /* 0x7f8000002300780b */ /* 0x000fe40003f1c200 */
[----:B------:R-:W-:-:S04]  /*146e0*/  ISETP.LT.U32.AND P1, PT, R22, R65, PT ;  /* 0x000000411600720c */ /* 0x000fc80003f21070 */
[----:B------:R-:W-:-:S13]  /*146f0*/  ISETP.LT.OR.EX P0, PT, R46, RZ, !P0, P1 ;  /* 0x000000ff2e00720c */ /* 0x000fda0004701710 */
.L_x_6679:
[----:B------:R-:W-:Y:S05]  /*14700*/  BSYNC B1 ;  /* 0x0000000000017941 */ /* 0x000fea0003800000 */
.L_x_6677:
        /* <DEDUP_REMOVED lines=16> */
.L_x_6681:
[----:B------:R-:W-:Y:S02]  /*14810*/  FSETP.GTU.FTZ.AND P0, PT, |R34|, +INF , PT ;  /* 0x7f8000002200780b */ /* 0x000fe40003f1c200 */
[----:B------:R-:W-:-:S04]  /*14820*/  ISETP.LT.U32.AND P1, PT, R25, R65, PT ;  /* 0x000000411900720c */ /* 0x000fc80003f21070 */
[----:B------:R-:W-:-:S13]  /*14830*/  ISETP.LT.OR.EX P0, PT, R49, RZ, !P0, P1 ;  /* 0x000000ff3100720c */ /* 0x000fda0004701710 */
.L_x_6682:
[----:B------:R-:W-:Y:S05]  /*14840*/  BSYNC B1 ;  /* 0x0000000000017941 */ /* 0x000fea0003800000 */
.L_x_6680:
        /* <DEDUP_REMOVED lines=9> */
.L_x_6637:
[----:B------:R-:W-:Y:S05]  /*148e0*/  BSYNC B0 ;  /* 0x0000000000007941 */ /* 0x000fea0003800000 */
.L_x_6636:
        /* <DEDUP_REMOVED lines=21> */
[----:B------:R-:W-:Y:S01]  /*14a40*/  IMAD.IADD R41, R37, 0x1, R0 ;  /* 0x0000000125297824 */ /* 0x000fe200078e0200 */
[----:B------:R-:W-:-:S04]  /*14a50*/  SHF.R.U32.HI R35, RZ, 0x2, R37 ;  /* 0x00000002ff237819 */ /* 0x000fc80000011625 */
[----:B------:R-:W-:Y:S01]  /*14a60*/  ISETP.GE.U32.AND P0, PT, R41, R60, PT ;  /* 0x0000003c2900720c */ /* 0x000fe20003f06070 */
[----:B------:R-:W-:-:S06]  /*14a70*/  IMAD.WIDE.U32 R34, R35, 0x8, R58 ;  /* 0x0000000823227825 */ /* 0x000fcc00078e003a */
[----:B------:R-:W2:Y:S06]  /*14a80*/  LDG.E.64 R34, desc[UR60][R34.64] ;  /* 0x0000003c22227981 */ /* 0x000eac000c1e1b00 */
[----:B------:R-:W-:-:S05]  /*14a90*/  @!P0 SHF.R.U32.HI R37, RZ, 0x2, R41 ;  /* 0x00000002ff258819 */ /* 0x000fca0000011629 */
[----:B------:R-:W-:-:S06]  /*14aa0*/  @!P0 IMAD.WIDE.U32 R36, R37, 0x8, R58 ;  /* 0x0000000825248825 */ /* 0x000fcc00078e003a */
[----:B------:R-:W3:Y:S01]  /*14ab0*/  @!P0 LDG.E.64 R36, desc[UR60][R36.64] ;  /* 0x0000003c24248981 */ /* 0x000ee2000c1e1b00 */
[----:B--2---:R-:W-:Y:S02]  /*14ac0*/  PRMT R66, R34, 0x7610, R66 ;  /* 0x0000761022427816 */ /* 0x004fe40000000042 */
[C---:B------:R-:W-:Y:S02]  /*14ad0*/  PRMT R40, R35.reuse, 0x7610, R34 ;  /* 0x0000761023287816 */ /* 0x040fe40000000022 */
[----:B------:R-:W-:Y:S02]  /*14ae0*/  PRMT R41, R35, 0x7632, R41 ;  /* 0x0000763223297816 */ /* 0x000fe40000000029 */
[----:B---3--:R-:W-:Y:S02]  /*14af0*/  @!P0 PRMT R38, R36, 0x7610, R38 ;  /* 0x0000761024268816 */ /* 0x008fe40000000026 */
[----:B------:R-:W-:Y:S02]  /*14b00*/  @!P0 PRMT R39, R37, 0x7610, R39 ;  /* 0x0000761025278816 */ /* 0x000fe40000000027 */
[----:B------:R-:W-:-:S02]  /*14b10*/  @!P0 PRMT R38, R38, 0x7610, R36 ;  /* 0x0000761026268816 */ /* 0x000fc40000000024 */
[----:B------:R-:W-:-:S07]  /*14b20*/  @!P0 PRMT R39, R39, 0x7610, R37 ;  /* 0x0000761027278816 */ /* 0x000fce0000000025 */
.L_x_6685:
[----:B------:R-:W-:Y:S05]  /*14b30*/  BSYNC B0 ;  /* 0x0000000000007941 */ /* 0x000fea0003800000 */
.L_x_6684:
        /* <DEDUP_REMOVED lines=15> */
.L_x_6689:
[----:B------:R-:W-:Y:S02]  /*14c30*/  FSETP.GTU.FTZ.AND P0, PT, |R36|, +INF , PT ;  /* 0x7f8000002400780b */ /* 0x000fe40003f1c200 */
[----:B------:R-:W-:-:S04]  /*14c40*/  ISETP.LT.U32.AND P1, PT, R45, R3, PT ;  /* 0x000000032d00720c */ /* 0x000fc80003f21070 */
[----:B------:R-:W-:-:S13]  /*14c50*/  ISETP.LT.OR.EX P0, PT, R64, RZ, !P0, P1 ;  /* 0x000000ff4000720c */ /* 0x000fda0004701710 */
.L_x_6690:
[----:B------:R-:W-:Y:S05]  /*14c60*/  BSYNC B1 ;  /* 0x0000000000017941 */ /* 0x000fea0003800000 */
.L_x_6688:
        /* <DEDUP_REMOVED lines=16> */
.L_x_6692:
[----:B------:R-:W-:Y:S02]  /*14d70*/  FSETP.GTU.FTZ.AND P0, PT, |R71|, +INF , PT ;  /* 0x7f8000004700780b */ /* 0x000fe40003f1c200 */
[----:B------:R-:W-:-:S04]  /*14d80*/  ISETP.LT.U32.AND P1, PT, R44, R3, PT ;  /* 0x000000032c00720c */ /* 0x000fc80003f21070 */
[----:B------:R-:W-:-:S13]  /*14d90*/  ISETP.LT.OR.EX P0, PT, R63, RZ, !P0, P1 ;  /* 0x000000ff3f00720c */ /* 0x000fda0004701710 */
.L_x_6693:
[----:B------:R-:W-:Y:S05]  /*14da0*/  BSYNC B1 ;  /* 0x0000000000017941 */ /* 0x000fea0003800000 */
.L_x_6691:
        /* <DEDUP_REMOVED lines=16> */
.L_x_6695:
[----:B------:R-:W-:Y:S02]  /*14eb0*/  FSETP.GTU.FTZ.AND P0, PT, |R72|, +INF , PT ;  /* 0x7f8000004800780b */ /* 0x000fe40003f1c200 */
[----:B------:R-:W-:-:S04]  /*14ec0*/  ISETP.LT.U32.AND P1, PT, R43, R3, PT ;  /* 0x000000032b00720c */ /* 0x000fc80003f21070 */
[----:B------:R-:W-:-:S13]  /*14ed0*/  ISETP.LT.OR.EX P0, PT, R62, RZ, !P0, P1 ;  /* 0x000000ff3e00720c */ /* 0x000fda0004701710 */
.L_x_6696:
[----:B------:R-:W-:Y:S05]  /*14ee0*/  BSYNC B1 ;  /* 0x0000000000017941 */ /* 0x000fea0003800000 */
.L_x_6694:
        /* <DEDUP_REMOVED lines=16> */
.L_x_6698:
[----:B------:R-:W-:Y:S02]  /*14ff0*/  FSETP.GTU.FTZ.AND P0, PT, |R37|, +INF , PT ;  /* 0x7f8000002500780b */ /* 0x000fe40003f1c200 */
[----:B------:R-:W-:-:S04]  /*15000*/  ISETP.LT.U32.AND P1, PT, R42, R3, PT ;  /* 0x000000032a00720c */ /* 0x000fc80003f21070 */
[----:B------:R-:W-:-:S13]  /*15010*/  ISETP.LT.OR.EX P0, PT, R61, RZ, !P0, P1 ;  /* 0x000000ff3d00720c */ /* 0x000fda0004701710 */
.L_x_6699:
[----:B------:R-:W-:Y:S05]  /*15020*/  BSYNC B1 ;  /* 0x0000000000017941 */ /* 0x000fea0003800000 */
.L_x_6697:
        /* <DEDUP_REMOVED lines=19> */
.L_x_6701:
[----:B------:R-:W-:Y:S02]  /*15160*/  FSETP.GTU.FTZ.AND P0, PT, |R70|, +INF , PT ;  /* 0x7f8000004600780b */ /* 0x000fe40003f1c200 */
[----:B------:R-:W-:-:S04]  /*15170*/  ISETP.LT.U32.AND P1, PT, R33, R35, PT ;  /* 0x000000232100720c */ /* 0x000fc80003f21070 */
[----:B------:R-:W-:-:S13]  /*15180*/  ISETP.LT.OR.EX P0, PT, R57, RZ, !P0, P1 ;  /* 0x000000ff3900720c */ /* 0x000fda0004701710 */
.L_x_6702:
[----:B------:R-:W-:Y:S05]  /*15190*/  BSYNC B1 ;  /* 0x0000000000017941 */ /* 0x000fea0003800000 */
.L_x_6700:
        /* <DEDUP_REMOVED lines=16> */
.L_x_6704:
[----:B------:R-:W-:Y:S02]  /*152a0*/  FSETP.GTU.FTZ.AND P0, PT, |R37|, +INF , PT ;  /* 0x7f8000002500780b */ /* 0x000fe40003f1c200 */
[----:B------:R-:W-:-:S04]  /*152b0*/  ISETP.LT.U32.AND P1, PT, R32, R35, PT ;  /* 0x000000232000720c */ /* 0x000fc80003f21070 */
[----:B------:R-:W-:-:S13]  /*152c0*/  ISETP.LT.OR.EX P0, PT, R56, RZ, !P0, P1 ;  /* 0x000000ff3800720c */ /* 0x000fda0004701710 */
.L_x_6705:
[----:B------:R-:W-:Y:S05]  /*152d0*/  BSYNC B1 ;  /* 0x0000000000017941 */ /* 0x000fea0003800000 */
.L_x_6703:
        /* <DEDUP_REMOVED lines=16> */
.L_x_6707:
[----:B------:R-:W-:Y:S02]  /*153e0*/  FSETP.GTU.FTZ.AND P0, PT, |R68|, +INF , PT ;  /* 0x7f8000004400780b */ /* 0x000fe40003f1c200 */
[----:B------:R-:W-:-:S04]  /*153f0*/  ISETP.LT.U32.AND P1, PT, R31, R35, PT ;  /* 0x000000231f00720c */ /* 0x000fc80003f21070 */
[----:B------:R-:W-:-:S13]  /*15400*/  ISETP.LT.OR.EX P0, PT, R55, RZ, !P0, P1 ;  /* 0x000000ff3700720c */ /* 0x000fda0004701710 */
.L_x_6708:
[----:B------:R-:W-:Y:S05]  /*15410*/  BSYNC B1 ;  /* 0x0000000000017941 */ /* 0x000fea0003800000 */
.L_x_6706:
        /* <DEDUP_REMOVED lines=16> */
.L_x_6710:
[----:B------:R-:W-:Y:S02]  /*15520*/  FSETP.GTU.FTZ.AND P0, PT, |R37|, +INF , PT ;  /* 0x7f8000002500780b */ /* 0x000fe40003f1c200 */
[----:B------:R-:W-:-:S04]  /*15530*/  ISETP.LT.U32.AND P1, PT, R30, R35, PT ;  /* 0x000000231e00720c */ /* 0x000fc80003f21070 */
[----:B------:R-:W-:-:S13]  /*15540*/  ISETP.LT.OR.EX P0, PT, R54, RZ, !P0, P1 ;  /* 0x000000ff3600720c */ /* 0x000fda0004701710 */
.L_x_6711:
[----:B------:R-:W-:Y:S05]  /*15550*/  BSYNC B1 ;  /* 0x0000000000017941 */ /* 0x000fea0003800000 */
.L_x_6709:
        /* <DEDUP_REMOVED lines=19> */
.L_x_6713:
[----:B------:R-:W-:Y:S02]  /*15690*/  FSETP.GTU.FTZ.AND P0, PT, |R66|, +INF , PT ;  /* 0x7f8000004200780b */ /* 0x000fe40003f1c200 */
[----:B------:R-:W-:-:S04]  /*156a0*/  ISETP.LT.U32.AND P1, PT, R29, R59, PT ;  /* 0x0000003b1d00720c */ /* 0x000fc80003f21070 */
[----:B------:R-:W-:-:S13]  /*156b0*/  ISETP.LT.OR.EX P0, PT, R53, RZ, !P0, P1 ;  /* 0x000000ff3500720c */ /* 0x000fda0004701710 */
.L_x_6714:
[----:B------:R-:W-:Y:S05]  /*156c0*/  BSYNC B1 ;  /* 0x0000000000017941 */ /* 0x000fea0003800000 */
.L_x_6712:
        /* <DEDUP_REMOVED lines=16> */
.L_x_6716:
[----:B------:R-:W-:Y:S02]  /*157d0*/  FSETP.GTU.FTZ.AND P0, PT, |R35|, +INF , PT ;  /* 0x7f8000002300780b */ /* 0x000fe40003f1c200 */
[----:B------:R-:W-:-:S04]  /*157e0*/  ISETP.LT.U32.AND P1, PT, R28, R59, PT ;  /* 0x0000003b1c00720c */ /* 0x000fc80003f21070 */
[----:B------:R-:W-:-:S13]  /*157f0*/  ISETP.LT.OR.EX P0, PT, R52, RZ, !P0, P1 ;  /* 0x000000ff3400720c */ /* 0x000fda0004701710 */
.L_x_6717:
[----:B------:R-:W-:Y:S05]  /*15800*/  BSYNC B1 ;  /* 0x0000000000017941 */ /* 0x000fea0003800000 */
.L_x_6715:
        /* <DEDUP_REMOVED lines=16> */
.L_x_6719:
[----:B------:R-:W-:Y:S02]  /*15910*/  FSETP.GTU.FTZ.AND P0, PT, |R40|, +INF , PT ;  /* 0x7f8000002800780b */ /* 0x000fe40003f1c200 */
[----:B------:R-:W-:-:S04]  /*15920*/  ISETP.LT.U32.AND P1, PT, R27, R59, PT ;  /* 0x0000003b1b00720c */ /* 0x000fc80003f21070 */
[----:B------:R-:W-:-:S13]  /*15930*/  ISETP.LT.OR.EX P0, PT, R51, RZ, !P0, P1 ;  /* 0x000000ff3300720c */ /* 0x000fda0004701710 */
.L_x_6720:
[----:B------:R-:W-:Y:S05]  /*15940*/  BSYNC B1 ;  /* 0x0000000000017941 */ /* 0x000fea0003800000 */
.L_x_6718:
        /* <DEDUP_REMOVED lines=16> */
.L_x_6722:
[----:B------:R-:W-:Y:S02]  /*15a50*/  FSETP.GTU.FTZ.AND P0, PT, |R41|, +INF , PT ;  /* 0x7f8000002900780b */ /* 0x000fe40003f1c200 */
[----:B------:R-:W-:-:S04]  /*15a60*/  ISETP.LT.U32.AND P1, PT, R26, R59, PT ;  /* 0x0000003b1a00720c */ /* 0x000fc80003f21070 */
[----:B------:R-:W-:-:S13]  /*15a70*/  ISETP.LT.OR.EX P0, PT, R50, RZ, !P0, P1 ;  /* 0x000000ff3200720c */ /* 0x000fda0004701710 */
.L_x_6723:
[----:B------:R-:W-:Y:S05]  /*15a80*/  BSYNC B1 ;  /* 0x0000000000017941 */ /* 0x000fea0003800000 */
.L_x_6721:
        /* <DEDUP_REMOVED lines=19> */
.L_x_6725:
[----:B------:R-:W-:Y:S02]  /*15bc0*/  FSETP.GTU.FTZ.AND P0, PT, |R34|, +INF , PT ;  /* 0x7f8000002200780b */ /* 0x000fe40003f1c200 */
[----:B------:R-:W-:-:S04]  /*15bd0*/  ISETP.LT.U32.AND P1, PT, R24, R3, PT ;  /* 0x000000031800720c */ /* 0x000fc80003f21070 */
[----:B------:R-:W-:-:S13]  /*15be0*/  ISETP.LT.OR.EX P0, PT, R48, RZ, !P0, P1 ;  /* 0x000000ff3000720c */ /* 0x000fda0004701710 */
.L_x_6726:
[----:B------:R-:W-:Y:S05]  /*15bf0*/  BSYNC B1 ;  /* 0x0000000000017941 */ /* 0x000fea0003800000 */
.L_x_6724:
        /* <DEDUP_REMOVED lines=16> */
.L_x_6728:
[----:B------:R-:W-:Y:S02]  /*15d00*/  FSETP.GTU.FTZ.AND P0, PT, |R35|, +INF , PT ;  /* 0x7f8000002300780b */ /* 0x000fe40003f1c200 */
[----:B------:R-:W-:-:S04]  /*15d10*/  ISETP.LT.U32.AND P1, PT, R23, R3, PT ;  /* 0x000000031700720c */ /* 0x000fc80003f21070 */
[----:B------:R-:W-:-:S13]  /*15d20*/  ISETP.LT.OR.EX P0, PT, R47, RZ, !P0, P1 ;  /* 0x000000ff2f00720c */ /* 0x000fda0004701710 */
.L_x_6729:
[----:B------:R-:W-:Y:S05]  /*15d30*/  BSYNC B1 ;  /* 0x0000000000017941 */ /* 0x000fea0003800000 */
.L_x_6727:
        /* <DEDUP_REMOVED lines=16> */
.L_x_6731:
[----:B------:R-:W-:Y:S02]  /*15e40*/  FSETP.GTU.FTZ.AND P0, PT, |R35|, +INF , PT ;  /* 0x7f8000002300780b */ /* 0x000fe40003f1c200 */
[----:B------:R-:W-:-:S04]  /*15e50*/  ISETP.LT.U32.AND P1, PT, R22, R3, PT ;  /* 0x000000031600720c */ /* 0x000fc80003f21070 */
[----:B------:R-:W-:-:S13]  /*15e60*/  ISETP.LT.OR.EX P0, PT, R46, RZ, !P0, P1 ;  /* 0x000000ff2e00720c */ /* 0x000fda0004701710 */
.L_x_6732:
[----:B------:R-:W-:Y:S05]  /*15e70*/  BSYNC B1 ;  /* 0x0000000000017941 */ /* 0x000fea0003800000 */
.L_x_6730:
        /* <DEDUP_REMOVED lines=16> */
.L_x_6734:
[----:B------:R-:W-:Y:S02]  /*15f80*/  FSETP.GTU.FTZ.AND P0, PT, |R34|, +INF , PT ;  /* 0x7f8000002200780b */ /* 0x000fe40003f1c200 */
[----:B------:R-:W-:-:S04]  /*15f90*/  ISETP.LT.U32.AND P1, PT, R25, R3, PT ;  /* 0x000000031900720c */ /* 0x000fc80003f21070 */
[----:B------:R-:W-:-:S13]  /*15fa0*/  ISETP.LT.OR.EX P0, PT, R49, RZ, !P0, P1 ;  /* 0x000000ff3100720c */ /* 0x000fda0004701710 */
.L_x_6735:
[----:B------:R-:W-:Y:S05]  /*15fb0*/  BSYNC B1 ;  /* 0x0000000000017941 */ /* 0x000fea0003800000 */
.L_x_6733:
[----:B------:R-:W-:Y:S02]  /*15fc0*/  FSEL R5, R5, R34, P0 ;  /* 0x0000002205057208 */ /* 0x000fe40000000000 */
[----:B------:R-:W-:Y:S02]  /*15fd0*/  SEL R25, R25, R3, P0 ;  /* 0x0000000319197207 */ /* 0x000fe40000000000 */
[----:B------:R-:W-:-:S07]  /*15fe0*/  SEL R49, R49, RZ, P0 ;  /* 0x000000ff31317207 */ /* 0x000fce0000000000 */
.L_x_6687:
[----:B------:R-:W-:Y:S05]  /*15ff0*/  BSYNC B0 ;  /* 0x0000000000007941 */ /* 0x000fea0003800000 */
.L_x_6686:
        /* <DEDUP_REMOVED lines=12> */
.L_x_6737:
[----:B------:R-:W-:Y:S02]  /*160c0*/  FSETP.GTU.FTZ.AND P0, PT, |R15|, +INF , PT ;  /* 0x7f8000000f00780b */ /* 0x000fe40003f1c200 */
[----:B------:R-:W-:-:S04]  /*160d0*/  ISETP.LT.U32.AND P1, PT, R45, R33, PT ;  /* 0x000000212d00720c */ /* 0x000fc80003f21070 */
[----:B------:R-:W-:-:S13]  /*160e0*/  ISETP.LT.OR.EX P0, PT, R64, R57, !P0, P1 ;  /* 0x000000394000720c */ /* 0x000fda0004701710 */
.L_x_6738:
[----:B------:R-:W-:Y:S05]  /*160f0*/  BSYNC B0 ;  /* 0x0000000000007941 */ /* 0x000fea0003800000 */
.L_x_6736:
        /* <DEDUP_REMOVED lines=15> */
.L_x_6740:
[----:B------:R-:W-:Y:S02]  /*161f0*/  FSETP.GTU.FTZ.AND P0, PT, |R14|, +INF , PT ;  /* 0x7f8000000e00780b */ /* 0x000fe40003f1c200 */
[----:B------:R-:W-:-:S04]  /*16200*/  ISETP.LT.U32.AND P1, PT, R44, R32, PT ;  /* 0x000000202c00720c */ /* 0x000fc80003f21070 */
[----:B------:R-:W-:-:S13]  /*16210*/  ISETP.LT.OR.EX P0, PT, R63, R56, !P0, P1 ;  /* 0x000000383f00720c */ /* 0x000fda0004701710 */
.L_x_6741:
[----:B------:R-:W-:Y:S05]  /*16220*/  BSYNC B0 ;  /* 0x0000000000007941 */ /* 0x000fea0003800000 */
.L_x_6739:
        /* <DEDUP_REMOVED lines=15> */
.L_x_6743:
[----:B------:R-:W-:Y:S02]  /*16320*/  FSETP.GTU.FTZ.AND P0, PT, |R13|, +INF , PT ;  /* 0x7f8000000d00780b */ /* 0x000fe40003f1c200 */
[----:B------:R-:W-:-:S04]  /*16330*/  ISETP.LT.U32.AND P1, PT, R43, R31, PT ;  /* 0x0000001f2b00720c */ /* 0x000fc80003f21070 */
[----:B------:R-:W-:-:S13]  /*16340*/  ISETP.LT.OR.EX P0, PT, R62, R55, !P0, P1 ;  /* 0x000000373e00720c */ /* 0x000fda0004701710 */
.L_x_6744:
[----:B------:R-:W-:Y:S05]  /*16350*/  BSYNC B0 ;  /* 0x0000000000007941 */ /* 0x000fea0003800000 */
.L_x_6742:
        /* <DEDUP_REMOVED lines=15> */
.L_x_6746:
[----:B------:R-:W-:Y:S02]  /*16450*/  FSETP.GTU.FTZ.AND P0, PT, |R12|, +INF , PT ;  /* 0x7f8000000c00780b */ /* 0x000fe40003f1c200 */
[----:B------:R-:W-:-:S04]  /*16460*/  ISETP.LT.U32.AND P1, PT, R42, R30, PT ;  /* 0x0000001e2a00720c */ /* 0x000fc80003f21070 */
[----:B------:R-:W-:-:S13]  /*16470*/  ISETP.LT.OR.EX P0, PT, R61, R54, !P0, P1 ;  /* 0x000000363d00720c */ /* 0x000fda0004701710 */
.L_x_6747:
[----:B------:R-:W-:Y:S05]  /*16480*/  BSYNC B0 ;  /* 0x0000000000007941 */ /* 0x000fea0003800000 */
.L_x_6745:
        /* <DEDUP_REMOVED lines=15> */
.L_x_6749:
[----:B------:R-:W-:Y:S02]  /*16580*/  FSETP.GTU.FTZ.AND P0, PT, |R11|, +INF , PT ;  /* 0x7f8000000b00780b */ /* 0x000fe40003f1c200 */
[----:B------:R-:W-:-:S04]  /*16590*/  ISETP.LT.U32.AND P1, PT, R34, R29, PT ;  /* 0x0000001d2200720c */ /* 0x000fc80003f21070 */
[----:B------:R-:W-:-:S13]  /*165a0*/  ISETP.LT.OR.EX P0, PT, R64, R53, !P0, P1 ;  /* 0x000000354000720c */ /* 0x000fda0004701710 */
.L_x_6750:
[----:B------:R-:W-:Y:S05]  /*165b0*/  BSYNC B0 ;  /* 0x0000000000007941 */ /* 0x000fea0003800000 */
.L_x_6748:
        /* <DEDUP_REMOVED lines=15> */
.L_x_6752:
[----:B------:R-:W-:Y:S02]  /*166b0*/  FSETP.GTU.FTZ.AND P0, PT, |R10|, +INF , PT ;  /* 0x7f8000000a00780b */ /* 0x000fe40003f1c200 */
[----:B------:R-:W-:-:S04]  /*166c0*/  ISETP.LT.U32.AND P1, PT, R3, R28, PT ;  /* 0x0000001c0300720c */ /* 0x000fc80003f21070 */
[----:B------:R-:W-:-:S13]  /*166d0*/  ISETP.LT.OR.EX P0, PT, R63, R52, !P0, P1 ;  /* 0x000000343f00720c */ /* 0x000fda0004701710 */
.L_x_6753:
[----:B------:R-:W-:Y:S05]  /*166e0*/  BSYNC B0 ;  /* 0x0000000000007941 */ /* 0x000fea0003800000 */
.L_x_6751:
        /* <DEDUP_REMOVED lines=15> */
.L_x_6755:
[----:B------:R-:W-:Y:S02]  /*167e0*/  FSETP.GTU.FTZ.AND P0, PT, |R9|, +INF , PT ;  /* 0x7f8000000900780b */ /* 0x000fe40003f1c200 */
[----:B------:R-:W-:-:S04]  /*167f0*/  ISETP.LT.U32.AND P1, PT, R14, R27, PT ;  /* 0x0000001b0e00720c */ /* 0x000fc80003f21070 */
[----:B------:R-:W-:-:S13]  /*16800*/  ISETP.LT.OR.EX P0, PT, R62, R51, !P0, P1 ;  /* 0x000000333e00720c */ /* 0x000fda0004701710 */
.L_x_6756:
[----:B------:R-:W-:Y:S05]  /*16810*/  BSYNC B0 ;  /* 0x0000000000007941 */ /* 0x000fea0003800000 */
.L_x_6754:
        /* <DEDUP_REMOVED lines=15> */
.L_x_6758:
[----:B------:R-:W-:Y:S02]  /*16910*/  FSETP.GTU.FTZ.AND P0, PT, |R8|, +INF , PT ;  /* 0x7f8000000800780b */ /* 0x000fe40003f1c200 */
[----:B------:R-:W-:-:S04]  /*16920*/  ISETP.LT.U32.AND P1, PT, R13, R26, PT ;  /* 0x0000001a0d00720c */ /* 0x000fc80003f21070 */
[----:B------:R-:W-:-:S13]  /*16930*/  ISETP.LT.OR.EX P0, PT, R61, R50, !P0, P1 ;  /* 0x000000323d00720c */ /* 0x000fda0004701710 */
.L_x_6759:
[----:B------:R-:W-:Y:S05]  /*16940*/  BSYNC B0 ;  /* 0x0000000000007941 */ /* 0x000fea0003800000 */
.L_x_6757:
        /* <DEDUP_REMOVED lines=15> */
.L_x_6761:
[----:B------:R-:W-:Y:S02]  /*16a40*/  FSETP.GTU.FTZ.AND P0, PT, |R7|, +INF , PT ;  /* 0x7f8000000700780b */ /* 0x000fe40003f1c200 */
[----:B------:R-:W-:-:S04]  /*16a50*/  ISETP.LT.U32.AND P1, PT, R29, R24, PT ;  /* 0x000000181d00720c */ /* 0x000fc80003f21070 */
[----:B------:R-:W-:-:S13]  /*16a60*/  ISETP.LT.OR.EX P0, PT, R53, R48, !P0, P1 ;  /* 0x000000303500720c */ /* 0x000fda0004701710 */
.L_x_6762:
[----:B------:R-:W-:Y:S05]  /*16a70*/  BSYNC B0 ;  /* 0x0000000000007941 */ /* 0x000fea0003800000 */
.L_x_6760:
        /* <DEDUP_REMOVED lines=15> */
.L_x_6764:
[----:B------:R-:W-:Y:S02]  /*16b70*/  FSETP.GTU.FTZ.AND P0, PT, |R6|, +INF , PT ;  /* 0x7f8000000600780b */ /* 0x000fe40003f1c200 */
[----:B------:R-:W-:-:S04]  /*16b80*/  ISETP.LT.U32.AND P1, PT, R28, R23, PT ;  /* 0x000000171c00720c */ /* 0x000fc80003f21070 */
[----:B------:R-:W-:-:S13]  /*16b90*/  ISETP.LT.OR.EX P0, PT, R52, R47, !P0, P1 ;  /* 0x0000002f3400720c */ /* 0x000fda0004701710 */
.L_x_6765:
[----:B------:R-:W-:Y:S05]  /*16ba0*/  BSYNC B0 ;  /* 0x0000000000007941 */ /* 0x000fea0003800000 */
.L_x_6763:
        /* <DEDUP_REMOVED lines=15> */
.L_x_6767:
[----:B------:R-:W-:Y:S02]  /*16ca0*/  FSETP.GTU.FTZ.AND P0, PT, |R4|, +INF , PT ;  /* 0x7f8000000400780b */ /* 0x000fe40003f1c200 */
[----:B------:R-:W-:-:S04]  /*16cb0*/  ISETP.LT.U32.AND P1, PT, R27, R22, PT ;  /* 0x000000161b00720c */ /* 0x000fc80003f21070 */
[----:B------:R-:W-:-:S13]  /*16cc0*/  ISETP.LT.OR.EX P0, PT, R51, R46, !P0, P1 ;  /* 0x0000002e3300720c */ /* 0x000fda0004701710 */
.L_x_6768:
[----:B------:R-:W-:Y:S05]  /*16cd0*/  BSYNC B0 ;  /* 0x0000000000007941 */ /* 0x000fea0003800000 */
.L_x_6766:
        /* <DEDUP_REMOVED lines=15> */
.L_x_6770:
[----:B------:R-:W-:Y:S02]  /*16dd0*/  FSETP.GTU.FTZ.AND P0, PT, |R5|, +INF , PT ;  /* 0x7f8000000500780b */ /* 0x000fe40003f1c200 */
[----:B------:R-:W-:-:S04]  /*16de0*/  ISETP.LT.U32.AND P1, PT, R10, R25, PT ;  /* 0x000000190a00720c */ /* 0x000fc80003f21070 */
[----:B------:R-:W-:-:S13]  /*16df0*/  ISETP.LT.OR.EX P0, PT, R50, R49, !P0, P1 ;  /* 0x000000313200720c */ /* 0x000fda0004701710 */
.L_x_6771:
[----:B------:R-:W-:Y:S05]  /*16e00*/  BSYNC B0 ;  /* 0x0000000000007941 */ /* 0x000fea0003800000 */
.L_x_6769:
[----:B------:R-:W-:Y:S02]  /*16e10*/  SEL R8, R10, R25, P0 ;  /* 0x000000190a087207 */ /* 0x000fe40000000000 */
[----:B------:R-:W-:Y:S02]  /*16e20*/  SEL R49, R50, R49, P0 ;  /* 0x0000003132317207 */ /* 0x000fe40000000000 */
[----:B------:R-:W-:-:S07]  /*16e30*/  FSEL R9, R12, R5, P0 ;  /* 0x000000050c097208 */ /* 0x000fce0000000000 */
.L_x_6320:
[----:B------:R-:W-:Y:S05]  /*16e40*/  BSYNC B6 ;  /* 0x0000000000067941 */ /* 0x000fea0003800000 */
.L_x_6319:
        /* <DEDUP_REMOVED lines=10> */
[----:B------:R-:W-:-:S02]  /*16ef0*/  IMAD.MOV.U32 R48, RZ, RZ, R8 ;  /* 0x000000ffff307224 */ /* 0x000fc400078e0008 */
[----:B-1----:R-:W-:Y:S01]  /*16f00*/  IMAD R3, R16, R25, R2 ;  /* 0x0000001910037224 */ /* 0x002fe200078e0202 */
[----:B0-----:R-:W-:Y:S02]  /*16f10*/  LEA R6, R5, R4, 0x18 ;  /* 0x0000000405067211 */ /* 0x001fe400078ec0ff */
        /* <DEDUP_REMOVED lines=13> */
.L_x_6787:
[----:B------:R-:W-:Y:S01]  /*16ff0*/  IMAD.IADD R5, R16, 0x1, R23 ;  /* 0x0000000110057824 */ /* 0x000fe200078e0217 */
[----:B------:R-:W-:Y:S05]  /*17000*/  WARPSYNC.ALL ;  /* 0x0000000000007948 */ /* 0x000fea0003800000 */
[----:B------:R-:W-:Y:S01]  /*17010*/  BAR.SYNC.DEFER_BLOCKING 0x0 ;  /* 0x0000000000007b1d */ /* 0x000fe20000010000 */
[----:B------:R-:W-:-:S04]  /*17020*/  ISETP.GE.U32.AND P0, PT, R5, R14, PT ;  /* 0x0000000e0500720c */ /* 0x000fc80003f06070 */
[----:B------:R-:W-:Y:S01]  /*17030*/  ISETP.GE.U32.OR P0, PT, R16, R23, P0 ;  /* 0x000000171000720c */ /* 0x000fe20000706470 */
[----:B------:R-:W-:-:S12]  /*17040*/  BSSY B0, `(.L_x_6773) ;  /* 0x0000063000007945 */ /* 0x000fd80003800000 */
[----:B-1----:R-:W-:Y:S05]  /*17050*/  @P0 BRA `(.L_x_6774) ;  /* 0x0000000400840947 */ /* 0x002fea0003800000 */
[----:B------:R-:W-:Y:S01]  /*17060*/  IMAD R5, R5, R25, R2 ;  /* 0x0000001905057224 */ /* 0x000fe200078e0202 */
[----:B------:R-:W-:Y:S01]  /*17070*/  FSETP.GTU.FTZ.AND P0, PT, |R7|, +INF , PT ;  /* 0x7f8000000700780b */ /* 0x000fe20003f1c200 */
[----:B------:R-:W-:Y:S02]  /*17080*/  BSSY B1, `(.L_x_6775) ;  /* 0x0000017000017945 */ /* 0x000fe40003800000 */
[----:B0-----:R-:W-:-:S05]  /*17090*/  IMAD R12, R5, 0x40, R6 ;  /* 0x00000040050c7824 */ /* 0x001fca00078e0206 */
        /* <DEDUP_REMOVED lines=18> */
.L_x_6776:
[----:B-1----:R-:W-:Y:S02]  /*171c0*/  FSETP.GTU.FTZ.AND P0, PT, |R22|, +INF , PT ;  /* 0x7f8000001600780b */ /* 0x002fe40003f1c200 */
[----:B0-----:R-:W-:-:S04]  /*171d0*/  ISETP.LT.U32.AND P1, PT, R24, R4, PT ;  /* 0x000000041800720c */ /* 0x001fc80003f21070 */
[----:B------:R-:W-:-:S13]  /*171e0*/  ISETP.LT.OR.EX P0, PT, R13, R5, !P0, P1 ;  /* 0x000000050d00720c */ /* 0x000fda0004701710 */
.L_x_6777:
[----:B------:R-:W-:Y:S05]  /*171f0*/  BSYNC B1 ;  /* 0x0000000000017941 */ /* 0x000fea0003800000 */
.L_x_6775:
        /* <DEDUP_REMOVED lines=15> */
.L_x_6779:
[----:B--2---:R-:W-:Y:S02]  /*172f0*/  FSETP.GTU.FTZ.AND P0, PT, |R28|, +INF , PT ;  /* 0x7f8000001c00780b */ /* 0x004fe40003f1c200 */
[----:B------:R-:W-:-:S04]  /*17300*/  ISETP.LT.U32.AND P1, PT, R0, R10, PT ;  /* 0x0000000a0000720c */ /* 0x000fc80003f21070 */
[----:B------:R-:W-:-:S13]  /*17310*/  ISETP.LT.OR.EX P0, PT, R47, R11, !P0, P1 ;  /* 0x0000000b2f00720c */ /* 0x000fda0004701710 */
.L_x_6780:
[----:B------:R-:W-:Y:S05]  /*17320*/  BSYNC B1 ;  /* 0x0000000000017941 */ /* 0x000fea0003800000 */
.L_x_6778:
        /* <DEDUP_REMOVED lines=15> */
.L_x_6782:
[----:B---3--:R-:W-:Y:S02]  /*17420*/  FSETP.GTU.FTZ.AND P0, PT, |R30|, +INF , PT ;  /* 0x7f8000001e00780b */ /* 0x008fe40003f1c200 */
[----:B------:R-:W-:-:S04]  /*17430*/  ISETP.LT.U32.AND P1, PT, R26, R18, PT ;  /* 0x000000121a00720c */ /* 0x000fc80003f21070 */
[----:B------:R-:W-:-:S13]  /*17440*/  ISETP.LT.OR.EX P0, PT, R27, R19, !P0, P1 ;  /* 0x000000131b00720c */ /* 0x000fda0004701710 */
.L_x_6783:
[----:B------:R-:W-:Y:S05]  /*17450*/  BSYNC B1 ;  /* 0x0000000000017941 */ /* 0x000fea0003800000 */
.L_x_6781:
        /* <DEDUP_REMOVED lines=15> */
.L_x_6785:
[----:B----4-:R-:W-:Y:S02]  /*17550*/  FSETP.GTU.FTZ.AND P0, PT, |R32|, +INF , PT ;  /* 0x7f8000002000780b */ /* 0x010fe40003f1c200 */
[----:B------:R-:W-:-:S04]  /*17560*/  ISETP.LT.U32.AND P1, PT, R8, R20, PT ;  /* 0x000000140800720c */ /* 0x000fc80003f21070 */
[----:B------:R-:W-:-:S13]  /*17570*/  ISETP.LT.OR.EX P0, PT, R49, R21, !P0, P1 ;  /* 0x000000153100720c */ /* 0x000fda0004701710 */
.L_x_6786:
[----:B------:R-:W-:Y:S05]  /*17580*/  BSYNC B1 ;  /* 0x0000000000017941 */ /* 0x000fea0003800000 */
.L_x_6784:
        /* <DEDUP_REMOVED lines=14> */
.L_x_6774:
[----:B------:R-:W-:Y:S05]  /*17670*/  BSYNC B0 ;  /* 0x0000000000007941 */ /* 0x000fea0003800000 */
.L_x_6773:
[----:B------:R-:W-:Y:S02]  /*17680*/  ISETP.GT.AND P0, PT, R23, 0x1, PT ;  /* 0x000000011700780c */ /* 0x000fe40003f04270 */
[----:B------:R-:W-:-:S11]  /*17690*/  SHF.R.S32.HI R23, RZ, 0x1, R23 ;  /* 0x00000001ff177819 */ /* 0x000fd60000011417 */
[----:B------:R-:W-:Y:S05]  /*176a0*/  @P0 BRA `(.L_x_6787) ;  /* 0xfffffff800500947 */ /* 0x000fea000383ffff */
.L_x_6772:
[----:B------:R-:W-:Y:S02]  /*176b0*/  ULDC UR4, c[0x0][0x240] ;  /* 0x0000900000047ab9 */ /* 0x000fe40000000800 */
[----:B------:R-:W-:-:S13]  /*176c0*/  ISETP.NE.AND P0, PT, RZ, UR4, PT ;  /* 0x00000004ff007c0c */ /* 0x000fda000bf05270 */
[----:B------:R-:W-:Y:S05]  /*176d0*/  @!P0 BRA `(.L_x_6788) ;  /* 0x0000000c009c8947 */ /* 0x000fea0003800000 */
[----:B------:R-:W2:Y:S02]  /*176e0*/  LDC R23, c[0x0][RZ] ;  /* 0x00000000ff177b82 */ /* 0x000ea40000000800 */
[----:B--2---:R-:W-:Y:S01]  /*176f0*/  ISETP.GT.AND P0, PT, R23, 0x20, PT ;  /* 0x000000201700780c */ /* 0x004fe20003f04270 */
[----:B01----:R-:W-:-:S12]  /*17700*/  IMAD.MOV.U32 R3, RZ, RZ, R23 ;  /* 0x000000ffff037224 */ /* 0x003fd800078e0017 */
        /* <DEDUP_REMOVED lines=24> */
.L_x_6804:
        /* <DEDUP_REMOVED lines=8> */
[----:B------:R-:W-:Y:S01]  /*17910*/  FSETP.GTU.FTZ.AND P0, PT, |R7|, +INF , PT ;  /* 0x7f8000000700780b */ /* 0x000fe20003f1c200 */
[----:B------:R-:W-:Y:S03]  /*17920*/  BSSY B1, `(.L_x_6792) ;  /* 0x0000016000017945 */ /* 0x000fe60003800000 */
[----:B0-----:R0:W1:Y:S04]  /*17930*/  LDS R12, [R6] ;  /* 0x00000000060c7984 */ /* 0x0010680000000800 */
        /* <DEDUP_REMOVED lines=17> */
.L_x_6793:
[----:B-1----:R-:W-:Y:S02]  /*17a50*/  FSETP.GTU.FTZ.AND P0, PT, |R12|, +INF , PT ;  /* 0x7f8000000c00780b */ /* 0x002fe40003f1c200 */
[----:B0-----:R-:W-:-:S04]  /*17a60*/  ISETP.LT.U32.AND P1, PT, R24, R4, PT ;  /* 0x000000041800720c */ /* 0x001fc80003f21070 */
[----:B------:R-:W-:-:S13]  /*17a70*/  ISETP.LT.OR.EX P0, PT, R13, R5, !P0, P1 ;  /* 0x000000050d00720c */ /* 0x000fda0004701710 */
.L_x_6794:
[----:B------:R-:W-:Y:S05]  /*17a80*/  BSYNC B1 ;  /* 0x0000000000017941 */ /* 0x000fea0003800000 */
.L_x_6792:
        /* <DEDUP_REMOVED lines=15> */
.L_x_6796:
[----:B--2---:R-:W-:Y:S02]  /*17b80*/  FSETP.GTU.FTZ.AND P0, PT, |R14|, +INF , PT ;  /* 0x7f8000000e00780b */ /* 0x004fe40003f1c200 */
[----:B------:R-:W-:-:S04]  /*17b90*/  ISETP.LT.U32.AND P1, PT, R0, R10, PT ;  /* 0x0000000a0000720c */ /* 0x000fc80003f21070 */
[----:B------:R-:W-:-:S13]  /*17ba0*/  ISETP.LT.OR.EX P0, PT, R47, R11, !P0, P1 ;  /* 0x0000000b2f00720c */ /* 0x000fda0004701710 */
.L_x_6797:
[----:B------:R-:W-:Y:S05]  /*17bb0*/  BSYNC B1 ;  /* 0x0000000000017941 */ /* 0x000fea0003800000 */
.L_x_6795:
        /* <DEDUP_REMOVED lines=15> */
.L_x_6799:
[----:B---3--:R-:W-:Y:S02]  /*17cb0*/  FSETP.GTU.FTZ.AND P0, PT, |R22|, +INF , PT ;  /* 0x7f8000001600780b */ /* 0x008fe40003f1c200 */
[----:B------:R-:W-:-:S04]  /*17cc0*/  ISETP.LT.U32.AND P1, PT, R26, R18, PT ;  /* 0x000000121a00720c */ /* 0x000fc80003f21070 */
[----:B------:R-:W-:-:S13]  /*17cd0*/  ISETP.LT.OR.EX P0, PT, R27, R19, !P0, P1 ;  /* 0x000000131b00720c */ /* 0x000fda0004701710 */
.L_x_6800:
[----:B------:R-:W-:Y:S05]  /*17ce0*/  BSYNC B1 ;  /* 0x0000000000017941 */ /* 0x000fea0003800000 */
.L_x_6798:
        /* <DEDUP_REMOVED lines=15> */
.L_x_6802:
[----:B----4-:R-:W-:Y:S02]  /*17de0*/  FSETP.GTU.FTZ.AND P0, PT, |R28|, +INF , PT ;  /* 0x7f8000001c00780b */ /* 0x010fe40003f1c200 */
[----:B------:R-:W-:-:S04]  /*17df0*/  ISETP.LT.U32.AND P1, PT, R8, R20, PT ;  /* 0x000000140800720c */ /* 0x000fc80003f21070 */
[----:B------:R-:W-:-:S13]  /*17e00*/  ISETP.LT.OR.EX P0, PT, R49, R21, !P0, P1 ;  /* 0x000000153100720c */ /* 0x000fda0004701710 */
.L_x_6803:
[----:B------:R-:W-:Y:S05]  /*17e10*/  BSYNC B1 ;  /* 0x0000000000017941 */ /* 0x000fea0003800000 */
.L_x_6801:
        /* <DEDUP_REMOVED lines=14> */
.L_x_6791:
[----:B------:R-:W-:Y:S05]  /*17f00*/  BSYNC B0 ;  /* 0x0000000000007941 */ /* 0x000fea0003800000 */
.L_x_6790:
[----:B------:R-:W-:-:S04]  /*17f10*/  SHF.R.S32.HI R3, RZ, 0x1, R3 ;  /* 0x00000001ff037819 */ /* 0x000fc80000011403 */
[----:B------:R-:W-:-:S13]  /*17f20*/  ISETP.GE.AND P0, PT, R3, 0x20, PT ;  /* 0x000000200300780c */ /* 0x000fda0003f06270 */
[----:B------:R-:W-:Y:S05]  /*17f30*/  @P0 BRA `(.L_x_6804) ;  /* 0xfffffff800540947 */ /* 0x000fea000383ffff */
[----:B------:R-:W-:-:S07]  /*17f40*/  IMAD.MOV.U32 R3, RZ, RZ, 0x20 ;  /* 0x00000020ff037424 */ /* 0x000fce00078e00ff */
.L_x_6789:
[----:B------:R-:W-:Y:S01]  /*17f50*/  ISETP.GE.AND P0, PT, R3, 0x2, PT ;  /* 0x000000020300780c */ /* 0x000fe20003f06270 */
[----:B------:R-:W-:Y:S05]  /*17f60*/  WARPSYNC.ALL ;  /* 0x0000000000007948 */ /* 0x000fea0003800000 */
[----:B------:R-:W-:Y:S07]  /*17f70*/  BAR.SYNC.DEFER_BLOCKING 0x0 ;  /* 0x0000000000007b1d */ /* 0x000fee0000010000 */
[----:B------:R-:W-:Y:S05]  /*17f80*/  @!P0 BRA `(.L_x_6788) ;  /* 0x0000000400708947 */ /* 0x000fea0003800000 */
[----:B------:R-:W-:-:S07]  /*17f90*/  IMAD.MOV.U32 R4, RZ, RZ, 0x1 ;  /* 0x00000001ff047424 */ /* 0x000fce00078e00ff */
.L_x_6817:
        /* <DEDUP_REMOVED lines=15> */
.L_x_6806:
[----:B---3--:R-:W-:Y:S02]  /*18090*/  FSETP.GTU.FTZ.AND P0, PT, |R6|, +INF , PT ;  /* 0x7f8000000600780b */ /* 0x008fe40003f1c200 */
[----:B0-----:R-:W-:-:S04]  /*180a0*/  ISETP.LT.U32.AND P1, PT, R24, R11, PT ;  /* 0x0000000b1800720c */ /* 0x001fc80003f21070 */
[----:B----4-:R-:W-:-:S13]  /*180b0*/  ISETP.LT.OR.EX P0, PT, R13, R10, !P0, P1 ;  /* 0x0000000a0d00720c */ /* 0x010fda0004701710 */
.L_x_6807:
[----:B------:R-:W-:Y:S05]  /*180c0*/  BSYNC B0 ;  /* 0x0000000000007941 */ /* 0x000fea0003800000 */
.L_x_6805:
[----:B------:R-:W-:Y:S01]  /*180d0*/  FSETP.GTU.FTZ.AND P1, PT, |R53|, +INF , PT ;  /* 0x7f8000003500780b */ /* 0x000fe20003f3c200 */
[----:B-1----:R0:W1:Y:S01]  /*180e0*/  SHFL.DOWN PT, R12, R53, R4, 0x1f ;  /* 0x08001f04350c7589 */ /* 0x00206200000e0000 */
[----:B------:R-:W-:Y:S01]  /*180f0*/  BSSY B0, `(.L_x_6808) ;  /* 0x0000013000007945 */ /* 0x000fe20003800000 */
[----:B--2---:R-:W-:Y:S02]  /*18100*/  SEL R24, R24, R11, P0 ;  /* 0x0000000b18187207 */ /* 0x004fe40000000000 */
[----:B------:R0:W2:Y:S01]  /*18110*/  SHFL.DOWN PT, R14, R47, R4, 0x1f ;  /* 0x08001f042f0e7589 */ /* 0x0000a200000e0000 */
[----:B------:R-:W-:Y:S02]  /*18120*/  SEL R13, R13, R10, P0 ;  /* 0x0000000a0d0d7207 */ /* 0x000fe40000000000 */
[----:B------:R-:W-:Y:S01]  /*18130*/  FSEL R7, R7, R6, P0 ;  /* 0x0000000607077208 */ /* 0x000fe20000000000 */
        /* <DEDUP_REMOVED lines=11> */
.L_x_6809:
[----:B-1----:R-:W-:Y:S02]  /*181f0*/  FSETP.GTU.FTZ.AND P0, PT, |R12|, +INF , PT ;  /* 0x7f8000000c00780b */ /* 0x002fe40003f1c200 */
[----:B---3--:R-:W-:-:S04]  /*18200*/  ISETP.LT.U32.AND P1, PT, R0, R19, PT ;  /* 0x000000130000720c */ /* 0x008fc80003f21070 */
[----:B--2---:R-:W-:-:S13]  /*18210*/  ISETP.LT.OR.EX P0, PT, R47, R14, !P0, P1 ;  /* 0x0000000e2f00720c */ /* 0x004fda0004701710 */
.L_x_6810:
[----:B------:R-:W-:Y:S05]  /*18220*/  BSYNC B0 ;  /* 0x0000000000007941 */ /* 0x000fea0003800000 */
.L_x_6808:
        /* <DEDUP_REMOVED lines=18> */
.L_x_6812:
[----:B--2---:R-:W-:Y:S02]  /*18350*/  FSETP.GTU.FTZ.AND P0, PT, |R6|, +INF , PT ;  /* 0x7f8000000600780b */ /* 0x004fe40003f1c200 */
[----:B---3--:R-:W-:-:S04]  /*18360*/  ISETP.LT.U32.AND P1, PT, R26, R11, PT ;  /* 0x0000000b1a00720c */ /* 0x008fc80003f21070 */
[----:B0-----:R-:W-:-:S13]  /*18370*/  ISETP.LT.OR.EX P0, PT, R27, R10, !P0, P1 ;  /* 0x0000000a1b00720c */ /* 0x001fda0004701710 */
.L_x_6813:
[----:B------:R-:W-:Y:S05]  /*18380*/  BSYNC B0 ;  /* 0x0000000000007941 */ /* 0x000fea0003800000 */
.L_x_6811:
        /* <DEDUP_REMOVED lines=18> */
.L_x_6815:
[----:B--2---:R-:W-:Y:S02]  /*184b0*/  FSETP.GTU.FTZ.AND P0, PT, |R12|, +INF , PT ;  /* 0x7f8000000c00780b */ /* 0x004fe40003f1c200 */
[----:B---3--:R-:W-:-:S04]  /*184c0*/  ISETP.LT.U32.AND P1, PT, R8, R19, PT ;  /* 0x000000130800720c */ /* 0x008fc80003f21070 */
[----:B-1----:R-:W-:-:S13]  /*184d0*/  ISETP.LT.OR.EX P0, PT, R49, R14, !P0, P1 ;  /* 0x0000000e3100720c */ /* 0x002fda0004701710 */
.L_x_6816:
[----:B------:R-:W-:Y:S05]  /*184e0*/  BSYNC B0 ;  /* 0x0000000000007941 */ /* 0x000fea0003800000 */
.L_x_6814:
[----:B0-----:R-:W-:Y:S01]  /*184f0*/  IMAD.SHL.U32 R4, R4, 0x2, RZ ;  /* 0x0000000204047824 */ /* 0x001fe200078e00ff */
[----:B------:R-:W-:Y:S02]  /*18500*/  FSEL R9, R9, R12, P0 ;  /* 0x0000000c09097208 */ /* 0x000fe40000000000 */
[----:B------:R-:W-:Y:S02]  /*18510*/  SEL R8, R8, R19, P0 ;  /* 0x0000001308087207 */ /* 0x000fe40000000000 */
[----:B------:R-:W-:Y:S02]  /*18520*/  ISETP.GE.AND P1, PT, R4, R3, PT ;  /* 0x000000030400720c */ /* 0x000fe40003f26270 */
[----:B------:R-:W-:-:S11]  /*18530*/  SEL R49, R49, R14, P0 ;  /* 0x0000000e31317207 */ /* 0x000fd60000000000 */
[----:B------:R-:W-:Y:S05]  /*18540*/  @!P1 BRA `(.L_x_6817) ;  /* 0xfffffff800949947 */ /* 0x000fea000383ffff */
.L_x_6788:
[----:B01----:R-:W0:Y:S01]  /*18550*/  LDC R12, c[0x0][0x3fc] ;  /* 0x0000ff00ff0c7b82 */ /* 0x003e220000000800 */
        /* <DEDUP_REMOVED lines=283> */
.L_x_6818:
        /* <DEDUP_REMOVED lines=281> */
.L_x_6819:
        /* <DEDUP_REMOVED lines=276> */
.L_x_6820:
        /* <DEDUP_REMOVED lines=275> */
.L_x_6821:
        /* <DEDUP_REMOVED lines=11> */
.L_x_6827:
        /* <DEDUP_REMOVED lines=8> */
[----:B------:R-:W-:Y:S02]  /*1cc40*/  IMAD.MOV.U32 R16, RZ, RZ, R14 ;  /* 0x000000ffff107224 */ /* 0x000fe400078e000e */
[----:B------:R-:W-:-:S07]  /*1cc50*/  IMAD.MOV.U32 R14, RZ, RZ, R17 ;  /* 0x000000ffff0e7224 */ /* 0x000fce00078e0011 */
[----:B------:R-:W-:Y:S05]  /*1cc60*/  CALL.REL.NOINC `($__internal_53_$__cuda_sm20_rem_u64) ;  /* 0x000000a800bc7944 */ /* 0x000fea0003c00000 */
[----:B------:R-:W-:Y:S02]  /*1cc70*/  IMAD.MOV.U32 R4, RZ, RZ, R12 ;  /* 0x000000ffff047224 */ /* 0x000fe400078e000c */
[----:B------:R-:W-:Y:S01]  /*1cc80*/  IMAD.MOV.U32 R5, RZ, RZ, R17 ;  /* 0x000000ffff057224 */ /* 0x000fe200078e0011 */
[----:B------:R-:W-:Y:S06]  /*1cc90*/  BRA `(.L_x_6826) ;  /* 0x00000000004c7947 */ /* 0x000fec0003800000 */
.L_x_6825:
        /* <DEDUP_REMOVED lines=19> */
.L_x_6826:
[----:B------:R-:W-:Y:S05]  /*1cdd0*/  BSYNC B1 ;  /* 0x0000000000017941 */ /* 0x000fea0003800000 */
.L_x_6824:
[----:B------:R-:W-:Y:S01]  /*1cde0*/  ISETP.NE.U32.AND P0, PT, R4, RZ, PT ;  /* 0x000000ff0400720c */ /* 0x000fe20003f05070 */
[----:B------:R-:W-:Y:S02]  /*1cdf0*/  IMAD.MOV.U32 R14, RZ, RZ, R10 ;  /* 0x000000ffff0e7224 */ /* 0x000fe400078e000a */
[----:B------:R-:W-:Y:S01]  /*1ce00*/  IMAD.MOV.U32 R17, RZ, RZ, R11 ;  /* 0x000000ffff117224 */ /* 0x000fe200078e000b */
[----:B------:R-:W-:-:S13]  /*1ce10*/  ISETP.NE.AND.EX P0, PT, R5, RZ, PT, P0 ;  /* 0x000000ff0500720c */ /* 0x000fda0003f05300 */
[----:B------:R-:W-:Y:S05]  /*1ce20*/  @P0 BRA `(.L_x_6827) ;  /* 0xfffffffc00640947 */ /* 0x000fea000383ffff */
[----:B------:R-:W-:Y:S05]  /*1ce30*/  BSYNC B0 ;  /* 0x0000000000007941 */ /* 0x000fea0003800000 */
.L_x_6823:
[----:B------:R-:W-:Y:S01]  /*1ce40*/  ISETP.NE.U32.AND P2, PT, R11, RZ, PT ;  /* 0x000000ff0b00720c */ /* 0x000fe20003f45070 */
[----:B------:R-:W-:-:S12]  /*1ce50*/  BSSY B0, `(.L_x_6828) ;  /* 0x000001c000007945 */ /* 0x000fd80003800000 */
[----:B------:R-:W-:Y:S05]  /*1ce60*/  @!P2 BRA `(.L_x_6829) ;  /* 0x00000000001ca947 */ /* 0x000fea0003800000 */
[----:B------:R-:W-:Y:S01]  /*1ce70*/  IMAD.MOV.U32 R14, RZ, RZ, 0x10 ;  /* 0x00000010ff0e7424 */ /* 0x000fe200078e00ff */
[----:B------:R-:W-:Y:S01]  /*1ce80*/  MOV R12, 0x1ceb0 ;  /* 0x0001ceb0000c7802 */ /* 0x000fe20000000f00 */
[----:B------:R-:W-:-:S07]  /*1ce90*/  IMAD.MOV.U32 R20, RZ, RZ, RZ ;  /* 0x000000ffff147224 */ /* 0x000fce00078e00ff */
[----:B------:R-:W-:Y:S05]  /*1cea0*/  CALL.REL.NOINC `($__internal_52_$__cuda_sm20_div_u64) ;  /* 0x000000a400147944 */ /* 0x000fea0003c00000 */
[----:B------:R-:W-:Y:S02]  /*1ceb0*/  IMAD.MOV.U32 R4, RZ, RZ, R14 ;  /* 0x000000ffff047224 */ /* 0x000fe400078e000e */
[----:B------:R-:W-:Y:S01]  /*1cec0*/  IMAD.MOV.U32 R5, RZ, RZ, R21 ;  /* 0x000000ffff057224 */ /* 0x000fe200078e0015 */
[----:B------:R-:W-:Y:S06]  /*1ced0*/  BRA `(.L_x_6830) ;  /* 0x00000000004c7947 */ /* 0x000fec0003800000 */
.L_x_6829:
        /* <DEDUP_REMOVED lines=19> */
.L_x_6830:
[----:B------:R-:W-:Y:S05]  /*1d010*/  BSYNC B0 ;  /* 0x0000000000007941 */ /* 0x000fea0003800000 */
.L_x_6828:
[----:B------:R-:W-:Y:S04]  /*1d020*/  BSSY B0, `(.L_x_6831) ;  /* 0x000001d000007945 */ /* 0x000fe80003800000 */
        /* <DEDUP_REMOVED lines=8> */
.L_x_6832:
        /* <DEDUP_REMOVED lines=20> */
.L_x_6833:
[----:B------:R-:W-:Y:S05]  /*1d1f0*/  BSYNC B0 ;  /* 0x0000000000007941 */ /* 0x000fea0003800000 */
.L_x_6831:
        /* <DEDUP_REMOVED lines=8> */
[----:B------:R-:W-:Y:S05]  /*1d280*/  CALL.REL.NOINC `($__internal_52_$__cuda_sm20_div_u64) ;  /* 0x000000a0001c7944 */ /* 0x000fea0003c00000 */
[----:B------:R-:W-:Y:S02]  /*1d290*/  IMAD.MOV.U32 R4, RZ, RZ, R14 ;  /* 0x000000ffff047224 */ /* 0x000fe400078e000e */
[----:B------:R-:W-:Y:S01]  /*1d2a0*/  IMAD.MOV.U32 R5, RZ, RZ, R21 ;  /* 0x000000ffff057224 */ /* 0x000fe200078e0015 */
[----:B------:R-:W-:Y:S06]  /*1d2b0*/  BRA `(.L_x_6836) ;  /* 0x0000000000507947 */ /* 0x000fec0003800000 */
.L_x_6835:
        /* <DEDUP_REMOVED lines=20> */
.L_x_6836:
[----:B------:R-:W-:Y:S05]  /*1d400*/  BSYNC B0 ;  /* 0x0000000000007941 */ /* 0x000fea0003800000 */
.L_x_6834:
[----:B------:R-:W-:Y:S02]  /*1d410*/  ULDC.64 UR4, c[0x0][0x610] ;  /* 0x0001840000047ab9 */ /* 0x000fe40000000a00 */
[----:B------:R-:W-:-:S04]  /*1d420*/  IADD3 R4, P0, R4, UR4, RZ ;  /* 0x0000000404047c10 */ /* 0x000fc8000ff1e0ff */
[----:B------:R-:W-:-:S05]  /*1d430*/  IADD3.X R5, R5, UR5, RZ, P0, !PT ;  /* 0x0000000505057c10 */ /* 0x000fca00087fe4ff */
[----:B------:R-:W-:-:S07]  /*1d440*/  IMAD.MOV.U32 R10, RZ, RZ, R5 ;  /* 0x000000ffff0a7224 */ /* 0x000fce00078e0005 */
.L_x_6822:
        /* <DEDUP_REMOVED lines=288> */
.L_x_6838:
        /* <DEDUP_REMOVED lines=275> */
.L_x_6839:
        /* <DEDUP_REMOVED lines=276> */
.L_x_6840:
        /* <DEDUP_REMOVED lines=275> */
.L_x_6841:
        /* <DEDUP_REMOVED lines=14> */
.L_x_6843:
[----:B------:R-:W-:Y:S05]  /*21ad0*/  BSYNC B0 ;  /* 0x0000000000007941 */ /* 0x000fea0003800000 */
.L_x_6842:
        /* <DEDUP_REMOVED lines=24> */
.L_x_6845:
[----:B------:R-:W-:Y:S05]  /*21c60*/  BSYNC B0 ;  /* 0x0000000000007941 */ /* 0x000fea0003800000 */
.L_x_6844:
        /* <DEDUP_REMOVED lines=35> */
.L_x_6847:
[----:B------:R-:W-:Y:S05]  /*21ea0*/  BSYNC B0 ;  /* 0x0000000000007941 */ /* 0x000fea0003800000 */
.L_x_6846:
        /* <DEDUP_REMOVED lines=32> */
[----:B0-----:R-:W-:-:S02]  /*220b0*/  IMAD.U32 R9, RZ, RZ, UR6 ;  /* 0x00000006ff097e24 */ /* 0x001fc4000f8e00ff */
        /* <DEDUP_REMOVED lines=21> */
.L_x_6861:
        /* <DEDUP_REMOVED lines=39> */
.L_x_6853:
[----:B-----5:R-:W-:Y:S02]  /*22480*/  FSETP.GTU.FTZ.AND P0, PT, |R12|, +INF , PT ;  /* 0x7f8000000c00780b */ /* 0x020fe40003f1c200 */
[----:B------:R-:W-:-:S04]  /*22490*/  ISETP.LT.U32.AND P3, PT, R22, R36, PT ;  /* 0x000000241600720c */ /* 0x000fc80003f61070 */
[----:B------:R-:W-:-:S13]  /*224a0*/  ISETP.LT.OR.EX P0, PT, R23, R37, !P0, P3 ;  /* 0x000000251700720c */ /* 0x000fda0004701730 */
.L_x_6854:
[----:B------:R-:W-:Y:S05]  /*224b0*/  BSYNC B2 ;  /* 0x0000000000027941 */ /* 0x000fea0003800000 */
.L_x_6852:
        /* <DEDUP_REMOVED lines=15> */
.L_x_6856:
[----:B------:R-:W-:Y:S02]  /*225b0*/  FSETP.GTU.FTZ.AND P0, PT, |R38|, +INF , PT ;  /* 0x7f8000002600780b */ /* 0x000fe40003f1c200 */
[----:B------:R-:W-:-:S04]  /*225c0*/  ISETP.LT.U32.AND P3, PT, R24, R30, PT ;  /* 0x0000001e1800720c */ /* 0x000fc80003f61070 */
[----:B------:R-:W-:-:S13]  /*225d0*/  ISETP.LT.OR.EX P0, PT, R25, R31, !P0, P3 ;  /* 0x0000001f1900720c */ /* 0x000fda0004701730 */
.L_x_6857:
[----:B------:R-:W-:Y:S05]  /*225e0*/  BSYNC B2 ;  /* 0x0000000000027941 */ /* 0x000fea0003800000 */
.L_x_6855:
        /* <DEDUP_REMOVED lines=15> */
.L_x_6859:
[----:B------:R-:W-:Y:S02]  /*226e0*/  FSETP.GTU.FTZ.AND P0, PT, |R40|, +INF , PT ;  /* 0x7f8000002800780b */ /* 0x000fe40003f1c200 */
[----:B------:R-:W-:-:S04]  /*226f0*/  ISETP.LT.U32.AND P3, PT, R26, R20, PT ;  /* 0x000000141a00720c */ /* 0x000fc80003f61070 */
[----:B------:R-:W-:-:S13]  /*22700*/  ISETP.LT.OR.EX P0, PT, R27, R21, !P0, P3 ;  /* 0x000000151b00720c */ /* 0x000fda0004701730 */
.L_x_6860:
[----:B------:R-:W-:Y:S05]  /*22710*/  BSYNC B2 ;  /* 0x0000000000027941 */ /* 0x000fea0003800000 */
.L_x_6858:
[----:B------:R-:W-:Y:S02]  /*22720*/  SEL R26, R26, R20, P0 ;  /* 0x000000141a1a7207 */ /* 0x000fe40000000000 */
[----:B------:R-:W-:Y:S02]  /*22730*/  SEL R27, R27, R21, P0 ;  /* 0x000000151b1b7207 */ /* 0x000fe40000000000 */
[----:B------:R-:W-:Y:S01]  /*22740*/  FSEL R7, R7, R40, P0 ;  /* 0x0000002807077208 */ /* 0x000fe20000000000 */
[----:B------:R-:W-:Y:S06]  /*22750*/  @!P2 BRA `(.L_x_6861) ;  /* 0xfffffff800aca947 */ /* 0x000fec000383ffff */
[----:B------:R-:W-:Y:S05]  /*22760*/  BSYNC B0 ;  /* 0x0000000000007941 */ /* 0x000fea0003800000 */
.L_x_6851:
[----:B------:R-:W-:Y:S05]  /*22770*/  BRA `(.L_x_6850) ;  /* 0x0000000400c87947 */ /* 0x000fea0003800000 */
.L_x_6849:
[----:B------:R-:W-:Y:S01]  /*22780*/  ULDC UR4, c[0x0][0x23c] ;  /* 0x00008f0000047ab9 */ /* 0x000fe20000000800 */
[----:B------:R-:W-:Y:S01]  /*22790*/  ULDC UR5, c[0x0][0x23c] ;  /* 0x00008f0000057ab9 */ /* 0x000fe20000000800 */
[----:B------:R-:W-:Y:S01]  /*227a0*/  ISETP.GE.U32.AND P0, PT, R3, UR4, PT ;  /* 0x0000000403007c0c */ /* 0x000fe2000bf06070 */
[----:B------:R-:W-:Y:S02]  /*227b0*/  IMAD.U32 R11, RZ, RZ, UR6 ;  /* 0x00000006ff0b7e24 */ /* 0x000fe4000f8e00ff */
[----:B------:R-:W-:Y:S02]  /*227c0*/  IMAD.U32 R22, RZ, RZ, UR8 ;  /* 0x00000008ff167e24 */ /* 0x000fe4000f8e00ff */
[----:B------:R-:W-:Y:S02]  /*227d0*/  IMAD.U32 R23, RZ, RZ, UR9 ;  /* 0x00000009ff177e24 */ /* 0x000fe4000f8e00ff */
[----:B0-----:R-:W-:Y:S02]  /*227e0*/  IMAD.U32 R9, RZ, RZ, UR6 ;  /* 0x00000006ff097e24 */ /* 0x001fe4000f8e00ff */
        /* <DEDUP_REMOVED lines=21> */
.L_x_6871:
        /* <DEDUP_REMOVED lines=40> */
.L_x_6863:
[----:B-----5:R-:W-:Y:S02]  /*22bc0*/  FSETP.GTU.FTZ.AND P0, PT, |R40|, +INF , PT ;  /* 0x7f8000002800780b */ /* 0x020fe40003f1c200 */
[----:B------:R-:W-:-:S04]  /*22bd0*/  ISETP.LT.U32.AND P3, PT, R22, R32, PT ;  /* 0x000000201600720c */ /* 0x000fc80003f61070 */
[----:B------:R-:W-:-:S13]  /*22be0*/  ISETP.LT.OR.EX P0, PT, R23, R33, !P0, P3 ;  /* 0x000000211700720c */ /* 0x000fda0004701730 */
.L_x_6864:
[----:B------:R-:W-:Y:S05]  /*22bf0*/  BSYNC B0 ;  /* 0x0000000000007941 */ /* 0x000fea0003800000 */
.L_x_6862:
        /* <DEDUP_REMOVED lines=15> */
.L_x_6866:
[----:B------:R-:W-:Y:S02]  /*22cf0*/  FSETP.GTU.FTZ.AND P0, PT, |R42|, +INF , PT ;  /* 0x7f8000002a00780b */ /* 0x000fe40003f1c200 */
[----:B------:R-:W-:-:S04]  /*22d00*/  ISETP.LT.U32.AND P3, PT, R24, R30, PT ;  /* 0x0000001e1800720c */ /* 0x000fc80003f61070 */
[----:B------:R-:W-:-:S13]  /*22d10*/  ISETP.LT.OR.EX P0, PT, R25, R31, !P0, P3 ;  /* 0x0000001f1900720c */ /* 0x000fda0004701730 */
.L_x_6867:
[----:B------:R-:W-:Y:S05]  /*22d20*/  BSYNC B0 ;  /* 0x0000000000007941 */ /* 0x000fea0003800000 */
.L_x_6865:
        /* <DEDUP_REMOVED lines=15> */
.L_x_6869:
[----:B------:R-:W-:Y:S02]  /*22e20*/  FSETP.GTU.FTZ.AND P0, PT, |R44|, +INF , PT ;  /* 0x7f8000002c00780b */ /* 0x000fe40003f1c200 */
[----:B------:R-:W-:-:S04]  /*22e30*/  ISETP.LT.U32.AND P3, PT, R26, R20, PT ;  /* 0x000000141a00720c */ /* 0x000fc80003f61070 */
[----:B------:R-:W-:-:S13]  /*22e40*/  ISETP.LT.OR.EX P0, PT, R27, R21, !P0, P3 ;  /* 0x000000151b00720c */ /* 0x000fda0004701730 */
.L_x_6870:
[----:B------:R-:W-:Y:S05]  /*22e50*/  BSYNC B0 ;  /* 0x0000000000007941 */ /* 0x000fea0003800000 */
.L_x_6868:
[----:B------:R-:W-:Y:S02]  /*22e60*/  SEL R26, R26, R20, P0 ;  /* 0x000000141a1a7207 */ /* 0x000fe40000000000 */
[----:B------:R-:W-:Y:S02]  /*22e70*/  SEL R27, R27, R21, P0 ;  /* 0x000000151b1b7207 */ /* 0x000fe40000000000 */
[----:B------:R-:W-:Y:S01]  /*22e80*/  FSEL R7, R7, R44, P0 ;  /* 0x0000002c07077208 */ /* 0x000fe20000000000 */
[----:B------:R-:W-:Y:S06]  /*22e90*/  @!P2 BRA `(.L_x_6871) ;  /* 0xfffffff800a8a947 */ /* 0x000fec000383ffff */
.L_x_6850:
[----:B------:R-:W-:Y:S05]  /*22ea0*/  BSYNC B1 ;  /* 0x0000000000017941 */ /* 0x000fea0003800000 */
.L_x_6848:
        /* <DEDUP_REMOVED lines=20> */
.L_x_6887:
[C---:B-1----:R-:W-:Y:S01]  /*22ff0*/  IMAD.IADD R8, R3.reuse, 0x1, R6 ;  /* 0x0000000103087824 */ /* 0x042fe200078e0206 */
[----:B------:R-:W-:Y:S04]  /*23000*/  BAR.SYNC.DEFER_BLOCKING 0x0 ;  /* 0x0000000000007b1d */ /* 0x000fe80000010000 */
[----:B------:R-:W-:Y:S02]  /*23010*/  ISETP.GE.U32.AND P0, PT, R8, UR6, PT ;  /* 0x0000000608007c0c */ /* 0x000fe4000bf06070 */
[----:B------:R-:W-:Y:S02]  /*23020*/  BSSY B0, `(.L_x_6873) ;  /* 0x0000061000007945 */ /* 0x000fe40003800000 */
[----:B------:R-:W-:-:S13]  /*23030*/  ISETP.GE.U32.OR P0, PT, R3, R6, P0 ;  /* 0x000000060300720c */ /* 0x000fda0000706470 */
[----:B--2---:R-:W-:Y:S05]  /*23040*/  @P0 BRA `(.L_x_6874) ;  /* 0x0000000400780947 */ /* 0x004fea0003800000 */
[----:B------:R-:W-:Y:S01]  /*23050*/  IMAD R8, R8, R15, R2 ;  /* 0x0000000f08087224 */ /* 0x000fe200078e0202 */
[----:B------:R-:W-:Y:S01]  /*23060*/  FSETP.GTU.FTZ.AND P0, PT, |R13|, +INF , PT ;  /* 0x7f8000000d00780b */ /* 0x000fe20003f1c200 */
[----:B------:R-:W-:Y:S03]  /*23070*/  BSSY B1, `(.L_x_6875) ;  /* 0x0000017000017945 */ /* 0x000fe60003800000 */
[----:B------:R-:W-:-:S05]  /*23080*/  LEA R8, R8, UR4, 0x6 ;  /* 0x0000000408087c11 */ /* 0x000fca000f8e30ff */
        /* <DEDUP_REMOVED lines=18> */
.L_x_6876:
[----:B--2---:R-:W-:Y:S02]  /*231b0*/  FSETP.GTU.FTZ.AND P0, PT, |R12|, +INF , PT ;  /* 0x7f8000000c00780b */ /* 0x004fe40003f1c200 */
[----:B0-----:R-:W-:-:S04]  /*231c0*/  ISETP.LT.U32.AND P2, PT, R28, R32, PT ;  /* 0x000000201c00720c */ /* 0x001fc80003f41070 */
[----:B------:R-:W-:-:S13]  /*231d0*/  ISETP.LT.OR.EX P0, PT, R29, R33, !P0, P2 ;  /* 0x000000211d00720c */ /* 0x000fda0004701720 */
.L_x_6877:
[----:B------:R-:W-:Y:S05]  /*231e0*/  BSYNC B1 ;  /* 0x0000000000017941 */ /* 0x000fea0003800000 */
.L_x_6875:
        /* <DEDUP_REMOVED lines=15> */
.L_x_6879:
[----:B---3--:R-:W-:Y:S02]  /*232e0*/  FSETP.GTU.FTZ.AND P0, PT, |R14|, +INF , PT ;  /* 0x7f8000000e00780b */ /* 0x008fe40003f1c200 */
[----:B------:R-:W-:-:S04]  /*232f0*/  ISETP.LT.U32.AND P2, PT, R22, R34, PT ;  /* 0x000000221600720c */ /* 0x000fc80003f41070 */
[----:B------:R-:W-:-:S13]  /*23300*/  ISETP.LT.OR.EX P0, PT, R23, R35, !P0, P2 ;  /* 0x000000231700720c */ /* 0x000fda0004701720 */
.L_x_6880:
[----:B------:R-:W-:Y:S05]  /*23310*/  BSYNC B1 ;  /* 0x0000000000017941 */ /* 0x000fea0003800000 */
.L_x_6878:
        /* <DEDUP_REMOVED lines=15> */
.L_x_6882:
[----:B----4-:R-:W-:Y:S02]  /*23410*/  FSETP.GTU.FTZ.AND P0, PT, |R36|, +INF , PT ;  /* 0x7f8000002400780b */ /* 0x010fe40003f1c200 */
[----:B------:R-:W-:-:S04]  /*23420*/  ISETP.LT.U32.AND P2, PT, R24, R30, PT ;  /* 0x0000001e1800720c */ /* 0x000fc80003f41070 */
[----:B------:R-:W-:-:S13]  /*23430*/  ISETP.LT.OR.EX P0, PT, R25, R31, !P0, P2 ;  /* 0x0000001f1900720c */ /* 0x000fda0004701720 */
.L_x_6883:
[----:B------:R-:W-:Y:S05]  /*23440*/  BSYNC B1 ;  /* 0x0000000000017941 */ /* 0x000fea0003800000 */
.L_x_6881:
        /* <DEDUP_REMOVED lines=15> */
.L_x_6885:
[----:B------:R-:W-:Y:S02]  /*23540*/  FSETP.GTU.FTZ.AND P0, PT, |R38|, +INF , PT ;  /* 0x7f8000002600780b */ /* 0x000fe40003f1c200 */
[----:B------:R-:W-:-:S04]  /*23550*/  ISETP.LT.U32.AND P2, PT, R26, R20, PT ;  /* 0x000000141a00720c */ /* 0x000fc80003f41070 */
[----:B------:R-:W-:-:S13]  /*23560*/  ISETP.LT.OR.EX P0, PT, R27, R21, !P0, P2 ;  /* 0x000000151b00720c */ /* 0x000fda0004701720 */
.L_x_6886:
[----:B------:R-:W-:Y:S05]  /*23570*/  BSYNC B1 ;  /* 0x0000000000017941 */ /* 0x000fea0003800000 */
.L_x_6884:
[----:B------:R-:W-:Y:S01]  /*23580*/  SEL R26, R26, R20, P0 ;  /* 0x000000141a1a7207 */ /* 0x000fe20000000000 */
[----:B------:R2:W-:Y:S01]  /*23590*/  STS.64 [R0+0x8], R28 ;  /* 0x0000081c00007388 */ /* 0x0005e20000000a00 */
[----:B------:R-:W-:Y:S02]  /*235a0*/  SEL R27, R27, R21, P0 ;  /* 0x000000151b1b7207 */ /* 0x000fe40000000000 */
[----:B------:R-:W-:Y:S01]  /*235b0*/  FSEL R7, R7, R38, P0 ;  /* 0x0000002607077208 */ /* 0x000fe20000000000 */
[----:B------:R2:W-:Y:S04]  /*235c0*/  STS.64 [R0+0x18], R22 ;  /* 0x0000181600007388 */ /* 0x0005e80000000a00 */
[----:B------:R2:W-:Y:S04]  /*235d0*/  STS.64 [R0+0x28], R24 ;  /* 0x0000281800007388 */ /* 0x0005e80000000a00 */
[----:B------:R2:W-:Y:S04]  /*235e0*/  STS.64 [R0+0x38], R26 ;  /* 0x0000381a00007388 */ /* 0x0005e80000000a00 */
[----:B------:R2:W-:Y:S04]  /*235f0*/  STS [R0], R13 ;  /* 0x0000000d00007388 */ /* 0x0005e80000000800 */
[----:B------:R2:W-:Y:S04]  /*23600*/  STS [R0+0x10], R11 ;  /* 0x0000100b00007388 */ /* 0x0005e80000000800 */
[----:B------:R2:W-:Y:S04]  /*23610*/  STS [R0+0x20], R9 ;  /* 0x0000200900007388 */ /* 0x0005e80000000800 */
[----:B------:R2:W-:Y:S02]  /*23620*/  STS [R0+0x30], R7 ;  /* 0x0000300700007388 */ /* 0x0005e40000000800 */
.L_x_6874:
[----:B------:R-:W-:Y:S05]  /*23630*/  BSYNC B0 ;  /* 0x0000000000007941 */ /* 0x000fea0003800000 */
.L_x_6873:
[----:B------:R-:W-:Y:S02]  /*23640*/  ISETP.GT.AND P0, PT, R6, 0x1, PT ;  /* 0x000000010600780c */ /* 0x000fe40003f04270 */
[----:B------:R-:W-:-:S11]  /*23650*/  SHF.R.S32.HI R6, RZ, 0x1, R6 ;  /* 0x00000001ff067819 */ /* 0x000fd60000011406 */
[----:B------:R-:W-:Y:S05]  /*23660*/  @P0 BRA `(.L_x_6887) ;  /* 0xfffffff800600947 */ /* 0x000fea000383ffff */
.L_x_6872:
        /* <DEDUP_REMOVED lines=19> */
.L_x_6904:
[----:B-1----:R-:W-:Y:S01]  /*237a0*/  IMAD.IADD R8, R2, 0x1, R6 ;  /* 0x0000000102087824 */ /* 0x002fe200078e0206 */
[----:B------:R-:W-:Y:S04]  /*237b0*/  BAR.SYNC.DEFER_BLOCKING 0x0 ;  /* 0x0000000000007b1d */ /* 0x000fe80000010000 */
[----:B------:R-:W-:Y:S02]  /*237c0*/  ISETP.GE.U32.AND P0, PT, R8, R15, PT ;  /* 0x0000000f0800720c */ /* 0x000fe40003f06070 */
[----:B------:R-:W-:Y:S02]  /*237d0*/  BSSY B0, `(.L_x_6890) ;  /* 0x0000060000007945 */ /* 0x000fe40003800000 */
[----:B------:R-:W-:-:S13]  /*237e0*/  ISETP.GE.U32.OR P0, PT, R2, R6, P0 ;  /* 0x000000060200720c */ /* 0x000fda0000706470 */
[----:B----4-:R-:W-:Y:S05]  /*237f0*/  @P0 BRA `(.L_x_6891) ;  /* 0x0000000400740947 */ /* 0x010fea0003800000 */
[----:B------:R-:W-:Y:S01]  /*23800*/  IMAD R3, R6, 0x40, R0 ;  /* 0x0000004006037824 */ /* 0x000fe200078e0200 */
[----:B------:R-:W-:Y:S01]  /*23810*/  FSETP.GTU.FTZ.AND P0, PT, |R13|, +INF , PT ;  /* 0x7f8000000d00780b */ /* 0x000fe20003f1c200 */
[----:B------:R-:W-:Y:S03]  /*23820*/  BSSY B1, `(.L_x_6892) ;  /* 0x0000016000017945 */ /* 0x000fe60003800000 */
[----:B------:R1:W4:Y:S04]  /*23830*/  LDS R8, [R3] ;  /* 0x0000000003087984 */ /* 0x0003280000000800 */
[----:B------:R1:W0:Y:S04]  /*23840*/  LDS R12, [R3+0x10] ;  /* 0x00001000030c7984 */ /* 0x0002280000000800 */
[----:B------:R1:W0:Y:S04]  /*23850*/  LDS R14, [R3+0x20] ;  /* 0x00002000030e7984 */ /* 0x0002280000000800 */
[----:B------:R1:W0:Y:S04]  /*23860*/  LDS R36, [R3+0x30] ;  /* 0x0000300003247984 */ /* 0x0002280000000800 */
[----:B------:R1:W0:Y:S04]  /*23870*/  LDS.64 R30, [R3+0x8] ;  /* 0x00000800031e7984 */ /* 0x0002280000000a00 */
[----:B------:R1:W0:Y:S04]  /*23880*/  LDS.64 R32, [R3+0x18] ;  /* 0x0000180003207984 */ /* 0x0002280000000a00 */
[----:B------:R1:W0:Y:S04]  /*23890*/  LDS.64 R34, [R3+0x28] ;  /* 0x0000280003227984 */ /* 0x0002280000000a00 */
[----:B------:R1:W0:Y:S01]  /*238a0*/  LDS.64 R20, [R3+0x38] ;  /* 0x0000380003147984 */ /* 0x0002220000000a00 */
[----:B------:R-:W-:Y:S05]  /*238b0*/  @P0 BRA `(.L_x_6893) ;  /* 0x0000000000240947 */ /* 0x000fea0003800000 */
[C---:B----4-:R-:W-:Y:S02]  /*238c0*/  FSETP.NEU.FTZ.AND P2, PT, R13.reuse, R8, PT ;  /* 0x000000080d00720b */ /* 0x050fe40003f5d000 */
        /* <DEDUP_REMOVED lines=8> */
.L_x_6893:
[----:B----4-:R-:W-:Y:S02]  /*23950*/  FSETP.GTU.FTZ.AND P0, PT, |R8|, +INF , PT ;  /* 0x7f8000000800780b */ /* 0x010fe40003f1c200 */
[----:B0-----:R-:W-:-:S04]  /*23960*/  ISETP.LT.U32.AND P2, PT, R28, R30, PT ;  /* 0x0000001e1c00720c */ /* 0x001fc80003f41070 */
[----:B------:R-:W-:-:S13]  /*23970*/  ISETP.LT.OR.EX P0, PT, R29, R31, !P0, P2 ;  /* 0x0000001f1d00720c */ /* 0x000fda0004701720 */
.L_x_6894:
[----:B------:R-:W-:Y:S05]  /*23980*/  BSYNC B1 ;  /* 0x0000000000017941 */ /* 0x000fea0003800000 */
.L_x_6892:
[----:B------:R-:W-:Y:S01]  /*23990*/  FSETP.GTU.FTZ.AND P2, PT, |R11|, +INF , PT ;  /* 0x7f8000000b00780b */ /* 0x000fe20003f5c200 */
[----:B------:R-:W-:Y:S01]  /*239a0*/  BSSY B1, `(.L_x_6895) ;  /* 0x0000011000017945 */ /* 0x000fe20003800000 */
[----:B--23--:R-:W-:Y:S02]  /*239b0*/  SEL R28, R28, R30, P0 ;  /* 0x0000001e1c1c7207 */ /* 0x00cfe40000000000 */
        /* <DEDUP_REMOVED lines=12> */
.L_x_6896:
[----:B------:R-:W-:Y:S02]  /*23a80*/  FSETP.GTU.FTZ.AND P0, PT, |R12|, +INF , PT ;  /* 0x7f8000000c00780b */ /* 0x000fe40003f1c200 */
[----:B------:R-:W-:-:S04]  /*23a90*/  ISETP.LT.U32.AND P2, PT, R22, R32, PT ;  /* 0x000000201600720c */ /* 0x000fc80003f41070 */
[----:B------:R-:W-:-:S13]  /*23aa0*/  ISETP.LT.OR.EX P0, PT, R23, R33, !P0, P2 ;  /* 0x000000211700720c */ /* 0x000fda0004701720 */
.L_x_6897:
[----:B------:R-:W-:Y:S05]  /*23ab0*/  BSYNC B1 ;  /* 0x0000000000017941 */ /* 0x000fea0003800000 */
.L_x_6895:
        /* <DEDUP_REMOVED lines=15> */
.L_x_6899:
[----:B------:R-:W-:Y:S02]  /*23bb0*/  FSETP.GTU.FTZ.AND P0, PT, |R14|, +INF , PT ;  /* 0x7f8000000e00780b */ /* 0x000fe40003f1c200 */
[----:B------:R-:W-:-:S04]  /*23bc0*/  ISETP.LT.U32.AND P2, PT, R24, R34, PT ;  /* 0x000000221800720c */ /* 0x000fc80003f41070 */
[----:B------:R-:W-:-:S13]  /*23bd0*/  ISETP.LT.OR.EX P0, PT, R25, R35, !P0, P2 ;  /* 0x000000231900720c */ /* 0x000fda0004701720 */
.L_x_6900:
[----:B------:R-:W-:Y:S05]  /*23be0*/  BSYNC B1 ;  /* 0x0000000000017941 */ /* 0x000fea0003800000 */
.L_x_6898:
        /* <DEDUP_REMOVED lines=15> */
.L_x_6902:
[----:B------:R-:W-:Y:S02]  /*23ce0*/  FSETP.GTU.FTZ.AND P0, PT, |R36|, +INF , PT ;  /* 0x7f8000002400780b */ /* 0x000fe40003f1c200 */
[----:B------:R-:W-:-:S04]  /*23cf0*/  ISETP.LT.U32.AND P2, PT, R26, R20, PT ;  /* 0x000000141a00720c */ /* 0x000fc80003f41070 */
[----:B------:R-:W-:-:S13]  /*23d00*/  ISETP.LT.OR.EX P0, PT, R27, R21, !P0, P2 ;  /* 0x000000151b00720c */ /* 0x000fda0004701720 */
.L_x_6903:
[----:B------:R-:W-:Y:S05]  /*23d10*/  BSYNC B1 ;  /* 0x0000000000017941 */ /* 0x000fea0003800000 */
.L_x_6901:
        /* <DEDUP_REMOVED lines=11> */
.L_x_6891:
[----:B------:R-:W-:Y:S05]  /*23dd0*/  BSYNC B0 ;  /* 0x0000000000007941 */ /* 0x000fea0003800000 */
.L_x_6890:
[----:B------:R-:W-:-:S04]  /*23de0*/  SHF.R.S32.HI R6, RZ, 0x1, R6 ;  /* 0x00000001ff067819 */ /* 0x000fc80000011406 */
[----:B------:R-:W-:-:S13]  /*23df0*/  ISETP.GE.AND P0, PT, R6, 0x20, PT ;  /* 0x000000200600780c */ /* 0x000fda0003f06270 */
[----:B------:R-:W-:Y:S05]  /*23e00*/  @P0 BRA `(.L_x_6904) ;  /* 0xfffffff800640947 */ /* 0x000fea000383ffff */
[----:B-1----:R-:W-:-:S07]  /*23e10*/  IMAD.MOV.U32 R3, RZ, RZ, 0x20 ;  /* 0x00000020ff037424 */ /* 0x002fce00078e00ff */
.L_x_6889:
[----:B------:R-:W-:Y:S01]  /*23e20*/  BAR.SYNC.DEFER_BLOCKING 0x0 ;  /* 0x0000000000007b1d */ /* 0x000fe20000010000 */
[----:B------:R-:W-:-:S13]  /*23e30*/  ISETP.GE.AND P0, PT, R3, 0x2, PT ;  /* 0x000000020300780c */ /* 0x000fda0003f06270 */
[----:B------:R-:W-:Y:S05]  /*23e40*/  @!P0 BRA `(.L_x_6888) ;  /* 0x0000000400708947 */ /* 0x000fea0003800000 */
[----:B0-234-:R-:W-:-:S07]  /*23e50*/  IMAD.MOV.U32 R0, RZ, RZ, 0x1 ;  /* 0x00000001ff007424 */ /* 0x01dfce00078e00ff */
.L_x_6917:
[----:B------:R-:W-:Y:S01]  /*23e60*/  FSETP.GTU.FTZ.AND P0, PT, |R13|, +INF , PT ;  /* 0x7f8000000d00780b */ /* 0x000fe20003f1c200 */
[----:B------:R0:W2:Y:S01]  /*23e70*/  SHFL.DOWN PT, R6, R13, R0, 0x1f ;  /* 0x08001f000d067589 */ /* 0x0000a200000e0000 */
[----:B------:R-:W-:Y:S03]  /*23e80*/  BSSY B0, `(.L_x_6905) ;  /* 0x0000010000007945 */ /* 0x000fe60003800000 */
[----:B-1----:R0:W1:Y:S04]  /*23e90*/  SHFL.DOWN PT, R8, R29, R0, 0x1f ;  /* 0x08001f001d087589 */ /* 0x00206800000e0000 */
        /* <DEDUP_REMOVED lines=11> */
.L_x_6906:
[----:B--2---:R-:W-:Y:S02]  /*23f50*/  FSETP.GTU.FTZ.AND P0, PT, |R6|, +INF , PT ;  /* 0x7f8000000600780b */ /* 0x004fe40003f1c200 */
[----:B---3--:R-:W-:-:S04]  /*23f60*/  ISETP.LT.U32.AND P2, PT, R28, R15, PT ;  /* 0x0000000f1c00720c */ /* 0x008fc80003f41070 */
[----:B-1----:R-:W-:-:S13]  /*23f70*/  ISETP.LT.OR.EX P0, PT, R29, R8, !P0, P2 ;  /* 0x000000081d00720c */ /* 0x002fda0004701720 */
.L_x_6907:
[----:B------:R-:W-:Y:S05]  /*23f80*/  BSYNC B0 ;  /* 0x0000000000007941 */ /* 0x000fea0003800000 */
.L_x_6905:
        /* <DEDUP_REMOVED lines=18> */
.L_x_6909:
[----:B--2---:R-:W-:Y:S02]  /*240b0*/  FSETP.GTU.FTZ.AND P0, PT, |R12|, +INF , PT ;  /* 0x7f8000000c00780b */ /* 0x004fe40003f1c200 */
[----:B---3--:R-:W-:-:S04]  /*240c0*/  ISETP.LT.U32.AND P2, PT, R22, R21, PT ;  /* 0x000000151600720c */ /* 0x008fc80003f41070 */
[----:B0-----:R-:W-:-:S13]  /*240d0*/  ISETP.LT.OR.EX P0, PT, R23, R14, !P0, P2 ;  /* 0x0000000e1700720c */ /* 0x001fda0004701720 */
.L_x_6910:
[----:B------:R-:W-:Y:S05]  /*240e0*/  BSYNC B0 ;  /* 0x0000000000007941 */ /* 0x000fea0003800000 */
.L_x_6908:
        /* <DEDUP_REMOVED lines=18> */
.L_x_6912:
[----:B--2---:R-:W-:Y:S02]  /*24210*/  FSETP.GTU.FTZ.AND P0, PT, |R6|, +INF , PT ;  /* 0x7f8000000600780b */ /* 0x004fe40003f1c200 */
[----:B---3--:R-:W-:-:S04]  /*24220*/  ISETP.LT.U32.AND P2, PT, R24, R15, PT ;  /* 0x0000000f1800720c */ /* 0x008fc80003f41070 */
[----:B-1----:R-:W-:-:S13]  /*24230*/  ISETP.LT.OR.EX P0, PT, R25, R8, !P0, P2 ;  /* 0x000000081900720c */ /* 0x002fda0004701720 */
.L_x_6913:
[----:B------:R-:W-:Y:S05]  /*24240*/  BSYNC B0 ;  /* 0x0000000000007941 */ /* 0x000fea0003800000 */
.L_x_6911:
        /* <DEDUP_REMOVED lines=18> */
.L_x_6915:
[----:B--2---:R-:W-:Y:S02]  /*24370*/  FSETP.GTU.FTZ.AND P0, PT, |R12|, +INF , PT ;  /* 0x7f8000000c00780b */ /* 0x004fe40003f1c200 */
[----:B---3--:R-:W-:-:S04]  /*24380*/  ISETP.LT.U32.AND P2, PT, R26, R21, PT ;  /* 0x000000151a00720c */ /* 0x008fc80003f41070 */
[----:B0-----:R-:W-:-:S13]  /*24390*/  ISETP.LT.OR.EX P0, PT, R27, R14, !P0, P2 ;  /* 0x0000000e1b00720c */ /* 0x001fda0004701720 */
.L_x_6916:
[----:B------:R-:W-:Y:S05]  /*243a0*/  BSYNC B0 ;  /* 0x0000000000007941 */ /* 0x000fea0003800000 */
.L_x_6914:
[----:B-1----:R-:W-:Y:S01]  /*243b0*/  IMAD.SHL.U32 R0, R0, 0x2, RZ ;  /* 0x0000000200007824 */ /* 0x002fe200078e00ff */
[----:B------:R-:W-:Y:S02]  /*243c0*/  FSEL R7, R7, R12, P0 ;  /* 0x0000000c07077208 */ /* 0x000fe40000000000 */
[----:B------:R-:W-:Y:S02]  /*243d0*/  SEL R26, R26, R21, P0 ;  /* 0x000000151a1a7207 */ /* 0x000fe40000000000 */
[----:B------:R-:W-:Y:S02]  /*243e0*/  ISETP.GE.AND P2, PT, R0, R3, PT ;  /* 0x000000030000720c */ /* 0x000fe40003f46270 */
[----:B------:R-:W-:-:S11]  /*243f0*/  SEL R27, R27, R14, P0 ;  /* 0x0000000e1b1b7207 */ /* 0x000fd60000000000 */
[----:B------:R-:W-:Y:S05]  /*24400*/  @!P2 BRA `(.L_x_6917) ;  /* 0xfffffff80094a947 */ /* 0x000fea000383ffff */
.L_x_6888:
[----:B------:R-:W-:Y:S05]  /*24410*/  @!P1 EXIT ;  /* 0x000000000000994d */ /* 0x000fea0003800000 */
[----:B------:R-:W-:Y:S01]  /*24420*/  ULDC.U8 UR4, c[0x0][0x630] ;  /* 0x00018c0000047ab9 */ /* 0x000fe20000000000 */
[----:B------:R-:W-:Y:S02]  /*24430*/  ISETP.NE.U32.AND P0, PT, R4, RZ, PT ;  /* 0x000000ff0400720c */ /* 0x000fe40003f05070 */
[----:B------:R-:W-:Y:S02]  /*24440*/  ISETP.NE.AND P1, PT, RZ, UR4, PT ;  /* 0x00000004ff007c0c */ /* 0x000fe4000bf25270 */
[----:B------:R-:W-:-:S11]  /*24450*/  ISETP.NE.AND.EX P0, PT, R10, RZ, PT, P0 ;  /* 0x000000ff0a00720c */ /* 0x000fd60003f05300 */
[----:B------:R-:W-:Y:S05]  /*24460*/  @!P1 BRA `(.L_x_6918) ;  /* 0x0000000000249947 */ /* 0x000fea0003800000 */
[----:B------:R-:W-:Y:S02]  /*24470*/  ULDC.64 UR4, c[0x0][0x628] ;  /* 0x00018a0000047ab9 */ /* 0x000fe40000000a00 */
[----:B0-234-:R-:W-:Y:S02]  /*24480*/  IADD3 R28, P2, R28, UR4, RZ ;  /* 0x000000041c1c7c10 */ /* 0x01dfe4000ff5e0ff */
[----:B------:R-:W-:Y:S02]  /*24490*/  IADD3 R22, P3, R22, UR4, RZ ;  /* 0x0000000416167c10 */ /* 0x000fe4000ff7e0ff */
[----:B------:R-:W-:Y:S02]  /*244a0*/  IADD3 R24, P4, R24, UR4, RZ ;  /* 0x0000000418187c10 */ /* 0x000fe4000ff9e0ff */
[----:B------:R-:W-:Y:S02]  /*244b0*/  IADD3 R26, P5, R26, UR4, RZ ;  /* 0x000000041a1a7c10 */ /* 0x000fe4000ffbe0ff */
[----:B------:R-:W-:-:S02]  /*244c0*/  IADD3.X R29, R29, UR5, RZ, P2, !PT ;  /* 0x000000051d1d7c10 */ /* 0x000fc400097fe4ff */
[----:B------:R-:W-:Y:S02]  /*244d0*/  IADD3.X R23, R23, UR5, RZ, P3, !PT ;  /* 0x0000000517177c10 */ /* 0x000fe40009ffe4ff */
[----:B------:R-:W-:Y:S02]  /*244e0*/  IADD3.X R25, R25, UR5, RZ, P4, !PT ;  /* 0x0000000519197c10 */ /* 0x000fe4000a7fe4ff */
[----:B------:R-:W-:-:S07]  /*244f0*/  IADD3.X R27, R27, UR5, RZ, P5, !PT ;  /* 0x000000051b1b7c10 */ /* 0x000fce000affe4ff */
.L_x_6918:
[----:B------:R-:W-:Y:S05]  /*24500*/  @!P0 BRA `(.L_x_6919) ;  /* 0x0000000800b08947 */ /* 0x000fea0003800000 */
[----:B------:R-:W-:Y:S02]  /*24510*/  ULDC.U8 UR4, c[0x0][0x631] ;  /* 0x00018c4000047ab9 */ /* 0x000fe40000000000 */
[----:B------:R-:W-:Y:S01]  /*24520*/  ISETP.NE.AND P2, PT, RZ, UR4, PT ;  /* 0x00000004ff007c0c */ /* 0x000fe2000bf45270 */
[----:B------:R-:W-:-:S12]  /*24530*/  @!P1 BRA `(.L_x_6920) ;  /* 0x0000000400109947 */ /* 0x000fd80003800000 */
[----:B-1----:R-:W5:Y:S04]  /*24540*/  LDG.E R8, desc[UR60][R4.64] ;  /* 0x0000003c04087981 */ /* 0x002f68000c1e1900 */
[----:B------:R-:W2:Y:S04]  /*24550*/  LDG.E R10, desc[UR60][R4.64+0x10] ;  /* 0x0000103c040a7981 */ /* 0x000ea8000c1e1900 */
[----:B------:R-:W3:Y:S04]  /*24560*/  LDG.E.64 R2, desc[UR60][R4.64+0x8] ;  /* 0x0000083c04027981 */ /* 0x000ee8000c1e1b00 */
[----:B------:R-:W3:Y:S04]  /*24570*/  LDG.E.64 R14, desc[UR60][R4.64+0x18] ;  /* 0x0000183c040e7981 */ /* 0x000ee8000c1e1b00 */
[----:B------:R-:W3:Y:S04]  /*24580*/  LDG.E R12, desc[UR60][R4.64+0x20] ;  /* 0x0000203c040c7981 */ /* 0x000ee8000c1e1900 */
[----:B------:R-:W3:Y:S04]  /*24590*/  LDG.E R32, desc[UR60][R4.64+0x30] ;  /* 0x0000303c04207981 */ /* 0x000ee8000c1e1900 */
[----:B------:R-:W3:Y:S04]  /*245a0*/  LDG.E.64 R20, desc[UR60][R4.64+0x28] ;  /* 0x0000283c04147981 */ /* 0x000ee8000c1e1b00 */
[----:B------:R-:W3:Y:S01]  /*245b0*/  LDG.E.64 R30, desc[UR60][R4.64+0x38] ;  /* 0x0000383c041e7981 */ /* 0x000ee2000c1e1b00 */
[----:B-----5:R-:W-:-:S02]  /*245c0*/  FSETP.GTU.FTZ.AND P3, PT, |R8|, +INF , PT ;  /* 0x7f8000000800780b */ /* 0x020fc40003f7c200 */
[----:B--2---:R-:W-:Y:S02]  /*245d0*/  FSETP.GTU.FTZ.AND P4, PT, |R10|, +INF , PT ;  /* 0x7f8000000a00780b */ /* 0x004fe40003f9c200 */
[----:B------:R-:W-:Y:S02]  /*245e0*/  FSETP.NEU.OR P6, PT, R8, R13, P3 ;  /* 0x0000000d0800720b */ /* 0x000fe40001fcd400 */
[----:B------:R-:W-:-:S07]  /*245f0*/  FSETP.NEU.OR P5, PT, R10, R11, P4 ;  /* 0x0000000b0a00720b */ /* 0x000fce00027ad400 */
[----:B------:R-:W-:Y:S02]  /*24600*/  @!P3 FSETP.GEU.FTZ.AND P0, PT, R8, R13, PT ;  /* 0x0000000d0800b20b */ /* 0x000fe40003f1e000 */
[----:B------:R-:W-:Y:S02]  /*24610*/  @!P4 FSETP.GEU.FTZ.AND P1, PT, R10, R11, PT ;  /* 0x0000000b0a00c20b */ /* 0x000fe40003f3e000 */
[----:B0--34-:R-:W-:Y:S02]  /*24620*/  @!P3 SEL R0, RZ, 0xffffffff, P0 ;  /* 0xffffffffff00b807 */ /* 0x019fe40000000000 */
[----:B------:R-:W-:Y:S02]  /*24630*/  @!P3 ISETP.GE.U32.AND P0, PT, R2, R28, PT ;  /* 0x0000001c0200b20c */ /* 0x000fe40003f06070 */
[----:B------:R-:W-:Y:S02]  /*24640*/  @!P4 SEL R6, RZ, 0xffffffff, P1 ;  /* 0xffffffffff06c807 */ /* 0x000fe40000800000 */
[----:B------:R-:W-:-:S02]  /*24650*/  @!P4 ISETP.GE.U32.AND P1, PT, R14, R22, PT ;  /* 0x000000160e00c20c */ /* 0x000fc40003f26070 */
        /* <DEDUP_REMOVED lines=50> */
.L_x_6920:
[----:B------:R-:W-:Y:S05]  /*24980*/  @!P2 BRA `(.L_x_6921) ;  /* 0x00000004006ca947 */ /* 0x000fea0003800000 */
[----:B------:R-:W5:Y:S02]  /*24990*/  LDC R30, c[0x0][0x634] ;  /* 0x00018d00ff1e7b82 */ /* 0x000f640000000800 */
[----:B-----5:R-:W-:-:S04]  /*249a0*/  ISETP.NE.AND P0, PT, R30, 0x1, PT ;  /* 0x000000011e00780c */ /* 0x020fc80003f05270 */
[----:B0-234-:R-:W-:-:S09]  /*249b0*/  P2R R0, PR, RZ, 0x1 ;  /* 0x00000001ff007803 */ /* 0x01dfd20000000000 */
        /* <DEDUP_REMOVED lines=12> */
[----:B-1----:R-:W-:Y:S02]  /*24a80*/  IMAD.MOV.U32 R8, RZ, RZ, 0x2ef ;  /* 0x000002efff087424 */ /* 0x002fe400078e00ff */
[----:B------:R-:W-:Y:S02]  /*24a90*/  IMAD.MOV.U32 R12, RZ, RZ, 0x1 ;  /* 0x00000001ff0c7424 */ /* 0x000fe400078e00ff */
[----:B0-----:R-:W-:-:S07]  /*24aa0*/  IMAD.MOV.U32 R13, RZ, RZ, RZ ;  /* 0x000000ffff0d7224 */ /* 0x001fce00078e00ff */
[----:B------:R-:W-:-:S07]  /*24ab0*/  LEPC R20, `(.L_x_6922) ;  /* 0x000000001014794e */ /* 0x000fce0000000000 */
[----:B--2---:R-:W-:Y:S05]  /*24ac0*/  CALL.ABS.NOINC R2 ;  /* 0x0000000002007343 */ /* 0x004fea0003c00000 */
.L_x_6922:
        /* <DEDUP_REMOVED lines=22> */
.L_x_6923:
        /* <DEDUP_REMOVED lines=10> */
[----:B0-----:R0:W3:Y:S01]  /*24cd0*/  LDC.64 R2, c[0x4][R0] ;  /* 0x0100000000027b82 */ /* 0x0010e20000000a00 */
        /* <DEDUP_REMOVED lines=10> */
[----:B--23--:R-:W-:Y:S05]  /*24d80*/  CALL.ABS.NOINC R2 ;  /* 0x0000000002007343 */ /* 0x00cfea0003c00000 */
.L_x_6924:
        /* <DEDUP_REMOVED lines=22> */
.L_x_6925:
[----:B------:R-:W-:Y:S02]  /*24ef0*/  ULDC.64 UR4, c[0x0][0x600] ;  /* 0x0001800000047ab9 */ /* 0x000fe40000000a00 */
[----:B------:R-:W-:-:S05]  /*24f00*/  IADD3 R16, P0, R16, UR4, RZ ;  /* 0x0000000410107c10 */ /* 0x000fca000ff1e0ff */
[----:B------:R-:W-:-:S05]  /*24f10*/  IMAD.X R17, RZ, RZ, UR5, P0 ;  /* 0x00000005ff117e24 */ /* 0x000fca00080e06ff */
[----:B------:R-:W-:Y:S01]  /*24f20*/  STG.E.64 desc[UR60][R16.64], R26 ;  /* 0x0000001a10007986 */ /* 0x000fe2000c101b3c */
[----:B------:R-:W-:Y:S05]  /*24f30*/  EXIT ;  /* 0x000000000000794d */ /* 0x000fea0003800000 */
.L_x_6921:
        /* <DEDUP_REMOVED lines=9> */
.L_x_6919:
[----:B------:R-:W-:Y:S05]  /*24fd0*/  @!P1 BRA `(.L_x_6926) ;  /* 0x0000000000509947 */ /* 0x000fea0003800000 */
[----:B0-234-:R-:W-:Y:S01]  /*24fe0*/  MOV R0, 0x0 ;  /* 0x0000000000007802 */ /* 0x01dfe20000000f00 */
        /* <DEDUP_REMOVED lines=15> */
.L_x_6927:
[----:B------:R-:W-:Y:S02]  /*250e0*/  CS2R R28, SRZ ;  /* 0x00000000001c7805 */ /* 0x000fe4000001ff00 */
[----:B------:R-:W-:Y:S02]  /*250f0*/  CS2R R22, SRZ ;  /* 0x0000000000167805 */ /* 0x000fe4000001ff00 */
[----:B------:R-:W-:Y:S02]  /*25100*/  CS2R R24, SRZ ;  /* 0x0000000000187805 */ /* 0x000fe4000001ff00 */
[----:B------:R-:W-:-:S07]  /*25110*/  CS2R R26, SRZ ;  /* 0x00000000001a7805 */ /* 0x000fce000001ff00 */
.L_x_6926:
[----:B------:R-:W-:Y:S02]  /*25120*/  ULDC.U8 UR4, c[0x0][0x631] ;  /* 0x00018c4000047ab9 */ /* 0x000fe40000000000 */
[----:B------:R-:W-:-:S13]  /*25130*/  ISETP.NE.AND P0, PT, RZ, UR4, PT ;  /* 0x00000004ff007c0c */ /* 0x000fda000bf05270 */
        /* <DEDUP_REMOVED lines=21> */
.L_x_6929:
        /* <DEDUP_REMOVED lines=22> */
.L_x_6930:
        /* <DEDUP_REMOVED lines=22> */
.L_x_6931:
        /* <DEDUP_REMOVED lines=22> */
.L_x_6932:
[----:B------:R-:W-:Y:S02]  /*256b0*/  ULDC.64 UR4, c[0x0][0x600] ;  /* 0x0001800000047ab9 */ /* 0x000fe40000000a00 */
[----:B------:R-:W-:-:S05]  /*256c0*/  IADD3 R16, P0, R16, UR4, RZ ;  /* 0x0000000410107c10 */ /* 0x000fca000ff1e0ff */
[----:B------:R-:W-:-:S05]  /*256d0*/  IMAD.X R17, RZ, RZ, UR5, P0 ;  /* 0x00000005ff117e24 */ /* 0x000fca00080e06ff */
[----:B------:R-:W-:Y:S01]  /*256e0*/  STG.E.64 desc[UR60][R16.64], R26 ;  /* 0x0000001a10007986 */ /* 0x000fe2000c101b3c */
[----:B------:R-:W-:Y:S05]  /*256f0*/  EXIT ;  /* 0x000000000000794d */ /* 0x000fea0003800000 */
.L_x_6928:
        /* <DEDUP_REMOVED lines=8> */
[----:B0-234-:R-:W-:Y:S02]  /*25780*/  IMAD.U32 R7, RZ, RZ, UR7 ;  /* 0x00000007ff077e24 */ /* 0x01dfe4000f8e00ff */
[----:B------:R-:W-:-:S02]  /*25790*/  IMAD.U32 R10, RZ, RZ, UR4 ;  /* 0x00000004ff0a7e24 */ /* 0x000fc4000f8e00ff */
[----:B------:R-:W-:Y:S02]  /*257a0*/  IMAD.U32 R11, RZ, RZ, UR5 ;  /* 0x00000005ff0b7e24 */ /* 0x000fe4000f8e00ff */
[----:B-1----:R-:W-:Y:S02]  /*257b0*/  IMAD.MOV.U32 R8, RZ, RZ, 0x2e9 ;  /* 0x000002e9ff087424 */ /* 0x002fe400078e00ff */
[----:B------:R-:W-:Y:S02]  /*257c0*/  IMAD.MOV.U32 R12, RZ, RZ, 0x1 ;  /* 0x00000001ff0c7424 */ /* 0x000fe400078e00ff */
[----:B------:R-:W-:-:S07]  /*257d0*/  IMAD.MOV.U32 R13, RZ, RZ, RZ ;  /* 0x000000ffff0d7224 */ /* 0x000fce00078e00ff */
[----:B------:R-:W-:-:S07]  /*257e0*/  LEPC R20, `(.L_x_6933) ;  /* 0x000000001014794e */ /* 0x000fce0000000000 */
[----:B------:R-:W-:Y:S05]  /*257f0*/  CALL.ABS.NOINC R14 ;  /* 0x000000000e007343 */ /* 0x000fea0003c00000 */
.L_x_6933:
        /* <DEDUP_REMOVED lines=15> */
.L_x_6934:
        /* <DEDUP_REMOVED lines=15> */
.L_x_6935:
        /* <DEDUP_REMOVED lines=15> */
.L_x_6936:
[----:B------:R-:W-:Y:S05]  /*25ad0*/  EXIT ;  /* 0x000000000000794d */ /* 0x000fea0003800000 */
.L_x_6837:
        /* <DEDUP_REMOVED lines=26> */
.L_x_6937:
        /* <DEDUP_REMOVED lines=72> */
.L_x_6939:
        /* <DEDUP_REMOVED lines=25> */
.L_x_6941:
        /* <DEDUP_REMOVED lines=22> */
.L_x_6942:
        /* <DEDUP_REMOVED lines=22> */
.L_x_6943:
        /* <DEDUP_REMOVED lines=22> */
.L_x_6944:
[----:B------:R-:W-:Y:S02]  /*266b0*/  ULDC.64 UR4, c[0x0][0x600] ;  /* 0x0001800000047ab9 */ /* 0x000fe40000000a00 */
[----:B------:R-:W-:-:S05]  /*266c0*/  IADD3 R18, P0, R18, UR4, RZ ;  /* 0x0000000412127c10 */ /* 0x000fca000ff1e0ff */
[----:B------:R-:W-:-:S05]  /*266d0*/  IMAD.X R19, RZ, RZ, UR5, P0 ;  /* 0x00000005ff137e24 */ /* 0x000fca00080e06ff */
[----:B------:R-:W-:Y:S01]  /*266e0*/  STG.E.64 desc[UR60][R18.64], R16 ;  /* 0x0000001012007986 */ /* 0x000fe2000c101b3c */
[----:B------:R-:W-:Y:S05]  /*266f0*/  EXIT ;  /* 0x000000000000794d */ /* 0x000fea0003800000 */
.L_x_6940:
        /* <DEDUP_REMOVED lines=9> */
.L_x_6938:
        /* <DEDUP_REMOVED lines=17> */
.L_x_6946:
[----:B------:R-:W-:Y:S01]  /*268a0*/  IMAD.MOV.U32 R8, RZ, RZ, RZ ;  /* 0x000000ffff087224 */ /* 0x000fe200078e00ff */
[----:B------:R-:W-:Y:S01]  /*268b0*/  CS2R R26, SRZ ;  /* 0x00000000001a7805 */ /* 0x000fe2000001ff00 */
[----:B------:R-:W-:Y:S02]  /*268c0*/  IMAD.MOV.U32 R49, RZ, RZ, RZ ;  /* 0x000000ffff317224 */ /* 0x000fe400078e00ff */
[----:B------:R-:W-:Y:S02]  /*268d0*/  IMAD.MOV.U32 R0, RZ, RZ, RZ ;  /* 0x000000ffff007224 */ /* 0x000fe400078e00ff */
[----:B------:R-:W-:Y:S02]  /*268e0*/  IMAD.MOV.U32 R47, RZ, RZ, RZ ;  /* 0x000000ffff2f7224 */ /* 0x000fe400078e00ff */
[----:B------:R-:W-:Y:S02]  /*268f0*/  IMAD.MOV.U32 R24, RZ, RZ, RZ ;  /* 0x000000ffff187224 */ /* 0x000fe400078e00ff */
[----:B------:R-:W-:-:S07]  /*26900*/  IMAD.MOV.U32 R13, RZ, RZ, RZ ;  /* 0x000000ffff0d7224 */ /* 0x000fce00078e00ff */
.L_x_6945:
        /* <DEDUP_REMOVED lines=26> */
.L_x_6948:
        /* <DEDUP_REMOVED lines=22> */
.L_x_6949:
        /* <DEDUP_REMOVED lines=22> */
.L_x_6950:
        /* <DEDUP_REMOVED lines=22> */
.L_x_6951:
[----:B------:R-:W-:Y:S02]  /*26ed0*/  ULDC.64 UR4, c[0x0][0x600] ;  /* 0x0001800000047ab9 */ /* 0x000fe40000000a00 */
[----:B------:R-:W-:-:S05]  /*26ee0*/  IADD3 R18, P0, R18, UR4, RZ ;  /* 0x0000000412127c10 */ /* 0x000fca000ff1e0ff */
[----:B------:R-:W-:-:S05]  /*26ef0*/  IMAD.X R19, RZ, RZ, UR5, P0 ;  /* 0x00000005ff137e24 */ /* 0x000fca00080e06ff */
[----:B------:R-:W-:Y:S01]  /*26f00*/  STG.E.64 desc[UR60][R18.64], R48 ;  /* 0x0000003012007986 */ /* 0x000fe2000c101b3c */
[----:B------:R-:W-:Y:S05]  /*26f10*/  EXIT ;  /* 0x000000000000794d */ /* 0x000fea0003800000 */
.L_x_6947:
        /* <DEDUP_REMOVED lines=16> */
.L_x_6952:
        /* <DEDUP_REMOVED lines=15> */
.L_x_6953:
        /* <DEDUP_REMOVED lines=15> */
.L_x_6954:
        /* <DEDUP_REMOVED lines=15> */
.L_x_6955:
[----:B------:R-:W-:Y:S05]  /*272f0*/  EXIT ;  /* 0x000000000000794d */ /* 0x000fea0003800000 */
        .weak           $__internal_52_$__cuda_sm20_div_u64
        .type           $__internal_52_$__cuda_sm20_div_u64,@function
        .size           $__internal_52_$__cuda_sm20_div_u64,($__internal_53_$__cuda_sm20_rem_u64 - $__internal_52_$__cuda_sm20_div_u64)
$__internal_52_$__cuda_sm20_div_u64:
        /* <DEDUP_REMOVED lines=61> */
[----:B------:R-:W-:Y:S01]  /*276d0*/  ISETP.NE.AND.EX P1, PT, R11, RZ, PT, P1 ;  /* 0x000000ff0b00720c */ /* 0x000fe20003f25310 */
[----:B------:R-:W-:Y:S01]  /*276e0*/  IMAD.MOV.U32 R17, RZ, RZ, 0x0 ;  /* 0x00000000ff117424 */ /* 0x000fe200078e00ff */
[----:B------:R-:W-:-:S04]  /*276f0*/  ISETP.GE.U32.AND.EX P0, PT, R20, R11, PT, P0 ;  /* 0x0000000b1400720c */ /* 0x000fc80003f06100 */
[----:B------:R-:W-:Y:S01]  /*27700*/  SEL R21, R21, R16, P0 ;  /* 0x0000001015157207 */ /* 0x000fe20000000000 */
[----:B------:R-:W-:Y:S01]  /*27710*/  IMAD.MOV.U32 R16, RZ, RZ, R12 ;  /* 0x000000ffff107224 */ /* 0x000fe200078e000c */
[----:B------:R-:W-:Y:S02]  /*27720*/  SEL R14, R14, R25, P0 ;  /* 0x000000190e0e7207 */ /* 0x000fe40000000000 */
[----:B------:R-:W-:Y:S02]  /*27730*/  SEL R21, R21, 0xffffffff, P1 ;  /* 0xffffffff15157807 */ /* 0x000fe40000800000 */
[----:B------:R-:W-:Y:S01]  /*27740*/  SEL R14, R14, 0xffffffff, P1 ;  /* 0xffffffff0e0e7807 */ /* 0x000fe20000800000 */
[----:B------:R-:W-:Y:S06]  /*27750*/  RET.REL.NODEC R16 `(_ZN2at6native13reduce_kernelILi128ELi4ENS0_8ReduceOpIN3c104HalfENS0_9ArgMinOpsIfEEjlLi4ELi4EEEEEvT1_) ;  /* 0xfffffd8810287950 */ /* 0x000fec0003c3ffff */
        .weak           $__internal_53_$__cuda_sm20_rem_u64
        .type           $__internal_53_$__cuda_sm20_rem_u64,@function
        .size           $__internal_53_$__cuda_sm20_rem_u64,(.L_x_7010 - $__internal_53_$__cuda_sm20_rem_u64)
$__internal_53_$__cuda_sm20_rem_u64:
        /* <DEDUP_REMOVED lines=64> */
[----:B------:R-:W-:Y:S06]  /*27b60*/  RET.REL.NODEC R4 `(_ZN2at6native13reduce_kernelILi128ELi4ENS0_8ReduceOpIN3c104HalfENS0_9ArgMinOpsIfEEjlLi4ELi4EEEEEvT1_) ;  /* 0xfffffd8404247950 */ /* 0x000fec0003c3ffff */
.L_x_6956:
        /* <DEDUP_REMOVED lines=9> */
.L_x_7010:


//--------------------- .nv.global.init           --------------------------
	.section	.nv.global.init,"aw",@progbits
.nv.global.init:
	.type		$str$7,@object
	.size		$str$7,(__unnamed_74 - $str$7)
$str$7:
        /*0000*/ 	.byte	0x66, 0x61, 0x6c, 0x73, 0x65, 0x00
	.type		__unnamed_74,@object
	.size		__unnamed_74,(__unnamed_34 - __unnamed_74)
__unnamed_74:
        /*0006*/ 	.byte	0x73, 0x65, 0x74, 0x5f, 0x72, 0x65, 0x73, 0x75, 0x6c, 0x74, 0x73, 0x00
	.type		__unnamed_34,@object
	.size		__unnamed_34,(__unnamed_14 - __unnamed_34)
__unnamed_34:
        /*0012*/ 	.byte	0x73, 0x65, 0x74, 0x5f, 0x72, 0x65, 0x73, 0x75, 0x6c, 0x74, 0x73, 0x00
	.type		__unnamed_14,@object
	.size		__unnamed_14,(__unnamed_54 - __unnamed_14)
__unnamed_14:
        /*001e*/ 	.byte	0x73, 0x65, 0x74, 0x5f, 0x72, 0x65, 0x73, 0x75, 0x6c, 0x74, 0x73, 0x00
	.type		__unnamed_54,@object
	.size		__unnamed_54,(__unnamed_44 - __unnamed_54)
__unnamed_54:
        /*002a*/ 	.byte	0x73, 0x65, 0x74, 0x5f, 0x72, 0x65, 0x73, 0x75, 0x6c, 0x74, 0x73, 0x00
	.type		__unnamed_44,@object
	.size		__unnamed_44,(__unnamed_4 - __unnamed_44)
__unnamed_44:
        /*0036*/ 	.byte	0x73, 0x65, 0x74, 0x5f, 0x72, 0x65, 0x73, 0x75, 0x6c, 0x74, 0x73, 0x00
	.type		__unnamed_4,@object
	.size		__unnamed_4,(__unnamed_84 - __unnamed_4)
__unnamed_4:
        /*0042*/ 	.byte	0x73, 0x65, 0x74, 0x5f, 0x72, 0x65, 0x73, 0x75, 0x6c, 0x74, 0x73, 0x00
	.type		__unnamed_84,@object
	.size		__unnamed_84,(__unnamed_24 - __unnamed_84)
__unnamed_84:
        /*004e*/ 	.byte	0x73, 0x65, 0x74, 0x5f, 0x72, 0x65, 0x73, 0x75, 0x6c, 0x74, 0x73, 0x00
	.type		__unnamed_24,@object
	.size		__unnamed_24,(__unnamed_64 - __unnamed_24)
__unnamed_24:
        /*005a*/ 	.byte	0x73, 0x65, 0x74, 0x5f, 0x72, 0x65, 0x73, 0x75, 0x6c, 0x74, 0x73, 0x00
	.type		__unnamed_64,@object
	.size		__unnamed_64,($str$8 - __unnamed_64)
__unnamed_64:
        /*0066*/ 	.byte	0x73, 0x65, 0x74, 0x5f, 0x72, 0x65, 0x73, 0x75, 0x6c, 0x74, 0x73, 0x00
	.type		$str$8,@object
	.size		$str$8,(__unnamed_11 - $str$8)
$str$8:
        /*0072*/ 	.byte	0x66, 0x69, 0x6e, 0x61, 0x6c, 0x5f, 0x6f, 0x75, 0x74, 0x70, 0x75, 0x74, 0x00
	.type		__unnamed_11,@object
	.size		__unnamed_11,(__unnamed_51 - __unnamed_11)
__unnamed_11:
        /*007f*/ 	.byte	0x74, 0x68, 0x72, 0x65, 0x61, 0x64, 0x5f, 0x72, 0x65, 0x64, 0x75, 0x63, 0x65, 0x00
	.type		__unnamed_51,@object
	.size		__unnamed_51,(__unnamed_31 - __unnamed_51)
__unnamed_51:
        /*008d*/ 	.byte	0x74, 0x68, 0x72, 0x65, 0x61, 0x64, 0x5f, 0x72, 0x65, 0x64, 0x75, 0x63, 0x65, 0x00
	.type		__unnamed_31,@object
	.size		__unnamed_31,($str$9 - __unnamed_31)
__unnamed_31:
        /*009b*/ 	.byte	0x74, 0x68, 0x72, 0x65, 0x61, 0x64, 0x5f, 0x72, 0x65, 0x64, 0x75, 0x63, 0x65, 0x00
	.type		$str$9,@object
	.size		$str$9,(__unnamed_71 - $str$9)
$str$9:
        /*00a9*/ 	.byte	0x6e, 0x6f, 0x75, 0x74, 0x70, 0x75, 0x74, 0x73, 0x20, 0x3d, 0x3d, 0x20, 0x31, 0x00
	.type		__unnamed_71,@object
	.size		__unnamed_71,(__unnamed_41 - __unnamed_71)
__unnamed_71:
        /*00b7*/ 	.byte	0x74, 0x68, 0x72, 0x65, 0x61, 0x64, 0x5f, 0x72, 0x65, 0x64, 0x75, 0x63, 0x65, 0x00
	.type		__unnamed_41,@object
	.size		__unnamed_41,(__unnamed_1 - __unnamed_41)
__unnamed_41:
        /*00c5*/ 	.byte	0x74, 0x68, 0x72, 0x65, 0x61, 0x64, 0x5f, 0x72, 0x65, 0x64, 0x75, 0x63, 0x65, 0x00
	.type		__unnamed_1,@object
	.size		__unnamed_1,(__unnamed_81 - __unnamed_1)
__unnamed_1:
        /*00d3*/ 	.byte	0x74, 0x68, 0x72, 0x65, 0x61, 0x64, 0x5f, 0x72, 0x65, 0x64, 0x75, 0x63, 0x65, 0x00
	.type		__unnamed_81,@object
	.size		__unnamed_81,(__unnamed_61 - __unnamed_81)
__unnamed_81:
        /*00e1*/ 	.byte	0x74, 0x68, 0x72, 0x65, 0x61, 0x64, 0x5f, 0x72, 0x65, 0x64, 0x75, 0x63, 0x65, 0x00
	.type		__unnamed_61,@object
	.size		__unnamed_61,(__unnamed_21 - __unnamed_61)
__unnamed_61:
        /*00ef*/ 	.byte	0x74, 0x68, 0x72, 0x65, 0x61, 0x64, 0x5f, 0x72, 0x65, 0x64, 0x75, 0x63, 0x65, 0x00
	.type		__unnamed_21,@object
	.size		__unnamed_21,(__unnamed_26 - __unnamed_21)
__unnamed_21:
        /*00fd*/ 	.byte	0x74, 0x68, 0x72, 0x65, 0x61, 0x64, 0x5f, 0x72, 0x65, 0x64, 0x75, 0x63, 0x65, 0x00
	.type		__unnamed_26,@object
	.size		__unnamed_26,(__unnamed_66 - __unnamed_26)
__unnamed_26:
        /*010b*/ 	.byte	0x74, 0x68, 0x72, 0x65, 0x61, 0x64, 0x5f, 0x72, 0x65, 0x64, 0x75, 0x63, 0x65, 0x00
	.type		__unnamed_66,@object
	.size		__unnamed_66,(__unnamed_46 - __unnamed_66)
__unnamed_66:
        /*0119*/ 	.byte	0x74, 0x68, 0x72, 0x65, 0x61, 0x64, 0x5f, 0x72, 0x65, 0x64, 0x75, 0x63, 0x65, 0x00
	.type		__unnamed_46,@object
	.size		__unnamed_46,(__unnamed_6 - __unnamed_46)
__unnamed_46:
        /*0127*/ 	.byte	0x74, 0x68, 0x72, 0x65, 0x61, 0x64, 0x5f, 0x72, 0x65, 0x64, 0x75, 0x63, 0x65, 0x00
	.type		__unnamed_6,@object
	.size		__unnamed_6,(__unnamed_86 - __unnamed_6)
__unnamed_6:
        /*0135*/ 	.byte	0x74, 0x68, 0x72, 0x65, 0x61, 0x64, 0x5f, 0x72, 0x65, 0x64, 0x75, 0x63, 0x65, 0x00
	.type		__unnamed_86,@object
	.size		__unnamed_86,(__unnamed_76 - __unnamed_86)
__unnamed_86:
        /*0143*/ 	.byte	0x74, 0x68, 0x72, 0x65, 0x61, 0x64, 0x5f, 0x72, 0x65, 0x64, 0x75, 0x63, 0x65, 0x00
	.type		__unnamed_76,@object
	.size		__unnamed_76,(__unnamed_36 - __unnamed_76)
__unnamed_76:
        /*0151*/ 	.byte	0x74, 0x68, 0x72, 0x65, 0x61, 0x64, 0x5f, 0x72, 0x65, 0x64, 0x75, 0x63, 0x65, 0x00
	.type		__unnamed_36,@object
	.size		__unnamed_36,(__unnamed_56 - __unnamed_36)
__unnamed_36:
        /*015f*/ 	.byte	0x74, 0x68, 0x72, 0x65, 0x61, 0x64, 0x5f, 0x72, 0x65, 0x64, 0x75, 0x63, 0x65, 0x00
	.type		__unnamed_56,@object
	.size		__unnamed_56,(__unnamed_16 - __unnamed_56)
__unnamed_56:
        /*016d*/ 	.byte	0x74, 0x68, 0x72, 0x65, 0x61, 0x64, 0x5f, 0x72, 0x65, 0x64, 0x75, 0x63, 0x65, 0x00
	.type		__unnamed_16,@object
	.size		__unnamed_16,(__unnamed_27 - __unnamed_16)
__unnamed_16:
        /*017b*/ 	.byte	0x74, 0x68, 0x72, 0x65, 0x61, 0x64, 0x5f, 0x72, 0x65, 0x64, 0x75, 0x63, 0x65, 0x00
	.type		__unnamed_27,@object
	.size		__unnamed_27,($str$5 - __unnamed_27)
__unnamed_27:
        /*0189*/ 	.byte	0x61, 0x63, 0x63, 0x75, 0x6d, 0x75, 0x6c, 0x61, 0x74, 0x65, 0x5f, 0x69, 0x6e, 0x5f, 0x6f, 0x75
        /*0199*/ 	.byte	0x74, 0x70, 0x75, 0x74, 0x00
	.type		$str$5,@object
	.size		$str$5,(__unnamed_59 - $str$5)
$str$5:
        /*019e*/ 	.byte	0x6f, 0x75, 0x74, 0x70, 0x75, 0x74, 0x5f, 0x76, 0x65, 0x63, 0x5f, 0x73, 0x69, 0x7a, 0x65, 0x20
        /*01ae*/ 	.byte	0x3d, 0x3d, 0x20, 0x31, 0x00
	.type		__unnamed_59,@object
	.size		__unnamed_59,(__unnamed_67 - __unnamed_59)
__unnamed_59:
        /*01b3*/ 	.byte	0x61, 0x63, 0x63, 0x75, 0x6d, 0x75, 0x6c, 0x61, 0x74, 0x65, 0x5f, 0x69, 0x6e, 0x5f, 0x6f, 0x75
        /*01c3*/ 	.byte	0x74, 0x70, 0x75, 0x74, 0x00
	.type		__unnamed_67,@object
	.size		__unnamed_67,(__unnamed_19 - __unnamed_67)
__unnamed_67:
        /*01c8*/ 	.byte	0x61, 0x63, 0x63, 0x75, 0x6d, 0x75, 0x6c, 0x61, 0x74, 0x65, 0x5f, 0x69, 0x6e, 0x5f, 0x6f, 0x75
        /*01d8*/ 	.byte	0x74, 0x70, 0x75, 0x74, 0x00
	.type		__unnamed_19,@object
	.size		__unnamed_19,(__unnamed_79 - __unnamed_19)
__unnamed_19:
        /*01dd*/ 	.byte	0x61, 0x63, 0x63, 0x75, 0x6d, 0x75, 0x6c, 0x61, 0x74, 0x65, 0x5f, 0x69, 0x6e, 0x5f, 0x6f, 0x75
        /*01ed*/ 	.byte	0x74, 0x70, 0x75, 0x74, 0x00
	.type		__unnamed_79,@object
	.size		__unnamed_79,(__unnamed_47 - __unnamed_79)
__unnamed_79:
        /*01f2*/ 	.byte	0x61, 0x63, 0x63, 0x75, 0x6d, 0x75, 0x6c, 0x61, 0x74, 0x65, 0x5f, 0x69, 0x6e, 0x5f, 0x6f, 0x75
        /*0202*/ 	.byte	0x74, 0x70, 0x75, 0x74, 0x00
	.type		__unnamed_47,@object
	.size		__unnamed_47,(__unnamed_7 - __unnamed_47)
__unnamed_47:
        /*0207*/ 	.byte	0x61, 0x63, 0x63, 0x75, 0x6d, 0x75, 0x6c, 0x61, 0x74, 0x65, 0x5f, 0x69, 0x6e, 0x5f, 0x6f, 0x75
        /*0217*/ 	.byte	0x74, 0x70, 0x75, 0x74, 0x00
	.type		__unnamed_7,@object
	.size		__unnamed_7,(__unnamed_39 - __unnamed_7)
__unnamed_7:
        /*021c*/ 	.byte	0x61, 0x63, 0x63, 0x75, 0x6d, 0x75, 0x6c, 0x61, 0x74, 0x65, 0x5f, 0x69, 0x6e, 0x5f, 0x6f, 0x75
        /*022c*/ 	.byte	0x74, 0x70, 0x75, 0x74, 0x00
	.type		__unnamed_39,@object
	.size		__unnamed_39,(__unnamed_87 - __unnamed_39)
__unnamed_39:
        /*0231*/ 	.byte	0x61, 0x63, 0x63, 0x75, 0x6d, 0x75, 0x6c, 0x61, 0x74, 0x65, 0x5f, 0x69, 0x6e, 0x5f, 0x6f, 0x75
        /*0241*/ 	.byte	0x74, 0x70, 0x75, 0x74, 0x00
	.type		__unnamed_87,@object
	.size		__unnamed_87,(__unnamed_9 - __unnamed_87)
__unnamed_87:
        /*0246*/ 	.byte	0x61, 0x63, 0x63, 0x75, 0x6d, 0x75, 0x6c, 0x61, 0x74, 0x65, 0x5f, 0x69, 0x6e, 0x5f, 0x6f, 0x75
        /*0256*/ 	.byte	0x74, 0x70, 0x75, 0x74, 0x00
	.type		__unnamed_9,@object
	.size		__unnamed_9,(__unnamed_89 - __unnamed_9)
__unnamed_9:
        /*025b*/ 	.byte	0x61, 0x63, 0x63, 0x75, 0x6d, 0x75, 0x6c, 0x61, 0x74, 0x65, 0x5f, 0x69, 0x6e, 0x5f, 0x6f, 0x75
        /*026b*/ 	.byte	0x74, 0x70, 0x75, 0x74, 0x00
	.type		__unnamed_89,@object
	.size		__unnamed_89,(__unnamed_57 - __unnamed_89)
__unnamed_89:
        /*0270*/ 	.byte	0x61, 0x63, 0x63, 0x75, 0x6d, 0x75, 0x6c, 0x61, 0x74, 0x65, 0x5f, 0x69, 0x6e, 0x5f, 0x6f, 0x75
        /*0280*/ 	.byte	0x74, 0x70, 0x75, 0x74, 0x00
	.type		__unnamed_57,@object
	.size		__unnamed_57,(__unnamed_17 - __unnamed_57)
__unnamed_57:
        /*0285*/ 	.byte	0x61, 0x63, 0x63, 0x75, 0x6d, 0x75, 0x6c, 0x61, 0x74, 0x65, 0x5f, 0x69, 0x6e, 0x5f, 0x6f, 0x75
        /*0295*/ 	.byte	0x74, 0x70, 0x75, 0x74, 0x00
	.type		__unnamed_17,@object
	.size		__unnamed_17,(__unnamed_49 - __unnamed_17)
__unnamed_17:
        /*029a*/ 	.byte	0x61, 0x63, 0x63, 0x75, 0x6d, 0x75, 0x6c, 0x61, 0x74, 0x65, 0x5f, 0x69, 0x6e, 0x5f, 0x6f, 0x75
        /*02aa*/ 	.byte	0x74, 0x70, 0x75, 0x74, 0x00
	.type		__unnamed_49,@object
	.size		__unnamed_49,(__unnamed_77 - __unnamed_49)
__unnamed_49:
        /*02af*/ 	.byte	0x61, 0x63, 0x63, 0x75, 0x6d, 0x75, 0x6c, 0x61, 0x74, 0x65, 0x5f, 0x69, 0x6e, 0x5f, 0x6f, 0x75
        /*02bf*/ 	.byte	0x74, 0x70, 0x75, 0x74, 0x00
	.type		__unnamed_77,@object
	.size		__unnamed_77,(__unnamed_29 - __unnamed_77)
__unnamed_77:
        /*02c4*/ 	.byte	0x61, 0x63, 0x63, 0x75, 0x6d, 0x75, 0x6c, 0x61, 0x74, 0x65, 0x5f, 0x69, 0x6e, 0x5f, 0x6f, 0x75
        /*02d4*/ 	.byte	0x74, 0x70, 0x75, 0x74, 0x00
	.type		__unnamed_29,@object
	.size		__unnamed_29,(__unnamed_69 - __unnamed_29)
__unnamed_29:
        /*02d9*/ 	.byte	0x61, 0x63, 0x63, 0x75, 0x6d, 0x75, 0x6c, 0x61, 0x74, 0x65, 0x5f, 0x69, 0x6e, 0x5f, 0x6f, 0x75
        /*02e9*/ 	.byte	0x74, 0x70, 0x75, 0x74, 0x00
	.type		__unnamed_69,@object
	.size		__unnamed_69,(__unnamed_37 - __unnamed_69)
__unnamed_69:
        /*02ee*/ 	.byte	0x61, 0x63, 0x63, 0x75, 0x6d, 0x75, 0x6c, 0x61, 0x74, 0x65, 0x5f, 0x69, 0x6e, 0x5f, 0x6f, 0x75
        /*02fe*/ 	.byte	0x74, 0x70, 0x75, 0x74, 0x00
	.type		__unnamed_37,@object
	.size		__unnamed_37,(__unnamed_42 - __unnamed_37)
__unnamed_37:
        /*0303*/ 	.byte	0x61, 0x63, 0x63, 0x75, 0x6d, 0x75, 0x6c, 0x61, 0x74, 0x65, 0x5f, 0x69, 0x6e, 0x5f, 0x6f, 0x75
        /*0313*/ 	.byte	0x74, 0x70, 0x75, 0x74, 0x00
	.type		__unnamed_42,@object
	.size		__unnamed_42,(__unnamed_2 - __unnamed_42)
__unnamed_42:
        /*0318*/ 	.byte	0x61, 0x63, 0x63, 0x75, 0x6d, 0x75, 0x6c, 0x61, 0x74, 0x65, 0x5f, 0x69, 0x6e, 0x5f, 0x6f, 0x75
        /*0328*/ 	.byte	0x74, 0x70, 0x75, 0x74, 0x00
	.type		__unnamed_2,@object
	.size		__unnamed_2,(__unnamed_82 - __unnamed_2)
__unnamed_2:
        /*032d*/ 	.byte	0x61, 0x63, 0x63, 0x75, 0x6d, 0x75, 0x6c, 0x61, 0x74, 0x65, 0x5f, 0x69, 0x6e, 0x5f, 0x6f, 0x75
        /*033d*/ 	.byte	0x74, 0x70, 0x75, 0x74, 0x00
	.type		__unnamed_82,@object
	.size		__unnamed_82,(__unnamed_62 - __unnamed_82)
__unnamed_82:
        /*0342*/ 	.byte	0x61, 0x63, 0x63, 0x75, 0x6d, 0x75, 0x6c, 0x61, 0x74, 0x65, 0x5f, 0x69, 0x6e, 0x5f, 0x6f, 0x75
        /*0352*/ 	.byte	0x74, 0x70, 0x75, 0x74, 0x00
	.type		__unnamed_62,@object
	.size		__unnamed_62,(__unnamed_22 - __unnamed_62)
__unnamed_62:
        /*0357*/ 	.byte	0x61, 0x63, 0x63, 0x75, 0x6d, 0x75, 0x6c, 0x61, 0x74, 0x65, 0x5f, 0x69, 0x6e, 0x5f, 0x6f, 0x75
        /*0367*/ 	.byte	0x74, 0x70, 0x75, 0x74, 0x00
	.type		__unnamed_22,@object
	.size		__unnamed_22,(__unnamed_12 - __unnamed_22)
__unnamed_22:
        /*036c*/ 	.byte	0x61, 0x63, 0x63, 0x75, 0x6d, 0x75, 0x6c, 0x61, 0x74, 0x65, 0x5f, 0x69, 0x6e, 0x5f, 0x6f, 0x75
        /*037c*/ 	.byte	0x74, 0x70, 0x75, 0x74, 0x00
	.type		__unnamed_12,@object
	.size		__unnamed_12,(__unnamed_52 - __unnamed_12)
__unnamed_12:
        /*0381*/ 	.byte	0x61, 0x63, 0x63, 0x75, 0x6d, 0x75, 0x6c, 0x61, 0x74, 0x65, 0x5f, 0x69, 0x6e, 0x5f, 0x6f, 0x75
        /*0391*/ 	.byte	0x74, 0x70, 0x75, 0x74, 0x00
	.type		__unnamed_52,@object
	.size		__unnamed_52,(__unnamed_72 - __unnamed_52)
__unnamed_52:
        /*0396*/ 	.byte	0x61, 0x63, 0x63, 0x75, 0x6d, 0x75, 0x6c, 0x61, 0x74, 0x65, 0x5f, 0x69, 0x6e, 0x5f, 0x6f, 0x75
        /*03a6*/ 	.byte	0x74, 0x70, 0x75, 0x74, 0x00
	.type		__unnamed_72,@object
	.size		__unnamed_72,(__unnamed_32 - __unnamed_72)
__unnamed_72:
        /*03ab*/ 	.byte	0x61, 0x63, 0x63, 0x75, 0x6d, 0x75, 0x6c, 0x61, 0x74, 0x65, 0x5f, 0x69, 0x6e, 0x5f, 0x6f, 0x75
        /*03bb*/ 	.byte	0x74, 0x70, 0x75, 0x74, 0x00
	.type		__unnamed_32,@object
	.size		__unnamed_32,(__unnamed_43 - __unnamed_32)
__unnamed_32:
        /*03c0*/ 	.byte	0x61, 0x63, 0x63, 0x75, 0x6d, 0x75, 0x6c, 0x61, 0x74, 0x65, 0x5f, 0x69, 0x6e, 0x5f, 0x6f, 0x75
        /*03d0*/ 	.byte	0x74, 0x70, 0x75, 0x74, 0x00
	.type		__unnamed_43,@object
	.size		__unnamed_43,(__unnamed_3 - __unnamed_43)
__unnamed_43:
        /*03d5*/ 	.byte	0x73, 0x65, 0x74, 0x5f, 0x72, 0x65, 0x73, 0x75, 0x6c, 0x74, 0x73, 0x5f, 0x74, 0x6f, 0x5f, 0x6f
        /*03e5*/ 	.byte	0x75, 0x74, 0x70, 0x75, 0x74, 0x00
	.type		__unnamed_3,@object
	.size		__unnamed_3,(__unnamed_83 - __unnamed_3)
__unnamed_3:
        /*03eb*/ 	.byte	0x73, 0x65, 0x74, 0x5f, 0x72, 0x65, 0x73, 0x75, 0x6c, 0x74, 0x73, 0x5f, 0x74, 0x6f, 0x5f, 0x6f
        /*03fb*/ 	.byte	0x75, 0x74, 0x70, 0x75, 0x74, 0x00
	.type		__unnamed_83,@object
	.size		__unnamed_83,(__unnamed_63 - __unnamed_83)
__unnamed_83:
        /*0401*/ 	.byte	0x73, 0x65, 0x74, 0x5f, 0x72, 0x65, 0x73, 0x75, 0x6c, 0x74, 0x73, 0x5f, 0x74, 0x6f, 0x5f, 0x6f
        /*0411*/ 	.byte	0x75, 0x74, 0x70, 0x75, 0x74, 0x00
	.type		__unnamed_63,@object
	.size		__unnamed_63,(__unnamed_23 - __unnamed_63)
__unnamed_63:
        /*0417*/ 	.byte	0x73, 0x65, 0x74, 0x5f, 0x72, 0x65, 0x73, 0x75, 0x6c, 0x74, 0x73, 0x5f, 0x74, 0x6f, 0x5f, 0x6f
        /*0427*/ 	.byte	0x75, 0x74, 0x70, 0x75, 0x74, 0x00
	.type		__unnamed_23,@object
	.size		__unnamed_23,(__unnamed_73 - __unnamed_23)
__unnamed_23:
        /*042d*/ 	.byte	0x73, 0x65, 0x74, 0x5f, 0x72, 0x65, 0x73, 0x75, 0x6c, 0x74, 0x73, 0x5f, 0x74, 0x6f, 0x5f, 0x6f
        /*043d*/ 	.byte	0x75, 0x74, 0x70, 0x75, 0x74, 0x00
	.type		__unnamed_73,@object
	.size		__unnamed_73,(__unnamed_33 - __unnamed_73)
__unnamed_73:
        /*0443*/ 	.byte	0x73, 0x65, 0x74, 0x5f, 0x72, 0x65, 0x73, 0x75, 0x6c, 0x74, 0x73, 0x5f, 0x74, 0x6f, 0x5f, 0x6f
        /*0453*/ 	.byte	0x75, 0x74, 0x70, 0x75, 0x74, 0x00
	.type		__unnamed_33,@object
	.size		__unnamed_33,(__unnamed_13 - __unnamed_33)
__unnamed_33:
        /*0459*/ 	.byte	0x73, 0x65, 0x74, 0x5f, 0x72, 0x65, 0x73, 0x75, 0x6c, 0x74, 0x73, 0x5f, 0x74, 0x6f, 0x5f, 0x6f
        /*0469*/ 	.byte	0x75, 0x74, 0x70, 0x75, 0x74, 0x00
	.type		__unnamed_13,@object
	.size		__unnamed_13,(__unnamed_53 - __unnamed_13)
__unnamed_13:
        /*046f*/ 	.byte	0x73, 0x65, 0x74, 0x5f, 0x72, 0x65, 0x73, 0x75, 0x6c, 0x74, 0x73, 0x5f, 0x74, 0x6f, 0x5f, 0x6f
        /*047f*/ 	.byte	0x75, 0x74, 0x70, 0x75, 0x74, 0x00
	.type		__unnamed_53,@object
	.size		__unnamed_53,(__unnamed_10 - __unnamed_53)
__unnamed_53:
        /*0485*/ 	.byte	0x73, 0x65, 0x74, 0x5f, 0x72, 0x65, 0x73, 0x75, 0x6c, 0x74, 0x73, 0x5f, 0x74, 0x6f, 0x5f, 0x6f
        /*0495*/ 	.byte	0x75, 0x74, 0x70, 0x75, 0x74, 0x00
	.type		__unnamed_10,@object
	.size		__unnamed_10,(__unnamed_90 - __unnamed_10)
__unnamed_10:
        /*049b*/ 	.byte	0x73, 0x65, 0x74, 0x5f, 0x72, 0x65, 0x73, 0x75, 0x6c, 0x74, 0x73, 0x5f, 0x74, 0x6f, 0x5f, 0x6f
        /*04ab*/ 	.byte	0x75, 0x74, 0x70, 0x75, 0x74, 0x00
	.type		__unnamed_90,@object
	.size		__unnamed_90,(__unnamed_58 - __unnamed_90)
__unnamed_90:
        /*04b1*/ 	.byte	0x73, 0x65, 0x74, 0x5f, 0x72, 0x65, 0x73, 0x75, 0x6c, 0x74, 0x73, 0x5f, 0x74, 0x6f, 0x5f, 0x6f
        /*04c1*/ 	.byte	0x75, 0x74, 0x70, 0x75, 0x74, 0x00
	.type		__unnamed_58,@object
	.size		__unnamed_58,(__unnamed_18 - __unnamed_58)
__unnamed_58:
        /*04c7*/ 	.byte	0x73, 0x65, 0x74, 0x5f, 0x72, 0x65, 0x73, 0x75, 0x6c, 0x74, 0x73, 0x5f, 0x74, 0x6f, 0x5f, 0x6f
        /*04d7*/ 	.byte	0x75, 0x74, 0x70, 0x75, 0x74, 0x00
	.type		__unnamed_18,@object
	.size		__unnamed_18,(__unnamed_50 - __unnamed_18)
__unnamed_18:
        /*04dd*/ 	.byte	0x73, 0x65, 0x74, 0x5f, 0x72, 0x65, 0x73, 0x75, 0x6c, 0x74, 0x73, 0x5f, 0x74, 0x6f, 0x5f, 0x6f
        /*04ed*/ 	.byte	0x75, 0x74, 0x70, 0x75, 0x74, 0x00
	.type		__unnamed_50,@object
	.size		__unnamed_50,(__unnamed_78 - __unnamed_50)
__unnamed_50:
        /*04f3*/ 	.byte	0x73, 0x65, 0x74, 0x5f, 0x72, 0x65, 0x73, 0x75, 0x6c, 0x74, 0x73, 0x5f, 0x74, 0x6f, 0x5f, 0x6f
        /*0503*/ 	.byte	0x75, 0x74, 0x70, 0x75, 0x74, 0x00
	.type		__unnamed_78,@object
	.size		__unnamed_78,(__unnamed_30 - __unnamed_78)
__unnamed_78:
        /*0509*/ 	.byte	0x73, 0x65, 0x74, 0x5f, 0x72, 0x65, 0x73, 0x75, 0x6c, 0x74, 0x73, 0x5f, 0x74, 0x6f, 0x5f, 0x6f
        /*0519*/ 	.byte	0x75, 0x74, 0x70, 0x75, 0x74, 0x00
	.type		__unnamed_30,@object
	.size		__unnamed_30,(__unnamed_70 - __unnamed_30)
__unnamed_30:
        /*051f*/ 	.byte	0x73, 0x65, 0x74, 0x5f, 0x72, 0x65, 0x73, 0x75, 0x6c, 0x74, 0x73, 0x5f, 0x74, 0x6f, 0x5f, 0x6f
        /*052f*/ 	.byte	0x75, 0x74, 0x70, 0x75, 0x74, 0x00
	.type		__unnamed_70,@object
	.size		__unnamed_70,(__unnamed_38 - __unnamed_70)
__unnamed_70:
        /*0535*/ 	.byte	0x73, 0x65, 0x74, 0x5f, 0x72, 0x65, 0x73, 0x75, 0x6c, 0x74, 0x73, 0x5f, 0x74, 0x6f, 0x5f, 0x6f
        /*0545*/ 	.byte	0x75, 0x74, 0x70, 0x75, 0x74, 0x00
	.type		__unnamed_38,@object
	.size		__unnamed_38,(__unnamed_28 - __unnamed_38)
__unnamed_38:
        /*054b*/ 	.byte	0x73, 0x65, 0x74, 0x5f, 0x72, 0x65, 0x73, 0x75, 0x6c, 0x74, 0x73, 0x5f, 0x74, 0x6f, 0x5f, 0x6f
        /*055b*/ 	.byte	0x75, 0x74, 0x70, 0x75, 0x74, 0x00
	.type		__unnamed_28,@object
	.size		__unnamed_28,(__unnamed_60 - __unnamed_28)
__unnamed_28:
        /*0561*/ 	.byte	0x73, 0x65, 0x74, 0x5f, 0x72, 0x65, 0x73, 0x75, 0x6c, 0x74, 0x73, 0x5f, 0x74, 0x6f, 0x5f, 0x6f
        /*0571*/ 	.byte	0x75, 0x74, 0x70, 0x75, 0x74, 0x00
	.type		__unnamed_60,@object
	.size		__unnamed_60,(__unnamed_68 - __unnamed_60)
__unnamed_60:
        /*0577*/ 	.byte	0x73, 0x65, 0x74, 0x5f, 0x72, 0x65, 0x73, 0x75, 0x6c, 0x74, 0x73, 0x5f, 0x74, 0x6f, 0x5f, 0x6f
        /*0587*/ 	.byte	0x75, 0x74, 0x70, 0x75, 0x74, 0x00
	.type		__unnamed_68,@object
	.size		__unnamed_68,(__unnamed_20 - __unnamed_68)
__unnamed_68:
        /*058d*/ 	.byte	0x73, 0x65, 0x74, 0x5f, 0x72, 0x65, 0x73, 0x75, 0x6c, 0x74, 0x73, 0x5f, 0x74, 0x6f, 0x5f, 0x6f
        /*059d*/ 	.byte	0x75, 0x74, 0x70, 0x75, 0x74, 0x00
	.type		__unnamed_20,@object
	.size		__unnamed_20,(__unnamed_8 - __unnamed_20)
__unnamed_20:
        /*05a3*/ 	.byte	0x73, 0x65, 0x74, 0x5f, 0x72, 0x65, 0x73, 0x75, 0x6c, 0x74, 0x73, 0x5f, 0x74, 0x6f, 0x5f, 0x6f
        /*05b3*/ 	.byte	0x75, 0x74, 0x70, 0x75, 0x74, 0x00
	.type		__unnamed_8,@object
	.size		__unnamed_8,(__unnamed_40 - __unnamed_8)
__unnamed_8:
        /*05b9*/ 	.byte	0x73, 0x65, 0x74, 0x5f, 0x72, 0x65, 0x73, 0x75, 0x6c, 0x74, 0x73, 0x5f, 0x74, 0x6f, 0x5f, 0x6f
        /*05c9*/ 	.byte	0x75, 0x74, 0x70, 0x75, 0x74, 0x00
	.type		__unnamed_40,@object
	.size		__unnamed_40,(__unnamed_88 - __unnamed_40)
__unnamed_40:
        /*05cf*/ 	.byte	0x73, 0x65, 0x74, 0x5f, 0x72, 0x65, 0x73, 0x75, 0x6c, 0x74, 0x73, 0x5f, 0x74, 0x6f, 0x5f, 0x6f
        /*05df*/ 	.byte	0x75, 0x74, 0x70, 0x75, 0x74, 0x00
	.type		__unnamed_88,@object
	.size		__unnamed_88,(__unnamed_80 - __unnamed_88)
__unnamed_88:
        /*05e5*/ 	.byte	0x73, 0x65, 0x74, 0x5f, 0x72, 0x65, 0x73, 0x75, 0x6c, 0x74, 0x73, 0x5f, 0x74, 0x6f, 0x5f, 0x6f
        /*05f5*/ 	.byte	0x75, 0x74, 0x70, 0x75, 0x74, 0x00
	.type		__unnamed_80,@object
	.size		__unnamed_80,(__unnamed_48 - __unnamed_80)
__unnamed_80:
        /*05fb*/ 	.byte	0x73, 0x65, 0x74, 0x5f, 0x72, 0x65, 0x73, 0x75, 0x6c, 0x74, 0x73, 0x5f, 0x74, 0x6f, 0x5f, 0x6f
        /*060b*/ 	.byte	0x75, 0x74, 0x70, 0x75, 0x74, 0x00
	.type		__unnamed_48,@object
	.size		__unnamed_48,(__unnamed_75 - __unnamed_48)
__unnamed_48:
        /*0611*/ 	.byte	0x73, 0x65, 0x74, 0x5f, 0x72, 0x65, 0x73, 0x75, 0x6c, 0x74, 0x73, 0x5f, 0x74, 0x6f, 0x5f, 0x6f
        /*0621*/ 	.byte	0x75, 0x74, 0x70, 0x75, 0x74, 0x00
	.type		__unnamed_75,@object
	.size		__unnamed_75,(__unnamed_35 - __unnamed_75)
__unnamed_75:
        /*0627*/ 	.byte	0x67, 0x65, 0x74, 0x5f, 0x61, 0x63, 0x63, 0x75, 0x6d, 0x75, 0x6c, 0x61, 0x74, 0x65, 0x64, 0x5f
        /*0637*/ 	.byte	0x6f, 0x75, 0x74, 0x70, 0x75, 0x74, 0x00
	.type		__unnamed_35,@object
	.size		__unnamed_35,(__unnamed_15 - __unnamed_35)
__unnamed_35:
        /*063e*/ 	.byte	0x67, 0x65, 0x74, 0x5f, 0x61, 0x63, 0x63, 0x75, 0x6d, 0x75, 0x6c, 0x61, 0x74, 0x65, 0x64, 0x5f
        /*064e*/ 	.byte	0x6f, 0x75, 0x74, 0x70, 0x75, 0x74, 0x00
	.type		__unnamed_15,@object
	.size		__unnamed_15,(__unnamed_55 - __unnamed_15)
__unnamed_15:
        /*0655*/ 	.byte	0x67, 0x65, 0x74, 0x5f, 0x61, 0x63, 0x63, 0x75, 0x6d, 0x75, 0x6c, 0x61, 0x74, 0x65, 0x64, 0x5f
        /*0665*/ 	.byte	0x6f, 0x75, 0x74, 0x70, 0x75, 0x74, 0x00
	.type		__unnamed_55,@object
	.size		__unnamed_55,(__unnamed_25 - __unnamed_55)
__unnamed_55:
        /*066c*/ 	.byte	0x67, 0x65, 0x74, 0x5f, 0x61, 0x63, 0x63, 0x75, 0x6d, 0x75, 0x6c, 0x61, 0x74, 0x65, 0x64, 0x5f
        /*067c*/ 	.byte	0x6f, 0x75, 0x74, 0x70, 0x75, 0x74, 0x00
	.type		__unnamed_25,@object
	.size		__unnamed_25,(__unnamed_65 - __unnamed_25)
__unnamed_25:
        /*0683*/ 	.byte	0x67, 0x65, 0x74, 0x5f, 0x61, 0x63, 0x63, 0x75, 0x6d, 0x75, 0x6c, 0x61, 0x74, 0x65, 0x64, 0x5f
        /*0693*/ 	.byte	0x6f, 0x75, 0x74, 0x70, 0x75, 0x74, 0x00
	.type		__unnamed_65,@object
	.size		__unnamed_65,(__unnamed_45 - __unnamed_65)
__unnamed_65:
        /*069a*/ 	.byte	0x67, 0x65, 0x74, 0x5f, 0x61, 0x63, 0x63, 0x75, 0x6d, 0x75, 0x6c, 0x61, 0x74, 0x65, 0x64, 0x5f
        /*06aa*/ 	.byte	0x6f, 0x75, 0x74, 0x70, 0x75, 0x74, 0x00
	.type		__unnamed_45,@object
	.size		__unnamed_45,(__unnamed_5 - __unnamed_45)
__unnamed_45:
        /*06b1*/ 	.byte	0x67, 0x65, 0x74, 0x5f, 0x61, 0x63, 0x63, 0x75, 0x6d, 0x75, 0x6c, 0x61, 0x74, 0x65, 0x64, 0x5f
        /*06c1*/ 	.byte	0x6f, 0x75, 0x74, 0x70, 0x75, 0x74, 0x00
	.type		__unnamed_5,@object
	.size		__unnamed_5,(__unnamed_85 - __unnamed_5)
__unnamed_5:
        /*06c8*/ 	.byte	0x67, 0x65, 0x74, 0x5f, 0x61, 0x63, 0x63, 0x75, 0x6d, 0x75, 0x6c, 0x61, 0x74, 0x65, 0x64, 0x5f
        /*06d8*/ 	.byte	0x6f, 0x75, 0x74, 0x70, 0x75, 0x74, 0x00
	.type		__unnamed_85,@object
	.size		__unnamed_85,($str$6 - __unnamed_85)
__unnamed_85:
        /*06df*/ 	.byte	0x67, 0x65, 0x74, 0x5f, 0x61, 0x63, 0x63, 0x75, 0x6d, 0x75, 0x6c, 0x61, 0x74, 0x65, 0x64, 0x5f
        /*06ef*/ 	.byte	0x6f, 0x75, 0x74, 0x70, 0x75, 0x74, 0x00
	.type		$str$6,@object
	.size		$str$6,(.L_119 - $str$6)
$str$6:
        /*06f6*/ 	.byte	0x2f, 0x72, 0x6f, 0x6f, 0x74, 0x2f, 0x2e, 0x70, 0x79, 0x65, 0x6e, 0x76, 0x2f, 0x76, 0x65, 0x72
        /*0706*/ 	.byte	0x73, 0x69, 0x6f, 0x6e, 0x73, 0x2f, 0x33, 0x2e, 0x31, 0x33, 0x2e, 0x31, 0x32, 0x2f, 0x6c, 0x69
        /*0716*/ 	.byte	0x62, 0x2f, 0x70, 0x79, 0x74, 0x68, 0x6f, 0x6e, 0x33, 0x2e, 0x31, 0x33, 0x2f, 0x73, 0x69, 0x74
        /*0726*/ 	.byte	0x65, 0x2d, 0x70, 0x61, 0x63, 0x6b, 0x61, 0x67, 0x65, 0x73, 0x2f, 0x74, 0x6f, 0x72, 0x63, 0x68
        /*0736*/ 	.byte	0x2f, 0x69, 0x6e, 0x63, 0x6c, 0x75, 0x64, 0x65, 0x2f, 0x41, 0x54, 0x65, 0x6e, 0x2f, 0x6e, 0x61
        /*0746*/ 	.byte	0x74, 0x69, 0x76, 0x65, 0x2f, 0x63, 0x75, 0x64, 0x61, 0x2f, 0x52, 0x65, 0x64, 0x75, 0x63, 0x65
        /*0756*/ 	.byte	0x2e, 0x63, 0x75, 0x68, 0x00
.L_119:


//--------------------- .nv.shared._ZN2at6native13reduce_kernelILi512ELi1ENS0_8ReduceOpIfNS0_9ArgMinOpsIfEEjlLi4ELi4EEEEEvT1_ --------------------------
	.section	.nv.shared._ZN2at6native13reduce_kernelILi512ELi1ENS0_8ReduceOpIfNS0_9ArgMinOpsIfEEjlLi4ELi4EEEEEvT1_,"aw",@nobits
	.sectionflags	@""
	.align	16
.nv.shared._ZN2at6native13reduce_kernelILi512ELi1ENS0_8ReduceOpIfNS0_9ArgMinOpsIfEEjlLi4ELi4EEEEEvT1_:
	.zero		1040


//--------------------- .nv.shared.reserved.0     --------------------------
	.section	.nv.shared.reserved.0,"aw",@nobits
	.weak		__nv_reservedSMEM_offset_0_alias
	.size		__nv_reservedSMEM_offset_0_alias, 0, 0
	.other		__nv_reservedSMEM_offset_0_alias,@"STO_CUDA_RESERVED_SHARED STV_DEFAULT"
__nv_reservedSMEM_offset_0_alias:
	.zero		0


//--------------------- .nv.global                --------------------------
	.section	.nv.global,"aw",@nobits
.nv.global:
	.type		_ZN52_INTERNAL_7b022142_21_ReduceArgMinKernel_cu_6f9147e94cuda3std3__48in_placeE,@object
	.size		_ZN52_INTERNAL_7b022142_21_ReduceArgMinKernel_cu_6f9147e94cuda3std3__48in_placeE,(_ZN52_INTERNAL_7b022142_21_ReduceArgMinKernel_cu_6f9147e94cuda3std6ranges3__45__cpo8distanceE - _ZN52_INTERNAL_7b022142_21_ReduceArgMinKernel_cu_6f9147e94cuda3std3__48in_placeE)
_ZN52_INTERNAL_7b022142_21_ReduceArgMinKernel_cu_6f9147e94cuda3std3__48in_placeE:
	.zero		1
	.type		_ZN52_INTERNAL_7b022142_21_ReduceArgMinKernel_cu_6f9147e94cuda3std6ranges3__45__cpo8distanceE,@object
	.size		_ZN52_INTERNAL_7b022142_21_ReduceArgMinKernel_cu_6f9147e94cuda3std6ranges3__45__cpo8distanceE,(_ZN52_INTERNAL_7b022142_21_ReduceArgMinKernel_cu_6f9147e94cuda3std3__45__cpo6cbeginE - _ZN52_INTERNAL_7b022142_21_ReduceArgMinKernel_cu_6f9147e94cuda3std6ranges3__45__cpo8distanceE)
_ZN52_INTERNAL_7b022142_21_ReduceArgMinKernel_cu_6f9147e94cuda3std6ranges3__45__cpo8distanceE:
	.zero		1
	.type		_ZN52_INTERNAL_7b022142_21_ReduceArgMinKernel_cu_6f9147e94cuda3std3__45__cpo6cbeginE,@object
	.size		_ZN52_INTERNAL_7b022142_21_ReduceArgMinKernel_cu_6f9147e94cuda3std3__45__cpo6cbeginE,(_ZN52_INTERNAL_7b022142_21_ReduceArgMinKernel_cu_6f9147e94cuda3std6ranges3__45__cpo7advanceE - _ZN52_INTERNAL_7b022142_21_ReduceArgMinKernel_cu_6f9147e94cuda3std3__45__cpo6cbeginE)
_ZN52_INTERNAL_7b022142_21_ReduceArgMinKernel_cu_6f9147e94cuda3std3__45__cpo6cbeginE:
	.zero		1
	.type		_ZN52_INTERNAL_7b022142_21_ReduceArgMinKernel_cu_6f9147e94cuda3std6ranges3__45__cpo7advanceE,@object
	.size		_ZN52_INTERNAL_7b022142_21_ReduceArgMinKernel_cu_6f9147e94cuda3std6ranges3__45__cpo7advanceE,(_ZN52_INTERNAL_7b022142_21_ReduceArgMinKernel_cu_6f9147e94cuda3std3__45__cpo7crbeginE - _ZN52_INTERNAL_7b022142_21_ReduceArgMinKernel_cu_6f9147e94cuda3std6ranges3__45__cpo7advanceE)
_ZN52_INTERNAL_7b022142_21_ReduceArgMinKernel_cu_6f9147e94cuda3std6ranges3__45__cpo7advanceE:
	.zero		1
	.type		_ZN52_INTERNAL_7b022142_21_ReduceArgMinKernel_cu_6f9147e94cuda3std3__45__cpo7crbeginE,@object
	.size		_ZN52_INTERNAL_7b022142_21_ReduceArgMinKernel_cu_6f9147e94cuda3std3__45__cpo7crbeginE,(_ZN52_INTERNAL_7b022142_21_ReduceArgMinKernel_cu_6f9147e94cuda3std6ranges3__45__cpo4dataE - _ZN52_INTERNAL_7b022142_21_ReduceArgMinKernel_cu_6f9147e94cuda3std3__45__cpo7crbeginE)
_ZN52_INTERNAL_7b022142_21_ReduceArgMinKernel_cu_6f9147e94cuda3std3__45__cpo7crbeginE:
	.zero		1
	.type		_ZN52_INTERNAL_7b022142_21_ReduceArgMinKernel_cu_6f9147e94cuda3std6ranges3__45__cpo4dataE,@object
	.size		_ZN52_INTERNAL_7b022142_21_ReduceArgMinKernel_cu_6f9147e94cuda3std6ranges3__45__cpo4dataE,(_ZN52_INTERNAL_7b022142_21_ReduceArgMinKernel_cu_6f9147e94cuda3std6ranges3__45__cpo5beginE - _ZN52_INTERNAL_7b022142_21_ReduceArgMinKernel_cu_6f9147e94cuda3std6ranges3__45__cpo4dataE)
_ZN52_INTERNAL_7b022142_21_ReduceArgMinKernel_cu_6f9147e94cuda3std6ranges3__45__cpo4dataE:
	.zero		1
	.type		_ZN52_INTERNAL_7b022142_21_ReduceArgMinKernel_cu_6f9147e94cuda3std6ranges3__45__cpo5beginE,@object
	.size		_ZN52_INTERNAL_7b022142_21_ReduceArgMinKernel_cu_6f9147e94cuda3std6ranges3__45__cpo5beginE,(_ZN52_INTERNAL_7b022142_21_ReduceArgMinKernel_cu_6f9147e94cuda3std3__454_GLOBAL__N__7b022142_21_ReduceArgMinKernel_cu_6f9147e96ignoreE - _ZN52_INTERNAL_7b022142_21_ReduceArgMinKernel_cu_6f9147e94cuda3std6ranges3__45__cpo5beginE)
_ZN52_INTERNAL_7b022142_21_ReduceArgMinKernel_cu_6f9147e94cuda3std6ranges3__45__cpo5beginE:
	.zero		1
	.type		_ZN52_INTERNAL_7b022142_21_ReduceArgMinKernel_cu_6f9147e94cuda3std3__454_GLOBAL__N__7b022142_21_ReduceArgMinKernel_cu_6f9147e96ignoreE,@object
	.size		_ZN52_INTERNAL_7b022142_21_ReduceArgMinKernel_cu_6f9147e94cuda3std3__454_GLOBAL__N__7b022142_21_ReduceArgMinKernel_cu_6f9147e96ignoreE,(_ZN52_INTERNAL_7b022142_21_ReduceArgMinKernel_cu_6f9147e94cuda3std6ranges3__45__cpo4sizeE - _ZN52_INTERNAL_7b022142_21_ReduceArgMinKernel_cu_6f9147e94cuda3std3__454_GLOBAL__N__7b022142_21_ReduceArgMinKernel_cu_6f9147e96ignoreE)
_ZN52_INTERNAL_7b022142_21_ReduceArgMinKernel_cu_6f9147e94cuda3std3__454_GLOBAL__N__7b022142_21_ReduceArgMinKernel_cu_6f9147e96ignoreE:
	.zero		1
	.type		_ZN52_INTERNAL_7b022142_21_ReduceArgMinKernel_cu_6f9147e94cuda3std6ranges3__45__cpo4sizeE,@object
	.size		_ZN52_INTERNAL_7b022142_21_ReduceArgMinKernel_cu_6f9147e94cuda3std6ranges3__45__cpo4sizeE,(_ZN52_INTERNAL_7b022142_21_ReduceArgMinKernel_cu_6f9147e94cuda3std3__45__cpo5beginE - _ZN52_INTERNAL_7b022142_21_ReduceArgMinKernel_cu_6f9147e94cuda3std6ranges3__45__cpo4sizeE)
_ZN52_INTERNAL_7b022142_21_ReduceArgMinKernel_cu_6f9147e94cuda3std6ranges3__45__cpo4sizeE:
	.zero		1
	.type		_ZN52_INTERNAL_7b022142_21_ReduceArgMinKernel_cu_6f9147e94cuda3std3__45__cpo5beginE,@object
	.size		_ZN52_INTERNAL_7b022142_21_ReduceArgMinKernel_cu_6f9147e94cuda3std3__45__cpo5beginE,(_ZN52_INTERNAL_7b022142_21_ReduceArgMinKernel_cu_6f9147e94cuda3std6ranges3__45__cpo6cbeginE - _ZN52_INTERNAL_7b022142_21_ReduceArgMinKernel_cu_6f9147e94cuda3std3__45__cpo5beginE)
_ZN52_INTERNAL_7b022142_21_ReduceArgMinKernel_cu_6f9147e94cuda3std3__45__cpo5beginE:
	.zero		1
	.type		_ZN52_INTERNAL_7b022142_21_ReduceArgMinKernel_cu_6f9147e94cuda3std6ranges3__45__cpo6cbeginE,@object
	.size		_ZN52_INTERNAL_7b022142_21_ReduceArgMinKernel_cu_6f9147e94cuda3std6ranges3__45__cpo6cbeginE,(_ZN52_INTERNAL_7b022142_21_ReduceArgMinKernel_cu_6f9147e94cuda3std3__45__cpo6rbeginE - _ZN52_INTERNAL_7b022142_21_ReduceArgMinKernel_cu_6f9147e94cuda3std6ranges3__45__cpo6cbeginE)
_ZN52_INTERNAL_7b022142_21_ReduceArgMinKernel_cu_6f9147e94cuda3std6ranges3__45__cpo6cbeginE:
	.zero		1
	.type		_ZN52_INTERNAL_7b022142_21_ReduceArgMinKernel_cu_6f9147e94cuda3std3__45__cpo6rbeginE,@object
	.size		_ZN52_INTERNAL_7b022142_21_ReduceArgMinKernel_cu_6f9147e94cuda3std3__45__cpo6rbeginE,(_ZN52_INTERNAL_7b022142_21_ReduceArgMinKernel_cu_6f9147e94cuda3std6ranges3__45__cpo4nextE - _ZN52_INTERNAL_7b022142_21_ReduceArgMinKernel_cu_6f9147e94cuda3std3__45__cpo6rbeginE)
_ZN52_INTERNAL_7b022142_21_ReduceArgMinKernel_cu_6f9147e94cuda3std3__45__cpo6rbeginE:
	.zero		1
	.type		_ZN52_INTERNAL_7b022142_21_ReduceArgMinKernel_cu_6f9147e94cuda3std6ranges3__45__cpo4nextE,@object
	.size		_ZN52_INTERNAL_7b022142_21_ReduceArgMinKernel_cu_6f9147e94cuda3std6ranges3__45__cpo4nextE,(_ZN52_INTERNAL_7b022142_21_ReduceArgMinKernel_cu_6f9147e94cuda3std6ranges3__45__cpo4swapE - _ZN52_INTERNAL_7b022142_21_ReduceArgMinKernel_cu_6f9147e94cuda3std6ranges3__45__cpo4nextE)
_ZN52_INTERNAL_7b022142_21_ReduceArgMinKernel_cu_6f9147e94cuda3std6ranges3__45__cpo4nextE:
	.zero		1
	.type		_ZN52_INTERNAL_7b022142_21_ReduceArgMinKernel_cu_6f9147e94cuda3std6ranges3__45__cpo4swapE,@object
	.size		_ZN52_INTERNAL_7b022142_21_ReduceArgMinKernel_cu_6f9147e94cuda3std6ranges3__45__cpo4swapE,(_ZN52_INTERNAL_7b022142_21_ReduceArgMinKernel_cu_6f9147e94cuda3std3__420unreachable_sentinelE - _ZN52_INTERNAL_7b022142_21_ReduceArgMinKernel_cu_6f9147e94cuda3std6ranges3__45__cpo4swapE)
_ZN52_INTERNAL_7b022142_21_ReduceArgMinKernel_cu_6f9147e94cuda3std6ranges3__45__cpo4swapE:
	.zero		1
	.type		_ZN52_INTERNAL_7b022142_21_ReduceArgMinKernel_cu_6f9147e94cuda3std3__420unreachable_sentinelE,@object
	.size		_ZN52_INTERNAL_7b022142_21_ReduceArgMinKernel_cu_6f9147e94cuda3std3__420unreachable_sentinelE,(_ZN52_INTERNAL_7b022142_21_ReduceArgMinKernel_cu_6f9147e96thrust23THRUST_300001_SM_900_NS6system6detail10sequential3seqE - _ZN52_INTERNAL_7b022142_21_ReduceArgMinKernel_cu_6f9147e94cuda3std3__420unreachable_sentinelE)
_ZN52_INTERNAL_7b022142_21_ReduceArgMinKernel_cu_6f9147e94cuda3std3__420unreachable_sentinelE:
	.zero		1
	.type		_ZN52_INTERNAL_7b022142_21_ReduceArgMinKernel_cu_6f9147e96thrust23THRUST_300001_SM_900_NS6system6detail10sequential3seqE,@object
	.size		_ZN52_INTERNAL_7b022142_21_ReduceArgMinKernel_cu_6f9147e96thrust23THRUST_300001_SM_900_NS6system6detail10sequential3seqE,(_ZN52_INTERNAL_7b022142_21_ReduceArgMinKernel_cu_6f9147e94cuda3std3__45__cpo4cendE - _ZN52_INTERNAL_7b022142_21_ReduceArgMinKernel_cu_6f9147e96thrust23THRUST_300001_SM_900_NS6system6detail10sequential3seqE)
_ZN52_INTERNAL_7b022142_21_ReduceArgMinKernel_cu_6f9147e96thrust23THRUST_300001_SM_900_NS6system6detail10sequential3seqE:
	.zero		1
	.type		_ZN52_INTERNAL_7b022142_21_ReduceArgMinKernel_cu_6f9147e94cuda3std3__45__cpo4cendE,@object
	.size		_ZN52_INTERNAL_7b022142_21_ReduceArgMinKernel_cu_6f9147e94cuda3std3__45__cpo4cendE,(_ZN52_INTERNAL_7b022142_21_ReduceArgMinKernel_cu_6f9147e94cuda3std6ranges3__45__cpo9iter_swapE - _ZN52_INTERNAL_7b022142_21_ReduceArgMinKernel_cu_6f9147e94cuda3std3__45__cpo4cendE)
_ZN52_INTERNAL_7b022142_21_ReduceArgMinKernel_cu_6f9147e94cuda3std3__45__cpo4cendE:
	.zero		1
	.type		_ZN52_INTERNAL_7b022142_21_ReduceArgMinKernel_cu_6f9147e94cuda3std6ranges3__45__cpo9iter_swapE,@object
	.size		_ZN52_INTERNAL_7b022142_21_ReduceArgMinKernel_cu_6f9147e94cuda3std6ranges3__45__cpo9iter_swapE,(_ZN52_INTERNAL_7b022142_21_ReduceArgMinKernel_cu_6f9147e94cuda3std3__45__cpo5crendE - _ZN52_INTERNAL_7b022142_21_ReduceArgMinKernel_cu_6f9147e94cuda3std6ranges3__45__cpo9iter_swapE)
_ZN52_INTERNAL_7b022142_21_ReduceArgMinKernel_cu_6f9147e94cuda3std6ranges3__45__cpo9iter_swapE:
	.zero		1
	.type		_ZN52_INTERNAL_7b022142_21_ReduceArgMinKernel_cu_6f9147e94cuda3std3__45__cpo5crendE,@object
	.size		_ZN52_INTERNAL_7b022142_21_ReduceArgMinKernel_cu_6f9147e94cuda3std3__45__cpo5crendE,(_ZN52_INTERNAL_7b022142_21_ReduceArgMinKernel_cu_6f9147e94cuda3std6ranges3__45__cpo5cdataE - _ZN52_INTERNAL_7b022142_21_ReduceArgMinKernel_cu_6f9147e94cuda3std3__45__cpo5crendE)
_ZN52_INTERNAL_7b022142_21_ReduceArgMinKernel_cu_6f9147e94cuda3std3__45__cpo5crendE:
	.zero		1
	.type		_ZN52_INTERNAL_7b022142_21_ReduceArgMinKernel_cu_6f9147e94cuda3std6ranges3__45__cpo5cdataE,@object
	.size		_ZN52_INTERNAL_7b022142_21_ReduceArgMinKernel_cu_6f9147e94cuda3std6ranges3__45__cpo5cdataE,(_ZN52_INTERNAL_7b022142_21_ReduceArgMinKernel_cu_6f9147e94cuda3std6ranges3__45__cpo3endE - _ZN52_INTERNAL_7b022142_21_ReduceArgMinKernel_cu_6f9147e94cuda3std6ranges3__45__cpo5cdataE)
_ZN52_INTERNAL_7b022142_21_ReduceArgMinKernel_cu_6f9147e94cuda3std6ranges3__45__cpo5cdataE:
	.zero		1
	.type		_ZN52_INTERNAL_7b022142_21_ReduceArgMinKernel_cu_6f9147e94cuda3std6ranges3__45__cpo3endE,@object
	.size		_ZN52_INTERNAL_7b022142_21_ReduceArgMinKernel_cu_6f9147e94cuda3std6ranges3__45__cpo3endE,(_ZN52_INTERNAL_7b022142_21_ReduceArgMinKernel_cu_6f9147e94cuda3std3__419piecewise_constructE - _ZN52_INTERNAL_7b022142_21_ReduceArgMinKernel_cu_6f9147e94cuda3std6ranges3__45__cpo3endE)
_ZN52_INTERNAL_7b022142_21_ReduceArgMinKernel_cu_6f9147e94cuda3std6ranges3__45__cpo3endE:
	.zero		1
	.type		_ZN52_INTERNAL_7b022142_21_ReduceArgMinKernel_cu_6f9147e94cuda3std3__419piecewise_constructE,@object
	.size		_ZN52_INTERNAL_7b022142_21_ReduceArgMinKernel_cu_6f9147e94cuda3std3__419piecewise_constructE,(_ZN52_INTERNAL_7b022142_21_ReduceArgMinKernel_cu_6f9147e94cuda3std6ranges3__45__cpo5ssizeE - _ZN52_INTERNAL_7b022142_21_ReduceArgMinKernel_cu_6f9147e94cuda3std3__419piecewise_constructE)
_ZN52_INTERNAL_7b022142_21_ReduceArgMinKernel_cu_6f9147e94cuda3std3__419piecewise_constructE:
	.zero		1
	.type		_ZN52_INTERNAL_7b022142_21_ReduceArgMinKernel_cu_6f9147e94cuda3std6ranges3__45__cpo5ssizeE,@object
	.size		_ZN52_INTERNAL_7b022142_21_ReduceArgMinKernel_cu_6f9147e94cuda3std6ranges3__45__cpo5ssizeE,(_ZN52_INTERNAL_7b022142_21_ReduceArgMinKernel_cu_6f9147e94cuda3std3__45__cpo3endE - _ZN52_INTERNAL_7b022142_21_ReduceArgMinKernel_cu_6f9147e94cuda3std6ranges3__45__cpo5ssizeE)
_ZN52_INTERNAL_7b022142_21_ReduceArgMinKernel_cu_6f9147e94cuda3std6ranges3__45__cpo5ssizeE:
	.zero		1
	.type		_ZN52_INTERNAL_7b022142_21_ReduceArgMinKernel_cu_6f9147e94cuda3std3__45__cpo3endE,@object
	.size		_ZN52_INTERNAL_7b022142_21_ReduceArgMinKernel_cu_6f9147e94cuda3std3__45__cpo3endE,(_ZN52_INTERNAL_7b022142_21_ReduceArgMinKernel_cu_6f9147e94cuda3std6ranges3__45__cpo4cendE - _ZN52_INTERNAL_7b022142_21_ReduceArgMinKernel_cu_6f9147e94cuda3std3__45__cpo3endE)
_ZN52_INTERNAL_7b022142_21_ReduceArgMinKernel_cu_6f9147e94cuda3std3__45__cpo3endE:
	.zero		1
	.type		_ZN52_INTERNAL_7b022142_21_ReduceArgMinKernel_cu_6f9147e94cuda3std6ranges3__45__cpo4cendE,@object
	.size		_ZN52_INTERNAL_7b022142_21_ReduceArgMinKernel_cu_6f9147e94cuda3std6ranges3__45__cpo4cendE,(_ZN52_INTERNAL_7b022142_21_ReduceArgMinKernel_cu_6f9147e94cuda3std3__45__cpo4rendE - _ZN52_INTERNAL_7b022142_21_ReduceArgMinKernel_cu_6f9147e94cuda3std6ranges3__45__cpo4cendE)
_ZN52_INTERNAL_7b022142_21_ReduceArgMinKernel_cu_6f9147e94cuda3std6ranges3__45__cpo4cendE:
	.zero		1
	.type		_ZN52_INTERNAL_7b022142_21_ReduceArgMinKernel_cu_6f9147e94cuda3std3__45__cpo4rendE,@object
	.size		_ZN52_INTERNAL_7b022142_21_ReduceArgMinKernel_cu_6f9147e94cuda3std3__45__cpo4rendE,(_ZN52_INTERNAL_7b022142_21_ReduceArgMinKernel_cu_6f9147e94cuda3std6ranges3__45__cpo4prevE - _ZN52_INTERNAL_7b022142_21_ReduceArgMinKernel_cu_6f9147e94cuda3std3__45__cpo4rendE)
_ZN52_INTERNAL_7b022142_21_ReduceArgMinKernel_cu_6f9147e94cuda3std3__45__cpo4rendE:
	.zero		1
	.type		_ZN52_INTERNAL_7b022142_21_ReduceArgMinKernel_cu_6f9147e94cuda3std6ranges3__45__cpo4prevE,@object
	.size		_ZN52_INTERNAL_7b022142_21_ReduceArgMinKernel_cu_6f9147e94cuda3std6ranges3__45__cpo4prevE,(_ZN52_INTERNAL_7b022142_21_ReduceArgMinKernel_cu_6f9147e94cuda3std6ranges3__45__cpo9iter_moveE - _ZN52_INTERNAL_7b022142_21_ReduceArgMinKernel_cu_6f9147e94cuda3std6ranges3__45__cpo4prevE)
_ZN52_INTERNAL_7b022142_21_ReduceArgMinKernel_cu_6f9147e94cuda3std6ranges3__45__cpo4prevE:
	.zero		1
	.type		_ZN52_INTERNAL_7b022142_21_ReduceArgMinKernel_cu_6f9147e94cuda3std6ranges3__45__cpo9iter_moveE,@object
	.size		_ZN52_INTERNAL_7b022142_21_ReduceArgMinKernel_cu_6f9147e94cuda3std6ranges3__45__cpo9iter_moveE,(.L_103 - _ZN52_INTERNAL_7b022142_21_ReduceArgMinKernel_cu_6f9147e94cuda3std6ranges3__45__cpo9iter_moveE)
_ZN52_INTERNAL_7b022142_21_ReduceArgMinKernel_cu_6f9147e94cuda3std6ranges3__45__cpo9iter_moveE:
	.zero		1
.L_103:


//--------------------- .nv.shared._ZN2at6native13reduce_kernelILi256ELi2ENS0_8ReduceOpIfNS0_9ArgMinOpsIfEEjlLi4ELi4EEEEEvT1_ --------------------------
	.section	.nv.shared._ZN2at6native13reduce_kernelILi256ELi2ENS0_8ReduceOpIfNS0_9ArgMinOpsIfEEjlLi4ELi4EEEEEvT1_,"aw",@nobits
	.sectionflags	@""
	.align	16
.nv.shared._ZN2at6native13reduce_kernelILi256ELi2ENS0_8ReduceOpIfNS0_9ArgMinOpsIfEEjlLi4ELi4EEEEEvT1_:
	.zero		1040


//--------------------- .nv.shared._ZN2at6native13reduce_kernelILi128ELi4ENS0_8ReduceOpIfNS0_9ArgMinOpsIfEEjlLi4ELi4EEEEEvT1_ --------------------------
	.section	.nv.shared._ZN2at6native13reduce_kernelILi128ELi4ENS0_8ReduceOpIfNS0_9ArgMinOpsIfEEjlLi4ELi4EEEEEvT1_,"aw",@nobits
	.sectionflags	@""
	.align	16
.nv.shared._ZN2at6native13reduce_kernelILi128ELi4ENS0_8ReduceOpIfNS0_9ArgMinOpsIfEEjlLi4ELi4EEEEEvT1_:
	.zero		1040


//--------------------- .nv.shared._ZN2at6native13reduce_kernelILi512ELi1ENS0_8ReduceOpIdNS0_9ArgMinOpsIdEEjlLi4ELi4EEEEEvT1_ --------------------------
	.section	.nv.shared._ZN2at6native13reduce_kernelILi512ELi1ENS0_8ReduceOpIdNS0_9ArgMinOpsIdEEjlLi4ELi4EEEEEvT1_,"aw",@nobits
	.sectionflags	@""
	.align	16
.nv.shared._ZN2at6native13reduce_kernelILi512ELi1ENS0_8ReduceOpIdNS0_9ArgMinOpsIdEEjlLi4ELi4EEEEEvT1_:
	.zero		1040


//--------------------- .nv.shared._ZN2at6native13reduce_kernelILi256ELi2ENS0_8ReduceOpIdNS0_9ArgMinOpsIdEEjlLi4ELi4EEEEEvT1_ --------------------------
	.section	.nv.shared._ZN2at6native13reduce_kernelILi256ELi2ENS0_8ReduceOpIdNS0_9ArgMinOpsIdEEjlLi4ELi4EEEEEvT1_,"aw",@nobits
	.sectionflags	@""
	.align	16
.nv.shared._ZN2at6native13reduce_kernelILi256ELi2ENS0_8ReduceOpIdNS0_9ArgMinOpsIdEEjlLi4ELi4EEEEEvT1_:
	.zero		1040


//--------------------- .nv.shared._ZN2at6native13reduce_kernelILi128ELi4ENS0_8ReduceOpIdNS0_9ArgMinOpsIdEEjlLi4ELi4EEEEEvT1_ --------------------------
	.section	.nv.shared._ZN2at6native13reduce_kernelILi128ELi4ENS0_8ReduceOpIdNS0_9ArgMinOpsIdEEjlLi4ELi4EEEEEvT1_,"aw",@nobits
	.sectionflags	@""
	.align	16
.nv.shared._ZN2at6native13reduce_kernelILi128ELi4ENS0_8ReduceOpIdNS0_9ArgMinOpsIdEEjlLi4ELi4EEEEEvT1_:
	.zero		1040


//--------------------- .nv.shared._ZN2at6native13reduce_kernelILi512ELi1ENS0_8ReduceOpIsNS0_9ArgMinOpsIsEEjlLi4ELi4EEEEEvT1_ --------------------------
	.section	.nv.shared._ZN2at6native13reduce_kernelILi512ELi1ENS0_8ReduceOpIsNS0_9ArgMinOpsIsEEjlLi4ELi4EEEEEvT1_,"aw",@nobits
	.sectionflags	@""
	.align	16
.nv.shared._ZN2at6native13reduce_kernelILi512ELi1ENS0_8ReduceOpIsNS0_9ArgMinOpsIsEEjlLi4ELi4EEEEEvT1_:
	.zero		1040


//--------------------- .nv.shared._ZN2at6native13reduce_kernelILi256ELi2ENS0_8ReduceOpIsNS0_9ArgMinOpsIsEEjlLi4ELi4EEEEEvT1_ --------------------------
	.section	.nv.shared._ZN2at6native13reduce_kernelILi256ELi2ENS0_8ReduceOpIsNS0_9ArgMinOpsIsEEjlLi4ELi4EEEEEvT1_,"aw",@nobits
	.sectionflags	@""
	.align	16
.nv.shared._ZN2at6native13reduce_kernelILi256ELi2ENS0_8ReduceOpIsNS0_9ArgMinOpsIsEEjlLi4ELi4EEEEEvT1_:
	.zero		1040


//--------------------- .nv.shared._ZN2at6native13reduce_kernelILi128ELi4ENS0_8ReduceOpIsNS0_9ArgMinOpsIsEEjlLi4ELi4EEEEEvT1_ --------------------------
	.section	.nv.shared._ZN2at6native13reduce_kernelILi128ELi4ENS0_8ReduceOpIsNS0_9ArgMinOpsIsEEjlLi4ELi4EEEEEvT1_,"aw",@nobits
	.sectionflags	@""
	.align	16
.nv.shared._ZN2at6native13reduce_kernelILi128ELi4ENS0_8ReduceOpIsNS0_9ArgMinOpsIsEEjlLi4ELi4EEEEEvT1_:
	.zero		1040


//--------------------- .nv.shared._ZN2at6native13reduce_kernelILi512ELi1ENS0_8ReduceOpIlNS0_9ArgMinOpsIlEEjlLi4ELi4EEEEEvT1_ --------------------------
	.section	.nv.shared._ZN2at6native13reduce_kernelILi512ELi1ENS0_8ReduceOpIlNS0_9ArgMinOpsIlEEjlLi4ELi4EEEEEvT1_,"aw",@nobits
	.sectionflags	@""
	.align	16
.nv.shared._ZN2at6native13reduce_kernelILi512ELi1ENS0_8ReduceOpIlNS0_9ArgMinOpsIlEEjlLi4ELi4EEEEEvT1_:
	.zero		1040


//--------------------- .nv.shared._ZN2at6native13reduce_kernelILi256ELi2ENS0_8ReduceOpIlNS0_9ArgMinOpsIlEEjlLi4ELi4EEEEEvT1_ --------------------------
	.section	.nv.shared._ZN2at6native13reduce_kernelILi256ELi2ENS0_8ReduceOpIlNS0_9ArgMinOpsIlEEjlLi4ELi4EEEEEvT1_,"aw",@nobits
	.sectionflags	@""
	.align	16
.nv.shared._ZN2at6native13reduce_kernelILi256ELi2ENS0_8ReduceOpIlNS0_9ArgMinOpsIlEEjlLi4ELi4EEEEEvT1_:
	.zero		1040


//--------------------- .nv.shared._ZN2at6native13reduce_kernelILi128ELi4ENS0_8ReduceOpIlNS0_9ArgMinOpsIlEEjlLi4ELi4EEEEEvT1_ --------------------------
	.section	.nv.shared._ZN2at6native13reduce_kernelILi128ELi4ENS0_8ReduceOpIlNS0_9ArgMinOpsIlEEjlLi4ELi4EEEEEvT1_,"aw",@nobits
	.sectionflags	@""
	.align	16
.nv.shared._ZN2at6native13reduce_kernelILi128ELi4ENS0_8ReduceOpIlNS0_9ArgMinOpsIlEEjlLi4ELi4EEEEEvT1_:
	.zero		1040


//--------------------- .nv.shared._ZN2at6native13reduce_kernelILi512ELi1ENS0_8ReduceOpIiNS0_9ArgMinOpsIiEEjlLi4ELi4EEEEEvT1_ --------------------------
	.section	.nv.shared._ZN2at6native13reduce_kernelILi512ELi1ENS0_8ReduceOpIiNS0_9ArgMinOpsIiEEjlLi4ELi4EEEEEvT1_,"aw",@nobits
	.sectionflags	@""
	.align	16
.nv.shared._ZN2at6native13reduce_kernelILi512ELi1ENS0_8ReduceOpIiNS0_9ArgMinOpsIiEEjlLi4ELi4EEEEEvT1_:
	.zero		1040


//--------------------- .nv.shared._ZN2at6native13reduce_kernelILi256ELi2ENS0_8ReduceOpIiNS0_9ArgMinOpsIiEEjlLi4ELi4EEEEEvT1_ --------------------------
	.section	.nv.shared._ZN2at6native13reduce_kernelILi256ELi2ENS0_8ReduceOpIiNS0_9ArgMinOpsIiEEjlLi4ELi4EEEEEvT1_,"aw",@nobits
	.sectionflags	@""
	.align	16
.nv.shared._ZN2at6native13reduce_kernelILi256ELi2ENS0_8ReduceOpIiNS0_9ArgMinOpsIiEEjlLi4ELi4EEEEEvT1_:
	.zero		1040


//--------------------- .nv.shared._ZN2at6native13reduce_kernelILi128ELi4ENS0_8ReduceOpIiNS0_9ArgMinOpsIiEEjlLi4ELi4EEEEEvT1_ --------------------------
	.section	.nv.shared._ZN2at6native13reduce_kernelILi128ELi4ENS0_8ReduceOpIiNS0_9ArgMinOpsIiEEjlLi4ELi4EEEEEvT1_,"aw",@nobits
	.sectionflags	@""
	.align	16
.nv.shared._ZN2at6native13reduce_kernelILi128ELi4ENS0_8ReduceOpIiNS0_9ArgMinOpsIiEEjlLi4ELi4EEEEEvT1_:
	.zero		1040


//--------------------- .nv.shared._ZN2at6native13reduce_kernelILi512ELi1ENS0_8ReduceOpIaNS0_9ArgMinOpsIaEEjlLi4ELi4EEEEEvT1_ --------------------------
	.section	.nv.shared._ZN2at6native13reduce_kernelILi512ELi1ENS0_8ReduceOpIaNS0_9ArgMinOpsIaEEjlLi4ELi4EEEEEvT1_,"aw",@nobits
	.sectionflags	@""
	.align	16
.nv.shared._ZN2at6native13reduce_kernelILi512ELi1ENS0_8ReduceOpIaNS0_9ArgMinOpsIaEEjlLi4ELi4EEEEEvT1_:
	.zero		1040


//--------------------- .nv.shared._ZN2at6native13reduce_kernelILi256ELi2ENS0_8ReduceOpIaNS0_9ArgMinOpsIaEEjlLi4ELi4EEEEEvT1_ --------------------------
	.section	.nv.shared._ZN2at6native13reduce_kernelILi256ELi2ENS0_8ReduceOpIaNS0_9ArgMinOpsIaEEjlLi4ELi4EEEEEvT1_,"aw",@nobits
	.sectionflags	@""
	.align	16
.nv.shared._ZN2at6native13reduce_kernelILi256ELi2ENS0_8ReduceOpIaNS0_9ArgMinOpsIaEEjlLi4ELi4EEEEEvT1_:
	.zero		1040


//--------------------- .nv.shared._ZN2at6native13reduce_kernelILi128ELi4ENS0_8ReduceOpIaNS0_9ArgMinOpsIaEEjlLi4ELi4EEEEEvT1_ --------------------------
	.section	.nv.shared._ZN2at6native13reduce_kernelILi128ELi4ENS0_8ReduceOpIaNS0_9ArgMinOpsIaEEjlLi4ELi4EEEEEvT1_,"aw",@nobits
	.sectionflags	@""
	.align	16
.nv.shared._ZN2at6native13reduce_kernelILi128ELi4ENS0_8ReduceOpIaNS0_9ArgMinOpsIaEEjlLi4ELi4EEEEEvT1_:
	.zero		1040


//--------------------- .nv.shared._ZN2at6native13reduce_kernelILi512ELi1ENS0_8ReduceOpIhNS0_9ArgMinOpsIhEEjlLi4ELi4EEEEEvT1_ --------------------------
	.section	.nv.shared._ZN2at6native13reduce_kernelILi512ELi1ENS0_8ReduceOpIhNS0_9ArgMinOpsIhEEjlLi4ELi4EEEEEvT1_,"aw",@nobits
	.sectionflags	@""
	.align	16
.nv.shared._ZN2at6native13reduce_kernelILi512ELi1ENS0_8ReduceOpIhNS0_9ArgMinOpsIhEEjlLi4ELi4EEEEEvT1_:
	.zero		1040


//--------------------- .nv.shared._ZN2at6native13reduce_kernelILi256ELi2ENS0_8ReduceOpIhNS0_9ArgMinOpsIhEEjlLi4ELi4EEEEEvT1_ --------------------------
	.section	.nv.shared._ZN2at6native13reduce_kernelILi256ELi2ENS0_8ReduceOpIhNS0_9ArgMinOpsIhEEjlLi4ELi4EEEEEvT1_,"aw",@nobits
	.sectionflags	@""
	.align	16
.nv.shared._ZN2at6native13reduce_kernelILi256ELi2ENS0_8ReduceOpIhNS0_9ArgMinOpsIhEEjlLi4ELi4EEEEEvT1_:
	.zero		1040


//--------------------- .nv.shared._ZN2at6native13reduce_kernelILi128ELi4ENS0_8ReduceOpIhNS0_9ArgMinOpsIhEEjlLi4ELi4EEEEEvT1_ --------------------------
	.section	.nv.shared._ZN2at6native13reduce_kernelILi128ELi4ENS0_8ReduceOpIhNS0_9ArgMinOpsIhEEjlLi4ELi4EEEEEvT1_,"aw",@nobits
	.sectionflags	@""
	.align	16
.nv.shared._ZN2at6native13reduce_kernelILi128ELi4ENS0_8ReduceOpIhNS0_9ArgMinOpsIhEEjlLi4ELi4EEEEEvT1_:
	.zero		1040


//--------------------- .nv.shared._ZN2at6native13reduce_kernelILi512ELi1ENS0_8ReduceOpIN3c108BFloat16ENS0_9ArgMinOpsIfEEjlLi4ELi4EEEEEvT1_ --------------------------
	.section	.nv.shared._ZN2at6native13reduce_kernelILi512ELi1ENS0_8ReduceOpIN3c108BFloat16ENS0_9ArgMinOpsIfEEjlLi4ELi4EEEEEvT1_,"aw",@nobits
	.sectionflags	@""
	.align	16
.nv.shared._ZN2at6native13reduce_kernelILi512ELi1ENS0_8ReduceOpIN3c108BFloat16ENS0_9ArgMinOpsIfEEjlLi4ELi4EEEEEvT1_:
	.zero		1040


//--------------------- .nv.shared._ZN2at6native13reduce_kernelILi256ELi2ENS0_8ReduceOpIN3c108BFloat16ENS0_9ArgMinOpsIfEEjlLi4ELi4EEEEEvT1_ --------------------------
	.section	.nv.shared._ZN2at6native13reduce_kernelILi256ELi2ENS0_8ReduceOpIN3c108BFloat16ENS0_9ArgMinOpsIfEEjlLi4ELi4EEEEEvT1_,"aw",@nobits
	.sectionflags	@""
	.align	16
.nv.shared._ZN2at6native13reduce_kernelILi256ELi2ENS0_8ReduceOpIN3c108BFloat16ENS0_9ArgMinOpsIfEEjlLi4ELi4EEEEEvT1_:
	.zero		1040


//--------------------- .nv.shared._ZN2at6native13reduce_kernelILi128ELi4ENS0_8ReduceOpIN3c108BFloat16ENS0_9ArgMinOpsIfEEjlLi4ELi4EEEEEvT1_ --------------------------
	.section	.nv.shared._ZN2at6native13reduce_kernelILi128ELi4ENS0_8ReduceOpIN3c108BFloat16ENS0_9ArgMinOpsIfEEjlLi4ELi4EEEEEvT1_,"aw",@nobits
	.sectionflags	@""
	.align	16
.nv.shared._ZN2at6native13reduce_kernelILi128ELi4ENS0_8ReduceOpIN3c108BFloat16ENS0_9ArgMinOpsIfEEjlLi4ELi4EEEEEvT1_:
	.zero		1040


//--------------------- .nv.shared._ZN2at6native13reduce_kernelILi512ELi1ENS0_8ReduceOpIN3c104HalfENS0_9ArgMinOpsIfEEjlLi4ELi4EEEEEvT1_ --------------------------
	.section	.nv.shared._ZN2at6native13reduce_kernelILi512ELi1ENS0_8ReduceOpIN3c104HalfENS0_9ArgMinOpsIfEEjlLi4ELi4EEEEEvT1_,"aw",@nobits
	.sectionflags	@""
	.align	16
.nv.shared._ZN2at6native13reduce_kernelILi512ELi1ENS0_8ReduceOpIN3c104HalfENS0_9ArgMinOpsIfEEjlLi4ELi4EEEEEvT1_:
	.zero		1040


//--------------------- .nv.shared._ZN2at6native13reduce_kernelILi256ELi2ENS0_8ReduceOpIN3c104HalfENS0_9ArgMinOpsIfEEjlLi4ELi4EEEEEvT1_ --------------------------
	.section	.nv.shared._ZN2at6native13reduce_kernelILi256ELi2ENS0_8ReduceOpIN3c104HalfENS0_9ArgMinOpsIfEEjlLi4ELi4EEEEEvT1_,"aw",@nobits
	.sectionflags	@""
	.align	16
.nv.shared._ZN2at6native13reduce_kernelILi256ELi2ENS0_8ReduceOpIN3c104HalfENS0_9ArgMinOpsIfEEjlLi4ELi4EEEEEvT1_:
	.zero		1040


//--------------------- .nv.shared._ZN2at6native13reduce_kernelILi128ELi4ENS0_8ReduceOpIN3c104HalfENS0_9ArgMinOpsIfEEjlLi4ELi4EEEEEvT1_ --------------------------
	.section	.nv.shared._ZN2at6native13reduce_kernelILi128ELi4ENS0_8ReduceOpIN3c104HalfENS0_9ArgMinOpsIfEEjlLi4ELi4EEEEEvT1_,"aw",@nobits
	.sectionflags	@""
	.align	16
.nv.shared._ZN2at6native13reduce_kernelILi128ELi4ENS0_8ReduceOpIN3c104HalfENS0_9ArgMinOpsIfEEjlLi4ELi4EEEEEvT1_:
	.zero		1040


//--------------------- .nv.constant0._ZN2at6native13reduce_kernelILi512ELi1ENS0_8ReduceOpIfNS0_9ArgMinOpsIfEEjlLi4ELi4EEEEEvT1_ --------------------------
	.section	.nv.constant0._ZN2at6native13reduce_kernelILi512ELi1ENS0_8ReduceOpIfNS0_9ArgMinOpsIfEEjlLi4ELi4EEEEEvT1_,"a",@progbits
	.sectionflags	@""
	.align	4
.nv.constant0._ZN2at6native13reduce_kernelILi512ELi1ENS0_8ReduceOpIfNS0_9ArgMinOpsIfEEjlLi4ELi4EEEEEvT1_:
	.zero		1592


//--------------------- .nv.constant0._ZN2at6native13reduce_kernelILi256ELi2ENS0_8ReduceOpIfNS0_9ArgMinOpsIfEEjlLi4ELi4EEEEEvT1_ --------------------------
	.section	.nv.constant0._ZN2at6native13reduce_kernelILi256ELi2ENS0_8ReduceOpIfNS0_9ArgMinOpsIfEEjlLi4ELi4EEEEEvT1_,"a",@progbits
	.sectionflags	@""
	.align	4
.nv.constant0._ZN2at6native13reduce_kernelILi256ELi2ENS0_8ReduceOpIfNS0_9ArgMinOpsIfEEjlLi4ELi4EEEEEvT1_:
	.zero		1592


//--------------------- .nv.constant0._ZN2at6native13reduce_kernelILi128ELi4ENS0_8ReduceOpIfNS0_9ArgMinOpsIfEEjlLi4ELi4EEEEEvT1_ --------------------------
	.section	.nv.constant0._ZN2at6native13reduce_kernelILi128ELi4ENS0_8ReduceOpIfNS0_9ArgMinOpsIfEEjlLi4ELi4EEEEEvT1_,"a",@progbits
	.sectionflags	@""
	.align	4
.nv.constant0._ZN2at6native13reduce_kernelILi128ELi4ENS0_8ReduceOpIfNS0_9ArgMinOpsIfEEjlLi4ELi4EEEEEvT1_:
	.zero		1592


//--------------------- .nv.constant0._ZN2at6native13reduce_kernelILi512ELi1ENS0_8ReduceOpIdNS0_9ArgMinOpsIdEEjlLi4ELi4EEEEEvT1_ --------------------------
	.section	.nv.constant0._ZN2at6native13reduce_kernelILi512ELi1ENS0_8ReduceOpIdNS0_9ArgMinOpsIdEEjlLi4ELi4EEEEEvT1_,"a",@progbits
	.sectionflags	@""
	.align	4
.nv.constant0._ZN2at6native13reduce_kernelILi512ELi1ENS0_8ReduceOpIdNS0_9ArgMinOpsIdEEjlLi4ELi4EEEEEvT1_:
	.zero		1592


//--------------------- .nv.constant0._ZN2at6native13reduce_kernelILi256ELi2ENS0_8ReduceOpIdNS0_9ArgMinOpsIdEEjlLi4ELi4EEEEEvT1_ --------------------------
	.section	.nv.constant0._ZN2at6native13reduce_kernelILi256ELi2ENS0_8ReduceOpIdNS0_9ArgMinOpsIdEEjlLi4ELi4EEEEEvT1_,"a",@progbits
	.sectionflags	@""
	.align	4
.nv.constant0._ZN2at6native13reduce_kernelILi256ELi2ENS0_8ReduceOpIdNS0_9ArgMinOpsIdEEjlLi4ELi4EEEEEvT1_:
	.zero		1592


//--------------------- .nv.constant0._ZN2at6native13reduce_kernelILi128ELi4ENS0_8ReduceOpIdNS0_9ArgMinOpsIdEEjlLi4ELi4EEEEEvT1_ --------------------------
	.section	.nv.constant0._ZN2at6native13reduce_kernelILi128ELi4ENS0_8ReduceOpIdNS0_9ArgMinOpsIdEEjlLi4ELi4EEEEEvT1_,"a",@progbits
	.sectionflags	@""
	.align	4
.nv.constant0._ZN2at6native13reduce_kernelILi128ELi4ENS0_8ReduceOpIdNS0_9ArgMinOpsIdEEjlLi4ELi4EEEEEvT1_:
	.zero		1592


//--------------------- .nv.constant0._ZN2at6native13reduce_kernelILi512ELi1ENS0_8ReduceOpIsNS0_9ArgMinOpsIsEEjlLi4ELi4EEEEEvT1_ --------------------------
	.section	.nv.constant0._ZN2at6native13reduce_kernelILi512ELi1ENS0_8ReduceOpIsNS0_9ArgMinOpsIsEEjlLi4ELi4EEEEEvT1_,"a",@progbits
	.sectionflags	@""
	.align	4
.nv.constant0._ZN2at6native13reduce_kernelILi512ELi1ENS0_8ReduceOpIsNS0_9ArgMinOpsIsEEjlLi4ELi4EEEEEvT1_:
	.zero		1592


//--------------------- .nv.constant0._ZN2at6native13reduce_kernelILi256ELi2ENS0_8ReduceOpIsNS0_9ArgMinOpsIsEEjlLi4ELi4EEEEEvT1_ --------------------------
	.section	.nv.constant0._ZN2at6native13reduce_kernelILi256ELi2ENS0_8ReduceOpIsNS0_9ArgMinOpsIsEEjlLi4ELi4EEEEEvT1_,"a",@progbits
	.sectionflags	@""
	.align	4
.nv.constant0._ZN2at6native13reduce_kernelILi256ELi2ENS0_8ReduceOpIsNS0_9ArgMinOpsIsEEjlLi4ELi4EEEEEvT1_:
	.zero		1592


//--------------------- .nv.constant0._ZN2at6native13reduce_kernelILi128ELi4ENS0_8ReduceOpIsNS0_9ArgMinOpsIsEEjlLi4ELi4EEEEEvT1_ --------------------------
	.section	.nv.constant0._ZN2at6native13reduce_kernelILi128ELi4ENS0_8ReduceOpIsNS0_9ArgMinOpsIsEEjlLi4ELi4EEEEEvT1_,"a",@progbits
	.sectionflags	@""
	.align	4
.nv.constant0._ZN2at6native13reduce_kernelILi128ELi4ENS0_8ReduceOpIsNS0_9ArgMinOpsIsEEjlLi4ELi4EEEEEvT1_:
	.zero		1592


//--------------------- .nv.constant0._ZN2at6native13reduce_kernelILi512ELi1ENS0_8ReduceOpIlNS0_9ArgMinOpsIlEEjlLi4ELi4EEEEEvT1_ --------------------------
	.section	.nv.constant0._ZN2at6native13reduce_kernelILi512ELi1ENS0_8ReduceOpIlNS0_9ArgMinOpsIlEEjlLi4ELi4EEEEEvT1_,"a",@progbits
	.sectionflags	@""
	.align	4
.nv.constant0._ZN2at6native13reduce_kernelILi512ELi1ENS0_8ReduceOpIlNS0_9ArgMinOpsIlEEjlLi4ELi4EEEEEvT1_:
	.zero		1592


//--------------------- .nv.constant0._ZN2at6native13reduce_kernelILi256ELi2ENS0_8ReduceOpIlNS0_9ArgMinOpsIlEEjlLi4ELi4EEEEEvT1_ --------------------------
	.section	.nv.constant0._ZN2at6native13reduce_kernelILi256ELi2ENS0_8ReduceOpIlNS0_9ArgMinOpsIlEEjlLi4ELi4EEEEEvT1_,"a",@progbits
	.sectionflags	@""
	.align	4
.nv.constant0._ZN2at6native13reduce_kernelILi256ELi2ENS0_8ReduceOpIlNS0_9ArgMinOpsIlEEjlLi4ELi4EEEEEvT1_:
	.zero		1592


//--------------------- .nv.constant0._ZN2at6native13reduce_kernelILi128ELi4ENS0_8ReduceOpIlNS0_9ArgMinOpsIlEEjlLi4ELi4EEEEEvT1_ --------------------------
	.section	.nv.constant0._ZN2at6native13reduce_kernelILi128ELi4ENS0_8ReduceOpIlNS0_9ArgMinOpsIlEEjlLi4ELi4EEEEEvT1_,"a",@progbits
	.sectionflags	@""
	.align	4
.nv.constant0._ZN2at6native13reduce_kernelILi128ELi4ENS0_8ReduceOpIlNS0_9ArgMinOpsIlEEjlLi4ELi4EEEEEvT1_:
	.zero		1592


//--------------------- .nv.constant0._ZN2at6native13reduce_kernelILi512ELi1ENS0_8ReduceOpIiNS0_9ArgMinOpsIiEEjlLi4ELi4EEEEEvT1_ --------------------------
	.section	.nv.constant0._ZN2at6native13reduce_kernelILi512ELi1ENS0_8ReduceOpIiNS0_9ArgMinOpsIiEEjlLi4ELi4EEEEEvT1_,"a",@progbits
	.sectionflags	@""
	.align	4
.nv.constant0._ZN2at6native13reduce_kernelILi512ELi1ENS0_8ReduceOpIiNS0_9ArgMinOpsIiEEjlLi4ELi4EEEEEvT1_:
	.zero		1592


//--------------------- .nv.constant0._ZN2at6native13reduce_kernelILi256ELi2ENS0_8ReduceOpIiNS0_9ArgMinOpsIiEEjlLi4ELi4EEEEEvT1_ --------------------------
	.section	.nv.constant0._ZN2at6native13reduce_kernelILi256ELi2ENS0_8ReduceOpIiNS0_9ArgMinOpsIiEEjlLi4ELi4EEEEEvT1_,"a",@progbits
	.sectionflags	@""
	.align	4
.nv.constant0._ZN2at6native13reduce_kernelILi256ELi2ENS0_8ReduceOpIiNS0_9ArgMinOpsIiEEjlLi4ELi4EEEEEvT1_:
	.zero		1592


//--------------------- .nv.constant0._ZN2at6native13reduce_kernelILi128ELi4ENS0_8ReduceOpIiNS0_9ArgMinOpsIiEEjlLi4ELi4EEEEEvT1_ --------------------------
	.section	.nv.constant0._ZN2at6native13reduce_kernelILi128ELi4ENS0_8ReduceOpIiNS0_9ArgMinOpsIiEEjlLi4ELi4EEEEEvT1_,"a",@progbits
	.sectionflags	@""
	.align	4
.nv.constant0._ZN2at6native13reduce_kernelILi128ELi4ENS0_8ReduceOpIiNS0_9ArgMinOpsIiEEjlLi4ELi4EEEEEvT1_:
	.zero		1592


//--------------------- .nv.constant0._ZN2at6native13reduce_kernelILi512ELi1ENS0_8ReduceOpIaNS0_9ArgMinOpsIaEEjlLi4ELi4EEEEEvT1_ --------------------------
	.section	.nv.constant0._ZN2at6native13reduce_kernelILi512ELi1ENS0_8ReduceOpIaNS0_9ArgMinOpsIaEEjlLi4ELi4EEEEEvT1_,"a",@progbits
	.sectionflags	@""
	.align	4
.nv.constant0._ZN2at6native13reduce_kernelILi512ELi1ENS0_8ReduceOpIaNS0_9ArgMinOpsIaEEjlLi4ELi4EEEEEvT1_:
	.zero		1592


//--------------------- .nv.constant0._ZN2at6native13reduce_kernelILi256ELi2ENS0_8ReduceOpIaNS0_9ArgMinOpsIaEEjlLi4ELi4EEEEEvT1_ --------------------------
	.section	.nv.constant0._ZN2at6native13reduce_kernelILi256ELi2ENS0_8ReduceOpIaNS0_9ArgMinOpsIaEEjlLi4ELi4EEEEEvT1_,"a",@progbits
	.sectionflags	@""
	.align	4
.nv.constant0._ZN2at6native13reduce_kernelILi256ELi2ENS0_8ReduceOpIaNS0_9ArgMinOpsIaEEjlLi4ELi4EEEEEvT1_:
	.zero		1592


//--------------------- .nv.constant0._ZN2at6native13reduce_kernelILi128ELi4ENS0_8ReduceOpIaNS0_9ArgMinOpsIaEEjlLi4ELi4EEEEEvT1_ --------------------------
	.section	.nv.constant0._ZN2at6native13reduce_kernelILi128ELi4ENS0_8ReduceOpIaNS0_9ArgMinOpsIaEEjlLi4ELi4EEEEEvT1_,"a",@progbits
	.sectionflags	@""
	.align	4
.nv.constant0._ZN2at6native13reduce_kernelILi128ELi4ENS0_8ReduceOpIaNS0_9ArgMinOpsIaEEjlLi4ELi4EEEEEvT1_:
	.zero		1592


//--------------------- .nv.constant0._ZN2at6native13reduce_kernelILi512ELi1ENS0_8ReduceOpIhNS0_9ArgMinOpsIhEEjlLi4ELi4EEEEEvT1_ --------------------------
	.section	.nv.constant0._ZN2at6native13reduce_kernelILi512ELi1ENS0_8ReduceOpIhNS0_9ArgMinOpsIhEEjlLi4ELi4EEEEEvT1_,"a",@progbits
	.sectionflags	@""
	.align	4
.nv.constant0._ZN2at6native13reduce_kernelILi512ELi1ENS0_8ReduceOpIhNS0_9ArgMinOpsIhEEjlLi4ELi4EEEEEvT1_:
	.zero		1592


//--------------------- .nv.constant0._ZN2at6native13reduce_kernelILi256ELi2ENS0_8ReduceOpIhNS0_9ArgMinOpsIhEEjlLi4ELi4EEEEEvT1_ --------------------------
	.section	.nv.constant0._ZN2at6native13reduce_kernelILi256ELi2ENS0_8ReduceOpIhNS0_9ArgMinOpsIhEEjlLi4ELi4EEEEEvT1_,"a",@progbits
	.sectionflags	@""
	.align	4
.nv.constant0._ZN2at6native13reduce_kernelILi256ELi2ENS0_8ReduceOpIhNS0_9ArgMinOpsIhEEjlLi4ELi4EEEEEvT1_:
	.zero		1592


//--------------------- .nv.constant0._ZN2at6native13reduce_kernelILi128ELi4ENS0_8ReduceOpIhNS0_9ArgMinOpsIhEEjlLi4ELi4EEEEEvT1_ --------------------------
	.section	.nv.constant0._ZN2at6native13reduce_kernelILi128ELi4ENS0_8ReduceOpIhNS0_9ArgMinOpsIhEEjlLi4ELi4EEEEEvT1_,"a",@progbits
	.sectionflags	@""
	.align	4
.nv.constant0._ZN2at6native13reduce_kernelILi128ELi4ENS0_8ReduceOpIhNS0_9ArgMinOpsIhEEjlLi4ELi4EEEEEvT1_:
	.zero		1592


//--------------------- .nv.constant0._ZN2at6native13reduce_kernelILi512ELi1ENS0_8ReduceOpIN3c108BFloat16ENS0_9ArgMinOpsIfEEjlLi4ELi4EEEEEvT1_ --------------------------
	.section	.nv.constant0._ZN2at6native13reduce_kernelILi512ELi1ENS0_8ReduceOpIN3c108BFloat16ENS0_9ArgMinOpsIfEEjlLi4ELi4EEEEEvT1_,"a",@progbits
	.sectionflags	@""
	.align	4
.nv.constant0._ZN2at6native13reduce_kernelILi512ELi1ENS0_8ReduceOpIN3c108BFloat16ENS0_9ArgMinOpsIfEEjlLi4ELi4EEEEEvT1_:
	.zero		1592


//--------------------- .nv.constant0._ZN2at6native13reduce_kernelILi256ELi2ENS0_8ReduceOpIN3c108BFloat16ENS0_9ArgMinOpsIfEEjlLi4ELi4EEEEEvT1_ --------------------------
	.section	.nv.constant0._ZN2at6native13reduce_kernelILi256ELi2ENS0_8ReduceOpIN3c108BFloat16ENS0_9ArgMinOpsIfEEjlLi4ELi4EEEEEvT1_,"a",@progbits
	.sectionflags	@""
	.align	4
.nv.constant0._ZN2at6native13reduce_kernelILi256ELi2ENS0_8ReduceOpIN3c108BFloat16ENS0_9ArgMinOpsIfEEjlLi4ELi4EEEEEvT1_:
	.zero		1592


//--------------------- .nv.constant0._ZN2at6native13reduce_kernelILi128ELi4ENS0_8ReduceOpIN3c108BFloat16ENS0_9ArgMinOpsIfEEjlLi4ELi4EEEEEvT1_ --------------------------
	.section	.nv.constant0._ZN2at6native13reduce_kernelILi128ELi4ENS0_8ReduceOpIN3c108BFloat16ENS0_9ArgMinOpsIfEEjlLi4ELi4EEEEEvT1_,"a",@progbits
	.sectionflags	@""
	.align	4
.nv.constant0._ZN2at6native13reduce_kernelILi128ELi4ENS0_8ReduceOpIN3c108BFloat16ENS0_9ArgMinOpsIfEEjlLi4ELi4EEEEEvT1_:
	.zero		1592


//--------------------- .nv.constant0._ZN2at6native13reduce_kernelILi512ELi1ENS0_8ReduceOpIN3c104HalfENS0_9ArgMinOpsIfEEjlLi4ELi4EEEEEvT1_ --------------------------
	.section	.nv.constant0._ZN2at6native13reduce_kernelILi512ELi1ENS0_8ReduceOpIN3c104HalfENS0_9ArgMinOpsIfEEjlLi4ELi4EEEEEvT1_,"a",@progbits
	.sectionflags	@""
	.align	4
.nv.constant0._ZN2at6native13reduce_kernelILi512ELi1ENS0_8ReduceOpIN3c104HalfENS0_9ArgMinOpsIfEEjlLi4ELi4EEEEEvT1_:
	.zero		1592


//--------------------- .nv.constant0._ZN2at6native13reduce_kernelILi256ELi2ENS0_8ReduceOpIN3c104HalfENS0_9ArgMinOpsIfEEjlLi4ELi4EEEEEvT1_ --------------------------
	.section	.nv.constant0._ZN2at6native13reduce_kernelILi256ELi2ENS0_8ReduceOpIN3c104HalfENS0_9ArgMinOpsIfEEjlLi4ELi4EEEEEvT1_,"a",@progbits
	.sectionflags	@""
	.align	4
.nv.constant0._ZN2at6native13reduce_kernelILi256ELi2ENS0_8ReduceOpIN3c104HalfENS0_9ArgMinOpsIfEEjlLi4ELi4EEEEEvT1_:
	.zero		1592


//--------------------- .nv.constant0._ZN2at6native13reduce_kernelILi128ELi4ENS0_8ReduceOpIN3c104HalfENS0_9ArgMinOpsIfEEjlLi4ELi4EEEEEvT1_ --------------------------
	.section	.nv.constant0._ZN2at6native13reduce_kernelILi128ELi4ENS0_8ReduceOpIN3c104HalfENS0_9ArgMinOpsIfEEjlLi4ELi4EEEEEvT1_,"a",@progbits
	.sectionflags	@""
	.align	4
.nv.constant0._ZN2at6native13reduce_kernelILi128ELi4ENS0_8ReduceOpIN3c104HalfENS0_9ArgMinOpsIfEEjlLi4ELi4EEEEEvT1_:
	.zero		1592


//--------------------- SYMBOLS --------------------------

	.type		.nv.reservedSmem.offset0,@object
	.size		.nv.reservedSmem.offset0,0x4
	.type		__assertfail,@function
